	.target	sm_80

	.elftype	@"ET_EXEC"


//--------------------- .note.nv.tkinfo           --------------------------
	.section	.note.nv.tkinfo,"",@"SHT_NOTE"
	.sectionflags	@"SHF_NOTE_NV_TKINFO"
	.tkinfo
        /*0018*/ 	.word	0x00000002
        /*0030*/ 	.string	""
        /*0030*/ 	.string	"ptxas"
        /*0030*/ 	.string	"Cuda compilation tools, release 13.0, V13.0.88"
        /*0030*/ 	.string	"Build cuda_13.0.r13.0/compiler.36424714_0"
        /*0030*/ 	.string	"-arch sm_80 -m 64 "



//--------------------- .note.nv.cuinfo           --------------------------
	.section	.note.nv.cuinfo,"",@"SHT_NOTE"
	.sectionflags	@"SHF_NOTE_NV_CUINFO"
        /*0018*/ 	.short	0x0002
        /*001a*/ 	.short	0x0050
        /*001c*/ 	.short	0x0082
	.zero		2


//--------------------- .nv.info                  --------------------------
	.section	.nv.info,"",@"SHT_CUDA_INFO"
	.align	4


	//----- nvinfo : EIATTR_REGCOUNT
	.align		4
        /*0000*/ 	.byte	0x04, 0x2f
        /*0002*/ 	.short	(.L_12 - .L_11)
	.align		4
.L_11:
        /*0004*/ 	.word	index@(_ZN7cutlass13device_kernelIN5flash19enable_sm80_to_sm89INS1_16FlashAttnFwdSm80INS1_25CollectiveMainloopFwdSm80ILi8ELi2ELb0EN4cute5tupleIJNS5_1CILi128EEENS7_ILi64EEENS7_ILi192EEEEEELi192ENS_6half_tEfNS_4arch4Sm80ELb1ELb0ELb0ELb1ELb1ELb1ELb1ELb1EEENS1_21CollectiveEpilogueFwdINS6_IJS8_SA_S9_EEENS6_IJNS7_ILi1EEESI_SI_EEESC_SE_Li256ELb1ELb1ELb1ELb0EEENS1_36VarlenDynamicPersistentTileSchedulerILi128ELi64ELi256ELi256ELb1ELb1ELb0ELb1ELb1ELb1EEEEEEEEEvNT_6ParamsE)
        /*0008*/ 	.word	0x000000ff


	//----- nvinfo : EIATTR_FRAME_SIZE
	.align		4
.L_12:
        /*000c*/ 	.byte	0x04, 0x11
        /*000e*/ 	.short	(.L_14 - .L_13)
	.align		4
.L_13:
        /*0010*/ 	.word	index@($__internal_51_$__cuda_sm70_votesync_ballot)
        /*0014*/ 	.word	0x00000000


	//----- nvinfo : EIATTR_FRAME_SIZE
	.align		4
.L_14:
        /*0018*/ 	.byte	0x04, 0x11
        /*001a*/ 	.short	(.L_16 - .L_15)
	.align		4
.L_15:
        /*001c*/ 	.word	index@($__internal_50_$__cuda_sm70_shflsync_up_p)
        /*0020*/ 	.word	0x00000000


	//----- nvinfo : EIATTR_FRAME_SIZE
	.align		4
.L_16:
        /*0024*/ 	.byte	0x04, 0x11
        /*0026*/ 	.short	(.L_18 - .L_17)
	.align		4
.L_17:
        /*0028*/ 	.word	index@($__internal_49_$__cuda_sm70_shflsync_idx_p)
        /*002c*/ 	.word	0x00000000


	//----- nvinfo : EIATTR_FRAME_SIZE
	.align		4
.L_18:
        /*0030*/ 	.byte	0x04, 0x11
        /*0032*/ 	.short	(.L_20 - .L_19)
	.align		4
.L_19:
        /*0034*/ 	.word	index@($__internal_48_$__cuda_sm70_shflsync_bfly_p)
        /*0038*/ 	.word	0x00000000


	//----- nvinfo : EIATTR_FRAME_SIZE
	.align		4
.L_20:
        /*003c*/ 	.byte	0x04, 0x11
        /*003e*/ 	.short	(.L_22 - .L_21)
	.align		4
.L_21:
        /*0040*/ 	.word	index@(_ZN7cutlass13device_kernelIN5flash19enable_sm80_to_sm89INS1_16FlashAttnFwdSm80INS1_25CollectiveMainloopFwdSm80ILi8ELi2ELb0EN4cute5tupleIJNS5_1CILi128EEENS7_ILi64EEENS7_ILi192EEEEEELi192ENS_6half_tEfNS_4arch4Sm80ELb1ELb0ELb0ELb1ELb1ELb1ELb1ELb1EEENS1_21CollectiveEpilogueFwdINS6_IJS8_SA_S9_EEENS6_IJNS7_ILi1EEESI_SI_EEESC_SE_Li256ELb1ELb1ELb1ELb0EEENS1_36VarlenDynamicPersistentTileSchedulerILi128ELi64ELi256ELi256ELb1ELb1ELb0ELb1ELb1ELb1EEEEEEEEEvNT_6ParamsE)
        /*0044*/ 	.word	0x00000070


	//----- nvinfo : EIATTR_REGCOUNT
	.align		4
.L_22:
        /*0048*/ 	.byte	0x04, 0x2f
        /*004a*/ 	.short	(.L_24 - .L_23)
	.align		4
.L_23:
        /*004c*/ 	.word	index@(_ZN7cutlass13device_kernelIN5flash19enable_sm80_to_sm89INS1_16FlashAttnFwdSm80INS1_25CollectiveMainloopFwdSm80ILi8ELi2ELb0EN4cute5tupleIJNS5_1CILi128EEENS7_ILi64EEENS7_ILi192EEEEEELi192ENS_6half_tEfNS_4arch4Sm80ELb1ELb0ELb0ELb1ELb1ELb0ELb1ELb1EEENS1_21CollectiveEpilogueFwdINS6_IJS8_SA_S9_EEENS6_IJNS7_ILi1EEESI_SI_EEESC_SE_Li256ELb1ELb1ELb1ELb0EEENS1_36VarlenDynamicPersistentTileSchedulerILi128ELi64ELi256ELi256ELb1ELb1ELb0ELb1ELb1ELb1EEEEEEEEEvNT_6ParamsE)
        /*0050*/ 	.word	0x000000ff


	//----- nvinfo : EIATTR_FRAME_SIZE
	.align		4
.L_24:
        /*0054*/ 	.byte	0x04, 0x11
        /*0056*/ 	.short	(.L_26 - .L_25)
	.align		4
.L_25:
        /*0058*/ 	.word	index@($__internal_47_$__cuda_sm70_votesync_ballot)
        /*005c*/ 	.word	0x00000000


	//----- nvinfo : EIATTR_FRAME_SIZE
	.align		4
.L_26:
        /*0060*/ 	.byte	0x04, 0x11
        /*0062*/ 	.short	(.L_28 - .L_27)
	.align		4
.L_27:
        /*0064*/ 	.word	index@($__internal_46_$__cuda_sm70_shflsync_up_p)
        /*0068*/ 	.word	0x00000000


	//----- nvinfo : EIATTR_FRAME_SIZE
	.align		4
.L_28:
        /*006c*/ 	.byte	0x04, 0x11
        /*006e*/ 	.short	(.L_30 - .L_29)
	.align		4
.L_29:
        /*0070*/ 	.word	index@($__internal_45_$__cuda_sm70_shflsync_idx_p)
        /*0074*/ 	.word	0x00000000


	//----- nvinfo : EIATTR_FRAME_SIZE
	.align		4
.L_30:
        /*0078*/ 	.byte	0x04, 0x11
        /*007a*/ 	.short	(.L_32 - .L_31)
	.align		4
.L_31:
        /*007c*/ 	.word	index@($__internal_44_$__cuda_sm70_shflsync_bfly_p)
        /*0080*/ 	.word	0x00000000


	//----- nvinfo : EIATTR_FRAME_SIZE
	.align		4
.L_32:
        /*0084*/ 	.byte	0x04, 0x11
        /*0086*/ 	.short	(.L_34 - .L_33)
	.align		4
.L_33:
        /*0088*/ 	.word	index@(_ZN7cutlass13device_kernelIN5flash19enable_sm80_to_sm89INS1_16FlashAttnFwdSm80INS1_25CollectiveMainloopFwdSm80ILi8ELi2ELb0EN4cute5tupleIJNS5_1CILi128EEENS7_ILi64EEENS7_ILi192EEEEEELi192ENS_6half_tEfNS_4arch4Sm80ELb1ELb0ELb0ELb1ELb1ELb0ELb1ELb1EEENS1_21CollectiveEpilogueFwdINS6_IJS8_SA_S9_EEENS6_IJNS7_ILi1EEESI_SI_EEESC_SE_Li256ELb1ELb1ELb1ELb0EEENS1_36VarlenDynamicPersistentTileSchedulerILi128ELi64ELi256ELi256ELb1ELb1ELb0ELb1ELb1ELb1EEEEEEEEEvNT_6ParamsE)
        /*008c*/ 	.word	0x00000020


	//----- nvinfo : EIATTR_REGCOUNT
	.align		4
.L_34:
        /*0090*/ 	.byte	0x04, 0x2f
        /*0092*/ 	.short	(.L_36 - .L_35)
	.align		4
.L_35:
        /*0094*/ 	.word	index@(_ZN7cutlass13device_kernelIN5flash19enable_sm80_to_sm89INS1_16FlashAttnFwdSm80INS1_25CollectiveMainloopFwdSm80ILi8ELi2ELb0EN4cute5tupleIJNS5_1CILi128EEENS7_ILi64EEENS7_ILi192EEEEEELi192ENS_6half_tEfNS_4arch4Sm80ELb1ELb0ELb0ELb0ELb1ELb0ELb1ELb1EEENS1_21CollectiveEpilogueFwdINS6_IJS8_SA_S9_EEENS6_IJNS7_ILi1EEESI_SI_EEESC_SE_Li256ELb0ELb1ELb1ELb0EEENS1_30DynamicPersistentTileSchedulerILi256ELi256ELb1ELb1ELb0EEEEEEEEEvNT_6ParamsE)
        /*0098*/ 	.word	0x000000ff


	//----- nvinfo : EIATTR_FRAME_SIZE
	.align		4
.L_36:
        /*009c*/ 	.byte	0x04, 0x11
        /*009e*/ 	.short	(.L_38 - .L_37)
	.align		4
.L_37:
        /*00a0*/ 	.word	index@($__internal_43_$__cuda_sm70_shflsync_idx_p)
        /*00a4*/ 	.word	0x00000000


	//----- nvinfo : EIATTR_FRAME_SIZE
	.align		4
.L_38:
        /*00a8*/ 	.byte	0x04, 0x11
        /*00aa*/ 	.short	(.L_40 - .L_39)
	.align		4
.L_39:
        /*00ac*/ 	.word	index@($__internal_42_$__cuda_sm70_shflsync_bfly_p)
        /*00b0*/ 	.word	0x00000000


	//----- nvinfo : EIATTR_FRAME_SIZE
	.align		4
.L_40:
        /*00b4*/ 	.byte	0x04, 0x11
        /*00b6*/ 	.short	(.L_42 - .L_41)
	.align		4
.L_41:
        /*00b8*/ 	.word	index@(_ZN7cutlass13device_kernelIN5flash19enable_sm80_to_sm89INS1_16FlashAttnFwdSm80INS1_25CollectiveMainloopFwdSm80ILi8ELi2ELb0EN4cute5tupleIJNS5_1CILi128EEENS7_ILi64EEENS7_ILi192EEEEEELi192ENS_6half_tEfNS_4arch4Sm80ELb1ELb0ELb0ELb0ELb1ELb0ELb1ELb1EEENS1_21CollectiveEpilogueFwdINS6_IJS8_SA_S9_EEENS6_IJNS7_ILi1EEESI_SI_EEESC_SE_Li256ELb0ELb1ELb1ELb0EEENS1_30DynamicPersistentTileSchedulerILi256ELi256ELb1ELb1ELb0EEEEEEEEEvNT_6ParamsE)
        /*00bc*/ 	.word	0x00000010


	//----- nvinfo : EIATTR_REGCOUNT
	.align		4
.L_42:
        /*00c0*/ 	.byte	0x04, 0x2f
        /*00c2*/ 	.short	(.L_44 - .L_43)
	.align		4
.L_43:
        /*00c4*/ 	.word	index@(_ZN7cutlass13device_kernelIN5flash19enable_sm80_to_sm89INS1_16FlashAttnFwdSm80INS1_25CollectiveMainloopFwdSm80ILi8ELi2ELb0EN4cute5tupleIJNS5_1CILi128EEENS7_ILi64EEENS7_ILi192EEEEEELi192ENS_6half_tEfNS_4arch4Sm80ELb0ELb1ELb0ELb1ELb1ELb1ELb1ELb1EEENS1_21CollectiveEpilogueFwdINS6_IJS8_SA_S9_EEENS6_IJNS7_ILi1EEESI_SI_EEESC_SE_Li256ELb1ELb1ELb1ELb0EEENS1_36VarlenDynamicPersistentTileSchedulerILi128ELi64ELi256ELi256ELb1ELb1ELb0ELb1ELb0ELb1EEEEEEEEEvNT_6ParamsE)
        /*00c8*/ 	.word	0x000000ff


	//----- nvinfo : EIATTR_FRAME_SIZE
	.align		4
.L_44:
        /*00cc*/ 	.byte	0x04, 0x11
        /*00ce*/ 	.short	(.L_46 - .L_45)
	.align		4
.L_45:
        /*00d0*/ 	.word	index@($__internal_41_$__cuda_sm70_votesync_ballot)
        /*00d4*/ 	.word	0x00000000


	//----- nvinfo : EIATTR_FRAME_SIZE
	.align		4
.L_46:
        /*00d8*/ 	.byte	0x04, 0x11
        /*00da*/ 	.short	(.L_48 - .L_47)
	.align		4
.L_47:
        /*00dc*/ 	.word	index@($__internal_40_$__cuda_sm70_shflsync_up_p)
        /*00e0*/ 	.word	0x00000000


	//----- nvinfo : EIATTR_FRAME_SIZE
	.align		4
.L_48:
        /*00e4*/ 	.byte	0x04, 0x11
        /*00e6*/ 	.short	(.L_50 - .L_49)
	.align		4
.L_49:
        /*00e8*/ 	.word	index@($__internal_39_$__cuda_sm70_shflsync_idx_p)
        /*00ec*/ 	.word	0x00000000


	//----- nvinfo : EIATTR_FRAME_SIZE
	.align		4
.L_50:
        /*00f0*/ 	.byte	0x04, 0x11
        /*00f2*/ 	.short	(.L_52 - .L_51)
	.align		4
.L_51:
        /*00f4*/ 	.word	index@($__internal_38_$__cuda_sm70_shflsync_bfly_p)
        /*00f8*/ 	.word	0x00000000


	//----- nvinfo : EIATTR_FRAME_SIZE
	.align		4
.L_52:
        /*00fc*/ 	.byte	0x04, 0x11
        /*00fe*/ 	.short	(.L_54 - .L_53)
	.align		4
.L_53:
        /*0100*/ 	.word	index@(_ZN7cutlass13device_kernelIN5flash19enable_sm80_to_sm89INS1_16FlashAttnFwdSm80INS1_25CollectiveMainloopFwdSm80ILi8ELi2ELb0EN4cute5tupleIJNS5_1CILi128EEENS7_ILi64EEENS7_ILi192EEEEEELi192ENS_6half_tEfNS_4arch4Sm80ELb0ELb1ELb0ELb1ELb1ELb1ELb1ELb1EEENS1_21CollectiveEpilogueFwdINS6_IJS8_SA_S9_EEENS6_IJNS7_ILi1EEESI_SI_EEESC_SE_Li256ELb1ELb1ELb1ELb0EEENS1_36VarlenDynamicPersistentTileSchedulerILi128ELi64ELi256ELi256ELb1ELb1ELb0ELb1ELb0ELb1EEEEEEEEEvNT_6ParamsE)
        /*0104*/ 	.word	0x00000038


	//----- nvinfo : EIATTR_REGCOUNT
	.align		4
.L_54:
        /*0108*/ 	.byte	0x04, 0x2f
        /*010a*/ 	.short	(.L_56 - .L_55)
	.align		4
.L_55:
        /*010c*/ 	.word	index@(_ZN7cutlass13device_kernelIN5flash19enable_sm80_to_sm89INS1_16FlashAttnFwdSm80INS1_25CollectiveMainloopFwdSm80ILi8ELi2ELb0EN4cute5tupleIJNS5_1CILi128EEENS7_ILi64EEENS7_ILi192EEEEEELi192ENS_6half_tEfNS_4arch4Sm80ELb0ELb1ELb0ELb1ELb1ELb0ELb1ELb1EEENS1_21CollectiveEpilogueFwdINS6_IJS8_SA_S9_EEENS6_IJNS7_ILi1EEESI_SI_EEESC_SE_Li256ELb1ELb1ELb1ELb0EEENS1_36VarlenDynamicPersistentTileSchedulerILi128ELi64ELi256ELi256ELb1ELb1ELb0ELb1ELb0ELb1EEEEEEEEEvNT_6ParamsE)
        /*0110*/ 	.word	0x000000ff


	//----- nvinfo : EIATTR_FRAME_SIZE
	.align		4
.L_56:
        /*0114*/ 	.byte	0x04, 0x11
        /*0116*/ 	.short	(.L_58 - .L_57)
	.align		4
.L_57:
        /*0118*/ 	.word	index@($__internal_37_$__cuda_sm70_votesync_ballot)
        /*011c*/ 	.word	0x00000000


	//----- nvinfo : EIATTR_FRAME_SIZE
	.align		4
.L_58:
        /*0120*/ 	.byte	0x04, 0x11
        /*0122*/ 	.short	(.L_60 - .L_59)
	.align		4
.L_59:
        /*0124*/ 	.word	index@($__internal_36_$__cuda_sm70_shflsync_up_p)
        /*0128*/ 	.word	0x00000000


	//----- nvinfo : EIATTR_FRAME_SIZE
	.align		4
.L_60:
        /*012c*/ 	.byte	0x04, 0x11
        /*012e*/ 	.short	(.L_62 - .L_61)
	.align		4
.L_61:
        /*0130*/ 	.word	index@($__internal_35_$__cuda_sm70_shflsync_idx_p)
        /*0134*/ 	.word	0x00000000


	//----- nvinfo : EIATTR_FRAME_SIZE
	.align		4
.L_62:
        /*0138*/ 	.byte	0x04, 0x11
        /*013a*/ 	.short	(.L_64 - .L_63)
	.align		4
.L_63:
        /*013c*/ 	.word	index@($__internal_34_$__cuda_sm70_shflsync_bfly_p)
        /*0140*/ 	.word	0x00000000


	//----- nvinfo : EIATTR_FRAME_SIZE
	.align		4
.L_64:
        /*0144*/ 	.byte	0x04, 0x11
        /*0146*/ 	.short	(.L_66 - .L_65)
	.align		4
.L_65:
        /*0148*/ 	.word	index@(_ZN7cutlass13device_kernelIN5flash19enable_sm80_to_sm89INS1_16FlashAttnFwdSm80INS1_25CollectiveMainloopFwdSm80ILi8ELi2ELb0EN4cute5tupleIJNS5_1CILi128EEENS7_ILi64EEENS7_ILi192EEEEEELi192ENS_6half_tEfNS_4arch4Sm80ELb0ELb1ELb0ELb1ELb1ELb0ELb1ELb1EEENS1_21CollectiveEpilogueFwdINS6_IJS8_SA_S9_EEENS6_IJNS7_ILi1EEESI_SI_EEESC_SE_Li256ELb1ELb1ELb1ELb0EEENS1_36VarlenDynamicPersistentTileSchedulerILi128ELi64ELi256ELi256ELb1ELb1ELb0ELb1ELb0ELb1EEEEEEEEEvNT_6ParamsE)
        /*014c*/ 	.word	0x00000010


	//----- nvinfo : EIATTR_REGCOUNT
	.align		4
.L_66:
        /*0150*/ 	.byte	0x04, 0x2f
        /*0152*/ 	.short	(.L_68 - .L_67)
	.align		4
.L_67:
        /*0154*/ 	.word	index@(_ZN7cutlass13device_kernelIN5flash19enable_sm80_to_sm89INS1_16FlashAttnFwdSm80INS1_25CollectiveMainloopFwdSm80ILi8ELi2ELb0EN4cute5tupleIJNS5_1CILi128EEENS7_ILi64EEENS7_ILi192EEEEEELi192ENS_6half_tEfNS_4arch4Sm80ELb0ELb1ELb0ELb0ELb1ELb0ELb1ELb1EEENS1_21CollectiveEpilogueFwdINS6_IJS8_SA_S9_EEENS6_IJNS7_ILi1EEESI_SI_EEESC_SE_Li256ELb0ELb1ELb1ELb0EEENS1_19SingleTileSchedulerILb0ELb1ELb1ELi128EEEEEEEEEvNT_6ParamsE)
        /*0158*/ 	.word	0x000000e4


	//----- nvinfo : EIATTR_FRAME_SIZE
	.align		4
.L_68:
        /*015c*/ 	.byte	0x04, 0x11
        /*015e*/ 	.short	(.L_70 - .L_69)
	.align		4
.L_69:
        /*0160*/ 	.word	index@(_ZN7cutlass13device_kernelIN5flash19enable_sm80_to_sm89INS1_16FlashAttnFwdSm80INS1_25CollectiveMainloopFwdSm80ILi8ELi2ELb0EN4cute5tupleIJNS5_1CILi128EEENS7_ILi64EEENS7_ILi192EEEEEELi192ENS_6half_tEfNS_4arch4Sm80ELb0ELb1ELb0ELb0ELb1ELb0ELb1ELb1EEENS1_21CollectiveEpilogueFwdINS6_IJS8_SA_S9_EEENS6_IJNS7_ILi1EEESI_SI_EEESC_SE_Li256ELb0ELb1ELb1ELb0EEENS1_19SingleTileSchedulerILb0ELb1ELb1ELi128EEEEEEEEEvNT_6ParamsE)
        /*0164*/ 	.word	0x00000000


	//----- nvinfo : EIATTR_REGCOUNT
	.align		4
.L_70:
        /*0168*/ 	.byte	0x04, 0x2f
        /*016a*/ 	.short	(.L_72 - .L_71)
	.align		4
.L_71:
        /*016c*/ 	.word	index@(_ZN7cutlass13device_kernelIN5flash19enable_sm80_to_sm89INS1_16FlashAttnFwdSm80INS1_25CollectiveMainloopFwdSm80ILi8ELi2ELb0EN4cute5tupleIJNS5_1CILi128EEENS7_ILi64EEENS7_ILi192EEEEEELi192ENS_6half_tEfNS_4arch4Sm80ELb0ELb0ELb0ELb1ELb1ELb1ELb1ELb1EEENS1_21CollectiveEpilogueFwdINS6_IJS8_SA_S9_EEENS6_IJNS7_ILi1EEESI_SI_EEESC_SE_Li256ELb1ELb1ELb1ELb0EEENS1_36VarlenDynamicPersistentTileSchedulerILi128ELi64ELi256ELi256ELb1ELb1ELb0ELb0ELb1ELb1EEEEEEEEEvNT_6ParamsE)
        /*0170*/ 	.word	0x000000ff


	//----- nvinfo : EIATTR_FRAME_SIZE
	.align		4
.L_72:
        /*0174*/ 	.byte	0x04, 0x11
        /*0176*/ 	.short	(.L_74 - .L_73)
	.align		4
.L_73:
        /*0178*/ 	.word	index@($__internal_33_$__cuda_sm70_votesync_ballot)
        /*017c*/ 	.word	0x00000000


	//----- nvinfo : EIATTR_FRAME_SIZE
	.align		4
.L_74:
        /*0180*/ 	.byte	0x04, 0x11
        /*0182*/ 	.short	(.L_76 - .L_75)
	.align		4
.L_75:
        /*0184*/ 	.word	index@($__internal_32_$__cuda_sm70_shflsync_up_p)
        /*0188*/ 	.word	0x00000000


	//----- nvinfo : EIATTR_FRAME_SIZE
	.align		4
.L_76:
        /*018c*/ 	.byte	0x04, 0x11
        /*018e*/ 	.short	(.L_78 - .L_77)
	.align		4
.L_77:
        /*0190*/ 	.word	index@($__internal_31_$__cuda_sm70_shflsync_idx_p)
        /*0194*/ 	.word	0x00000000


	//----- nvinfo : EIATTR_FRAME_SIZE
	.align		4
.L_78:
        /*0198*/ 	.byte	0x04, 0x11
        /*019a*/ 	.short	(.L_80 - .L_79)
	.align		4
.L_79:
        /*019c*/ 	.word	index@($__internal_30_$__cuda_sm70_shflsync_bfly_p)
        /*01a0*/ 	.word	0x00000000


	//----- nvinfo : EIATTR_FRAME_SIZE
	.align		4
.L_80:
        /*01a4*/ 	.byte	0x04, 0x11
        /*01a6*/ 	.short	(.L_82 - .L_81)
	.align		4
.L_81:
        /*01a8*/ 	.word	index@(_ZN7cutlass13device_kernelIN5flash19enable_sm80_to_sm89INS1_16FlashAttnFwdSm80INS1_25CollectiveMainloopFwdSm80ILi8ELi2ELb0EN4cute5tupleIJNS5_1CILi128EEENS7_ILi64EEENS7_ILi192EEEEEELi192ENS_6half_tEfNS_4arch4Sm80ELb0ELb0ELb0ELb1ELb1ELb1ELb1ELb1EEENS1_21CollectiveEpilogueFwdINS6_IJS8_SA_S9_EEENS6_IJNS7_ILi1EEESI_SI_EEESC_SE_Li256ELb1ELb1ELb1ELb0EEENS1_36VarlenDynamicPersistentTileSchedulerILi128ELi64ELi256ELi256ELb1ELb1ELb0ELb0ELb1ELb1EEEEEEEEEvNT_6ParamsE)
        /*01ac*/ 	.word	0x00000050


	//----- nvinfo : EIATTR_REGCOUNT
	.align		4
.L_82:
        /*01b0*/ 	.byte	0x04, 0x2f
        /*01b2*/ 	.short	(.L_84 - .L_83)
	.align		4
.L_83:
        /*01b4*/ 	.word	index@(_ZN7cutlass13device_kernelIN5flash19enable_sm80_to_sm89INS1_16FlashAttnFwdSm80INS1_25CollectiveMainloopFwdSm80ILi8ELi2ELb0EN4cute5tupleIJNS5_1CILi128EEENS7_ILi64EEENS7_ILi192EEEEEELi192ENS_6half_tEfNS_4arch4Sm80ELb0ELb0ELb0ELb1ELb1ELb0ELb1ELb1EEENS1_21CollectiveEpilogueFwdINS6_IJS8_SA_S9_EEENS6_IJNS7_ILi1EEESI_SI_EEESC_SE_Li256ELb1ELb1ELb1ELb0EEENS1_36VarlenDynamicPersistentTileSchedulerILi128ELi64ELi256ELi256ELb1ELb1ELb0ELb0ELb1ELb1EEEEEEEEEvNT_6ParamsE)
        /*01b8*/ 	.word	0x000000ff


	//----- nvinfo : EIATTR_FRAME_SIZE
	.align		4
.L_84:
        /*01bc*/ 	.byte	0x04, 0x11
        /*01be*/ 	.short	(.L_86 - .L_85)
	.align		4
.L_85:
        /*01c0*/ 	.word	index@($__internal_29_$__cuda_sm70_votesync_ballot)
        /*01c4*/ 	.word	0x00000000


	//----- nvinfo : EIATTR_FRAME_SIZE
	.align		4
.L_86:
        /*01c8*/ 	.byte	0x04, 0x11
        /*01ca*/ 	.short	(.L_88 - .L_87)
	.align		4
.L_87:
        /*01cc*/ 	.word	index@($__internal_28_$__cuda_sm70_shflsync_up_p)
        /*01d0*/ 	.word	0x00000000


	//----- nvinfo : EIATTR_FRAME_SIZE
	.align		4
.L_88:
        /*01d4*/ 	.byte	0x04, 0x11
        /*01d6*/ 	.short	(.L_90 - .L_89)
	.align		4
.L_89:
        /*01d8*/ 	.word	index@($__internal_27_$__cuda_sm70_shflsync_idx_p)
        /*01dc*/ 	.word	0x00000000


	//----- nvinfo : EIATTR_FRAME_SIZE
	.align		4
.L_90:
        /*01e0*/ 	.byte	0x04, 0x11
        /*01e2*/ 	.short	(.L_92 - .L_91)
	.align		4
.L_91:
        /*01e4*/ 	.word	index@($__internal_26_$__cuda_sm70_shflsync_bfly_p)
        /*01e8*/ 	.word	0x00000000


	//----- nvinfo : EIATTR_FRAME_SIZE
	.align		4
.L_92:
        /*01ec*/ 	.byte	0x04, 0x11
        /*01ee*/ 	.short	(.L_94 - .L_93)
	.align		4
.L_93:
        /*01f0*/ 	.word	index@(_ZN7cutlass13device_kernelIN5flash19enable_sm80_to_sm89INS1_16FlashAttnFwdSm80INS1_25CollectiveMainloopFwdSm80ILi8ELi2ELb0EN4cute5tupleIJNS5_1CILi128EEENS7_ILi64EEENS7_ILi192EEEEEELi192ENS_6half_tEfNS_4arch4Sm80ELb0ELb0ELb0ELb1ELb1ELb0ELb1ELb1EEENS1_21CollectiveEpilogueFwdINS6_IJS8_SA_S9_EEENS6_IJNS7_ILi1EEESI_SI_EEESC_SE_Li256ELb1ELb1ELb1ELb0EEENS1_36VarlenDynamicPersistentTileSchedulerILi128ELi64ELi256ELi256ELb1ELb1ELb0ELb0ELb1ELb1EEEEEEEEEvNT_6ParamsE)
        /*01f4*/ 	.word	0x00000010


	//----- nvinfo : EIATTR_REGCOUNT
	.align		4
.L_94:
        /*01f8*/ 	.byte	0x04, 0x2f
        /*01fa*/ 	.short	(.L_96 - .L_95)
	.align		4
.L_95:
        /*01fc*/ 	.word	index@(_ZN7cutlass13device_kernelIN5flash19enable_sm80_to_sm89INS1_16FlashAttnFwdSm80INS1_25CollectiveMainloopFwdSm80ILi8ELi2ELb0EN4cute5tupleIJNS5_1CILi128EEENS7_ILi64EEENS7_ILi192EEEEEELi192ENS_6half_tEfNS_4arch4Sm80ELb0ELb0ELb0ELb0ELb1ELb0ELb1ELb1EEENS1_21CollectiveEpilogueFwdINS6_IJS8_SA_S9_EEENS6_IJNS7_ILi1EEESI_SI_EEESC_SE_Li256ELb0ELb1ELb1ELb0EEENS1_19SingleTileSchedulerILb0ELb1ELb1ELi128EEEEEEEEEvNT_6ParamsE)
        /*0200*/ 	.word	0x000000f5


	//----- nvinfo : EIATTR_FRAME_SIZE
	.align		4
.L_96:
        /*0204*/ 	.byte	0x04, 0x11
        /*0206*/ 	.short	(.L_98 - .L_97)
	.align		4
.L_97:
        /*0208*/ 	.word	index@(_ZN7cutlass13device_kernelIN5flash19enable_sm80_to_sm89INS1_16FlashAttnFwdSm80INS1_25CollectiveMainloopFwdSm80ILi8ELi2ELb0EN4cute5tupleIJNS5_1CILi128EEENS7_ILi64EEENS7_ILi192EEEEEELi192ENS_6half_tEfNS_4arch4Sm80ELb0ELb0ELb0ELb0ELb1ELb0ELb1ELb1EEENS1_21CollectiveEpilogueFwdINS6_IJS8_SA_S9_EEENS6_IJNS7_ILi1EEESI_SI_EEESC_SE_Li256ELb0ELb1ELb1ELb0EEENS1_19SingleTileSchedulerILb0ELb1ELb1ELi128EEEEEEEEEvNT_6ParamsE)
        /*020c*/ 	.word	0x00000000


	//----- nvinfo : EIATTR_REGCOUNT
	.align		4
.L_98:
        /*0210*/ 	.byte	0x04, 0x2f
        /*0212*/ 	.short	(.L_100 - .L_99)
	.align		4
.L_99:
        /*0214*/ 	.word	index@(_ZN7cutlass13device_kernelIN5flash19enable_sm80_to_sm89INS1_16FlashAttnFwdSm80INS1_25CollectiveMainloopFwdSm80ILi8ELi1ELb0EN4cute5tupleIJNS5_1CILi128EEENS7_ILi64EEENS7_ILi192EEEEEELi192ENS_6half_tEfNS_4arch4Sm80ELb1ELb0ELb0ELb1ELb1ELb1ELb1ELb1EEENS1_21CollectiveEpilogueFwdINS6_IJS8_SA_S9_EEENS6_IJNS7_ILi1EEESI_SI_EEESC_SE_Li256ELb1ELb1ELb1ELb0EEENS1_36VarlenDynamicPersistentTileSchedulerILi128ELi64ELi256ELi256ELb1ELb1ELb0ELb1ELb1ELb1EEEEEEEEEvNT_6ParamsE)
        /*0218*/ 	.word	0x000000ff


	//----- nvinfo : EIATTR_FRAME_SIZE
	.align		4
.L_100:
        /*021c*/ 	.byte	0x04, 0x11
        /*021e*/ 	.short	(.L_102 - .L_101)
	.align		4
.L_101:
        /*0220*/ 	.word	index@($__internal_25_$__cuda_sm70_votesync_ballot)
        /*0224*/ 	.word	0x00000000


	//----- nvinfo : EIATTR_FRAME_SIZE
	.align		4
.L_102:
        /*0228*/ 	.byte	0x04, 0x11
        /*022a*/ 	.short	(.L_104 - .L_103)
	.align		4
.L_103:
        /*022c*/ 	.word	index@($__internal_24_$__cuda_sm70_shflsync_up_p)
        /*0230*/ 	.word	0x00000000


	//----- nvinfo : EIATTR_FRAME_SIZE
	.align		4
.L_104:
        /*0234*/ 	.byte	0x04, 0x11
        /*0236*/ 	.short	(.L_106 - .L_105)
	.align		4
.L_105:
        /*0238*/ 	.word	index@($__internal_23_$__cuda_sm70_shflsync_idx_p)
        /*023c*/ 	.word	0x00000000


	//----- nvinfo : EIATTR_FRAME_SIZE
	.align		4
.L_106:
        /*0240*/ 	.byte	0x04, 0x11
        /*0242*/ 	.short	(.L_108 - .L_107)
	.align		4
.L_107:
        /*0244*/ 	.word	index@($__internal_22_$__cuda_sm70_shflsync_bfly_p)
        /*0248*/ 	.word	0x00000000


	//----- nvinfo : EIATTR_FRAME_SIZE
	.align		4
.L_108:
        /*024c*/ 	.byte	0x04, 0x11
        /*024e*/ 	.short	(.L_110 - .L_109)
	.align		4
.L_109:
        /*0250*/ 	.word	index@(_ZN7cutlass13device_kernelIN5flash19enable_sm80_to_sm89INS1_16FlashAttnFwdSm80INS1_25CollectiveMainloopFwdSm80ILi8ELi1ELb0EN4cute5tupleIJNS5_1CILi128EEENS7_ILi64EEENS7_ILi192EEEEEELi192ENS_6half_tEfNS_4arch4Sm80ELb1ELb0ELb0ELb1ELb1ELb1ELb1ELb1EEENS1_21CollectiveEpilogueFwdINS6_IJS8_SA_S9_EEENS6_IJNS7_ILi1EEESI_SI_EEESC_SE_Li256ELb1ELb1ELb1ELb0EEENS1_36VarlenDynamicPersistentTileSchedulerILi128ELi64ELi256ELi256ELb1ELb1ELb0ELb1ELb1ELb1EEEEEEEEEvNT_6ParamsE)
        /*0254*/ 	.word	0x00000060


	//----- nvinfo : EIATTR_REGCOUNT
	.align		4
.L_110:
        /*0258*/ 	.byte	0x04, 0x2f
        /*025a*/ 	.short	(.L_112 - .L_111)
	.align		4
.L_111:
        /*025c*/ 	.word	index@(_ZN7cutlass13device_kernelIN5flash19enable_sm80_to_sm89INS1_16FlashAttnFwdSm80INS1_25CollectiveMainloopFwdSm80ILi8ELi1ELb0EN4cute5tupleIJNS5_1CILi128EEENS7_ILi64EEENS7_ILi192EEEEEELi192ENS_6half_tEfNS_4arch4Sm80ELb1ELb0ELb0ELb1ELb1ELb0ELb1ELb1EEENS1_21CollectiveEpilogueFwdINS6_IJS8_SA_S9_EEENS6_IJNS7_ILi1EEESI_SI_EEESC_SE_Li256ELb1ELb1ELb1ELb0EEENS1_36VarlenDynamicPersistentTileSchedulerILi128ELi64ELi256ELi256ELb1ELb1ELb0ELb1ELb1ELb1EEEEEEEEEvNT_6ParamsE)
        /*0260*/ 	.word	0x000000ff


	//----- nvinfo : EIATTR_FRAME_SIZE
	.align		4
.L_112:
        /*0264*/ 	.byte	0x04, 0x11
        /*0266*/ 	.short	(.L_114 - .L_113)
	.align		4
.L_113:
        /*0268*/ 	.word	index@($__internal_21_$__cuda_sm70_votesync_ballot)
        /*026c*/ 	.word	0x00000000


	//----- nvinfo : EIATTR_FRAME_SIZE
	.align		4
.L_114:
        /*0270*/ 	.byte	0x04, 0x11
        /*0272*/ 	.short	(.L_116 - .L_115)
	.align		4
.L_115:
        /*0274*/ 	.word	index@($__internal_20_$__cuda_sm70_shflsync_up_p)
        /*0278*/ 	.word	0x00000000


	//----- nvinfo : EIATTR_FRAME_SIZE
	.align		4
.L_116:
        /*027c*/ 	.byte	0x04, 0x11
        /*027e*/ 	.short	(.L_118 - .L_117)
	.align		4
.L_117:
        /*0280*/ 	.word	index@($__internal_19_$__cuda_sm70_shflsync_idx_p)
        /*0284*/ 	.word	0x00000000


	//----- nvinfo : EIATTR_FRAME_SIZE
	.align		4
.L_118:
        /*0288*/ 	.byte	0x04, 0x11
        /*028a*/ 	.short	(.L_120 - .L_119)
	.align		4
.L_119:
        /*028c*/ 	.word	index@($__internal_18_$__cuda_sm70_shflsync_bfly_p)
        /*0290*/ 	.word	0x00000000


	//----- nvinfo : EIATTR_FRAME_SIZE
	.align		4
.L_120:
        /*0294*/ 	.byte	0x04, 0x11
        /*0296*/ 	.short	(.L_122 - .L_121)
	.align		4
.L_121:
        /*0298*/ 	.word	index@(_ZN7cutlass13device_kernelIN5flash19enable_sm80_to_sm89INS1_16FlashAttnFwdSm80INS1_25CollectiveMainloopFwdSm80ILi8ELi1ELb0EN4cute5tupleIJNS5_1CILi128EEENS7_ILi64EEENS7_ILi192EEEEEELi192ENS_6half_tEfNS_4arch4Sm80ELb1ELb0ELb0ELb1ELb1ELb0ELb1ELb1EEENS1_21CollectiveEpilogueFwdINS6_IJS8_SA_S9_EEENS6_IJNS7_ILi1EEESI_SI_EEESC_SE_Li256ELb1ELb1ELb1ELb0EEENS1_36VarlenDynamicPersistentTileSchedulerILi128ELi64ELi256ELi256ELb1ELb1ELb0ELb1ELb1ELb1EEEEEEEEEvNT_6ParamsE)
        /*029c*/ 	.word	0x00000018


	//----- nvinfo : EIATTR_REGCOUNT
	.align		4
.L_122:
        /*02a0*/ 	.byte	0x04, 0x2f
        /*02a2*/ 	.short	(.L_124 - .L_123)
	.align		4
.L_123:
        /*02a4*/ 	.word	index@(_ZN7cutlass13device_kernelIN5flash19enable_sm80_to_sm89INS1_16FlashAttnFwdSm80INS1_25CollectiveMainloopFwdSm80ILi8ELi1ELb0EN4cute5tupleIJNS5_1CILi128EEENS7_ILi64EEENS7_ILi192EEEEEELi192ENS_6half_tEfNS_4arch4Sm80ELb1ELb0ELb0ELb0ELb1ELb0ELb1ELb1EEENS1_21CollectiveEpilogueFwdINS6_IJS8_SA_S9_EEENS6_IJNS7_ILi1EEESI_SI_EEESC_SE_Li256ELb0ELb1ELb1ELb0EEENS1_30DynamicPersistentTileSchedulerILi256ELi256ELb1ELb1ELb0EEEEEEEEEvNT_6ParamsE)
        /*02a8*/ 	.word	0x000000ff


	//----- nvinfo : EIATTR_FRAME_SIZE
	.align		4
.L_124:
        /*02ac*/ 	.byte	0x04, 0x11
        /*02ae*/ 	.short	(.L_126 - .L_125)
	.align		4
.L_125:
        /*02b0*/ 	.word	index@($__internal_17_$__cuda_sm70_shflsync_idx_p)
        /*02b4*/ 	.word	0x00000000


	//----- nvinfo : EIATTR_FRAME_SIZE
	.align		4
.L_126:
        /*02b8*/ 	.byte	0x04, 0x11
        /*02ba*/ 	.short	(.L_128 - .L_127)
	.align		4
.L_127:
        /*02bc*/ 	.word	index@($__internal_16_$__cuda_sm70_shflsync_bfly_p)
        /*02c0*/ 	.word	0x00000000


	//----- nvinfo : EIATTR_FRAME_SIZE
	.align		4
.L_128:
        /*02c4*/ 	.byte	0x04, 0x11
        /*02c6*/ 	.short	(.L_130 - .L_129)
	.align		4
.L_129:
        /*02c8*/ 	.word	index@(_ZN7cutlass13device_kernelIN5flash19enable_sm80_to_sm89INS1_16FlashAttnFwdSm80INS1_25CollectiveMainloopFwdSm80ILi8ELi1ELb0EN4cute5tupleIJNS5_1CILi128EEENS7_ILi64EEENS7_ILi192EEEEEELi192ENS_6half_tEfNS_4arch4Sm80ELb1ELb0ELb0ELb0ELb1ELb0ELb1ELb1EEENS1_21CollectiveEpilogueFwdINS6_IJS8_SA_S9_EEENS6_IJNS7_ILi1EEESI_SI_EEESC_SE_Li256ELb0ELb1ELb1ELb0EEENS1_30DynamicPersistentTileSchedulerILi256ELi256ELb1ELb1ELb0EEEEEEEEEvNT_6ParamsE)
        /*02cc*/ 	.word	0x00000010


	//----- nvinfo : EIATTR_REGCOUNT
	.align		4
.L_130:
        /*02d0*/ 	.byte	0x04, 0x2f
        /*02d2*/ 	.short	(.L_132 - .L_131)
	.align		4
.L_131:
        /*02d4*/ 	.word	index@(_ZN7cutlass13device_kernelIN5flash19enable_sm80_to_sm89INS1_16FlashAttnFwdSm80INS1_25CollectiveMainloopFwdSm80ILi8ELi1ELb0EN4cute5tupleIJNS5_1CILi128EEENS7_ILi64EEENS7_ILi192EEEEEELi192ENS_6half_tEfNS_4arch4Sm80ELb0ELb1ELb0ELb1ELb1ELb1ELb1ELb1EEENS1_21CollectiveEpilogueFwdINS6_IJS8_SA_S9_EEENS6_IJNS7_ILi1EEESI_SI_EEESC_SE_Li256ELb1ELb1ELb1ELb0EEENS1_36VarlenDynamicPersistentTileSchedulerILi128ELi64ELi256ELi256ELb1ELb1ELb0ELb1ELb0ELb1EEEEEEEEEvNT_6ParamsE)
        /*02d8*/ 	.word	0x000000ff


	//----- nvinfo : EIATTR_FRAME_SIZE
	.align		4
.L_132:
        /*02dc*/ 	.byte	0x04, 0x11
        /*02de*/ 	.short	(.L_134 - .L_133)
	.align		4
.L_133:
        /*02e0*/ 	.word	index@($__internal_15_$__cuda_sm70_votesync_ballot)
        /*02e4*/ 	.word	0x00000000


	//----- nvinfo : EIATTR_FRAME_SIZE
	.align		4
.L_134:
        /*02e8*/ 	.byte	0x04, 0x11
        /*02ea*/ 	.short	(.L_136 - .L_135)
	.align		4
.L_135:
        /*02ec*/ 	.word	index@($__internal_14_$__cuda_sm70_shflsync_up_p)
        /*02f0*/ 	.word	0x00000000


	//----- nvinfo : EIATTR_FRAME_SIZE
	.align		4
.L_136:
        /*02f4*/ 	.byte	0x04, 0x11
        /*02f6*/ 	.short	(.L_138 - .L_137)
	.align		4
.L_137:
        /*02f8*/ 	.word	index@($__internal_13_$__cuda_sm70_shflsync_idx_p)
        /*02fc*/ 	.word	0x00000000


	//----- nvinfo : EIATTR_FRAME_SIZE
	.align		4
.L_138:
        /*0300*/ 	.byte	0x04, 0x11
        /*0302*/ 	.short	(.L_140 - .L_139)
	.align		4
.L_139:
        /*0304*/ 	.word	index@($__internal_12_$__cuda_sm70_shflsync_bfly_p)
        /*0308*/ 	.word	0x00000000


	//----- nvinfo : EIATTR_FRAME_SIZE
	.align		4
.L_140:
        /*030c*/ 	.byte	0x04, 0x11
        /*030e*/ 	.short	(.L_142 - .L_141)
	.align		4
.L_141:
        /*0310*/ 	.word	index@(_ZN7cutlass13device_kernelIN5flash19enable_sm80_to_sm89INS1_16FlashAttnFwdSm80INS1_25CollectiveMainloopFwdSm80ILi8ELi1ELb0EN4cute5tupleIJNS5_1CILi128EEENS7_ILi64EEENS7_ILi192EEEEEELi192ENS_6half_tEfNS_4arch4Sm80ELb0ELb1ELb0ELb1ELb1ELb1ELb1ELb1EEENS1_21CollectiveEpilogueFwdINS6_IJS8_SA_S9_EEENS6_IJNS7_ILi1EEESI_SI_EEESC_SE_Li256ELb1ELb1ELb1ELb0EEENS1_36VarlenDynamicPersistentTileSchedulerILi128ELi64ELi256ELi256ELb1ELb1ELb0ELb1ELb0ELb1EEEEEEEEEvNT_6ParamsE)
        /*0314*/ 	.word	0x00000058


	//----- nvinfo : EIATTR_REGCOUNT
	.align		4
.L_142:
        /*0318*/ 	.byte	0x04, 0x2f
        /*031a*/ 	.short	(.L_144 - .L_143)
	.align		4
.L_143:
        /*031c*/ 	.word	index@(_ZN7cutlass13device_kernelIN5flash19enable_sm80_to_sm89INS1_16FlashAttnFwdSm80INS1_25CollectiveMainloopFwdSm80ILi8ELi1ELb0EN4cute5tupleIJNS5_1CILi128EEENS7_ILi64EEENS7_ILi192EEEEEELi192ENS_6half_tEfNS_4arch4Sm80ELb0ELb1ELb0ELb1ELb1ELb0ELb1ELb1EEENS1_21CollectiveEpilogueFwdINS6_IJS8_SA_S9_EEENS6_IJNS7_ILi1EEESI_SI_EEESC_SE_Li256ELb1ELb1ELb1ELb0EEENS1_36VarlenDynamicPersistentTileSchedulerILi128ELi64ELi256ELi256ELb1ELb1ELb0ELb1ELb0ELb1EEEEEEEEEvNT_6ParamsE)
        /*0320*/ 	.word	0x000000ff


	//----- nvinfo : EIATTR_FRAME_SIZE
	.align		4
.L_144:
        /*0324*/ 	.byte	0x04, 0x11
        /*0326*/ 	.short	(.L_146 - .L_145)
	.align		4
.L_145:
        /*0328*/ 	.word	index@($__internal_11_$__cuda_sm70_votesync_ballot)
        /*032c*/ 	.word	0x00000000


	//----- nvinfo : EIATTR_FRAME_SIZE
	.align		4
.L_146:
        /*0330*/ 	.byte	0x04, 0x11
        /*0332*/ 	.short	(.L_148 - .L_147)
	.align		4
.L_147:
        /*0334*/ 	.word	index@($__internal_10_$__cuda_sm70_shflsync_up_p)
        /*0338*/ 	.word	0x00000000


	//----- nvinfo : EIATTR_FRAME_SIZE
	.align		4
.L_148:
        /*033c*/ 	.byte	0x04, 0x11
        /*033e*/ 	.short	(.L_150 - .L_149)
	.align		4
.L_149:
        /*0340*/ 	.word	index@($__internal_9_$__cuda_sm70_shflsync_idx_p)
        /*0344*/ 	.word	0x00000000


	//----- nvinfo : EIATTR_FRAME_SIZE
	.align		4
.L_150:
        /*0348*/ 	.byte	0x04, 0x11
        /*034a*/ 	.short	(.L_152 - .L_151)
	.align		4
.L_151:
        /*034c*/ 	.word	index@($__internal_8_$__cuda_sm70_shflsync_bfly_p)
        /*0350*/ 	.word	0x00000000


	//----- nvinfo : EIATTR_FRAME_SIZE
	.align		4
.L_152:
        /*0354*/ 	.byte	0x04, 0x11
        /*0356*/ 	.short	(.L_154 - .L_153)
	.align		4
.L_153:
        /*0358*/ 	.word	index@(_ZN7cutlass13device_kernelIN5flash19enable_sm80_to_sm89INS1_16FlashAttnFwdSm80INS1_25CollectiveMainloopFwdSm80ILi8ELi1ELb0EN4cute5tupleIJNS5_1CILi128EEENS7_ILi64EEENS7_ILi192EEEEEELi192ENS_6half_tEfNS_4arch4Sm80ELb0ELb1ELb0ELb1ELb1ELb0ELb1ELb1EEENS1_21CollectiveEpilogueFwdINS6_IJS8_SA_S9_EEENS6_IJNS7_ILi1EEESI_SI_EEESC_SE_Li256ELb1ELb1ELb1ELb0EEENS1_36VarlenDynamicPersistentTileSchedulerILi128ELi64ELi256ELi256ELb1ELb1ELb0ELb1ELb0ELb1EEEEEEEEEvNT_6ParamsE)
        /*035c*/ 	.word	0x00000018


	//----- nvinfo : EIATTR_REGCOUNT
	.align		4
.L_154:
        /*0360*/ 	.byte	0x04, 0x2f
        /*0362*/ 	.short	(.L_156 - .L_155)
	.align		4
.L_155:
        /*0364*/ 	.word	index@(_ZN7cutlass13device_kernelIN5flash19enable_sm80_to_sm89INS1_16FlashAttnFwdSm80INS1_25CollectiveMainloopFwdSm80ILi8ELi1ELb0EN4cute5tupleIJNS5_1CILi128EEENS7_ILi64EEENS7_ILi192EEEEEELi192ENS_6half_tEfNS_4arch4Sm80ELb0ELb1ELb0ELb0ELb1ELb0ELb1ELb1EEENS1_21CollectiveEpilogueFwdINS6_IJS8_SA_S9_EEENS6_IJNS7_ILi1EEESI_SI_EEESC_SE_Li256ELb0ELb1ELb1ELb0EEENS1_19SingleTileSchedulerILb0ELb1ELb1ELi128EEEEEEEEEvNT_6ParamsE)
        /*0368*/ 	.word	0x000000eb


	//----- nvinfo : EIATTR_FRAME_SIZE
	.align		4
.L_156:
        /*036c*/ 	.byte	0x04, 0x11
        /*036e*/ 	.short	(.L_158 - .L_157)
	.align		4
.L_157:
        /*0370*/ 	.word	index@(_ZN7cutlass13device_kernelIN5flash19enable_sm80_to_sm89INS1_16FlashAttnFwdSm80INS1_25CollectiveMainloopFwdSm80ILi8ELi1ELb0EN4cute5tupleIJNS5_1CILi128EEENS7_ILi64EEENS7_ILi192EEEEEELi192ENS_6half_tEfNS_4arch4Sm80ELb0ELb1ELb0ELb0ELb1ELb0ELb1ELb1EEENS1_21CollectiveEpilogueFwdINS6_IJS8_SA_S9_EEENS6_IJNS7_ILi1EEESI_SI_EEESC_SE_Li256ELb0ELb1ELb1ELb0EEENS1_19SingleTileSchedulerILb0ELb1ELb1ELi128EEEEEEEEEvNT_6ParamsE)
        /*0374*/ 	.word	0x00000000


	//----- nvinfo : EIATTR_REGCOUNT
	.align		4
.L_158:
        /*0378*/ 	.byte	0x04, 0x2f
        /*037a*/ 	.short	(.L_160 - .L_159)
	.align		4
.L_159:
        /*037c*/ 	.word	index@(_ZN7cutlass13device_kernelIN5flash19enable_sm80_to_sm89INS1_16FlashAttnFwdSm80INS1_25CollectiveMainloopFwdSm80ILi8ELi1ELb0EN4cute5tupleIJNS5_1CILi128EEENS7_ILi64EEENS7_ILi192EEEEEELi192ENS_6half_tEfNS_4arch4Sm80ELb0ELb0ELb0ELb1ELb1ELb1ELb1ELb1EEENS1_21CollectiveEpilogueFwdINS6_IJS8_SA_S9_EEENS6_IJNS7_ILi1EEESI_SI_EEESC_SE_Li256ELb1ELb1ELb1ELb0EEENS1_36VarlenDynamicPersistentTileSchedulerILi128ELi64ELi256ELi256ELb1ELb1ELb0ELb0ELb1ELb1EEEEEEEEEvNT_6ParamsE)
        /*0380*/ 	.word	0x000000ff


	//----- nvinfo : EIATTR_FRAME_SIZE
	.align		4
.L_160:
        /*0384*/ 	.byte	0x04, 0x11
        /*0386*/ 	.short	(.L_162 - .L_161)
	.align		4
.L_161:
        /*0388*/ 	.word	index@($__internal_7_$__cuda_sm70_votesync_ballot)
        /*038c*/ 	.word	0x00000000


	//----- nvinfo : EIATTR_FRAME_SIZE
	.align		4
.L_162:
        /*0390*/ 	.byte	0x04, 0x11
        /*0392*/ 	.short	(.L_164 - .L_163)
	.align		4
.L_163:
        /*0394*/ 	.word	index@($__internal_6_$__cuda_sm70_shflsync_up_p)
        /*0398*/ 	.word	0x00000000


	//----- nvinfo : EIATTR_FRAME_SIZE
	.align		4
.L_164:
        /*039c*/ 	.byte	0x04, 0x11
        /*039e*/ 	.short	(.L_166 - .L_165)
	.align		4
.L_165:
        /*03a0*/ 	.word	index@($__internal_5_$__cuda_sm70_shflsync_idx_p)
        /*03a4*/ 	.word	0x00000000


	//----- nvinfo : EIATTR_FRAME_SIZE
	.align		4
.L_166:
        /*03a8*/ 	.byte	0x04, 0x11
        /*03aa*/ 	.short	(.L_168 - .L_167)
	.align		4
.L_167:
        /*03ac*/ 	.word	index@($__internal_4_$__cuda_sm70_shflsync_bfly_p)
        /*03b0*/ 	.word	0x00000000


	//----- nvinfo : EIATTR_FRAME_SIZE
	.align		4
.L_168:
        /*03b4*/ 	.byte	0x04, 0x11
        /*03b6*/ 	.short	(.L_170 - .L_169)
	.align		4
.L_169:
        /*03b8*/ 	.word	index@(_ZN7cutlass13device_kernelIN5flash19enable_sm80_to_sm89INS1_16FlashAttnFwdSm80INS1_25CollectiveMainloopFwdSm80ILi8ELi1ELb0EN4cute5tupleIJNS5_1CILi128EEENS7_ILi64EEENS7_ILi192EEEEEELi192ENS_6half_tEfNS_4arch4Sm80ELb0ELb0ELb0ELb1ELb1ELb1ELb1ELb1EEENS1_21CollectiveEpilogueFwdINS6_IJS8_SA_S9_EEENS6_IJNS7_ILi1EEESI_SI_EEESC_SE_Li256ELb1ELb1ELb1ELb0EEENS1_36VarlenDynamicPersistentTileSchedulerILi128ELi64ELi256ELi256ELb1ELb1ELb0ELb0ELb1ELb1EEEEEEEEEvNT_6ParamsE)
        /*03bc*/ 	.word	0x00000060


	//----- nvinfo : EIATTR_REGCOUNT
	.align		4
.L_170:
        /*03c0*/ 	.byte	0x04, 0x2f
        /*03c2*/ 	.short	(.L_172 - .L_171)
	.align		4
.L_171:
        /*03c4*/ 	.word	index@(_ZN7cutlass13device_kernelIN5flash19enable_sm80_to_sm89INS1_16FlashAttnFwdSm80INS1_25CollectiveMainloopFwdSm80ILi8ELi1ELb0EN4cute5tupleIJNS5_1CILi128EEENS7_ILi64EEENS7_ILi192EEEEEELi192ENS_6half_tEfNS_4arch4Sm80ELb0ELb0ELb0ELb1ELb1ELb0ELb1ELb1EEENS1_21CollectiveEpilogueFwdINS6_IJS8_SA_S9_EEENS6_IJNS7_ILi1EEESI_SI_EEESC_SE_Li256ELb1ELb1ELb1ELb0EEENS1_36VarlenDynamicPersistentTileSchedulerILi128ELi64ELi256ELi256ELb1ELb1ELb0ELb0ELb1ELb1EEEEEEEEEvNT_6ParamsE)
        /*03c8*/ 	.word	0x000000ff


	//----- nvinfo : EIATTR_FRAME_SIZE
	.align		4
.L_172:
        /*03cc*/ 	.byte	0x04, 0x11
        /*03ce*/ 	.short	(.L_174 - .L_173)
	.align		4
.L_173:
        /*03d0*/ 	.word	index@($__internal_3_$__cuda_sm70_votesync_ballot)
        /*03d4*/ 	.word	0x00000000


	//----- nvinfo : EIATTR_FRAME_SIZE
	.align		4
.L_174:
        /*03d8*/ 	.byte	0x04, 0x11
        /*03da*/ 	.short	(.L_176 - .L_175)
	.align		4
.L_175:
        /*03dc*/ 	.word	index@($__internal_2_$__cuda_sm70_shflsync_up_p)
        /*03e0*/ 	.word	0x00000000


	//----- nvinfo : EIATTR_FRAME_SIZE
	.align		4
.L_176:
        /*03e4*/ 	.byte	0x04, 0x11
        /*03e6*/ 	.short	(.L_178 - .L_177)
	.align		4
.L_177:
        /*03e8*/ 	.word	index@($__internal_1_$__cuda_sm70_shflsync_idx_p)
        /*03ec*/ 	.word	0x00000000


	//----- nvinfo : EIATTR_FRAME_SIZE
	.align		4
.L_178:
        /*03f0*/ 	.byte	0x04, 0x11
        /*03f2*/ 	.short	(.L_180 - .L_179)
	.align		4
.L_179:
        /*03f4*/ 	.word	index@($__internal_0_$__cuda_sm70_shflsync_bfly_p)
        /*03f8*/ 	.word	0x00000000


	//----- nvinfo : EIATTR_FRAME_SIZE
	.align		4
.L_180:
        /*03fc*/ 	.byte	0x04, 0x11
        /*03fe*/ 	.short	(.L_182 - .L_181)
	.align		4
.L_181:
        /*0400*/ 	.word	index@(_ZN7cutlass13device_kernelIN5flash19enable_sm80_to_sm89INS1_16FlashAttnFwdSm80INS1_25CollectiveMainloopFwdSm80ILi8ELi1ELb0EN4cute5tupleIJNS5_1CILi128EEENS7_ILi64EEENS7_ILi192EEEEEELi192ENS_6half_tEfNS_4arch4Sm80ELb0ELb0ELb0ELb1ELb1ELb0ELb1ELb1EEENS1_21CollectiveEpilogueFwdINS6_IJS8_SA_S9_EEENS6_IJNS7_ILi1EEESI_SI_EEESC_SE_Li256ELb1ELb1ELb1ELb0EEENS1_36VarlenDynamicPersistentTileSchedulerILi128ELi64ELi256ELi256ELb1ELb1ELb0ELb0ELb1ELb1EEEEEEEEEvNT_6ParamsE)
        /*0404*/ 	.word	0x00000018


	//----- nvinfo : EIATTR_REGCOUNT
	.align		4
.L_182:
        /*0408*/ 	.byte	0x04, 0x2f
        /*040a*/ 	.short	(.L_184 - .L_183)
	.align		4
.L_183:
        /*040c*/ 	.word	index@(_ZN7cutlass13device_kernelIN5flash19enable_sm80_to_sm89INS1_16FlashAttnFwdSm80INS1_25CollectiveMainloopFwdSm80ILi8ELi1ELb0EN4cute5tupleIJNS5_1CILi128EEENS7_ILi64EEENS7_ILi192EEEEEELi192ENS_6half_tEfNS_4arch4Sm80ELb0ELb0ELb0ELb0ELb1ELb0ELb1ELb1EEENS1_21CollectiveEpilogueFwdINS6_IJS8_SA_S9_EEENS6_IJNS7_ILi1EEESI_SI_EEESC_SE_Li256ELb0ELb1ELb1ELb0EEENS1_19SingleTileSchedulerILb0ELb1ELb1ELi128EEEEEEEEEvNT_6ParamsE)
        /*0410*/ 	.word	0x000000e2


	//----- nvinfo : EIATTR_FRAME_SIZE
	.align		4
.L_184:
        /*0414*/ 	.byte	0x04, 0x11
        /*0416*/ 	.short	(.L_186 - .L_185)
	.align		4
.L_185:
        /*0418*/ 	.word	index@(_ZN7cutlass13device_kernelIN5flash19enable_sm80_to_sm89INS1_16FlashAttnFwdSm80INS1_25CollectiveMainloopFwdSm80ILi8ELi1ELb0EN4cute5tupleIJNS5_1CILi128EEENS7_ILi64EEENS7_ILi192EEEEEELi192ENS_6half_tEfNS_4arch4Sm80ELb0ELb0ELb0ELb0ELb1ELb0ELb1ELb1EEENS1_21CollectiveEpilogueFwdINS6_IJS8_SA_S9_EEENS6_IJNS7_ILi1EEESI_SI_EEESC_SE_Li256ELb0ELb1ELb1ELb0EEENS1_19SingleTileSchedulerILb0ELb1ELb1ELi128EEEEEEEEEvNT_6ParamsE)
        /*041c*/ 	.word	0x00000000


	//----- nvinfo : EIATTR_MIN_STACK_SIZE
	.align		4
.L_186:
        /*0420*/ 	.byte	0x04, 0x12
        /*0422*/ 	.short	(.L_188 - .L_187)
	.align		4
.L_187:
        /*0424*/ 	.word	index@(_ZN7cutlass13device_kernelIN5flash19enable_sm80_to_sm89INS1_16FlashAttnFwdSm80INS1_25CollectiveMainloopFwdSm80ILi8ELi1ELb0EN4cute5tupleIJNS5_1CILi128EEENS7_ILi64EEENS7_ILi192EEEEEELi192ENS_6half_tEfNS_4arch4Sm80ELb0ELb0ELb0ELb0ELb1ELb0ELb1ELb1EEENS1_21CollectiveEpilogueFwdINS6_IJS8_SA_S9_EEENS6_IJNS7_ILi1EEESI_SI_EEESC_SE_Li256ELb0ELb1ELb1ELb0EEENS1_19SingleTileSchedulerILb0ELb1ELb1ELi128EEEEEEEEEvNT_6ParamsE)
        /*0428*/ 	.word	0x00000000


	//----- nvinfo : EIATTR_MIN_STACK_SIZE
	.align		4
.L_188:
        /*042c*/ 	.byte	0x04, 0x12
        /*042e*/ 	.short	(.L_190 - .L_189)
	.align		4
.L_189:
        /*0430*/ 	.word	index@(_ZN7cutlass13device_kernelIN5flash19enable_sm80_to_sm89INS1_16FlashAttnFwdSm80INS1_25CollectiveMainloopFwdSm80ILi8ELi1ELb0EN4cute5tupleIJNS5_1CILi128EEENS7_ILi64EEENS7_ILi192EEEEEELi192ENS_6half_tEfNS_4arch4Sm80ELb0ELb0ELb0ELb1ELb1ELb0ELb1ELb1EEENS1_21CollectiveEpilogueFwdINS6_IJS8_SA_S9_EEENS6_IJNS7_ILi1EEESI_SI_EEESC_SE_Li256ELb1ELb1ELb1ELb0EEENS1_36VarlenDynamicPersistentTileSchedulerILi128ELi64ELi256ELi256ELb1ELb1ELb0ELb0ELb1ELb1EEEEEEEEEvNT_6ParamsE)
        /*0434*/ 	.word	0x00000018


	//----- nvinfo : EIATTR_MIN_STACK_SIZE
	.align		4
.L_190:
        /*0438*/ 	.byte	0x04, 0x12
        /*043a*/ 	.short	(.L_192 - .L_191)
	.align		4
.L_191:
        /*043c*/ 	.word	index@(_ZN7cutlass13device_kernelIN5flash19enable_sm80_to_sm89INS1_16FlashAttnFwdSm80INS1_25CollectiveMainloopFwdSm80ILi8ELi1ELb0EN4cute5tupleIJNS5_1CILi128EEENS7_ILi64EEENS7_ILi192EEEEEELi192ENS_6half_tEfNS_4arch4Sm80ELb0ELb0ELb0ELb1ELb1ELb1ELb1ELb1EEENS1_21CollectiveEpilogueFwdINS6_IJS8_SA_S9_EEENS6_IJNS7_ILi1EEESI_SI_EEESC_SE_Li256ELb1ELb1ELb1ELb0EEENS1_36VarlenDynamicPersistentTileSchedulerILi128ELi64ELi256ELi256ELb1ELb1ELb0ELb0ELb1ELb1EEEEEEEEEvNT_6ParamsE)
        /*0440*/ 	.word	0x00000060


	//----- nvinfo : EIATTR_MIN_STACK_SIZE
	.align		4
.L_192:
        /*0444*/ 	.byte	0x04, 0x12
        /*0446*/ 	.short	(.L_194 - .L_193)
	.align		4
.L_193:
        /*0448*/ 	.word	index@(_ZN7cutlass13device_kernelIN5flash19enable_sm80_to_sm89INS1_16FlashAttnFwdSm80INS1_25CollectiveMainloopFwdSm80ILi8ELi1ELb0EN4cute5tupleIJNS5_1CILi128EEENS7_ILi64EEENS7_ILi192EEEEEELi192ENS_6half_tEfNS_4arch4Sm80ELb0ELb1ELb0ELb0ELb1ELb0ELb1ELb1EEENS1_21CollectiveEpilogueFwdINS6_IJS8_SA_S9_EEENS6_IJNS7_ILi1EEESI_SI_EEESC_SE_Li256ELb0ELb1ELb1ELb0EEENS1_19SingleTileSchedulerILb0ELb1ELb1ELi128EEEEEEEEEvNT_6ParamsE)
        /*044c*/ 	.word	0x00000000


	//----- nvinfo : EIATTR_MIN_STACK_SIZE
	.align		4
.L_194:
        /*0450*/ 	.byte	0x04, 0x12
        /*0452*/ 	.short	(.L_196 - .L_195)
	.align		4
.L_195:
        /*0454*/ 	.word	index@(_ZN7cutlass13device_kernelIN5flash19enable_sm80_to_sm89INS1_16FlashAttnFwdSm80INS1_25CollectiveMainloopFwdSm80ILi8ELi1ELb0EN4cute5tupleIJNS5_1CILi128EEENS7_ILi64EEENS7_ILi192EEEEEELi192ENS_6half_tEfNS_4arch4Sm80ELb0ELb1ELb0ELb1ELb1ELb0ELb1ELb1EEENS1_21CollectiveEpilogueFwdINS6_IJS8_SA_S9_EEENS6_IJNS7_ILi1EEESI_SI_EEESC_SE_Li256ELb1ELb1ELb1ELb0EEENS1_36VarlenDynamicPersistentTileSchedulerILi128ELi64ELi256ELi256ELb1ELb1ELb0ELb1ELb0ELb1EEEEEEEEEvNT_6ParamsE)
        /*0458*/ 	.word	0x00000018


	//----- nvinfo : EIATTR_MIN_STACK_SIZE
	.align		4
.L_196:
        /*045c*/ 	.byte	0x04, 0x12
        /*045e*/ 	.short	(.L_198 - .L_197)
	.align		4
.L_197:
        /*0460*/ 	.word	index@(_ZN7cutlass13device_kernelIN5flash19enable_sm80_to_sm89INS1_16FlashAttnFwdSm80INS1_25CollectiveMainloopFwdSm80ILi8ELi1ELb0EN4cute5tupleIJNS5_1CILi128EEENS7_ILi64EEENS7_ILi192EEEEEELi192ENS_6half_tEfNS_4arch4Sm80ELb0ELb1ELb0ELb1ELb1ELb1ELb1ELb1EEENS1_21CollectiveEpilogueFwdINS6_IJS8_SA_S9_EEENS6_IJNS7_ILi1EEESI_SI_EEESC_SE_Li256ELb1ELb1ELb1ELb0EEENS1_36VarlenDynamicPersistentTileSchedulerILi128ELi64ELi256ELi256ELb1ELb1ELb0ELb1ELb0ELb1EEEEEEEEEvNT_6ParamsE)
        /*0464*/ 	.word	0x00000058


	//----- nvinfo : EIATTR_MIN_STACK_SIZE
	.align		4
.L_198:
        /*0468*/ 	.byte	0x04, 0x12
        /*046a*/ 	.short	(.L_200 - .L_199)
	.align		4
.L_199:
        /*046c*/ 	.word	index@(_ZN7cutlass13device_kernelIN5flash19enable_sm80_to_sm89INS1_16FlashAttnFwdSm80INS1_25CollectiveMainloopFwdSm80ILi8ELi1ELb0EN4cute5tupleIJNS5_1CILi128EEENS7_ILi64EEENS7_ILi192EEEEEELi192ENS_6half_tEfNS_4arch4Sm80ELb1ELb0ELb0ELb0ELb1ELb0ELb1ELb1EEENS1_21CollectiveEpilogueFwdINS6_IJS8_SA_S9_EEENS6_IJNS7_ILi1EEESI_SI_EEESC_SE_Li256ELb0ELb1ELb1ELb0EEENS1_30DynamicPersistentTileSchedulerILi256ELi256ELb1ELb1ELb0EEEEEEEEEvNT_6ParamsE)
        /*0470*/ 	.word	0x00000010


	//----- nvinfo : EIATTR_MIN_STACK_SIZE
	.align		4
.L_200:
        /*0474*/ 	.byte	0x04, 0x12
        /*0476*/ 	.short	(.L_202 - .L_201)
	.align		4
.L_201:
        /*0478*/ 	.word	index@(_ZN7cutlass13device_kernelIN5flash19enable_sm80_to_sm89INS1_16FlashAttnFwdSm80INS1_25CollectiveMainloopFwdSm80ILi8ELi1ELb0EN4cute5tupleIJNS5_1CILi128EEENS7_ILi64EEENS7_ILi192EEEEEELi192ENS_6half_tEfNS_4arch4Sm80ELb1ELb0ELb0ELb1ELb1ELb0ELb1ELb1EEENS1_21CollectiveEpilogueFwdINS6_IJS8_SA_S9_EEENS6_IJNS7_ILi1EEESI_SI_EEESC_SE_Li256ELb1ELb1ELb1ELb0EEENS1_36VarlenDynamicPersistentTileSchedulerILi128ELi64ELi256ELi256ELb1ELb1ELb0ELb1ELb1ELb1EEEEEEEEEvNT_6ParamsE)
        /*047c*/ 	.word	0x00000018


	//----- nvinfo : EIATTR_MIN_STACK_SIZE
	.align		4
.L_202:
        /*0480*/ 	.byte	0x04, 0x12
        /*0482*/ 	.short	(.L_204 - .L_203)
	.align		4
.L_203:
        /*0484*/ 	.word	index@(_ZN7cutlass13device_kernelIN5flash19enable_sm80_to_sm89INS1_16FlashAttnFwdSm80INS1_25CollectiveMainloopFwdSm80ILi8ELi1ELb0EN4cute5tupleIJNS5_1CILi128EEENS7_ILi64EEENS7_ILi192EEEEEELi192ENS_6half_tEfNS_4arch4Sm80ELb1ELb0ELb0ELb1ELb1ELb1ELb1ELb1EEENS1_21CollectiveEpilogueFwdINS6_IJS8_SA_S9_EEENS6_IJNS7_ILi1EEESI_SI_EEESC_SE_Li256ELb1ELb1ELb1ELb0EEENS1_36VarlenDynamicPersistentTileSchedulerILi128ELi64ELi256ELi256ELb1ELb1ELb0ELb1ELb1ELb1EEEEEEEEEvNT_6ParamsE)
        /*0488*/ 	.word	0x00000060


	//----- nvinfo : EIATTR_MIN_STACK_SIZE
	.align		4
.L_204:
        /*048c*/ 	.byte	0x04, 0x12
        /*048e*/ 	.short	(.L_206 - .L_205)
	.align		4
.L_205:
        /*0490*/ 	.word	index@(_ZN7cutlass13device_kernelIN5flash19enable_sm80_to_sm89INS1_16FlashAttnFwdSm80INS1_25CollectiveMainloopFwdSm80ILi8ELi2ELb0EN4cute5tupleIJNS5_1CILi128EEENS7_ILi64EEENS7_ILi192EEEEEELi192ENS_6half_tEfNS_4arch4Sm80ELb0ELb0ELb0ELb0ELb1ELb0ELb1ELb1EEENS1_21CollectiveEpilogueFwdINS6_IJS8_SA_S9_EEENS6_IJNS7_ILi1EEESI_SI_EEESC_SE_Li256ELb0ELb1ELb1ELb0EEENS1_19SingleTileSchedulerILb0ELb1ELb1ELi128EEEEEEEEEvNT_6ParamsE)
        /*0494*/ 	.word	0x00000000


	//----- nvinfo : EIATTR_MIN_STACK_SIZE
	.align		4
.L_206:
        /*0498*/ 	.byte	0x04, 0x12
        /*049a*/ 	.short	(.L_208 - .L_207)
	.align		4
.L_207:
        /*049c*/ 	.word	index@(_ZN7cutlass13device_kernelIN5flash19enable_sm80_to_sm89INS1_16FlashAttnFwdSm80INS1_25CollectiveMainloopFwdSm80ILi8ELi2ELb0EN4cute5tupleIJNS5_1CILi128EEENS7_ILi64EEENS7_ILi192EEEEEELi192ENS_6half_tEfNS_4arch4Sm80ELb0ELb0ELb0ELb1ELb1ELb0ELb1ELb1EEENS1_21CollectiveEpilogueFwdINS6_IJS8_SA_S9_EEENS6_IJNS7_ILi1EEESI_SI_EEESC_SE_Li256ELb1ELb1ELb1ELb0EEENS1_36VarlenDynamicPersistentTileSchedulerILi128ELi64ELi256ELi256ELb1ELb1ELb0ELb0ELb1ELb1EEEEEEEEEvNT_6ParamsE)
        /*04a0*/ 	.word	0x00000010


	//----- nvinfo : EIATTR_MIN_STACK_SIZE
	.align		4
.L_208:
        /*04a4*/ 	.byte	0x04, 0x12
        /*04a6*/ 	.short	(.L_210 - .L_209)
	.align		4
.L_209:
        /*04a8*/ 	.word	index@(_ZN7cutlass13device_kernelIN5flash19enable_sm80_to_sm89INS1_16FlashAttnFwdSm80INS1_25CollectiveMainloopFwdSm80ILi8ELi2ELb0EN4cute5tupleIJNS5_1CILi128EEENS7_ILi64EEENS7_ILi192EEEEEELi192ENS_6half_tEfNS_4arch4Sm80ELb0ELb0ELb0ELb1ELb1ELb1ELb1ELb1EEENS1_21CollectiveEpilogueFwdINS6_IJS8_SA_S9_EEENS6_IJNS7_ILi1EEESI_SI_EEESC_SE_Li256ELb1ELb1ELb1ELb0EEENS1_36VarlenDynamicPersistentTileSchedulerILi128ELi64ELi256ELi256ELb1ELb1ELb0ELb0ELb1ELb1EEEEEEEEEvNT_6ParamsE)
        /*04ac*/ 	.word	0x00000050


	//----- nvinfo : EIATTR_MIN_STACK_SIZE
	.align		4
.L_210:
        /*04b0*/ 	.byte	0x04, 0x12
        /*04b2*/ 	.short	(.L_212 - .L_211)
	.align		4
.L_211:
        /*04b4*/ 	.word	index@(_ZN7cutlass13device_kernelIN5flash19enable_sm80_to_sm89INS1_16FlashAttnFwdSm80INS1_25CollectiveMainloopFwdSm80ILi8ELi2ELb0EN4cute5tupleIJNS5_1CILi128EEENS7_ILi64EEENS7_ILi192EEEEEELi192ENS_6half_tEfNS_4arch4Sm80ELb0ELb1ELb0ELb0ELb1ELb0ELb1ELb1EEENS1_21CollectiveEpilogueFwdINS6_IJS8_SA_S9_EEENS6_IJNS7_ILi1EEESI_SI_EEESC_SE_Li256ELb0ELb1ELb1ELb0EEENS1_19SingleTileSchedulerILb0ELb1ELb1ELi128EEEEEEEEEvNT_6ParamsE)
        /*04b8*/ 	.word	0x00000000


	//----- nvinfo : EIATTR_MIN_STACK_SIZE
	.align		4
.L_212:
        /*04bc*/ 	.byte	0x04, 0x12
        /*04be*/ 	.short	(.L_214 - .L_213)
	.align		4
.L_213:
        /*04c0*/ 	.word	index@(_ZN7cutlass13device_kernelIN5flash19enable_sm80_to_sm89INS1_16FlashAttnFwdSm80INS1_25CollectiveMainloopFwdSm80ILi8ELi2ELb0EN4cute5tupleIJNS5_1CILi128EEENS7_ILi64EEENS7_ILi192EEEEEELi192ENS_6half_tEfNS_4arch4Sm80ELb0ELb1ELb0ELb1ELb1ELb0ELb1ELb1EEENS1_21CollectiveEpilogueFwdINS6_IJS8_SA_S9_EEENS6_IJNS7_ILi1EEESI_SI_EEESC_SE_Li256ELb1ELb1ELb1ELb0EEENS1_36VarlenDynamicPersistentTileSchedulerILi128ELi64ELi256ELi256ELb1ELb1ELb0ELb1ELb0ELb1EEEEEEEEEvNT_6ParamsE)
        /*04c4*/ 	.word	0x00000010


	//----- nvinfo : EIATTR_MIN_STACK_SIZE
	.align		4
.L_214:
        /*04c8*/ 	.byte	0x04, 0x12
        /*04ca*/ 	.short	(.L_216 - .L_215)
	.align		4
.L_215:
        /*04cc*/ 	.word	index@(_ZN7cutlass13device_kernelIN5flash19enable_sm80_to_sm89INS1_16FlashAttnFwdSm80INS1_25CollectiveMainloopFwdSm80ILi8ELi2ELb0EN4cute5tupleIJNS5_1CILi128EEENS7_ILi64EEENS7_ILi192EEEEEELi192ENS_6half_tEfNS_4arch4Sm80ELb0ELb1ELb0ELb1ELb1ELb1ELb1ELb1EEENS1_21CollectiveEpilogueFwdINS6_IJS8_SA_S9_EEENS6_IJNS7_ILi1EEESI_SI_EEESC_SE_Li256ELb1ELb1ELb1ELb0EEENS1_36VarlenDynamicPersistentTileSchedulerILi128ELi64ELi256ELi256ELb1ELb1ELb0ELb1ELb0ELb1EEEEEEEEEvNT_6ParamsE)
        /*04d0*/ 	.word	0x00000038


	//----- nvinfo : EIATTR_MIN_STACK_SIZE
	.align		4
.L_216:
        /*04d4*/ 	.byte	0x04, 0x12
        /*04d6*/ 	.short	(.L_218 - .L_217)
	.align		4
.L_217:
        /*04d8*/ 	.word	index@(_ZN7cutlass13device_kernelIN5flash19enable_sm80_to_sm89INS1_16FlashAttnFwdSm80INS1_25CollectiveMainloopFwdSm80ILi8ELi2ELb0EN4cute5tupleIJNS5_1CILi128EEENS7_ILi64EEENS7_ILi192EEEEEELi192ENS_6half_tEfNS_4arch4Sm80ELb1ELb0ELb0ELb0ELb1ELb0ELb1ELb1EEENS1_21CollectiveEpilogueFwdINS6_IJS8_SA_S9_EEENS6_IJNS7_ILi1EEESI_SI_EEESC_SE_Li256ELb0ELb1ELb1ELb0EEENS1_30DynamicPersistentTileSchedulerILi256ELi256ELb1ELb1ELb0EEEEEEEEEvNT_6ParamsE)
        /*04dc*/ 	.word	0x00000010


	//----- nvinfo : EIATTR_MIN_STACK_SIZE
	.align		4
.L_218:
        /*04e0*/ 	.byte	0x04, 0x12
        /*04e2*/ 	.short	(.L_220 - .L_219)
	.align		4
.L_219:
        /*04e4*/ 	.word	index@(_ZN7cutlass13device_kernelIN5flash19enable_sm80_to_sm89INS1_16FlashAttnFwdSm80INS1_25CollectiveMainloopFwdSm80ILi8ELi2ELb0EN4cute5tupleIJNS5_1CILi128EEENS7_ILi64EEENS7_ILi192EEEEEELi192ENS_6half_tEfNS_4arch4Sm80ELb1ELb0ELb0ELb1ELb1ELb0ELb1ELb1EEENS1_21CollectiveEpilogueFwdINS6_IJS8_SA_S9_EEENS6_IJNS7_ILi1EEESI_SI_EEESC_SE_Li256ELb1ELb1ELb1ELb0EEENS1_36VarlenDynamicPersistentTileSchedulerILi128ELi64ELi256ELi256ELb1ELb1ELb0ELb1ELb1ELb1EEEEEEEEEvNT_6ParamsE)
        /*04e8*/ 	.word	0x00000020


	//----- nvinfo : EIATTR_MIN_STACK_SIZE
	.align		4
.L_220:
        /*04ec*/ 	.byte	0x04, 0x12
        /*04ee*/ 	.short	(.L_222 - .L_221)
	.align		4
.L_221:
        /*04f0*/ 	.word	index@(_ZN7cutlass13device_kernelIN5flash19enable_sm80_to_sm89INS1_16FlashAttnFwdSm80INS1_25CollectiveMainloopFwdSm80ILi8ELi2ELb0EN4cute5tupleIJNS5_1CILi128EEENS7_ILi64EEENS7_ILi192EEEEEELi192ENS_6half_tEfNS_4arch4Sm80ELb1ELb0ELb0ELb1ELb1ELb1ELb1ELb1EEENS1_21CollectiveEpilogueFwdINS6_IJS8_SA_S9_EEENS6_IJNS7_ILi1EEESI_SI_EEESC_SE_Li256ELb1ELb1ELb1ELb0EEENS1_36VarlenDynamicPersistentTileSchedulerILi128ELi64ELi256ELi256ELb1ELb1ELb0ELb1ELb1ELb1EEEEEEEEEvNT_6ParamsE)
        /*04f4*/ 	.word	0x00000070
.L_222:


//--------------------- .nv.info._ZN7cutlass13device_kernelIN5flash19enable_sm80_to_sm89INS1_16FlashAttnFwdSm80INS1_25CollectiveMainloopFwdSm80ILi8ELi1ELb0EN4cute5tupleIJNS5_1CILi128EEENS7_ILi64EEENS7_ILi192EEEEEELi192ENS_6half_tEfNS_4arch4Sm80ELb0ELb0ELb0ELb0ELb1ELb0ELb1ELb1EEENS1_21CollectiveEpilogueFwdINS6_IJS8_SA_S9_EEENS6_IJNS7_ILi1EEESI_SI_EEESC_SE_Li256ELb0ELb1ELb1ELb0EEENS1_19SingleTileSchedulerILb0ELb1ELb1ELi128EEEEEEEEEvNT_6ParamsE --------------------------
	.section	.nv.info._ZN7cutlass13device_kernelIN5flash19enable_sm80_to_sm89INS1_16FlashAttnFwdSm80INS1_25CollectiveMainloopFwdSm80ILi8ELi1ELb0EN4cute5tupleIJNS5_1CILi128EEENS7_ILi64EEENS7_ILi192EEEEEELi192ENS_6half_tEfNS_4arch4Sm80ELb0ELb0ELb0ELb0ELb1ELb0ELb1ELb1EEENS1_21CollectiveEpilogueFwdINS6_IJS8_SA_S9_EEENS6_IJNS7_ILi1EEESI_SI_EEESC_SE_Li256ELb0ELb1ELb1ELb0EEENS1_19SingleTileSchedulerILb0ELb1ELb1ELi128EEEEEEEEEvNT_6ParamsE,"",@"SHT_CUDA_INFO"
	.sectionflags	@""
	.align	4


	//----- nvinfo : EIATTR_CUDA_API_VERSION
	.align		4
        /*0000*/ 	.byte	0x04, 0x37
        /*0002*/ 	.short	(.L_224 - .L_223)
.L_223:
        /*0004*/ 	.word	0x00000082


	//----- nvinfo : EIATTR_SW2861232_WAR
	.align		4
.L_224:
        /*0008*/ 	.byte	0x01, 0x35
	.zero		2


	//----- nvinfo : EIATTR_PARAM_CBANK
	.align		4
        /*000c*/ 	.byte	0x04, 0x0a
        /*000e*/ 	.short	(.L_226 - .L_225)
	.align		4
.L_225:
        /*0010*/ 	.word	index@(.nv.constant0._ZN7cutlass13device_kernelIN5flash19enable_sm80_to_sm89INS1_16FlashAttnFwdSm80INS1_25CollectiveMainloopFwdSm80ILi8ELi1ELb0EN4cute5tupleIJNS5_1CILi128EEENS7_ILi64EEENS7_ILi192EEEEEELi192ENS_6half_tEfNS_4arch4Sm80ELb0ELb0ELb0ELb0ELb1ELb0ELb1ELb1EEENS1_21CollectiveEpilogueFwdINS6_IJS8_SA_S9_EEENS6_IJNS7_ILi1EEESI_SI_EEESC_SE_Li256ELb0ELb1ELb1ELb0EEENS1_19SingleTileSchedulerILb0ELb1ELb1ELi128EEEEEEEEEvNT_6ParamsE)
        /*0014*/ 	.short	0x0160
        /*0016*/ 	.short	0x0418


	//----- nvinfo : EIATTR_CBANK_PARAM_SIZE
	.align		4
.L_226:
        /*0018*/ 	.byte	0x03, 0x19
        /*001a*/ 	.short	0x0418


	//----- nvinfo : EIATTR_KPARAM_INFO
	.align		4
        /*001c*/ 	.byte	0x04, 0x17
        /*001e*/ 	.short	(.L_228 - .L_227)
.L_227:
        /*0020*/ 	.word	0x00000000
        /*0024*/ 	.short	0x0000
        /*0026*/ 	.short	0x0000
        /*0028*/ 	.byte	0x00, 0xf0, 0x61, 0x10


	//----- nvinfo : EIATTR_MAXREG_COUNT
	.align		4
.L_228:
        /*002c*/ 	.byte	0x03, 0x1b
        /*002e*/ 	.short	0x00ff


	//----- nvinfo : EIATTR_NUM_BARRIERS
	.align		4
        /*0030*/ 	.byte	0x02, 0x4c
        /*0032*/ 	.byte	0x02
	.zero		1


	//----- nvinfo : EIATTR_MERCURY_ISA_VERSION
	.align		4
        /*0034*/ 	.byte	0x03, 0x5f
        /*0036*/ 	.short	0x0000


	//----- nvinfo : EIATTR_COOP_GROUP_MASK_REGIDS
	.align		4
        /*0038*/ 	.byte	0x04, 0x29
        /*003a*/ 	.short	(.L_230 - .L_229)


	//   ....[0]....
.L_229:
        /*003c*/ 	.word	0xffffffff


	//   ....[1]....
        /*0040*/ 	.word	0xffffffff


	//   ....[2]....
        /*0044*/ 	.word	0xffffffff


	//   ....[3]....
        /*0048*/ 	.word	0xffffffff


	//   ....[4]....
        /*004c*/ 	.word	0xffffffff


	//   ....[5]....
        /*0050*/ 	.word	0xffffffff


	//   ....[6]....
        /*0054*/ 	.word	0xffffffff


	//   ....[7]....
        /*0058*/ 	.word	0xffffffff


	//   ....[8]....
        /*005c*/ 	.word	0xffffffff


	//   ....[9]....
        /*0060*/ 	.word	0xffffffff


	//   ....[10]....
        /*0064*/ 	.word	0xffffffff


	//   ....[11]....
        /*0068*/ 	.word	0xffffffff


	//   ....[12]....
        /*006c*/ 	.word	0xffffffff


	//   ....[13]....
        /*0070*/ 	.word	0xffffffff


	//   ....[14]....
        /*0074*/ 	.word	0xffffffff


	//   ....[15]....
        /*0078*/ 	.word	0xffffffff


	//   ....[16]....
        /*007c*/ 	.word	0xffffffff


	//   ....[17]....
        /*0080*/ 	.word	0xffffffff


	//   ....[18]....
        /*0084*/ 	.word	0xffffffff


	//   ....[19]....
        /*0088*/ 	.word	0xffffffff


	//   ....[20]....
        /*008c*/ 	.word	0xffffffff


	//   ....[21]....
        /*0090*/ 	.word	0xffffffff


	//   ....[22]....
        /*0094*/ 	.word	0xffffffff


	//   ....[23]....
        /*0098*/ 	.word	0xffffffff


	//   ....[24]....
        /*009c*/ 	.word	0xffffffff


	//   ....[25]....
        /*00a0*/ 	.word	0xffffffff


	//   ....[26]....
        /*00a4*/ 	.word	0xffffffff


	//   ....[27]....
        /*00a8*/ 	.word	0xffffffff


	//   ....[28]....
        /*00ac*/ 	.word	0xffffffff


	//   ....[29]....
        /*00b0*/ 	.word	0xffffffff


	//   ....[30]....
        /*00b4*/ 	.word	0xffffffff


	//   ....[31]....
        /*00b8*/ 	.word	0xffffffff


	//   ....[32]....
        /*00bc*/ 	.word	0xffffffff


	//   ....[33]....
        /*00c0*/ 	.word	0xffffffff


	//   ....[34]....
        /*00c4*/ 	.word	0xffffffff


	//   ....[35]....
        /*00c8*/ 	.word	0xffffffff


	//   ....[36]....
        /*00cc*/ 	.word	0xffffffff


	//   ....[37]....
        /*00d0*/ 	.word	0xffffffff


	//   ....[38]....
        /*00d4*/ 	.word	0xffffffff


	//   ....[39]....
        /*00d8*/ 	.word	0xffffffff


	//   ....[40]....
        /*00dc*/ 	.word	0xffffffff


	//   ....[41]....
        /*00e0*/ 	.word	0xffffffff


	//   ....[42]....
        /*00e4*/ 	.word	0xffffffff


	//   ....[43]....
        /*00e8*/ 	.word	0xffffffff


	//   ....[44]....
        /*00ec*/ 	.word	0xffffffff


	//   ....[45]....
        /*00f0*/ 	.word	0xffffffff


	//   ....[46]....
        /*00f4*/ 	.word	0xffffffff


	//   ....[47]....
        /*00f8*/ 	.word	0xffffffff


	//   ....[48]....
        /*00fc*/ 	.word	0xffffffff


	//----- nvinfo : EIATTR_COOP_GROUP_INSTR_OFFSETS
	.align		4
.L_230:
        /*0100*/ 	.byte	0x04, 0x28
        /*0102*/ 	.short	(.L_232 - .L_231)


	//   ....[0]....
.L_231:
        /*0104*/ 	.word	0x00000050


	//   ....[1]....
        /*0108*/ 	.word	0x00000d70


	//   ....[2]....
        /*010c*/ 	.word	0x00000db0


	//   ....[3]....
        /*0110*/ 	.word	0x00000fc0


	//   ....[4]....
        /*0114*/ 	.word	0x00000ff0


	//   ....[5]....
        /*0118*/ 	.word	0x00001110


	//   ....[6]....
        /*011c*/ 	.word	0x00001140


	//   ....[7]....
        /*0120*/ 	.word	0x00001260


	//   ....[8]....
        /*0124*/ 	.word	0x000012a0


	//   ....[9]....
        /*0128*/ 	.word	0x000018b0


	//   ....[10]....
        /*012c*/ 	.word	0x000018d0


	//   ....[11]....
        /*0130*/ 	.word	0x00001900


	//   ....[12]....
        /*0134*/ 	.word	0x00001930


	//   ....[13]....
        /*0138*/ 	.word	0x00001980


	//   ....[14]....
        /*013c*/ 	.word	0x000019b0


	//   ....[15]....
        /*0140*/ 	.word	0x000019f0


	//   ....[16]....
        /*0144*/ 	.word	0x00001b90


	//   ....[17]....
        /*0148*/ 	.word	0x00002b50


	//   ....[18]....
        /*014c*/ 	.word	0x00002b80


	//   ....[19]....
        /*0150*/ 	.word	0x00002ba0


	//   ....[20]....
        /*0154*/ 	.word	0x00002bb0


	//   ....[21]....
        /*0158*/ 	.word	0x00003380


	//   ....[22]....
        /*015c*/ 	.word	0x000033f0


	//   ....[23]....
        /*0160*/ 	.word	0x00003410


	//   ....[24]....
        /*0164*/ 	.word	0x00003430


	//   ....[25]....
        /*0168*/ 	.word	0x00004620


	//   ....[26]....
        /*016c*/ 	.word	0x00004630


	//   ....[27]....
        /*0170*/ 	.word	0x00004640


	//   ....[28]....
        /*0174*/ 	.word	0x00004650


	//   ....[29]....
        /*0178*/ 	.word	0x00004910


	//   ....[30]....
        /*017c*/ 	.word	0x00004920


	//   ....[31]....
        /*0180*/ 	.word	0x00004930


	//   ....[32]....
        /*0184*/ 	.word	0x00004950


	//   ....[33]....
        /*0188*/ 	.word	0x000056c0


	//   ....[34]....
        /*018c*/ 	.word	0x000056e0


	//   ....[35]....
        /*0190*/ 	.word	0x00005710


	//   ....[36]....
        /*0194*/ 	.word	0x00005720


	//   ....[37]....
        /*0198*/ 	.word	0x00006da0


	//   ....[38]....
        /*019c*/ 	.word	0x00006dc0


	//   ....[39]....
        /*01a0*/ 	.word	0x00006df0


	//   ....[40]....
        /*01a4*/ 	.word	0x00006e10


	//   ....[41]....
        /*01a8*/ 	.word	0x00007b40


	//   ....[42]....
        /*01ac*/ 	.word	0x00007b70


	//   ....[43]....
        /*01b0*/ 	.word	0x00007ba0


	//   ....[44]....
        /*01b4*/ 	.word	0x00007bd0


	//   ....[45]....
        /*01b8*/ 	.word	0x00007c40


	//   ....[46]....
        /*01bc*/ 	.word	0x00007ca0


	//   ....[47]....
        /*01c0*/ 	.word	0x000085a0


	//   ....[48]....
        /*01c4*/ 	.word	0x000085b0


	//----- nvinfo : EIATTR_EXIT_INSTR_OFFSETS
	.align		4
.L_232:
        /*01c8*/ 	.byte	0x04, 0x1c
        /*01ca*/ 	.short	(.L_234 - .L_233)


	//   ....[0]....
.L_233:
        /*01cc*/ 	.word	0x000001b0


	//   ....[1]....
        /*01d0*/ 	.word	0x000085c0


	//   ....[2]....
        /*01d4*/ 	.word	0x00008e60


	//   ....[3]....
        /*01d8*/ 	.word	0x00008eb0


	//   ....[4]....
        /*01dc*/ 	.word	0x00008ee0


	//   ....[5]....
        /*01e0*/ 	.word	0x00008f40


	//   ....[6]....
        /*01e4*/ 	.word	0x000091d0


	//----- nvinfo : EIATTR_CTAIDZ_USED
	.align		4
.L_234:
        /*01e8*/ 	.byte	0x01, 0x04
	.zero		2


	//----- nvinfo : EIATTR_MAX_THREADS
	.align		4
        /*01ec*/ 	.byte	0x04, 0x05
        /*01ee*/ 	.short	(.L_236 - .L_235)
.L_235:
        /*01f0*/ 	.word	0x00000100
        /*01f4*/ 	.word	0x00000001
        /*01f8*/ 	.word	0x00000001


	//----- nvinfo : EIATTR_CRS_STACK_SIZE
	.align		4
.L_236:
        /*01fc*/ 	.byte	0x04, 0x1e
        /*01fe*/ 	.short	(.L_238 - .L_237)
.L_237:
        /*0200*/ 	.word	0x00000000
.L_238:


//--------------------- .nv.info._ZN7cutlass13device_kernelIN5flash19enable_sm80_to_sm89INS1_16FlashAttnFwdSm80INS1_25CollectiveMainloopFwdSm80ILi8ELi1ELb0EN4cute5tupleIJNS5_1CILi128EEENS7_ILi64EEENS7_ILi192EEEEEELi192ENS_6half_tEfNS_4arch4Sm80ELb0ELb0ELb0ELb1ELb1ELb0ELb1ELb1EEENS1_21CollectiveEpilogueFwdINS6_IJS8_SA_S9_EEENS6_IJNS7_ILi1EEESI_SI_EEESC_SE_Li256ELb1ELb1ELb1ELb0EEENS1_36VarlenDynamicPersistentTileSchedulerILi128ELi64ELi256ELi256ELb1ELb1ELb0ELb0ELb1ELb1EEEEEEEEEvNT_6ParamsE --------------------------
	.section	.nv.info._ZN7cutlass13device_kernelIN5flash19enable_sm80_to_sm89INS1_16FlashAttnFwdSm80INS1_25CollectiveMainloopFwdSm80ILi8ELi1ELb0EN4cute5tupleIJNS5_1CILi128EEENS7_ILi64EEENS7_ILi192EEEEEELi192ENS_6half_tEfNS_4arch4Sm80ELb0ELb0ELb0ELb1ELb1ELb0ELb1ELb1EEENS1_21CollectiveEpilogueFwdINS6_IJS8_SA_S9_EEENS6_IJNS7_ILi1EEESI_SI_EEESC_SE_Li256ELb1ELb1ELb1ELb0EEENS1_36VarlenDynamicPersistentTileSchedulerILi128ELi64ELi256ELi256ELb1ELb1ELb0ELb0ELb1ELb1EEEEEEEEEvNT_6ParamsE,"",@"SHT_CUDA_INFO"
	.sectionflags	@""
	.align	4


	//----- nvinfo : EIATTR_CUDA_API_VERSION
	.align		4
        /*0000*/ 	.byte	0x04, 0x37
        /*0002*/ 	.short	(.L_240 - .L_239)
.L_239:
        /*0004*/ 	.word	0x00000082


	//----- nvinfo : EIATTR_SW2861232_WAR
	.align		4
.L_240:
        /*0008*/ 	.byte	0x01, 0x35
	.zero		2


	//----- nvinfo : EIATTR_PARAM_CBANK
	.align		4
        /*000c*/ 	.byte	0x04, 0x0a
        /*000e*/ 	.short	(.L_242 - .L_241)
	.align		4
.L_241:
        /*0010*/ 	.word	index@(.nv.constant0._ZN7cutlass13device_kernelIN5flash19enable_sm80_to_sm89INS1_16FlashAttnFwdSm80INS1_25CollectiveMainloopFwdSm80ILi8ELi1ELb0EN4cute5tupleIJNS5_1CILi128EEENS7_ILi64EEENS7_ILi192EEEEEELi192ENS_6half_tEfNS_4arch4Sm80ELb0ELb0ELb0ELb1ELb1ELb0ELb1ELb1EEENS1_21CollectiveEpilogueFwdINS6_IJS8_SA_S9_EEENS6_IJNS7_ILi1EEESI_SI_EEESC_SE_Li256ELb1ELb1ELb1ELb0EEENS1_36VarlenDynamicPersistentTileSchedulerILi128ELi64ELi256ELi256ELb1ELb1ELb0ELb0ELb1ELb1EEEEEEEEEvNT_6ParamsE)
        /*0014*/ 	.short	0x0160
        /*0016*/ 	.short	0x0438


	//----- nvinfo : EIATTR_CBANK_PARAM_SIZE
	.align		4
.L_242:
        /*0018*/ 	.byte	0x03, 0x19
        /*001a*/ 	.short	0x0438


	//----- nvinfo : EIATTR_KPARAM_INFO
	.align		4
        /*001c*/ 	.byte	0x04, 0x17
        /*001e*/ 	.short	(.L_244 - .L_243)
.L_243:
        /*0020*/ 	.word	0x00000000
        /*0024*/ 	.short	0x0000
        /*0026*/ 	.short	0x0000
        /*0028*/ 	.byte	0x00, 0xf0, 0xe1, 0x10


	//----- nvinfo : EIATTR_MAXREG_COUNT
	.align		4
.L_244:
        /*002c*/ 	.byte	0x03, 0x1b
        /*002e*/ 	.short	0x00ff


	//----- nvinfo : EIATTR_NUM_BARRIERS
	.align		4
        /*0030*/ 	.byte	0x02, 0x4c
        /*0032*/ 	.byte	0x06
	.zero		1


	//----- nvinfo : EIATTR_ANNOTATIONS
	.align		4
        /*0034*/ 	.byte	0x04, 0x55
        /*0036*/ 	.short	(.L_246 - .L_245)


	//   ....[0]....
.L_245:
        /*0038*/ 	.word	0x00000001
        /*003c*/ 	.byte	0x70, 0x00, 0x00, 0x00, 0x01, 0x00, 0x00, 0x00, 0xe0, 0x0f, 0x00, 0x00, 0x01, 0x00, 0x00, 0x00
        /*004c*/ 	.byte	0x60, 0x10, 0x00, 0x00, 0x01, 0x00, 0x00, 0x00, 0xa0, 0x12, 0x00, 0x00, 0x01, 0x00, 0x00, 0x00
        /*005c*/ 	.byte	0xd0, 0x8b, 0x00, 0x00, 0x01, 0x00, 0x00, 0x00, 0x40, 0x93, 0x00, 0x00, 0x01, 0x00, 0x00, 0x00
        /*006c*/ 	.byte	0x80, 0x93, 0x00, 0x00, 0x01, 0x00, 0x00, 0x00, 0x70, 0xbe, 0x00, 0x00, 0x01, 0x00, 0x00, 0x00
        /*007c*/ 	.byte	0x30, 0xe9, 0x00, 0x00, 0x01, 0x00, 0x00, 0x00, 0x70, 0xe9, 0x00, 0x00


	//----- nvinfo : EIATTR_MERCURY_ISA_VERSION
	.align		4
.L_246:
        /*0088*/ 	.byte	0x03, 0x5f
        /*008a*/ 	.short	0x0000


	//----- nvinfo : EIATTR_INT_WARP_WIDE_INSTR_OFFSETS
	.align		4
        /*008c*/ 	.byte	0x04, 0x31
        /*008e*/ 	.short	(.L_248 - .L_247)


	//   ....[0]....
.L_247:
        /*0090*/ 	.word	0x00008ab0


	//   ....[1]....
        /*0094*/ 	.word	0x00008b30


	//----- nvinfo : EIATTR_COOP_GROUP_MASK_REGIDS
	.align		4
.L_248:
        /*0098*/ 	.byte	0x04, 0x29
        /*009a*/ 	.short	(.L_250 - .L_249)


	//   ....[0]....
.L_249:
        /*009c*/ 	.word	0xffffffff


	//   ....[1]....
        /*00a0*/ 	.word	0xffffffff


	//   ....[2]....
        /*00a4*/ 	.word	0xffffffff


	//   ....[3]....
        /*00a8*/ 	.word	0xffffffff


	//   ....[4]....
        /*00ac*/ 	.word	0xffffffff


	//   ....[5]....
        /*00b0*/ 	.word	0xffffffff


	//   ....[6]....
        /*00b4*/ 	.word	0xffffffff


	//   ....[7]....
        /*00b8*/ 	.word	0xffffffff


	//   ....[8]....
        /*00bc*/ 	.word	0xffffffff


	//   ....[9]....
        /*00c0*/ 	.word	0xffffffff


	//   ....[10]....
        /*00c4*/ 	.word	0xffffffff


	//   ....[11]....
        /*00c8*/ 	.word	0xffffffff


	//   ....[12]....
        /*00cc*/ 	.word	0xffffffff


	//   ....[13]....
        /*00d0*/ 	.word	0xffffffff


	//   ....[14]....
        /*00d4*/ 	.word	0xffffffff


	//   ....[15]....
        /*00d8*/ 	.word	0xffffffff


	//   ....[16]....
        /*00dc*/ 	.word	0xffffffff


	//   ....[17]....
        /*00e0*/ 	.word	0xffffffff


	//   ....[18]....
        /*00e4*/ 	.word	0xffffffff


	//   ....[19]....
        /*00e8*/ 	.word	0xffffffff


	//   ....[20]....
        /*00ec*/ 	.word	0xffffffff


	//   ....[21]....
        /*00f0*/ 	.word	0xffffffff


	//   ....[22]....
        /*00f4*/ 	.word	0xffffffff


	//   ....[23]....
        /*00f8*/ 	.word	0xffffffff


	//   ....[24]....
        /*00fc*/ 	.word	0xffffffff


	//   ....[25]....
        /*0100*/ 	.word	0xffffffff


	//   ....[26]....
        /*0104*/ 	.word	0xffffffff


	//   ....[27]....
        /*0108*/ 	.word	0xffffffff


	//   ....[28]....
        /*010c*/ 	.word	0xffffffff


	//   ....[29]....
        /*0110*/ 	.word	0xffffffff


	//   ....[30]....
        /*0114*/ 	.word	0xffffffff


	//   ....[31]....
        /*0118*/ 	.word	0xffffffff


	//   ....[32]....
        /*011c*/ 	.word	0xffffffff


	//   ....[33]....
        /*0120*/ 	.word	0xffffffff


	//   ....[34]....
        /*0124*/ 	.word	0xffffffff


	//   ....[35]....
        /*0128*/ 	.word	0xffffffff


	//   ....[36]....
        /*012c*/ 	.word	0xffffffff


	//   ....[37]....
        /*0130*/ 	.word	0xffffffff


	//   ....[38]....
        /*0134*/ 	.word	0xffffffff


	//   ....[39]....
        /*0138*/ 	.word	0xffffffff


	//   ....[40]....
        /*013c*/ 	.word	0xffffffff


	//   ....[41]....
        /*0140*/ 	.word	0xffffffff


	//   ....[42]....
        /*0144*/ 	.word	0xffffffff


	//   ....[43]....
        /*0148*/ 	.word	0xffffffff


	//   ....[44]....
        /*014c*/ 	.word	0xffffffff


	//   ....[45]....
        /*0150*/ 	.word	0xffffffff


	//   ....[46]....
        /*0154*/ 	.word	0xffffffff


	//   ....[47]....
        /*0158*/ 	.word	0xffffffff


	//   ....[48]....
        /*015c*/ 	.word	0xffffffff


	//   ....[49]....
        /*0160*/ 	.word	0xffffffff


	//   ....[50]....
        /*0164*/ 	.word	0xffffffff


	//   ....[51]....
        /*0168*/ 	.word	0xffffffff


	//   ....[52]....
        /*016c*/ 	.word	0xffffffff


	//   ....[53]....
        /*0170*/ 	.word	0xffffffff


	//   ....[54]....
        /*0174*/ 	.word	0xffffffff


	//   ....[55]....
        /*0178*/ 	.word	0xffffffff


	//   ....[56]....
        /*017c*/ 	.word	0xffffffff


	//   ....[57]....
        /*0180*/ 	.word	0xffffffff


	//   ....[58]....
        /*0184*/ 	.word	0xffffffff


	//   ....[59]....
        /*0188*/ 	.word	0xffffffff


	//   ....[60]....
        /*018c*/ 	.word	0xffffffff


	//   ....[61]....
        /*0190*/ 	.word	0xffffffff


	//   ....[62]....
        /*0194*/ 	.word	0xffffffff


	//   ....[63]....
        /*0198*/ 	.word	0xffffffff


	//   ....[64]....
        /*019c*/ 	.word	0xffffffff


	//   ....[65]....
        /*01a0*/ 	.word	0xffffffff


	//   ....[66]....
        /*01a4*/ 	.word	0xffffffff


	//   ....[67]....
        /*01a8*/ 	.word	0xffffffff


	//   ....[68]....
        /*01ac*/ 	.word	0xffffffff


	//   ....[69]....
        /*01b0*/ 	.word	0xffffffff


	//   ....[70]....
        /*01b4*/ 	.word	0xffffffff


	//   ....[71]....
        /*01b8*/ 	.word	0xffffffff


	//   ....[72]....
        /*01bc*/ 	.word	0xffffffff


	//   ....[73]....
        /*01c0*/ 	.word	0xffffffff


	//   ....[74]....
        /*01c4*/ 	.word	0xffffffff


	//   ....[75]....
        /*01c8*/ 	.word	0xffffffff


	//   ....[76]....
        /*01cc*/ 	.word	0xffffffff


	//   ....[77]....
        /*01d0*/ 	.word	0xffffffff


	//   ....[78]....
        /*01d4*/ 	.word	0xffffffff


	//   ....[79]....
        /*01d8*/ 	.word	0xffffffff


	//   ....[80]....
        /*01dc*/ 	.word	0xffffffff


	//   ....[81]....
        /*01e0*/ 	.word	0xffffffff


	//   ....[82]....
        /*01e4*/ 	.word	0xffffffff


	//   ....[83]....
        /*01e8*/ 	.word	0xffffffff


	//   ....[84]....
        /*01ec*/ 	.word	0xffffffff


	//   ....[85]....
        /*01f0*/ 	.word	0xffffffff


	//   ....[86]....
        /*01f4*/ 	.word	0xffffffff


	//   ....[87]....
        /*01f8*/ 	.word	0xffffffff


	//   ....[88]....
        /*01fc*/ 	.word	0xffffffff


	//   ....[89]....
        /*0200*/ 	.word	0xffffffff


	//   ....[90]....
        /*0204*/ 	.word	0xffffffff


	//   ....[91]....
        /*0208*/ 	.word	0xffffffff


	//   ....[92]....
        /*020c*/ 	.word	0xffffffff


	//   ....[93]....
        /*0210*/ 	.word	0xffffffff


	//   ....[94]....
        /*0214*/ 	.word	0xffffffff


	//   ....[95]....
        /*0218*/ 	.word	0xffffffff


	//   ....[96]....
        /*021c*/ 	.word	0xffffffff


	//   ....[97]....
        /*0220*/ 	.word	0xffffffff


	//   ....[98]....
        /*0224*/ 	.word	0xffffffff


	//   ....[99]....
        /*0228*/ 	.word	0xffffffff


	//   ....[100]....
        /*022c*/ 	.word	0xffffffff


	//   ....[101]....
        /*0230*/ 	.word	0xffffffff


	//   ....[102]....
        /*0234*/ 	.word	0xffffffff


	//   ....[103]....
        /*0238*/ 	.word	0xffffffff


	//   ....[104]....
        /*023c*/ 	.word	0xffffffff


	//   ....[105]....
        /*0240*/ 	.word	0xffffffff


	//   ....[106]....
        /*0244*/ 	.word	0xffffffff


	//   ....[107]....
        /*0248*/ 	.word	0xffffffff


	//   ....[108]....
        /*024c*/ 	.word	0xffffffff


	//   ....[109]....
        /*0250*/ 	.word	0xffffffff


	//   ....[110]....
        /*0254*/ 	.word	0xffffffff


	//   ....[111]....
        /*0258*/ 	.word	0xffffffff


	//   ....[112]....
        /*025c*/ 	.word	0xffffffff


	//   ....[113]....
        /*0260*/ 	.word	0xffffffff


	//   ....[114]....
        /*0264*/ 	.word	0xffffffff


	//   ....[115]....
        /*0268*/ 	.word	0xffffffff


	//   ....[116]....
        /*026c*/ 	.word	0xffffffff


	//   ....[117]....
        /*0270*/ 	.word	0xffffffff


	//   ....[118]....
        /*0274*/ 	.word	0xffffffff


	//   ....[119]....
        /*0278*/ 	.word	0xffffffff


	//   ....[120]....
        /*027c*/ 	.word	0xffffffff


	//   ....[121]....
        /*0280*/ 	.word	0xffffffff


	//   ....[122]....
        /*0284*/ 	.word	0xffffffff


	//   ....[123]....
        /*0288*/ 	.word	0xffffffff


	//   ....[124]....
        /*028c*/ 	.word	0xffffffff


	//   ....[125]....
        /*0290*/ 	.word	0xffffffff


	//   ....[126]....
        /*0294*/ 	.word	0xffffffff


	//   ....[127]....
        /*0298*/ 	.word	0xffffffff


	//   ....[128]....
        /*029c*/ 	.word	0xffffffff


	//   ....[129]....
        /*02a0*/ 	.word	0xffffffff


	//   ....[130]....
        /*02a4*/ 	.word	0xffffffff


	//   ....[131]....
        /*02a8*/ 	.word	0xffffffff


	//   ....[132]....
        /*02ac*/ 	.word	0xffffffff


	//   ....[133]....
        /*02b0*/ 	.word	0xffffffff


	//   ....[134]....
        /*02b4*/ 	.word	0xffffffff


	//   ....[135]....
        /*02b8*/ 	.word	0xffffffff


	//   ....[136]....
        /*02bc*/ 	.word	0xffffffff


	//   ....[137]....
        /*02c0*/ 	.word	0xffffffff


	//   ....[138]....
        /*02c4*/ 	.word	0xffffffff


	//   ....[139]....
        /*02c8*/ 	.word	0xffffffff


	//   ....[140]....
        /*02cc*/ 	.word	0xffffffff


	//   ....[141]....
        /*02d0*/ 	.word	0xffffffff


	//   ....[142]....
        /*02d4*/ 	.word	0xffffffff


	//   ....[143]....
        /*02d8*/ 	.word	0xffffffff


	//   ....[144]....
        /*02dc*/ 	.word	0xffffffff


	//   ....[145]....
        /*02e0*/ 	.word	0xffffffff


	//   ....[146]....
        /*02e4*/ 	.word	0xffffffff


	//   ....[147]....
        /*02e8*/ 	.word	0xffffffff


	//   ....[148]....
        /*02ec*/ 	.word	0xffffffff


	//   ....[149]....
        /*02f0*/ 	.word	0xffffffff


	//   ....[150]....
        /*02f4*/ 	.word	0xffffffff


	//   ....[151]....
        /*02f8*/ 	.word	0xffffffff


	//   ....[152]....
        /*02fc*/ 	.word	0xffffffff


	//   ....[153]....
        /*0300*/ 	.word	0xffffffff


	//   ....[154]....
        /*0304*/ 	.word	0xffffffff


	//   ....[155]....
        /*0308*/ 	.word	0xffffffff


	//   ....[156]....
        /*030c*/ 	.word	0xffffffff


	//   ....[157]....
        /*0310*/ 	.word	0xffffffff


	//   ....[158]....
        /*0314*/ 	.word	0xffffffff


	//   ....[159]....
        /*0318*/ 	.word	0xffffffff


	//   ....[160]....
        /*031c*/ 	.word	0xffffffff


	//   ....[161]....
        /*0320*/ 	.word	0xffffffff


	//   ....[162]....
        /*0324*/ 	.word	0xffffffff


	//   ....[163]....
        /*0328*/ 	.word	0xffffffff


	//   ....[164]....
        /*032c*/ 	.word	0xffffffff


	//   ....[165]....
        /*0330*/ 	.word	0xffffffff


	//   ....[166]....
        /*0334*/ 	.word	0xffffffff


	//   ....[167]....
        /*0338*/ 	.word	0xffffffff


	//   ....[168]....
        /*033c*/ 	.word	0xffffffff


	//   ....[169]....
        /*0340*/ 	.word	0xffffffff


	//   ....[170]....
        /*0344*/ 	.word	0xffffffff


	//   ....[171]....
        /*0348*/ 	.word	0xffffffff


	//   ....[172]....
        /*034c*/ 	.word	0xffffffff


	//   ....[173]....
        /*0350*/ 	.word	0xffffffff


	//   ....[174]....
        /*0354*/ 	.word	0xffffffff


	//   ....[175]....
        /*0358*/ 	.word	0xffffffff


	//----- nvinfo : EIATTR_COOP_GROUP_INSTR_OFFSETS
	.align		4
.L_250:
        /*035c*/ 	.byte	0x04, 0x28
        /*035e*/ 	.short	(.L_252 - .L_251)


	//   ....[0]....
.L_251:
        /*0360*/ 	.word	0x00000050


	//   ....[1]....
        /*0364*/ 	.word	0x000001e0


	//   ....[2]....
        /*0368*/ 	.word	0x00000210


	//   ....[3]....
        /*036c*/ 	.word	0x00000240


	//   ....[4]....
        /*0370*/ 	.word	0x00000270


	//   ....[5]....
        /*0374*/ 	.word	0x000002a0


	//   ....[6]....
        /*0378*/ 	.word	0x000002d0


	//   ....[7]....
        /*037c*/ 	.word	0x00000440


	//   ....[8]....
        /*0380*/ 	.word	0x00000480


	//   ....[9]....
        /*0384*/ 	.word	0x000004b0


	//   ....[10]....
        /*0388*/ 	.word	0x000004e0


	//   ....[11]....
        /*038c*/ 	.word	0x00000510


	//   ....[12]....
        /*0390*/ 	.word	0x00000540


	//   ....[13]....
        /*0394*/ 	.word	0x000005d0


	//   ....[14]....
        /*0398*/ 	.word	0x00000600


	//   ....[15]....
        /*039c*/ 	.word	0x00000620


	//   ....[16]....
        /*03a0*/ 	.word	0x00000680


	//   ....[17]....
        /*03a4*/ 	.word	0x00002170


	//   ....[18]....
        /*03a8*/ 	.word	0x00002190


	//   ....[19]....
        /*03ac*/ 	.word	0x00002300


	//   ....[20]....
        /*03b0*/ 	.word	0x00002310


	//   ....[21]....
        /*03b4*/ 	.word	0x00002470


	//   ....[22]....
        /*03b8*/ 	.word	0x00002490


	//   ....[23]....
        /*03bc*/ 	.word	0x000025f0


	//   ....[24]....
        /*03c0*/ 	.word	0x00002600


	//   ....[25]....
        /*03c4*/ 	.word	0x00002af0


	//   ....[26]....
        /*03c8*/ 	.word	0x00002b10


	//   ....[27]....
        /*03cc*/ 	.word	0x00002b30


	//   ....[28]....
        /*03d0*/ 	.word	0x00002b40


	//   ....[29]....
        /*03d4*/ 	.word	0x00002c30


	//   ....[30]....
        /*03d8*/ 	.word	0x00002c40


	//   ....[31]....
        /*03dc*/ 	.word	0x00002c50


	//   ....[32]....
        /*03e0*/ 	.word	0x00002c60


	//   ....[33]....
        /*03e4*/ 	.word	0x00003bd0


	//   ....[34]....
        /*03e8*/ 	.word	0x00003bf0


	//   ....[35]....
        /*03ec*/ 	.word	0x00003c40


	//   ....[36]....
        /*03f0*/ 	.word	0x00003cc0


	//   ....[37]....
        /*03f4*/ 	.word	0x00004360


	//   ....[38]....
        /*03f8*/ 	.word	0x00004370


	//   ....[39]....
        /*03fc*/ 	.word	0x000043a0


	//   ....[40]....
        /*0400*/ 	.word	0x000043b0


	//   ....[41]....
        /*0404*/ 	.word	0x00005880


	//   ....[42]....
        /*0408*/ 	.word	0x00005890


	//   ....[43]....
        /*040c*/ 	.word	0x000058c0


	//   ....[44]....
        /*0410*/ 	.word	0x000058d0


	//   ....[45]....
        /*0414*/ 	.word	0x000066a0


	//   ....[46]....
        /*0418*/ 	.word	0x000066c0


	//   ....[47]....
        /*041c*/ 	.word	0x00006790


	//   ....[48]....
        /*0420*/ 	.word	0x000067b0


	//   ....[49]....
        /*0424*/ 	.word	0x00006b00


	//   ....[50]....
        /*0428*/ 	.word	0x00006b10


	//   ....[51]....
        /*042c*/ 	.word	0x00006b40


	//   ....[52]....
        /*0430*/ 	.word	0x00006b50


	//   ....[53]....
        /*0434*/ 	.word	0x00008290


	//   ....[54]....
        /*0438*/ 	.word	0x000082c0


	//   ....[55]....
        /*043c*/ 	.word	0x000082d0


	//   ....[56]....
        /*0440*/ 	.word	0x00008300


	//   ....[57]....
        /*0444*/ 	.word	0x000096b0


	//   ....[58]....
        /*0448*/ 	.word	0x000096c0


	//   ....[59]....
        /*044c*/ 	.word	0x000096d0


	//   ....[60]....
        /*0450*/ 	.word	0x000096e0


	//   ....[61]....
        /*0454*/ 	.word	0x00009a50


	//   ....[62]....
        /*0458*/ 	.word	0x00009a70


	//   ....[63]....
        /*045c*/ 	.word	0x00009bd0


	//   ....[64]....
        /*0460*/ 	.word	0x00009be0


	//   ....[65]....
        /*0464*/ 	.word	0x00009d40


	//   ....[66]....
        /*0468*/ 	.word	0x00009d60


	//   ....[67]....
        /*046c*/ 	.word	0x00009ec0


	//   ....[68]....
        /*0470*/ 	.word	0x00009ed0


	//   ....[69]....
        /*0474*/ 	.word	0x0000a210


	//   ....[70]....
        /*0478*/ 	.word	0x0000a230


	//   ....[71]....
        /*047c*/ 	.word	0x0000aa00


	//   ....[72]....
        /*0480*/ 	.word	0x0000aa10


	//   ....[73]....
        /*0484*/ 	.word	0x0000b8a0


	//   ....[74]....
        /*0488*/ 	.word	0x0000b8c0


	//   ....[75]....
        /*048c*/ 	.word	0x0000ba30


	//   ....[76]....
        /*0490*/ 	.word	0x0000ba40


	//   ....[77]....
        /*0494*/ 	.word	0x0000bba0


	//   ....[78]....
        /*0498*/ 	.word	0x0000bbc0


	//   ....[79]....
        /*049c*/ 	.word	0x0000bd20


	//   ....[80]....
        /*04a0*/ 	.word	0x0000bd30


	//   ....[81]....
        /*04a4*/ 	.word	0x0000bf30


	//   ....[82]....
        /*04a8*/ 	.word	0x0000bf50


	//   ....[83]....
        /*04ac*/ 	.word	0x0000c070


	//   ....[84]....
        /*04b0*/ 	.word	0x0000c0b0


	//   ....[85]....
        /*04b4*/ 	.word	0x0000c0e0


	//   ....[86]....
        /*04b8*/ 	.word	0x0000c110


	//   ....[87]....
        /*04bc*/ 	.word	0x0000c140


	//   ....[88]....
        /*04c0*/ 	.word	0x0000c170


	//   ....[89]....
        /*04c4*/ 	.word	0x0000c2c0


	//   ....[90]....
        /*04c8*/ 	.word	0x0000c300


	//   ....[91]....
        /*04cc*/ 	.word	0x0000c330


	//   ....[92]....
        /*04d0*/ 	.word	0x0000c360


	//   ....[93]....
        /*04d4*/ 	.word	0x0000c390


	//   ....[94]....
        /*04d8*/ 	.word	0x0000c3c0


	//   ....[95]....
        /*04dc*/ 	.word	0x0000c450


	//   ....[96]....
        /*04e0*/ 	.word	0x0000c480


	//   ....[97]....
        /*04e4*/ 	.word	0x0000c490


	//   ....[98]....
        /*04e8*/ 	.word	0x0000c4f0


	//   ....[99]....
        /*04ec*/ 	.word	0x0000ca20


	//   ....[100]....
        /*04f0*/ 	.word	0x0000ca80


	//   ....[101]....
        /*04f4*/ 	.word	0x0000cad0


	//   ....[102]....
        /*04f8*/ 	.word	0x0000cb20


	//   ....[103]....
        /*04fc*/ 	.word	0x0000cb70


	//   ....[104]....
        /*0500*/ 	.word	0x0000cbe0


	//   ....[105]....
        /*0504*/ 	.word	0x0000cc30


	//   ....[106]....
        /*0508*/ 	.word	0x0000cc90


	//   ....[107]....
        /*050c*/ 	.word	0x0000cd00


	//   ....[108]....
        /*0510*/ 	.word	0x0000cd60


	//   ....[109]....
        /*0514*/ 	.word	0x0000cdd0


	//   ....[110]....
        /*0518*/ 	.word	0x0000ce40


	//   ....[111]....
        /*051c*/ 	.word	0x0000ceb0


	//   ....[112]....
        /*0520*/ 	.word	0x0000cf10


	//   ....[113]....
        /*0524*/ 	.word	0x0000cf80


	//   ....[114]....
        /*0528*/ 	.word	0x0000cff0


	//   ....[115]....
        /*052c*/ 	.word	0x0000d060


	//   ....[116]....
        /*0530*/ 	.word	0x0000d0c0


	//   ....[117]....
        /*0534*/ 	.word	0x0000d130


	//   ....[118]....
        /*0538*/ 	.word	0x0000d1a0


	//   ....[119]....
        /*053c*/ 	.word	0x0000d2e0


	//   ....[120]....
        /*0540*/ 	.word	0x0000d340


	//   ....[121]....
        /*0544*/ 	.word	0x0000d3a0


	//   ....[122]....
        /*0548*/ 	.word	0x0000d3f0


	//   ....[123]....
        /*054c*/ 	.word	0x0000d440


	//   ....[124]....
        /*0550*/ 	.word	0x0000d490


	//   ....[125]....
        /*0554*/ 	.word	0x0000d500


	//   ....[126]....
        /*0558*/ 	.word	0x0000d570


	//   ....[127]....
        /*055c*/ 	.word	0x0000d5e0


	//   ....[128]....
        /*0560*/ 	.word	0x0000d720


	//   ....[129]....
        /*0564*/ 	.word	0x0000d780


	//   ....[130]....
        /*0568*/ 	.word	0x0000d7d0


	//   ....[131]....
        /*056c*/ 	.word	0x0000d810


	//   ....[132]....
        /*0570*/ 	.word	0x0000d860


	//   ....[133]....
        /*0574*/ 	.word	0x0000d8a0


	//   ....[134]....
        /*0578*/ 	.word	0x0000d8f0


	//   ....[135]....
        /*057c*/ 	.word	0x0000d940


	//   ....[136]....
        /*0580*/ 	.word	0x0000d990


	//   ....[137]....
        /*0584*/ 	.word	0x0000d9e0


	//   ....[138]....
        /*0588*/ 	.word	0x0000da50


	//   ....[139]....
        /*058c*/ 	.word	0x0000dac0


	//   ....[140]....
        /*0590*/ 	.word	0x0000db30


	//   ....[141]....
        /*0594*/ 	.word	0x0000db90


	//   ....[142]....
        /*0598*/ 	.word	0x0000dc00


	//   ....[143]....
        /*059c*/ 	.word	0x0000dc70


	//   ....[144]....
        /*05a0*/ 	.word	0x0000dce0


	//   ....[145]....
        /*05a4*/ 	.word	0x0000dd40


	//   ....[146]....
        /*05a8*/ 	.word	0x0000ddb0


	//   ....[147]....
        /*05ac*/ 	.word	0x0000de20


	//   ....[148]....
        /*05b0*/ 	.word	0x0000de90


	//   ....[149]....
        /*05b4*/ 	.word	0x0000def0


	//   ....[150]....
        /*05b8*/ 	.word	0x0000df60


	//   ....[151]....
        /*05bc*/ 	.word	0x0000dfd0


	//   ....[152]....
        /*05c0*/ 	.word	0x0000e040


	//   ....[153]....
        /*05c4*/ 	.word	0x0000e0a0


	//   ....[154]....
        /*05c8*/ 	.word	0x0000e110


	//   ....[155]....
        /*05cc*/ 	.word	0x0000e180


	//   ....[156]....
        /*05d0*/ 	.word	0x0000e1f0


	//   ....[157]....
        /*05d4*/ 	.word	0x0000e250


	//   ....[158]....
        /*05d8*/ 	.word	0x0000e2c0


	//   ....[159]....
        /*05dc*/ 	.word	0x0000e330


	//   ....[160]....
        /*05e0*/ 	.word	0x0000e380


	//   ....[161]....
        /*05e4*/ 	.word	0x0000e3c0


	//   ....[162]....
        /*05e8*/ 	.word	0x0000e410


	//   ....[163]....
        /*05ec*/ 	.word	0x0000e460


	//   ....[164]....
        /*05f0*/ 	.word	0x0000e4b0


	//   ....[165]....
        /*05f4*/ 	.word	0x0000e520


	//   ....[166]....
        /*05f8*/ 	.word	0x0000e570


	//   ....[167]....
        /*05fc*/ 	.word	0x0000e5c0


	//   ....[168]....
        /*0600*/ 	.word	0x0000e610


	//   ....[169]....
        /*0604*/ 	.word	0x0000e660


	//   ....[170]....
        /*0608*/ 	.word	0x0000e6b0


	//   ....[171]....
        /*060c*/ 	.word	0x0000e720


	//   ....[172]....
        /*0610*/ 	.word	0x0000e770


	//   ....[173]....
        /*0614*/ 	.word	0x0000e7d0


	//   ....[174]....
        /*0618*/ 	.word	0x0000e830


	//   ....[175]....
        /*061c*/ 	.word	0x0000e8a0


	//----- nvinfo : EIATTR_EXIT_INSTR_OFFSETS
	.align		4
.L_252:
        /*0620*/ 	.byte	0x04, 0x1c
        /*0622*/ 	.short	(.L_254 - .L_253)


	//   ....[0]....
.L_253:
        /*0624*/ 	.word	0x00000b40


	//   ....[1]....
        /*0628*/ 	.word	0x0000c9e0


	//----- nvinfo : EIATTR_MAX_THREADS
	.align		4
.L_254:
        /*062c*/ 	.byte	0x04, 0x05
        /*062e*/ 	.short	(.L_256 - .L_255)
.L_255:
        /*0630*/ 	.word	0x00000100
        /*0634*/ 	.word	0x00000001
        /*0638*/ 	.word	0x00000001


	//----- nvinfo : EIATTR_CRS_STACK_SIZE
	.align		4
.L_256:
        /*063c*/ 	.byte	0x04, 0x1e
        /*063e*/ 	.short	(.L_258 - .L_257)
.L_257:
        /*0640*/ 	.word	0x00000000
.L_258:


//--------------------- .nv.info._ZN7cutlass13device_kernelIN5flash19enable_sm80_to_sm89INS1_16FlashAttnFwdSm80INS1_25CollectiveMainloopFwdSm80ILi8ELi1ELb0EN4cute5tupleIJNS5_1CILi128EEENS7_ILi64EEENS7_ILi192EEEEEELi192ENS_6half_tEfNS_4arch4Sm80ELb0ELb0ELb0ELb1ELb1ELb1ELb1ELb1EEENS1_21CollectiveEpilogueFwdINS6_IJS8_SA_S9_EEENS6_IJNS7_ILi1EEESI_SI_EEESC_SE_Li256ELb1ELb1ELb1ELb0EEENS1_36VarlenDynamicPersistentTileSchedulerILi128ELi64ELi256ELi256ELb1ELb1ELb0ELb0ELb1ELb1EEEEEEEEEvNT_6ParamsE --------------------------
	.section	.nv.info._ZN7cutlass13device_kernelIN5flash19enable_sm80_to_sm89INS1_16FlashAttnFwdSm80INS1_25CollectiveMainloopFwdSm80ILi8ELi1ELb0EN4cute5tupleIJNS5_1CILi128EEENS7_ILi64EEENS7_ILi192EEEEEELi192ENS_6half_tEfNS_4arch4Sm80ELb0ELb0ELb0ELb1ELb1ELb1ELb1ELb1EEENS1_21CollectiveEpilogueFwdINS6_IJS8_SA_S9_EEENS6_IJNS7_ILi1EEESI_SI_EEESC_SE_Li256ELb1ELb1ELb1ELb0EEENS1_36VarlenDynamicPersistentTileSchedulerILi128ELi64ELi256ELi256ELb1ELb1ELb0ELb0ELb1ELb1EEEEEEEEEvNT_6ParamsE,"",@"SHT_CUDA_INFO"
	.sectionflags	@""
	.align	4


	//----- nvinfo : EIATTR_CUDA_API_VERSION
	.align		4
        /*0000*/ 	.byte	0x04, 0x37
        /*0002*/ 	.short	(.L_260 - .L_259)
.L_259:
        /*0004*/ 	.word	0x00000082


	//----- nvinfo : EIATTR_SW2861232_WAR
	.align		4
.L_260:
        /*0008*/ 	.byte	0x01, 0x35
	.zero		2


	//----- nvinfo : EIATTR_PARAM_CBANK
	.align		4
        /*000c*/ 	.byte	0x04, 0x0a
        /*000e*/ 	.short	(.L_262 - .L_261)
	.align		4
.L_261:
        /*0010*/ 	.word	index@(.nv.constant0._ZN7cutlass13device_kernelIN5flash19enable_sm80_to_sm89INS1_16FlashAttnFwdSm80INS1_25CollectiveMainloopFwdSm80ILi8ELi1ELb0EN4cute5tupleIJNS5_1CILi128EEENS7_ILi64EEENS7_ILi192EEEEEELi192ENS_6half_tEfNS_4arch4Sm80ELb0ELb0ELb0ELb1ELb1ELb1ELb1ELb1EEENS1_21CollectiveEpilogueFwdINS6_IJS8_SA_S9_EEENS6_IJNS7_ILi1EEESI_SI_EEESC_SE_Li256ELb1ELb1ELb1ELb0EEENS1_36VarlenDynamicPersistentTileSchedulerILi128ELi64ELi256ELi256ELb1ELb1ELb0ELb0ELb1ELb1EEEEEEEEEvNT_6ParamsE)
        /*0014*/ 	.short	0x0160
        /*0016*/ 	.short	0x0438


	//----- nvinfo : EIATTR_CBANK_PARAM_SIZE
	.align		4
.L_262:
        /*0018*/ 	.byte	0x03, 0x19
        /*001a*/ 	.short	0x0438


	//----- nvinfo : EIATTR_KPARAM_INFO
	.align		4
        /*001c*/ 	.byte	0x04, 0x17
        /*001e*/ 	.short	(.L_264 - .L_263)
.L_263:
        /*0020*/ 	.word	0x00000000
        /*0024*/ 	.short	0x0000
        /*0026*/ 	.short	0x0000
        /*0028*/ 	.byte	0x00, 0xf0, 0xe1, 0x10


	//----- nvinfo : EIATTR_MAXREG_COUNT
	.align		4
.L_264:
        /*002c*/ 	.byte	0x03, 0x1b
        /*002e*/ 	.short	0x00ff


	//----- nvinfo : EIATTR_NUM_BARRIERS
	.align		4
        /*0030*/ 	.byte	0x02, 0x4c
        /*0032*/ 	.byte	0x06
	.zero		1


	//----- nvinfo : EIATTR_ANNOTATIONS
	.align		4
        /*0034*/ 	.byte	0x04, 0x55
        /*0036*/ 	.short	(.L_266 - .L_265)


	//   ....[0]....
.L_265:
        /*0038*/ 	.word	0x00000001
        /*003c*/ 	.byte	0x40, 0x10, 0x00, 0x00, 0x01, 0x00, 0x00, 0x00, 0x00, 0x12, 0x00, 0x00, 0x01, 0x00, 0x00, 0x00
        /* <DEDUP_REMOVED lines=21> */
        /*019c*/ 	.byte	0xe0, 0x44, 0x01, 0x00, 0x01, 0x00, 0x00, 0x00, 0x70, 0x46, 0x01, 0x00


	//----- nvinfo : EIATTR_MERCURY_ISA_VERSION
	.align		4
.L_266:
        /*01a8*/ 	.byte	0x03, 0x5f
        /*01aa*/ 	.short	0x0000


	//----- nvinfo : EIATTR_INT_WARP_WIDE_INSTR_OFFSETS
	.align		4
        /*01ac*/ 	.byte	0x04, 0x31
        /*01ae*/ 	.short	(.L_268 - .L_267)


	//   ....[0]....
.L_267:
        /*01b0*/ 	.word	0x00013c20


	//   ....[1]....
        /*01b4*/ 	.word	0x00013ca0


	//----- nvinfo : EIATTR_COOP_GROUP_MASK_REGIDS
	.align		4
.L_268:
        /*01b8*/ 	.byte	0x04, 0x29
        /*01ba*/ 	.short	(.L_270 - .L_269)


	//   ....[0]....
.L_269:
        /*01bc*/ 	.word	0xffffffff


	//   ....[1]....
        /*01c0*/ 	.word	0xffffffff


	//   ....[2]....
        /*01c4*/ 	.word	0xffffffff


	//   ....[3]....
        /*01c8*/ 	.word	0xffffffff


	//   ....[4]....
        /*01cc*/ 	.word	0xffffffff


	//   ....[5]....
        /*01d0*/ 	.word	0xffffffff


	//   ....[6]....
        /*01d4*/ 	.word	0xffffffff


	//   ....[7]....
        /*01d8*/ 	.word	0xffffffff


	//   ....[8]....
        /*01dc*/ 	.word	0xffffffff


	//   ....[9]....
        /*01e0*/ 	.word	0xffffffff


	//   ....[10]....
        /*01e4*/ 	.word	0xffffffff


	//   ....[11]....
        /*01e8*/ 	.word	0xffffffff


	//   ....[12]....
        /*01ec*/ 	.word	0xffffffff


	//   ....[13]....
        /*01f0*/ 	.word	0xffffffff


	//   ....[14]....
        /*01f4*/ 	.word	0xffffffff


	//   ....[15]....
        /*01f8*/ 	.word	0xffffffff


	//   ....[16]....
        /*01fc*/ 	.word	0xffffffff


	//   ....[17]....
        /*0200*/ 	.word	0xffffffff


	//   ....[18]....
        /*0204*/ 	.word	0xffffffff


	//   ....[19]....
        /*0208*/ 	.word	0xffffffff


	//   ....[20]....
        /*020c*/ 	.word	0xffffffff


	//   ....[21]....
        /*0210*/ 	.word	0xffffffff


	//   ....[22]....
        /*0214*/ 	.word	0xffffffff


	//   ....[23]....
        /*0218*/ 	.word	0xffffffff


	//   ....[24]....
        /*021c*/ 	.word	0xffffffff


	//   ....[25]....
        /*0220*/ 	.word	0xffffffff


	//   ....[26]....
        /*0224*/ 	.word	0xffffffff


	//   ....[27]....
        /*0228*/ 	.word	0xffffffff


	//   ....[28]....
        /*022c*/ 	.word	0xffffffff


	//   ....[29]....
        /*0230*/ 	.word	0xffffffff


	//   ....[30]....
        /*0234*/ 	.word	0xffffffff


	//   ....[31]....
        /*0238*/ 	.word	0xffffffff


	//   ....[32]....
        /*023c*/ 	.word	0xffffffff


	//   ....[33]....
        /*0240*/ 	.word	0xffffffff


	//   ....[34]....
        /*0244*/ 	.word	0xffffffff


	//   ....[35]....
        /*0248*/ 	.word	0xffffffff


	//   ....[36]....
        /*024c*/ 	.word	0xffffffff


	//   ....[37]....
        /*0250*/ 	.word	0xffffffff


	//   ....[38]....
        /*0254*/ 	.word	0xffffffff


	//   ....[39]....
        /*0258*/ 	.word	0xffffffff


	//   ....[40]....
        /*025c*/ 	.word	0xffffffff


	//   ....[41]....
        /*0260*/ 	.word	0xffffffff


	//   ....[42]....
        /*0264*/ 	.word	0xffffffff


	//   ....[43]....
        /*0268*/ 	.word	0xffffffff


	//   ....[44]....
        /*026c*/ 	.word	0xffffffff


	//   ....[45]....
        /*0270*/ 	.word	0xffffffff


	//   ....[46]....
        /*0274*/ 	.word	0xffffffff


	//   ....[47]....
        /*0278*/ 	.word	0xffffffff


	//   ....[48]....
        /*027c*/ 	.word	0xffffffff


	//   ....[49]....
        /*0280*/ 	.word	0xffffffff


	//   ....[50]....
        /*0284*/ 	.word	0xffffffff


	//   ....[51]....
        /*0288*/ 	.word	0xffffffff


	//   ....[52]....
        /*028c*/ 	.word	0xffffffff


	//   ....[53]....
        /*0290*/ 	.word	0xffffffff


	//   ....[54]....
        /*0294*/ 	.word	0xffffffff


	//   ....[55]....
        /*0298*/ 	.word	0xffffffff


	//   ....[56]....
        /*029c*/ 	.word	0xffffffff


	//   ....[57]....
        /*02a0*/ 	.word	0xffffffff


	//   ....[58]....
        /*02a4*/ 	.word	0xffffffff


	//   ....[59]....
        /*02a8*/ 	.word	0xffffffff


	//   ....[60]....
        /*02ac*/ 	.word	0xffffffff


	//   ....[61]....
        /*02b0*/ 	.word	0xffffffff


	//   ....[62]....
        /*02b4*/ 	.word	0xffffffff


	//   ....[63]....
        /*02b8*/ 	.word	0xffffffff


	//   ....[64]....
        /*02bc*/ 	.word	0xffffffff


	//   ....[65]....
        /*02c0*/ 	.word	0xffffffff


	//   ....[66]....
        /*02c4*/ 	.word	0xffffffff


	//   ....[67]....
        /*02c8*/ 	.word	0xffffffff


	//   ....[68]....
        /*02cc*/ 	.word	0xffffffff


	//   ....[69]....
        /*02d0*/ 	.word	0xffffffff


	//   ....[70]....
        /*02d4*/ 	.word	0xffffffff


	//   ....[71]....
        /*02d8*/ 	.word	0xffffffff


	//   ....[72]....
        /*02dc*/ 	.word	0xffffffff


	//   ....[73]....
        /*02e0*/ 	.word	0xffffffff


	//   ....[74]....
        /*02e4*/ 	.word	0xffffffff


	//   ....[75]....
        /*02e8*/ 	.word	0xffffffff


	//   ....[76]....
        /*02ec*/ 	.word	0xffffffff


	//   ....[77]....
        /*02f0*/ 	.word	0xffffffff


	//   ....[78]....
        /*02f4*/ 	.word	0xffffffff


	//   ....[79]....
        /*02f8*/ 	.word	0xffffffff


	//   ....[80]....
        /*02fc*/ 	.word	0xffffffff


	//   ....[81]....
        /*0300*/ 	.word	0xffffffff


	//   ....[82]....
        /*0304*/ 	.word	0xffffffff


	//   ....[83]....
        /*0308*/ 	.word	0xffffffff


	//   ....[84]....
        /*030c*/ 	.word	0xffffffff


	//   ....[85]....
        /*0310*/ 	.word	0xffffffff


	//   ....[86]....
        /*0314*/ 	.word	0xffffffff


	//   ....[87]....
        /*0318*/ 	.word	0xffffffff


	//   ....[88]....
        /*031c*/ 	.word	0xffffffff


	//   ....[89]....
        /*0320*/ 	.word	0xffffffff


	//   ....[90]....
        /*0324*/ 	.word	0xffffffff


	//   ....[91]....
        /*0328*/ 	.word	0xffffffff


	//   ....[92]....
        /*032c*/ 	.word	0xffffffff


	//   ....[93]....
        /*0330*/ 	.word	0xffffffff


	//   ....[94]....
        /*0334*/ 	.word	0xffffffff


	//   ....[95]....
        /*0338*/ 	.word	0xffffffff


	//   ....[96]....
        /*033c*/ 	.word	0xffffffff


	//   ....[97]....
        /*0340*/ 	.word	0xffffffff


	//   ....[98]....
        /*0344*/ 	.word	0xffffffff


	//   ....[99]....
        /*0348*/ 	.word	0xffffffff


	//   ....[100]....
        /*034c*/ 	.word	0xffffffff


	//   ....[101]....
        /*0350*/ 	.word	0xffffffff


	//   ....[102]....
        /*0354*/ 	.word	0xffffffff


	//   ....[103]....
        /*0358*/ 	.word	0xffffffff


	//   ....[104]....
        /*035c*/ 	.word	0xffffffff


	//   ....[105]....
        /*0360*/ 	.word	0xffffffff


	//   ....[106]....
        /*0364*/ 	.word	0xffffffff


	//   ....[107]....
        /*0368*/ 	.word	0xffffffff


	//   ....[108]....
        /*036c*/ 	.word	0xffffffff


	//   ....[109]....
        /*0370*/ 	.word	0xffffffff


	//   ....[110]....
        /*0374*/ 	.word	0xffffffff


	//   ....[111]....
        /*0378*/ 	.word	0xffffffff


	//   ....[112]....
        /*037c*/ 	.word	0xffffffff


	//   ....[113]....
        /*0380*/ 	.word	0xffffffff


	//   ....[114]....
        /*0384*/ 	.word	0xffffffff


	//   ....[115]....
        /*0388*/ 	.word	0xffffffff


	//   ....[116]....
        /*038c*/ 	.word	0xffffffff


	//   ....[117]....
        /*0390*/ 	.word	0xffffffff


	//   ....[118]....
        /*0394*/ 	.word	0xffffffff


	//   ....[119]....
        /*0398*/ 	.word	0xffffffff


	//   ....[120]....
        /*039c*/ 	.word	0xffffffff


	//   ....[121]....
        /*03a0*/ 	.word	0xffffffff


	//   ....[122]....
        /*03a4*/ 	.word	0xffffffff


	//   ....[123]....
        /*03a8*/ 	.word	0xffffffff


	//   ....[124]....
        /*03ac*/ 	.word	0xffffffff


	//   ....[125]....
        /*03b0*/ 	.word	0xffffffff


	//   ....[126]....
        /*03b4*/ 	.word	0xffffffff


	//   ....[127]....
        /*03b8*/ 	.word	0xffffffff


	//   ....[128]....
        /*03bc*/ 	.word	0xffffffff


	//   ....[129]....
        /*03c0*/ 	.word	0xffffffff


	//   ....[130]....
        /*03c4*/ 	.word	0xffffffff


	//   ....[131]....
        /*03c8*/ 	.word	0xffffffff


	//   ....[132]....
        /*03cc*/ 	.word	0xffffffff


	//   ....[133]....
        /*03d0*/ 	.word	0xffffffff


	//   ....[134]....
        /*03d4*/ 	.word	0xffffffff


	//   ....[135]....
        /*03d8*/ 	.word	0xffffffff


	//   ....[136]....
        /*03dc*/ 	.word	0xffffffff


	//   ....[137]....
        /*03e0*/ 	.word	0xffffffff


	//   ....[138]....
        /*03e4*/ 	.word	0xffffffff


	//   ....[139]....
        /*03e8*/ 	.word	0xffffffff


	//   ....[140]....
        /*03ec*/ 	.word	0xffffffff


	//   ....[141]....
        /*03f0*/ 	.word	0xffffffff


	//   ....[142]....
        /*03f4*/ 	.word	0xffffffff


	//   ....[143]....
        /*03f8*/ 	.word	0xffffffff


	//   ....[144]....
        /*03fc*/ 	.word	0xffffffff


	//   ....[145]....
        /*0400*/ 	.word	0xffffffff


	//   ....[146]....
        /*0404*/ 	.word	0xffffffff


	//   ....[147]....
        /*0408*/ 	.word	0xffffffff


	//   ....[148]....
        /*040c*/ 	.word	0xffffffff


	//   ....[149]....
        /*0410*/ 	.word	0xffffffff


	//   ....[150]....
        /*0414*/ 	.word	0xffffffff


	//   ....[151]....
        /*0418*/ 	.word	0xffffffff


	//   ....[152]....
        /*041c*/ 	.word	0xffffffff


	//   ....[153]....
        /*0420*/ 	.word	0xffffffff


	//   ....[154]....
        /*0424*/ 	.word	0xffffffff


	//   ....[155]....
        /*0428*/ 	.word	0xffffffff


	//   ....[156]....
        /*042c*/ 	.word	0xffffffff


	//   ....[157]....
        /*0430*/ 	.word	0xffffffff


	//   ....[158]....
        /*0434*/ 	.word	0xffffffff


	//   ....[159]....
        /*0438*/ 	.word	0xffffffff


	//   ....[160]....
        /*043c*/ 	.word	0xffffffff


	//   ....[161]....
        /*0440*/ 	.word	0xffffffff


	//   ....[162]....
        /*0444*/ 	.word	0xffffffff


	//   ....[163]....
        /*0448*/ 	.word	0xffffffff


	//   ....[164]....
        /*044c*/ 	.word	0xffffffff


	//   ....[165]....
        /*0450*/ 	.word	0xffffffff


	//   ....[166]....
        /*0454*/ 	.word	0xffffffff


	//   ....[167]....
        /*0458*/ 	.word	0xffffffff


	//   ....[168]....
        /*045c*/ 	.word	0xffffffff


	//   ....[169]....
        /*0460*/ 	.word	0xffffffff


	//   ....[170]....
        /*0464*/ 	.word	0xffffffff


	//   ....[171]....
        /*0468*/ 	.word	0xffffffff


	//   ....[172]....
        /*046c*/ 	.word	0xffffffff


	//   ....[173]....
        /*0470*/ 	.word	0xffffffff


	//   ....[174]....
        /*0474*/ 	.word	0xffffffff


	//   ....[175]....
        /*0478*/ 	.word	0xffffffff


	//   ....[176]....
        /*047c*/ 	.word	0xffffffff


	//   ....[177]....
        /*0480*/ 	.word	0xffffffff


	//   ....[178]....
        /*0484*/ 	.word	0xffffffff


	//   ....[179]....
        /*0488*/ 	.word	0xffffffff


	//   ....[180]....
        /*048c*/ 	.word	0xffffffff


	//   ....[181]....
        /*0490*/ 	.word	0xffffffff


	//   ....[182]....
        /*0494*/ 	.word	0xffffffff


	//   ....[183]....
        /*0498*/ 	.word	0xffffffff


	//   ....[184]....
        /*049c*/ 	.word	0xffffffff


	//   ....[185]....
        /*04a0*/ 	.word	0xffffffff


	//   ....[186]....
        /*04a4*/ 	.word	0xffffffff


	//   ....[187]....
        /*04a8*/ 	.word	0xffffffff


	//   ....[188]....
        /*04ac*/ 	.word	0xffffffff


	//   ....[189]....
        /*04b0*/ 	.word	0xffffffff


	//   ....[190]....
        /*04b4*/ 	.word	0xffffffff


	//   ....[191]....
        /*04b8*/ 	.word	0xffffffff


	//----- nvinfo : EIATTR_COOP_GROUP_INSTR_OFFSETS
	.align		4
.L_270:
        /*04bc*/ 	.byte	0x04, 0x28
        /*04be*/ 	.short	(.L_272 - .L_271)


	//   ....[0]....
.L_271:
        /*04c0*/ 	.word	0x00000050


	//   ....[1]....
        /*04c4*/ 	.word	0x000001e0


	//   ....[2]....
        /*04c8*/ 	.word	0x00000210


	//   ....[3]....
        /*04cc*/ 	.word	0x00000240


	//   ....[4]....
        /*04d0*/ 	.word	0x00000270


	//   ....[5]....
        /*04d4*/ 	.word	0x000002a0


	//   ....[6]....
        /*04d8*/ 	.word	0x000002d0


	//   ....[7]....
        /*04dc*/ 	.word	0x00000440


	//   ....[8]....
        /*04e0*/ 	.word	0x00000480


	//   ....[9]....
        /*04e4*/ 	.word	0x000004b0


	//   ....[10]....
        /*04e8*/ 	.word	0x000004e0


	//   ....[11]....
        /*04ec*/ 	.word	0x00000510


	//   ....[12]....
        /*04f0*/ 	.word	0x00000540


	//   ....[13]....
        /*04f4*/ 	.word	0x000005d0


	//   ....[14]....
        /*04f8*/ 	.word	0x00000600


	//   ....[15]....
        /*04fc*/ 	.word	0x00000620


	//   ....[16]....
        /*0500*/ 	.word	0x00000680


	//   ....[17]....
        /*0504*/ 	.word	0x00003710


	//   ....[18]....
        /*0508*/ 	.word	0x00003720


	//   ....[19]....
        /*050c*/ 	.word	0x000052c0


	//   ....[20]....
        /*0510*/ 	.word	0x000052d0


	//   ....[21]....
        /*0514*/ 	.word	0x00006c60


	//   ....[22]....
        /*0518*/ 	.word	0x00006c80


	//   ....[23]....
        /*051c*/ 	.word	0x00007180


	//   ....[24]....
        /*0520*/ 	.word	0x000071e0


	//   ....[25]....
        /*0524*/ 	.word	0x00007e60


	//   ....[26]....
        /*0528*/ 	.word	0x00007e80


	//   ....[27]....
        /*052c*/ 	.word	0x00007fb0


	//   ....[28]....
        /*0530*/ 	.word	0x00007fc0


	//   ....[29]....
        /*0534*/ 	.word	0x000080f0


	//   ....[30]....
        /*0538*/ 	.word	0x00008110


	//   ....[31]....
        /*053c*/ 	.word	0x00008240


	//   ....[32]....
        /*0540*/ 	.word	0x00008250


	//   ....[33]....
        /*0544*/ 	.word	0x00008640


	//   ....[34]....
        /*0548*/ 	.word	0x00008650


	//   ....[35]....
        /*054c*/ 	.word	0x00008660


	//   ....[36]....
        /*0550*/ 	.word	0x00008670


	//   ....[37]....
        /*0554*/ 	.word	0x00008920


	//   ....[38]....
        /*0558*/ 	.word	0x00008960


	//   ....[39]....
        /*055c*/ 	.word	0x000089a0


	//   ....[40]....
        /*0560*/ 	.word	0x000089e0


	//   ....[41]....
        /*0564*/ 	.word	0x0000b380


	//   ....[42]....
        /*0568*/ 	.word	0x0000b3c0


	//   ....[43]....
        /*056c*/ 	.word	0x0000b400


	//   ....[44]....
        /*0570*/ 	.word	0x0000b440


	//   ....[45]....
        /*0574*/ 	.word	0x0000e0f0


	//   ....[46]....
        /*0578*/ 	.word	0x0000e100


	//   ....[47]....
        /*057c*/ 	.word	0x0000e110


	//   ....[48]....
        /*0580*/ 	.word	0x0000e120


	//   ....[49]....
        /*0584*/ 	.word	0x0000eed0


	//   ....[50]....
        /*0588*/ 	.word	0x0000eef0


	//   ....[51]....
        /*058c*/ 	.word	0x0000ef40


	//   ....[52]....
        /*0590*/ 	.word	0x0000efa0


	//   ....[53]....
        /*0594*/ 	.word	0x0000f660


	//   ....[54]....
        /*0598*/ 	.word	0x0000f670


	//   ....[55]....
        /*059c*/ 	.word	0x0000f6a0


	//   ....[56]....
        /*05a0*/ 	.word	0x0000f6b0


	//   ....[57]....
        /*05a4*/ 	.word	0x00010a30


	//   ....[58]....
        /*05a8*/ 	.word	0x00010a40


	//   ....[59]....
        /*05ac*/ 	.word	0x00010a70


	//   ....[60]....
        /*05b0*/ 	.word	0x00010a80


	//   ....[61]....
        /*05b4*/ 	.word	0x00011820


	//   ....[62]....
        /*05b8*/ 	.word	0x00011840


	//   ....[63]....
        /*05bc*/ 	.word	0x00011910


	//   ....[64]....
        /*05c0*/ 	.word	0x00011930


	//   ....[65]....
        /*05c4*/ 	.word	0x00011c70


	//   ....[66]....
        /*05c8*/ 	.word	0x00011c90


	//   ....[67]....
        /*05cc*/ 	.word	0x00011cb0


	//   ....[68]....
        /*05d0*/ 	.word	0x00011cd0


	//   ....[69]....
        /*05d4*/ 	.word	0x00013410


	//   ....[70]....
        /*05d8*/ 	.word	0x00013440


	//   ....[71]....
        /*05dc*/ 	.word	0x00013460


	//   ....[72]....
        /*05e0*/ 	.word	0x00013480


	//   ....[73]....
        /*05e4*/ 	.word	0x00014840


	//   ....[74]....
        /*05e8*/ 	.word	0x00014860


	//   ....[75]....
        /*05ec*/ 	.word	0x00014880


	//   ....[76]....
        /*05f0*/ 	.word	0x000148a0


	//   ....[77]....
        /*05f4*/ 	.word	0x00014c10


	//   ....[78]....
        /*05f8*/ 	.word	0x00014c30


	//   ....[79]....
        /*05fc*/ 	.word	0x00014d50


	//   ....[80]....
        /*0600*/ 	.word	0x00014d60


	//   ....[81]....
        /*0604*/ 	.word	0x00014e90


	//   ....[82]....
        /*0608*/ 	.word	0x00014eb0


	//   ....[83]....
        /*060c*/ 	.word	0x00014fe0


	//   ....[84]....
        /*0610*/ 	.word	0x00014ff0


	//   ....[85]....
        /*0614*/ 	.word	0x00015320


	//   ....[86]....
        /*0618*/ 	.word	0x00015340


	//   ....[87]....
        /*061c*/ 	.word	0x00015df0


	//   ....[88]....
        /*0620*/ 	.word	0x00015e00


	//   ....[89]....
        /*0624*/ 	.word	0x00017060


	//   ....[90]....
        /*0628*/ 	.word	0x00017080


	//   ....[91]....
        /*062c*/ 	.word	0x000171b0


	//   ....[92]....
        /*0630*/ 	.word	0x000171c0


	//   ....[93]....
        /*0634*/ 	.word	0x000172f0


	//   ....[94]....
        /*0638*/ 	.word	0x00017310


	//   ....[95]....
        /*063c*/ 	.word	0x00017440


	//   ....[96]....
        /*0640*/ 	.word	0x00017450


	//   ....[97]....
        /*0644*/ 	.word	0x00017610


	//   ....[98]....
        /*0648*/ 	.word	0x00017630


	//   ....[99]....
        /*064c*/ 	.word	0x00017750


	//   ....[100]....
        /*0650*/ 	.word	0x00017790


	//   ....[101]....
        /*0654*/ 	.word	0x000177c0


	//   ....[102]....
        /*0658*/ 	.word	0x000177f0


	//   ....[103]....
        /*065c*/ 	.word	0x00017820


	//   ....[104]....
        /*0660*/ 	.word	0x00017850


	//   ....[105]....
        /*0664*/ 	.word	0x000179b0


	//   ....[106]....
        /*0668*/ 	.word	0x000179f0


	//   ....[107]....
        /*066c*/ 	.word	0x00017a20


	//   ....[108]....
        /*0670*/ 	.word	0x00017a50


	//   ....[109]....
        /*0674*/ 	.word	0x00017a80


	//   ....[110]....
        /*0678*/ 	.word	0x00017ab0


	//   ....[111]....
        /*067c*/ 	.word	0x00017b40


	//   ....[112]....
        /*0680*/ 	.word	0x00017b70


	//   ....[113]....
        /*0684*/ 	.word	0x00017b80


	//   ....[114]....
        /*0688*/ 	.word	0x00017be0


	//   ....[115]....
        /*068c*/ 	.word	0x00018110


	//   ....[116]....
        /*0690*/ 	.word	0x00018170


	//   ....[117]....
        /*0694*/ 	.word	0x000181c0


	//   ....[118]....
        /*0698*/ 	.word	0x00018210


	//   ....[119]....
        /*069c*/ 	.word	0x00018260


	//   ....[120]....
        /*06a0*/ 	.word	0x000182d0


	//   ....[121]....
        /*06a4*/ 	.word	0x00018310


	//   ....[122]....
        /*06a8*/ 	.word	0x00018380


	//   ....[123]....
        /*06ac*/ 	.word	0x000183f0


	//   ....[124]....
        /*06b0*/ 	.word	0x00018450


	//   ....[125]....
        /*06b4*/ 	.word	0x000184c0


	//   ....[126]....
        /*06b8*/ 	.word	0x00018530


	//   ....[127]....
        /*06bc*/ 	.word	0x00018590


	//   ....[128]....
        /*06c0*/ 	.word	0x000185f0


	//   ....[129]....
        /*06c4*/ 	.word	0x00018650


	//   ....[130]....
        /*06c8*/ 	.word	0x000186c0


	//   ....[131]....
        /*06cc*/ 	.word	0x00018720


	//   ....[132]....
        /*06d0*/ 	.word	0x00018780


	//   ....[133]....
        /*06d4*/ 	.word	0x000187e0


	//   ....[134]....
        /*06d8*/ 	.word	0x00018850


	//   ....[135]....
        /*06dc*/ 	.word	0x00018990


	//   ....[136]....
        /*06e0*/ 	.word	0x000189f0


	//   ....[137]....
        /*06e4*/ 	.word	0x00018a40


	//   ....[138]....
        /*06e8*/ 	.word	0x00018a90


	//   ....[139]....
        /*06ec*/ 	.word	0x00018ae0


	//   ....[140]....
        /*06f0*/ 	.word	0x00018b30


	//   ....[141]....
        /*06f4*/ 	.word	0x00018ba0


	//   ....[142]....
        /*06f8*/ 	.word	0x00018c00


	//   ....[143]....
        /*06fc*/ 	.word	0x00018c70


	//   ....[144]....
        /*0700*/ 	.word	0x00018db0


	//   ....[145]....
        /*0704*/ 	.word	0x00018e10


	//   ....[146]....
        /*0708*/ 	.word	0x00018e50


	//   ....[147]....
        /*070c*/ 	.word	0x00018e90


	//   ....[148]....
        /*0710*/ 	.word	0x00018ee0


	//   ....[149]....
        /*0714*/ 	.word	0x00018f20


	//   ....[150]....
        /*0718*/ 	.word	0x00018f70


	//   ....[151]....
        /*071c*/ 	.word	0x00018fc0


	//   ....[152]....
        /*0720*/ 	.word	0x00019010


	//   ....[153]....
        /*0724*/ 	.word	0x00019060


	//   ....[154]....
        /*0728*/ 	.word	0x000190d0


	//   ....[155]....
        /*072c*/ 	.word	0x00019140


	//   ....[156]....
        /*0730*/ 	.word	0x000191a0


	//   ....[157]....
        /*0734*/ 	.word	0x00019200


	//   ....[158]....
        /*0738*/ 	.word	0x00019260


	//   ....[159]....
        /*073c*/ 	.word	0x000192d0


	//   ....[160]....
        /*0740*/ 	.word	0x00019330


	//   ....[161]....
        /*0744*/ 	.word	0x00019390


	//   ....[162]....
        /*0748*/ 	.word	0x000193f0


	//   ....[163]....
        /*074c*/ 	.word	0x00019460


	//   ....[164]....
        /*0750*/ 	.word	0x000194c0


	//   ....[165]....
        /*0754*/ 	.word	0x00019520


	//   ....[166]....
        /*0758*/ 	.word	0x00019580


	//   ....[167]....
        /*075c*/ 	.word	0x000195f0


	//   ....[168]....
        /*0760*/ 	.word	0x00019650


	//   ....[169]....
        /*0764*/ 	.word	0x000196b0


	//   ....[170]....
        /*0768*/ 	.word	0x00019710


	//   ....[171]....
        /*076c*/ 	.word	0x00019780


	//   ....[172]....
        /*0770*/ 	.word	0x000197e0


	//   ....[173]....
        /*0774*/ 	.word	0x00019840


	//   ....[174]....
        /*0778*/ 	.word	0x000198a0


	//   ....[175]....
        /*077c*/ 	.word	0x00019910


	//   ....[176]....
        /*0780*/ 	.word	0x00019960


	//   ....[177]....
        /*0784*/ 	.word	0x000199a0


	//   ....[178]....
        /*0788*/ 	.word	0x000199f0


	//   ....[179]....
        /*078c*/ 	.word	0x00019a40


	//   ....[180]....
        /*0790*/ 	.word	0x00019a90


	//   ....[181]....
        /*0794*/ 	.word	0x00019b00


	//   ....[182]....
        /*0798*/ 	.word	0x00019b40


	//   ....[183]....
        /*079c*/ 	.word	0x00019b90


	//   ....[184]....
        /*07a0*/ 	.word	0x00019be0


	//   ....[185]....
        /*07a4*/ 	.word	0x00019c30


	//   ....[186]....
        /*07a8*/ 	.word	0x00019c80


	//   ....[187]....
        /*07ac*/ 	.word	0x00019cf0


	//   ....[188]....
        /*07b0*/ 	.word	0x00019d30


	//   ....[189]....
        /*07b4*/ 	.word	0x00019da0


	//   ....[190]....
        /*07b8*/ 	.word	0x00019e00


	//   ....[191]....
        /*07bc*/ 	.word	0x00019e60


	//----- nvinfo : EIATTR_EXIT_INSTR_OFFSETS
	.align		4
.L_272:
        /*07c0*/ 	.byte	0x04, 0x1c
        /*07c2*/ 	.short	(.L_274 - .L_273)


	//   ....[0]....
.L_273:
        /*07c4*/ 	.word	0x00000b40


	//   ....[1]....
        /*07c8*/ 	.word	0x000180d0


	//----- nvinfo : EIATTR_MAX_THREADS
	.align		4
.L_274:
        /*07cc*/ 	.byte	0x04, 0x05
        /*07ce*/ 	.short	(.L_276 - .L_275)
.L_275:
        /*07d0*/ 	.word	0x00000100
        /*07d4*/ 	.word	0x00000001
        /*07d8*/ 	.word	0x00000001


	//----- nvinfo : EIATTR_CRS_STACK_SIZE
	.align		4
.L_276:
        /*07dc*/ 	.byte	0x04, 0x1e
        /*07de*/ 	.short	(.L_278 - .L_277)
.L_277:
        /*07e0*/ 	.word	0x00000000
.L_278:


//--------------------- .nv.info._ZN7cutlass13device_kernelIN5flash19enable_sm80_to_sm89INS1_16FlashAttnFwdSm80INS1_25CollectiveMainloopFwdSm80ILi8ELi1ELb0EN4cute5tupleIJNS5_1CILi128EEENS7_ILi64EEENS7_ILi192EEEEEELi192ENS_6half_tEfNS_4arch4Sm80ELb0ELb1ELb0ELb0ELb1ELb0ELb1ELb1EEENS1_21CollectiveEpilogueFwdINS6_IJS8_SA_S9_EEENS6_IJNS7_ILi1EEESI_SI_EEESC_SE_Li256ELb0ELb1ELb1ELb0EEENS1_19SingleTileSchedulerILb0ELb1ELb1ELi128EEEEEEEEEvNT_6ParamsE --------------------------
	.section	.nv.info._ZN7cutlass13device_kernelIN5flash19enable_sm80_to_sm89INS1_16FlashAttnFwdSm80INS1_25CollectiveMainloopFwdSm80ILi8ELi1ELb0EN4cute5tupleIJNS5_1CILi128EEENS7_ILi64EEENS7_ILi192EEEEEELi192ENS_6half_tEfNS_4arch4Sm80ELb0ELb1ELb0ELb0ELb1ELb0ELb1ELb1EEENS1_21CollectiveEpilogueFwdINS6_IJS8_SA_S9_EEENS6_IJNS7_ILi1EEESI_SI_EEESC_SE_Li256ELb0ELb1ELb1ELb0EEENS1_19SingleTileSchedulerILb0ELb1ELb1ELi128EEEEEEEEEvNT_6ParamsE,"",@"SHT_CUDA_INFO"
	.sectionflags	@""
	.align	4


	//----- nvinfo : EIATTR_CUDA_API_VERSION
	.align		4
        /*0000*/ 	.byte	0x04, 0x37
        /*0002*/ 	.short	(.L_280 - .L_279)
.L_279:
        /*0004*/ 	.word	0x00000082


	//----- nvinfo : EIATTR_SW2861232_WAR
	.align		4
.L_280:
        /*0008*/ 	.byte	0x01, 0x35
	.zero		2


	//----- nvinfo : EIATTR_PARAM_CBANK
	.align		4
        /*000c*/ 	.byte	0x04, 0x0a
        /*000e*/ 	.short	(.L_282 - .L_281)
	.align		4
.L_281:
        /*0010*/ 	.word	index@(.nv.constant0._ZN7cutlass13device_kernelIN5flash19enable_sm80_to_sm89INS1_16FlashAttnFwdSm80INS1_25CollectiveMainloopFwdSm80ILi8ELi1ELb0EN4cute5tupleIJNS5_1CILi128EEENS7_ILi64EEENS7_ILi192EEEEEELi192ENS_6half_tEfNS_4arch4Sm80ELb0ELb1ELb0ELb0ELb1ELb0ELb1ELb1EEENS1_21CollectiveEpilogueFwdINS6_IJS8_SA_S9_EEENS6_IJNS7_ILi1EEESI_SI_EEESC_SE_Li256ELb0ELb1ELb1ELb0EEENS1_19SingleTileSchedulerILb0ELb1ELb1ELi128EEEEEEEEEvNT_6ParamsE)
        /*0014*/ 	.short	0x0160
        /*0016*/ 	.short	0x0418


	//----- nvinfo : EIATTR_CBANK_PARAM_SIZE
	.align		4
.L_282:
        /*0018*/ 	.byte	0x03, 0x19
        /*001a*/ 	.short	0x0418


	//----- nvinfo : EIATTR_KPARAM_INFO
	.align		4
        /*001c*/ 	.byte	0x04, 0x17
        /*001e*/ 	.short	(.L_284 - .L_283)
.L_283:
        /*0020*/ 	.word	0x00000000
        /*0024*/ 	.short	0x0000
        /*0026*/ 	.short	0x0000
        /*0028*/ 	.byte	0x00, 0xf0, 0x61, 0x10


	//----- nvinfo : EIATTR_MAXREG_COUNT
	.align		4
.L_284:
        /*002c*/ 	.byte	0x03, 0x1b
        /*002e*/ 	.short	0x00ff


	//----- nvinfo : EIATTR_NUM_BARRIERS
	.align		4
        /*0030*/ 	.byte	0x02, 0x4c
        /*0032*/ 	.byte	0x02
	.zero		1


	//----- nvinfo : EIATTR_MERCURY_ISA_VERSION
	.align		4
        /*0034*/ 	.byte	0x03, 0x5f
        /*0036*/ 	.short	0x0000


	//----- nvinfo : EIATTR_COOP_GROUP_MASK_REGIDS
	.align		4
        /*0038*/ 	.byte	0x04, 0x29
        /*003a*/ 	.short	(.L_286 - .L_285)


	//   ....[0]....
.L_285:
        /*003c*/ 	.word	0xffffffff


	//   ....[1]....
        /*0040*/ 	.word	0xffffffff


	//   ....[2]....
        /*0044*/ 	.word	0xffffffff


	//   ....[3]....
        /*0048*/ 	.word	0xffffffff


	//   ....[4]....
        /*004c*/ 	.word	0xffffffff


	//   ....[5]....
        /*0050*/ 	.word	0xffffffff


	//   ....[6]....
        /*0054*/ 	.word	0xffffffff


	//   ....[7]....
        /*0058*/ 	.word	0xffffffff


	//   ....[8]....
        /*005c*/ 	.word	0xffffffff


	//   ....[9]....
        /*0060*/ 	.word	0xffffffff


	//   ....[10]....
        /*0064*/ 	.word	0xffffffff


	//   ....[11]....
        /*0068*/ 	.word	0xffffffff


	//   ....[12]....
        /*006c*/ 	.word	0xffffffff


	//   ....[13]....
        /*0070*/ 	.word	0xffffffff


	//   ....[14]....
        /*0074*/ 	.word	0xffffffff


	//   ....[15]....
        /*0078*/ 	.word	0xffffffff


	//   ....[16]....
        /*007c*/ 	.word	0xffffffff


	//   ....[17]....
        /*0080*/ 	.word	0xffffffff


	//   ....[18]....
        /*0084*/ 	.word	0xffffffff


	//   ....[19]....
        /*0088*/ 	.word	0xffffffff


	//   ....[20]....
        /*008c*/ 	.word	0xffffffff


	//   ....[21]....
        /*0090*/ 	.word	0xffffffff


	//   ....[22]....
        /*0094*/ 	.word	0xffffffff


	//   ....[23]....
        /*0098*/ 	.word	0xffffffff


	//   ....[24]....
        /*009c*/ 	.word	0xffffffff


	//   ....[25]....
        /*00a0*/ 	.word	0xffffffff


	//   ....[26]....
        /*00a4*/ 	.word	0xffffffff


	//   ....[27]....
        /*00a8*/ 	.word	0xffffffff


	//   ....[28]....
        /*00ac*/ 	.word	0xffffffff


	//   ....[29]....
        /*00b0*/ 	.word	0xffffffff


	//   ....[30]....
        /*00b4*/ 	.word	0xffffffff


	//   ....[31]....
        /*00b8*/ 	.word	0xffffffff


	//   ....[32]....
        /*00bc*/ 	.word	0xffffffff


	//   ....[33]....
        /*00c0*/ 	.word	0xffffffff


	//   ....[34]....
        /*00c4*/ 	.word	0xffffffff


	//   ....[35]....
        /*00c8*/ 	.word	0xffffffff


	//   ....[36]....
        /*00cc*/ 	.word	0xffffffff


	//   ....[37]....
        /*00d0*/ 	.word	0xffffffff


	//   ....[38]....
        /*00d4*/ 	.word	0xffffffff


	//   ....[39]....
        /*00d8*/ 	.word	0xffffffff


	//   ....[40]....
        /*00dc*/ 	.word	0xffffffff


	//   ....[41]....
        /*00e0*/ 	.word	0xffffffff


	//   ....[42]....
        /*00e4*/ 	.word	0xffffffff


	//   ....[43]....
        /*00e8*/ 	.word	0xffffffff


	//   ....[44]....
        /*00ec*/ 	.word	0xffffffff


	//   ....[45]....
        /*00f0*/ 	.word	0xffffffff


	//   ....[46]....
        /*00f4*/ 	.word	0xffffffff


	//   ....[47]....
        /*00f8*/ 	.word	0xffffffff


	//   ....[48]....
        /*00fc*/ 	.word	0xffffffff


	//   ....[49]....
        /*0100*/ 	.word	0xffffffff


	//   ....[50]....
        /*0104*/ 	.word	0xffffffff


	//   ....[51]....
        /*0108*/ 	.word	0xffffffff


	//   ....[52]....
        /*010c*/ 	.word	0xffffffff


	//   ....[53]....
        /*0110*/ 	.word	0xffffffff


	//   ....[54]....
        /*0114*/ 	.word	0xffffffff


	//   ....[55]....
        /*0118*/ 	.word	0xffffffff


	//   ....[56]....
        /*011c*/ 	.word	0xffffffff


	//   ....[57]....
        /*0120*/ 	.word	0xffffffff


	//   ....[58]....
        /*0124*/ 	.word	0xffffffff


	//   ....[59]....
        /*0128*/ 	.word	0xffffffff


	//   ....[60]....
        /*012c*/ 	.word	0xffffffff


	//   ....[61]....
        /*0130*/ 	.word	0xffffffff


	//   ....[62]....
        /*0134*/ 	.word	0xffffffff


	//   ....[63]....
        /*0138*/ 	.word	0xffffffff


	//   ....[64]....
        /*013c*/ 	.word	0xffffffff


	//   ....[65]....
        /*0140*/ 	.word	0xffffffff


	//   ....[66]....
        /*0144*/ 	.word	0xffffffff


	//   ....[67]....
        /*0148*/ 	.word	0xffffffff


	//   ....[68]....
        /*014c*/ 	.word	0xffffffff


	//   ....[69]....
        /*0150*/ 	.word	0xffffffff


	//   ....[70]....
        /*0154*/ 	.word	0xffffffff


	//   ....[71]....
        /*0158*/ 	.word	0xffffffff


	//   ....[72]....
        /*015c*/ 	.word	0xffffffff


	//   ....[73]....
        /*0160*/ 	.word	0xffffffff


	//   ....[74]....
        /*0164*/ 	.word	0xffffffff


	//   ....[75]....
        /*0168*/ 	.word	0xffffffff


	//   ....[76]....
        /*016c*/ 	.word	0xffffffff


	//   ....[77]....
        /*0170*/ 	.word	0xffffffff


	//   ....[78]....
        /*0174*/ 	.word	0xffffffff


	//----- nvinfo : EIATTR_COOP_GROUP_INSTR_OFFSETS
	.align		4
.L_286:
        /*0178*/ 	.byte	0x04, 0x28
        /*017a*/ 	.short	(.L_288 - .L_287)


	//   ....[0]....
.L_287:
        /*017c*/ 	.word	0x00000050


	//   ....[1]....
        /*0180*/ 	.word	0x000012e0


	//   ....[2]....
        /*0184*/ 	.word	0x00001320


	//   ....[3]....
        /*0188*/ 	.word	0x00001520


	//   ....[4]....
        /*018c*/ 	.word	0x00001550


	//   ....[5]....
        /*0190*/ 	.word	0x00001670


	//   ....[6]....
        /*0194*/ 	.word	0x000016a0


	//   ....[7]....
        /*0198*/ 	.word	0x000017d0


	//   ....[8]....
        /*019c*/ 	.word	0x00001820


	//   ....[9]....
        /*01a0*/ 	.word	0x00001e80


	//   ....[10]....
        /*01a4*/ 	.word	0x00001ea0


	//   ....[11]....
        /*01a8*/ 	.word	0x00001ed0


	//   ....[12]....
        /*01ac*/ 	.word	0x00001ef0


	//   ....[13]....
        /*01b0*/ 	.word	0x00001f30


	//   ....[14]....
        /*01b4*/ 	.word	0x00001f60


	//   ....[15]....
        /*01b8*/ 	.word	0x00001f90


	//   ....[16]....
        /*01bc*/ 	.word	0x00001fc0


	//   ....[17]....
        /*01c0*/ 	.word	0x00003080


	//   ....[18]....
        /*01c4*/ 	.word	0x000030c0


	//   ....[19]....
        /*01c8*/ 	.word	0x000030e0


	//   ....[20]....
        /*01cc*/ 	.word	0x000030f0


	//   ....[21]....
        /*01d0*/ 	.word	0x00003480


	//   ....[22]....
        /*01d4*/ 	.word	0x00003890


	//   ....[23]....
        /*01d8*/ 	.word	0x000041c0


	//   ....[24]....
        /*01dc*/ 	.word	0x000041f0


	//   ....[25]....
        /*01e0*/ 	.word	0x00004210


	//   ....[26]....
        /*01e4*/ 	.word	0x00004230


	//   ....[27]....
        /*01e8*/ 	.word	0x00005660


	//   ....[28]....
        /*01ec*/ 	.word	0x00005680


	//   ....[29]....
        /*01f0*/ 	.word	0x00005690


	//   ....[30]....
        /*01f4*/ 	.word	0x000056a0


	//   ....[31]....
        /*01f8*/ 	.word	0x00006370


	//   ....[32]....
        /*01fc*/ 	.word	0x00006390


	//   ....[33]....
        /*0200*/ 	.word	0x000063a0


	//   ....[34]....
        /*0204*/ 	.word	0x000063b0


	//   ....[35]....
        /*0208*/ 	.word	0x000065b0


	//   ....[36]....
        /*020c*/ 	.word	0x00006890


	//   ....[37]....
        /*0210*/ 	.word	0x000072a0


	//   ....[38]....
        /*0214*/ 	.word	0x00007450


	//   ....[39]....
        /*0218*/ 	.word	0x00007460


	//   ....[40]....
        /*021c*/ 	.word	0x000074d0


	//   ....[41]....
        /*0220*/ 	.word	0x00009140


	//   ....[42]....
        /*0224*/ 	.word	0x00009160


	//   ....[43]....
        /*0228*/ 	.word	0x00009170


	//   ....[44]....
        /*022c*/ 	.word	0x00009180


	//   ....[45]....
        /*0230*/ 	.word	0x00009e40


	//   ....[46]....
        /*0234*/ 	.word	0x00009e70


	//   ....[47]....
        /*0238*/ 	.word	0x00009e80


	//   ....[48]....
        /*023c*/ 	.word	0x00009e90


	//   ....[49]....
        /*0240*/ 	.word	0x0000a260


	//   ....[50]....
        /*0244*/ 	.word	0x0000a280


	//   ....[51]....
        /*0248*/ 	.word	0x0000a2b0


	//   ....[52]....
        /*024c*/ 	.word	0x0000a2c0


	//   ....[53]....
        /*0250*/ 	.word	0x0000bbc0


	//   ....[54]....
        /*0254*/ 	.word	0x0000bbe0


	//   ....[55]....
        /*0258*/ 	.word	0x0000bbf0


	//   ....[56]....
        /*025c*/ 	.word	0x0000bc10


	//   ....[57]....
        /*0260*/ 	.word	0x0000c840


	//   ....[58]....
        /*0264*/ 	.word	0x0000c850


	//   ....[59]....
        /*0268*/ 	.word	0x0000c860


	//   ....[60]....
        /*026c*/ 	.word	0x0000c870


	//   ....[61]....
        /*0270*/ 	.word	0x0000ca50


	//   ....[62]....
        /*0274*/ 	.word	0x0000cd20


	//   ....[63]....
        /*0278*/ 	.word	0x0000d860


	//   ....[64]....
        /*027c*/ 	.word	0x0000d8b0


	//   ....[65]....
        /*0280*/ 	.word	0x0000d8d0


	//   ....[66]....
        /*0284*/ 	.word	0x0000d8f0


	//   ....[67]....
        /*0288*/ 	.word	0x0000f040


	//   ....[68]....
        /*028c*/ 	.word	0x0000f070


	//   ....[69]....
        /*0290*/ 	.word	0x0000f0c0


	//   ....[70]....
        /*0294*/ 	.word	0x0000f0d0


	//   ....[71]....
        /*0298*/ 	.word	0x0000fdd0


	//   ....[72]....
        /*029c*/ 	.word	0x0000fe10


	//   ....[73]....
        /*02a0*/ 	.word	0x0000fe30


	//   ....[74]....
        /*02a4*/ 	.word	0x0000fe60


	//   ....[75]....
        /*02a8*/ 	.word	0x0000fed0


	//   ....[76]....
        /*02ac*/ 	.word	0x0000ff40


	//   ....[77]....
        /*02b0*/ 	.word	0x00010850


	//   ....[78]....
        /*02b4*/ 	.word	0x00010860


	//----- nvinfo : EIATTR_EXIT_INSTR_OFFSETS
	.align		4
.L_288:
        /*02b8*/ 	.byte	0x04, 0x1c
        /*02ba*/ 	.short	(.L_290 - .L_289)


	//   ....[0]....
.L_289:
        /*02bc*/ 	.word	0x000001b0


	//   ....[1]....
        /*02c0*/ 	.word	0x00010870


	//   ....[2]....
        /*02c4*/ 	.word	0x00011110


	//   ....[3]....
        /*02c8*/ 	.word	0x00011160


	//   ....[4]....
        /*02cc*/ 	.word	0x00011190


	//   ....[5]....
        /*02d0*/ 	.word	0x000111f0


	//   ....[6]....
        /*02d4*/ 	.word	0x00011480


	//----- nvinfo : EIATTR_CTAIDZ_USED
	.align		4
.L_290:
        /*02d8*/ 	.byte	0x01, 0x04
	.zero		2


	//----- nvinfo : EIATTR_MAX_THREADS
	.align		4
        /*02dc*/ 	.byte	0x04, 0x05
        /*02de*/ 	.short	(.L_292 - .L_291)
.L_291:
        /*02e0*/ 	.word	0x00000100
        /*02e4*/ 	.word	0x00000001
        /*02e8*/ 	.word	0x00000001


	//----- nvinfo : EIATTR_CRS_STACK_SIZE
	.align		4
.L_292:
        /*02ec*/ 	.byte	0x04, 0x1e
        /*02ee*/ 	.short	(.L_294 - .L_293)
.L_293:
        /*02f0*/ 	.word	0x00000000
.L_294:


//--------------------- .nv.info._ZN7cutlass13device_kernelIN5flash19enable_sm80_to_sm89INS1_16FlashAttnFwdSm80INS1_25CollectiveMainloopFwdSm80ILi8ELi1ELb0EN4cute5tupleIJNS5_1CILi128EEENS7_ILi64EEENS7_ILi192EEEEEELi192ENS_6half_tEfNS_4arch4Sm80ELb0ELb1ELb0ELb1ELb1ELb0ELb1ELb1EEENS1_21CollectiveEpilogueFwdINS6_IJS8_SA_S9_EEENS6_IJNS7_ILi1EEESI_SI_EEESC_SE_Li256ELb1ELb1ELb1ELb0EEENS1_36VarlenDynamicPersistentTileSchedulerILi128ELi64ELi256ELi256ELb1ELb1ELb0ELb1ELb0ELb1EEEEEEEEEvNT_6ParamsE --------------------------
	.section	.nv.info._ZN7cutlass13device_kernelIN5flash19enable_sm80_to_sm89INS1_16FlashAttnFwdSm80INS1_25CollectiveMainloopFwdSm80ILi8ELi1ELb0EN4cute5tupleIJNS5_1CILi128EEENS7_ILi64EEENS7_ILi192EEEEEELi192ENS_6half_tEfNS_4arch4Sm80ELb0ELb1ELb0ELb1ELb1ELb0ELb1ELb1EEENS1_21CollectiveEpilogueFwdINS6_IJS8_SA_S9_EEENS6_IJNS7_ILi1EEESI_SI_EEESC_SE_Li256ELb1ELb1ELb1ELb0EEENS1_36VarlenDynamicPersistentTileSchedulerILi128ELi64ELi256ELi256ELb1ELb1ELb0ELb1ELb0ELb1EEEEEEEEEvNT_6ParamsE,"",@"SHT_CUDA_INFO"
	.sectionflags	@""
	.align	4


	//----- nvinfo : EIATTR_CUDA_API_VERSION
	.align		4
        /*0000*/ 	.byte	0x04, 0x37
        /*0002*/ 	.short	(.L_296 - .L_295)
.L_295:
        /*0004*/ 	.word	0x00000082


	//----- nvinfo : EIATTR_SW2861232_WAR
	.align		4
.L_296:
        /*0008*/ 	.byte	0x01, 0x35
	.zero		2


	//----- nvinfo : EIATTR_PARAM_CBANK
	.align		4
        /*000c*/ 	.byte	0x04, 0x0a
        /*000e*/ 	.short	(.L_298 - .L_297)
	.align		4
.L_297:
        /*0010*/ 	.word	index@(.nv.constant0._ZN7cutlass13device_kernelIN5flash19enable_sm80_to_sm89INS1_16FlashAttnFwdSm80INS1_25CollectiveMainloopFwdSm80ILi8ELi1ELb0EN4cute5tupleIJNS5_1CILi128EEENS7_ILi64EEENS7_ILi192EEEEEELi192ENS_6half_tEfNS_4arch4Sm80ELb0ELb1ELb0ELb1ELb1ELb0ELb1ELb1EEENS1_21CollectiveEpilogueFwdINS6_IJS8_SA_S9_EEENS6_IJNS7_ILi1EEESI_SI_EEESC_SE_Li256ELb1ELb1ELb1ELb0EEENS1_36VarlenDynamicPersistentTileSchedulerILi128ELi64ELi256ELi256ELb1ELb1ELb0ELb1ELb0ELb1EEEEEEEEEvNT_6ParamsE)
        /*0014*/ 	.short	0x0160
        /*0016*/ 	.short	0x0438


	//----- nvinfo : EIATTR_CBANK_PARAM_SIZE
	.align		4
.L_298:
        /*0018*/ 	.byte	0x03, 0x19
        /*001a*/ 	.short	0x0438


	//----- nvinfo : EIATTR_KPARAM_INFO
	.align		4
        /*001c*/ 	.byte	0x04, 0x17
        /*001e*/ 	.short	(.L_300 - .L_299)
.L_299:
        /*0020*/ 	.word	0x00000000
        /*0024*/ 	.short	0x0000
        /*0026*/ 	.short	0x0000
        /*0028*/ 	.byte	0x00, 0xf0, 0xe1, 0x10


	//----- nvinfo : EIATTR_MAXREG_COUNT
	.align		4
.L_300:
        /*002c*/ 	.byte	0x03, 0x1b
        /*002e*/ 	.short	0x00ff


	//----- nvinfo : EIATTR_NUM_BARRIERS
	.align		4
        /*0030*/ 	.byte	0x02, 0x4c
        /*0032*/ 	.byte	0x06
	.zero		1


	//----- nvinfo : EIATTR_ANNOTATIONS
	.align		4
        /*0034*/ 	.byte	0x04, 0x55
        /*0036*/ 	.short	(.L_302 - .L_301)


	//   ....[0]....
.L_301:
        /*0038*/ 	.word	0x00000001
        /*003c*/ 	.byte	0x90, 0x14, 0x00, 0x00, 0x01, 0x00, 0x00, 0x00, 0x90, 0x18, 0x00, 0x00, 0x01, 0x00, 0x00, 0x00
        /*004c*/ 	.byte	0xc0, 0x18, 0x00, 0x00, 0x01, 0x00, 0x00, 0x00, 0x00, 0x19, 0x00, 0x00, 0x01, 0x00, 0x00, 0x00
        /*005c*/ 	.byte	0x30, 0x19, 0x00, 0x00, 0x01, 0x00, 0x00, 0x00, 0xa0, 0x10, 0x01, 0x00, 0x01, 0x00, 0x00, 0x00
        /*006c*/ 	.byte	0xb0, 0x10, 0x01, 0x00, 0x01, 0x00, 0x00, 0x00, 0xc0, 0x10, 0x01, 0x00, 0x01, 0x00, 0x00, 0x00
        /*007c*/ 	.byte	0xd0, 0x10, 0x01, 0x00, 0x01, 0x00, 0x00, 0x00, 0x30, 0x18, 0x01, 0x00


	//----- nvinfo : EIATTR_MERCURY_ISA_VERSION
	.align		4
.L_302:
        /*0088*/ 	.byte	0x03, 0x5f
        /*008a*/ 	.short	0x0000


	//----- nvinfo : EIATTR_INT_WARP_WIDE_INSTR_OFFSETS
	.align		4
        /*008c*/ 	.byte	0x04, 0x31
        /*008e*/ 	.short	(.L_304 - .L_303)


	//   ....[0]....
.L_303:
        /*0090*/ 	.word	0x00010f80


	//   ....[1]....
        /*0094*/ 	.word	0x00011000


	//----- nvinfo : EIATTR_COOP_GROUP_MASK_REGIDS
	.align		4
.L_304:
        /*0098*/ 	.byte	0x04, 0x29
        /*009a*/ 	.short	(.L_306 - .L_305)


	//   ....[0]....
.L_305:
        /*009c*/ 	.word	0xffffffff


	//   ....[1]....
        /*00a0*/ 	.word	0xffffffff


	//   ....[2]....
        /*00a4*/ 	.word	0xffffffff


	//   ....[3]....
        /*00a8*/ 	.word	0xffffffff


	//   ....[4]....
        /*00ac*/ 	.word	0xffffffff


	//   ....[5]....
        /*00b0*/ 	.word	0xffffffff


	//   ....[6]....
        /*00b4*/ 	.word	0xffffffff


	//   ....[7]....
        /*00b8*/ 	.word	0xffffffff


	//   ....[8]....
        /*00bc*/ 	.word	0xffffffff


	//   ....[9]....
        /*00c0*/ 	.word	0xffffffff


	//   ....[10]....
        /*00c4*/ 	.word	0xffffffff


	//   ....[11]....
        /*00c8*/ 	.word	0xffffffff


	//   ....[12]....
        /*00cc*/ 	.word	0xffffffff


	//   ....[13]....
        /*00d0*/ 	.word	0xffffffff


	//   ....[14]....
        /*00d4*/ 	.word	0xffffffff


	//   ....[15]....
        /*00d8*/ 	.word	0xffffffff


	//   ....[16]....
        /*00dc*/ 	.word	0xffffffff


	//   ....[17]....
        /*00e0*/ 	.word	0xffffffff


	//   ....[18]....
        /*00e4*/ 	.word	0xffffffff


	//   ....[19]....
        /*00e8*/ 	.word	0xffffffff


	//   ....[20]....
        /*00ec*/ 	.word	0xffffffff


	//   ....[21]....
        /*00f0*/ 	.word	0xffffffff


	//   ....[22]....
        /*00f4*/ 	.word	0xffffffff


	//   ....[23]....
        /*00f8*/ 	.word	0xffffffff


	//   ....[24]....
        /*00fc*/ 	.word	0xffffffff


	//   ....[25]....
        /*0100*/ 	.word	0xffffffff


	//   ....[26]....
        /*0104*/ 	.word	0xffffffff


	//   ....[27]....
        /*0108*/ 	.word	0xffffffff


	//   ....[28]....
        /*010c*/ 	.word	0xffffffff


	//   ....[29]....
        /*0110*/ 	.word	0xffffffff


	//   ....[30]....
        /*0114*/ 	.word	0xffffffff


	//   ....[31]....
        /*0118*/ 	.word	0xffffffff


	//   ....[32]....
        /*011c*/ 	.word	0xffffffff


	//   ....[33]....
        /*0120*/ 	.word	0xffffffff


	//   ....[34]....
        /*0124*/ 	.word	0xffffffff


	//   ....[35]....
        /*0128*/ 	.word	0xffffffff


	//   ....[36]....
        /*012c*/ 	.word	0xffffffff


	//   ....[37]....
        /*0130*/ 	.word	0xffffffff


	//   ....[38]....
        /*0134*/ 	.word	0xffffffff


	//   ....[39]....
        /*0138*/ 	.word	0xffffffff


	//   ....[40]....
        /*013c*/ 	.word	0xffffffff


	//   ....[41]....
        /*0140*/ 	.word	0xffffffff


	//   ....[42]....
        /*0144*/ 	.word	0xffffffff


	//   ....[43]....
        /*0148*/ 	.word	0xffffffff


	//   ....[44]....
        /*014c*/ 	.word	0xffffffff


	//   ....[45]....
        /*0150*/ 	.word	0xffffffff


	//   ....[46]....
        /*0154*/ 	.word	0xffffffff


	//   ....[47]....
        /*0158*/ 	.word	0xffffffff


	//   ....[48]....
        /*015c*/ 	.word	0xffffffff


	//   ....[49]....
        /*0160*/ 	.word	0xffffffff


	//   ....[50]....
        /*0164*/ 	.word	0xffffffff


	//   ....[51]....
        /*0168*/ 	.word	0xffffffff


	//   ....[52]....
        /*016c*/ 	.word	0xffffffff


	//   ....[53]....
        /*0170*/ 	.word	0xffffffff


	//   ....[54]....
        /*0174*/ 	.word	0xffffffff


	//   ....[55]....
        /*0178*/ 	.word	0xffffffff


	//   ....[56]....
        /*017c*/ 	.word	0xffffffff


	//   ....[57]....
        /*0180*/ 	.word	0xffffffff


	//   ....[58]....
        /*0184*/ 	.word	0xffffffff


	//   ....[59]....
        /*0188*/ 	.word	0xffffffff


	//   ....[60]....
        /*018c*/ 	.word	0xffffffff


	//   ....[61]....
        /*0190*/ 	.word	0xffffffff


	//   ....[62]....
        /*0194*/ 	.word	0xffffffff


	//   ....[63]....
        /*0198*/ 	.word	0xffffffff


	//   ....[64]....
        /*019c*/ 	.word	0xffffffff


	//   ....[65]....
        /*01a0*/ 	.word	0xffffffff


	//   ....[66]....
        /*01a4*/ 	.word	0xffffffff


	//   ....[67]....
        /*01a8*/ 	.word	0xffffffff


	//   ....[68]....
        /*01ac*/ 	.word	0xffffffff


	//   ....[69]....
        /*01b0*/ 	.word	0xffffffff


	//   ....[70]....
        /*01b4*/ 	.word	0xffffffff


	//   ....[71]....
        /*01b8*/ 	.word	0xffffffff


	//   ....[72]....
        /*01bc*/ 	.word	0xffffffff


	//   ....[73]....
        /*01c0*/ 	.word	0xffffffff


	//   ....[74]....
        /*01c4*/ 	.word	0xffffffff


	//   ....[75]....
        /*01c8*/ 	.word	0xffffffff


	//   ....[76]....
        /*01cc*/ 	.word	0xffffffff


	//   ....[77]....
        /*01d0*/ 	.word	0xffffffff


	//   ....[78]....
        /*01d4*/ 	.word	0xffffffff


	//   ....[79]....
        /*01d8*/ 	.word	0xffffffff


	//   ....[80]....
        /*01dc*/ 	.word	0xffffffff


	//   ....[81]....
        /*01e0*/ 	.word	0xffffffff


	//   ....[82]....
        /*01e4*/ 	.word	0xffffffff


	//   ....[83]....
        /*01e8*/ 	.word	0xffffffff


	//   ....[84]....
        /*01ec*/ 	.word	0xffffffff


	//   ....[85]....
        /*01f0*/ 	.word	0xffffffff


	//   ....[86]....
        /*01f4*/ 	.word	0xffffffff


	//   ....[87]....
        /*01f8*/ 	.word	0xffffffff


	//   ....[88]....
        /*01fc*/ 	.word	0xffffffff


	//   ....[89]....
        /*0200*/ 	.word	0xffffffff


	//   ....[90]....
        /*0204*/ 	.word	0xffffffff


	//   ....[91]....
        /*0208*/ 	.word	0xffffffff


	//   ....[92]....
        /*020c*/ 	.word	0xffffffff


	//   ....[93]....
        /*0210*/ 	.word	0xffffffff


	//   ....[94]....
        /*0214*/ 	.word	0xffffffff


	//   ....[95]....
        /*0218*/ 	.word	0xffffffff


	//   ....[96]....
        /*021c*/ 	.word	0xffffffff


	//   ....[97]....
        /*0220*/ 	.word	0xffffffff


	//   ....[98]....
        /*0224*/ 	.word	0xffffffff


	//   ....[99]....
        /*0228*/ 	.word	0xffffffff


	//   ....[100]....
        /*022c*/ 	.word	0xffffffff


	//   ....[101]....
        /*0230*/ 	.word	0xffffffff


	//   ....[102]....
        /*0234*/ 	.word	0xffffffff


	//   ....[103]....
        /*0238*/ 	.word	0xffffffff


	//   ....[104]....
        /*023c*/ 	.word	0xffffffff


	//   ....[105]....
        /*0240*/ 	.word	0xffffffff


	//   ....[106]....
        /*0244*/ 	.word	0xffffffff


	//   ....[107]....
        /*0248*/ 	.word	0xffffffff


	//   ....[108]....
        /*024c*/ 	.word	0xffffffff


	//   ....[109]....
        /*0250*/ 	.word	0xffffffff


	//   ....[110]....
        /*0254*/ 	.word	0xffffffff


	//   ....[111]....
        /*0258*/ 	.word	0xffffffff


	//   ....[112]....
        /*025c*/ 	.word	0xffffffff


	//   ....[113]....
        /*0260*/ 	.word	0xffffffff


	//   ....[114]....
        /*0264*/ 	.word	0xffffffff


	//   ....[115]....
        /*0268*/ 	.word	0xffffffff


	//   ....[116]....
        /*026c*/ 	.word	0xffffffff


	//   ....[117]....
        /*0270*/ 	.word	0xffffffff


	//   ....[118]....
        /*0274*/ 	.word	0xffffffff


	//   ....[119]....
        /*0278*/ 	.word	0xffffffff


	//   ....[120]....
        /*027c*/ 	.word	0xffffffff


	//   ....[121]....
        /*0280*/ 	.word	0xffffffff


	//   ....[122]....
        /*0284*/ 	.word	0xffffffff


	//   ....[123]....
        /*0288*/ 	.word	0xffffffff


	//   ....[124]....
        /*028c*/ 	.word	0xffffffff


	//   ....[125]....
        /*0290*/ 	.word	0xffffffff


	//   ....[126]....
        /*0294*/ 	.word	0xffffffff


	//   ....[127]....
        /*0298*/ 	.word	0xffffffff


	//   ....[128]....
        /*029c*/ 	.word	0xffffffff


	//   ....[129]....
        /*02a0*/ 	.word	0xffffffff


	//   ....[130]....
        /*02a4*/ 	.word	0xffffffff


	//   ....[131]....
        /*02a8*/ 	.word	0xffffffff


	//   ....[132]....
        /*02ac*/ 	.word	0xffffffff


	//   ....[133]....
        /*02b0*/ 	.word	0xffffffff


	//   ....[134]....
        /*02b4*/ 	.word	0xffffffff


	//   ....[135]....
        /*02b8*/ 	.word	0xffffffff


	//   ....[136]....
        /*02bc*/ 	.word	0xffffffff


	//   ....[137]....
        /*02c0*/ 	.word	0xffffffff


	//   ....[138]....
        /*02c4*/ 	.word	0xffffffff


	//   ....[139]....
        /*02c8*/ 	.word	0xffffffff


	//   ....[140]....
        /*02cc*/ 	.word	0xffffffff


	//   ....[141]....
        /*02d0*/ 	.word	0xffffffff


	//   ....[142]....
        /*02d4*/ 	.word	0xffffffff


	//   ....[143]....
        /*02d8*/ 	.word	0xffffffff


	//   ....[144]....
        /*02dc*/ 	.word	0xffffffff


	//   ....[145]....
        /*02e0*/ 	.word	0xffffffff


	//   ....[146]....
        /*02e4*/ 	.word	0xffffffff


	//   ....[147]....
        /*02e8*/ 	.word	0xffffffff


	//   ....[148]....
        /*02ec*/ 	.word	0xffffffff


	//   ....[149]....
        /*02f0*/ 	.word	0xffffffff


	//   ....[150]....
        /*02f4*/ 	.word	0xffffffff


	//   ....[151]....
        /*02f8*/ 	.word	0xffffffff


	//   ....[152]....
        /*02fc*/ 	.word	0xffffffff


	//   ....[153]....
        /*0300*/ 	.word	0xffffffff


	//   ....[154]....
        /*0304*/ 	.word	0xffffffff


	//   ....[155]....
        /*0308*/ 	.word	0xffffffff


	//   ....[156]....
        /*030c*/ 	.word	0xffffffff


	//   ....[157]....
        /*0310*/ 	.word	0xffffffff


	//   ....[158]....
        /*0314*/ 	.word	0xffffffff


	//   ....[159]....
        /*0318*/ 	.word	0xffffffff


	//   ....[160]....
        /*031c*/ 	.word	0xffffffff


	//   ....[161]....
        /*0320*/ 	.word	0xffffffff


	//   ....[162]....
        /*0324*/ 	.word	0xffffffff


	//   ....[163]....
        /*0328*/ 	.word	0xffffffff


	//   ....[164]....
        /*032c*/ 	.word	0xffffffff


	//   ....[165]....
        /*0330*/ 	.word	0xffffffff


	//   ....[166]....
        /*0334*/ 	.word	0xffffffff


	//   ....[167]....
        /*0338*/ 	.word	0xffffffff


	//   ....[168]....
        /*033c*/ 	.word	0xffffffff


	//   ....[169]....
        /*0340*/ 	.word	0xffffffff


	//   ....[170]....
        /*0344*/ 	.word	0xffffffff


	//   ....[171]....
        /*0348*/ 	.word	0xffffffff


	//   ....[172]....
        /*034c*/ 	.word	0xffffffff


	//   ....[173]....
        /*0350*/ 	.word	0xffffffff


	//   ....[174]....
        /*0354*/ 	.word	0xffffffff


	//   ....[175]....
        /*0358*/ 	.word	0xffffffff


	//   ....[176]....
        /*035c*/ 	.word	0xffffffff


	//   ....[177]....
        /*0360*/ 	.word	0xffffffff


	//   ....[178]....
        /*0364*/ 	.word	0xffffffff


	//   ....[179]....
        /*0368*/ 	.word	0xffffffff


	//   ....[180]....
        /*036c*/ 	.word	0xffffffff


	//   ....[181]....
        /*0370*/ 	.word	0xffffffff


	//   ....[182]....
        /*0374*/ 	.word	0xffffffff


	//   ....[183]....
        /*0378*/ 	.word	0xffffffff


	//   ....[184]....
        /*037c*/ 	.word	0xffffffff


	//   ....[185]....
        /*0380*/ 	.word	0xffffffff


	//   ....[186]....
        /*0384*/ 	.word	0xffffffff


	//   ....[187]....
        /*0388*/ 	.word	0xffffffff


	//   ....[188]....
        /*038c*/ 	.word	0xffffffff


	//   ....[189]....
        /*0390*/ 	.word	0xffffffff


	//   ....[190]....
        /*0394*/ 	.word	0xffffffff


	//   ....[191]....
        /*0398*/ 	.word	0xffffffff


	//   ....[192]....
        /*039c*/ 	.word	0xffffffff


	//   ....[193]....
        /*03a0*/ 	.word	0xffffffff


	//   ....[194]....
        /*03a4*/ 	.word	0xffffffff


	//   ....[195]....
        /*03a8*/ 	.word	0xffffffff


	//   ....[196]....
        /*03ac*/ 	.word	0xffffffff


	//   ....[197]....
        /*03b0*/ 	.word	0xffffffff


	//   ....[198]....
        /*03b4*/ 	.word	0xffffffff


	//   ....[199]....
        /*03b8*/ 	.word	0xffffffff


	//   ....[200]....
        /*03bc*/ 	.word	0xffffffff


	//   ....[201]....
        /*03c0*/ 	.word	0xffffffff


	//   ....[202]....
        /*03c4*/ 	.word	0xffffffff


	//   ....[203]....
        /*03c8*/ 	.word	0xffffffff


	//   ....[204]....
        /*03cc*/ 	.word	0xffffffff


	//   ....[205]....
        /*03d0*/ 	.word	0xffffffff


	//   ....[206]....
        /*03d4*/ 	.word	0xffffffff


	//   ....[207]....
        /*03d8*/ 	.word	0xffffffff


	//   ....[208]....
        /*03dc*/ 	.word	0xffffffff


	//   ....[209]....
        /*03e0*/ 	.word	0xffffffff


	//   ....[210]....
        /*03e4*/ 	.word	0xffffffff


	//   ....[211]....
        /*03e8*/ 	.word	0xffffffff


	//   ....[212]....
        /*03ec*/ 	.word	0xffffffff


	//   ....[213]....
        /*03f0*/ 	.word	0xffffffff


	//   ....[214]....
        /*03f4*/ 	.word	0xffffffff


	//   ....[215]....
        /*03f8*/ 	.word	0xffffffff


	//   ....[216]....
        /*03fc*/ 	.word	0xffffffff


	//   ....[217]....
        /*0400*/ 	.word	0xffffffff


	//   ....[218]....
        /*0404*/ 	.word	0xffffffff


	//   ....[219]....
        /*0408*/ 	.word	0xffffffff


	//   ....[220]....
        /*040c*/ 	.word	0xffffffff


	//   ....[221]....
        /*0410*/ 	.word	0xffffffff


	//   ....[222]....
        /*0414*/ 	.word	0xffffffff


	//   ....[223]....
        /*0418*/ 	.word	0xffffffff


	//   ....[224]....
        /*041c*/ 	.word	0xffffffff


	//   ....[225]....
        /*0420*/ 	.word	0xffffffff


	//   ....[226]....
        /*0424*/ 	.word	0xffffffff


	//   ....[227]....
        /*0428*/ 	.word	0xffffffff


	//   ....[228]....
        /*042c*/ 	.word	0xffffffff


	//   ....[229]....
        /*0430*/ 	.word	0xffffffff


	//   ....[230]....
        /*0434*/ 	.word	0xffffffff


	//   ....[231]....
        /*0438*/ 	.word	0xffffffff


	//   ....[232]....
        /*043c*/ 	.word	0xffffffff


	//   ....[233]....
        /*0440*/ 	.word	0xffffffff


	//   ....[234]....
        /*0444*/ 	.word	0xffffffff


	//   ....[235]....
        /*0448*/ 	.word	0xffffffff


	//----- nvinfo : EIATTR_COOP_GROUP_INSTR_OFFSETS
	.align		4
.L_306:
        /*044c*/ 	.byte	0x04, 0x28
        /*044e*/ 	.short	(.L_308 - .L_307)


	//   ....[0]....
.L_307:
        /*0450*/ 	.word	0x00000050


	//   ....[1]....
        /*0454*/ 	.word	0x000001e0


	//   ....[2]....
        /*0458*/ 	.word	0x00000210


	//   ....[3]....
        /*045c*/ 	.word	0x00000240


	//   ....[4]....
        /*0460*/ 	.word	0x00000270


	//   ....[5]....
        /*0464*/ 	.word	0x000002a0


	//   ....[6]....
        /*0468*/ 	.word	0x000002d0


	//   ....[7]....
        /*046c*/ 	.word	0x00000430


	//   ....[8]....
        /*0470*/ 	.word	0x00000470


	//   ....[9]....
        /*0474*/ 	.word	0x000004a0


	//   ....[10]....
        /*0478*/ 	.word	0x000004d0


	//   ....[11]....
        /*047c*/ 	.word	0x00000500


	//   ....[12]....
        /*0480*/ 	.word	0x00000530


	//   ....[13]....
        /*0484*/ 	.word	0x000005c0


	//   ....[14]....
        /*0488*/ 	.word	0x00000600


	//   ....[15]....
        /*048c*/ 	.word	0x00000620


	//   ....[16]....
        /*0490*/ 	.word	0x00000680


	//   ....[17]....
        /*0494*/ 	.word	0x000029a0


	//   ....[18]....
        /*0498*/ 	.word	0x000029c0


	//   ....[19]....
        /*049c*/ 	.word	0x00002b30


	//   ....[20]....
        /*04a0*/ 	.word	0x00002b40


	//   ....[21]....
        /*04a4*/ 	.word	0x00002ca0


	//   ....[22]....
        /*04a8*/ 	.word	0x00002cc0


	//   ....[23]....
        /*04ac*/ 	.word	0x00002e20


	//   ....[24]....
        /*04b0*/ 	.word	0x00002e30


	//   ....[25]....
        /*04b4*/ 	.word	0x000032b0


	//   ....[26]....
        /*04b8*/ 	.word	0x000032e0


	//   ....[27]....
        /*04bc*/ 	.word	0x000032f0


	//   ....[28]....
        /*04c0*/ 	.word	0x00003300


	//   ....[29]....
        /*04c4*/ 	.word	0x000034a0


	//   ....[30]....
        /*04c8*/ 	.word	0x000034b0


	//   ....[31]....
        /*04cc*/ 	.word	0x00003500


	//   ....[32]....
        /*04d0*/ 	.word	0x00003510


	//   ....[33]....
        /*04d4*/ 	.word	0x000043e0


	//   ....[34]....
        /*04d8*/ 	.word	0x00004400


	//   ....[35]....
        /*04dc*/ 	.word	0x00004490


	//   ....[36]....
        /*04e0*/ 	.word	0x000044f0


	//   ....[37]....
        /*04e4*/ 	.word	0x00004780


	//   ....[38]....
        /*04e8*/ 	.word	0x00004c60


	//   ....[39]....
        /*04ec*/ 	.word	0x00005310


	//   ....[40]....
        /*04f0*/ 	.word	0x00005340


	//   ....[41]....
        /*04f4*/ 	.word	0x00005350


	//   ....[42]....
        /*04f8*/ 	.word	0x00005380


	//   ....[43]....
        /*04fc*/ 	.word	0x000068d0


	//   ....[44]....
        /*0500*/ 	.word	0x000068f0


	//   ....[45]....
        /*0504*/ 	.word	0x000069b0


	//   ....[46]....
        /*0508*/ 	.word	0x000069e0


	//   ....[47]....
        /*050c*/ 	.word	0x00007780


	//   ....[48]....
        /*0510*/ 	.word	0x000077a0


	//   ....[49]....
        /*0514*/ 	.word	0x00007860


	//   ....[50]....
        /*0518*/ 	.word	0x00007890


	//   ....[51]....
        /*051c*/ 	.word	0x00007b30


	//   ....[52]....
        /*0520*/ 	.word	0x00008040


	//   ....[53]....
        /*0524*/ 	.word	0x00008740


	//   ....[54]....
        /*0528*/ 	.word	0x00008770


	//   ....[55]....
        /*052c*/ 	.word	0x00008780


	//   ....[56]....
        /*0530*/ 	.word	0x000087b0


	//   ....[57]....
        /*0534*/ 	.word	0x0000a3e0


	//   ....[58]....
        /*0538*/ 	.word	0x0000a400


	//   ....[59]....
        /*053c*/ 	.word	0x0000a4c0


	//   ....[60]....
        /*0540*/ 	.word	0x0000a4f0


	//   ....[61]....
        /*0544*/ 	.word	0x0000b290


	//   ....[62]....
        /*0548*/ 	.word	0x0000b2b0


	//   ....[63]....
        /*054c*/ 	.word	0x0000b370


	//   ....[64]....
        /*0550*/ 	.word	0x0000b3a0


	//   ....[65]....
        /*0554*/ 	.word	0x0000b780


	//   ....[66]....
        /*0558*/ 	.word	0x0000b7b0


	//   ....[67]....
        /*055c*/ 	.word	0x0000b7c0


	//   ....[68]....
        /*0560*/ 	.word	0x0000b7f0


	//   ....[69]....
        /*0564*/ 	.word	0x0000d200


	//   ....[70]....
        /*0568*/ 	.word	0x0000d210


	//   ....[71]....
        /*056c*/ 	.word	0x0000d250


	//   ....[72]....
        /*0570*/ 	.word	0x0000d280


	//   ....[73]....
        /*0574*/ 	.word	0x0000e040


	//   ....[74]....
        /*0578*/ 	.word	0x0000e060


	//   ....[75]....
        /*057c*/ 	.word	0x0000e140


	//   ....[76]....
        /*0580*/ 	.word	0x0000e160


	//   ....[77]....
        /*0584*/ 	.word	0x0000e340


	//   ....[78]....
        /*0588*/ 	.word	0x0000e850


	//   ....[79]....
        /*058c*/ 	.word	0x0000ef50


	//   ....[80]....
        /*0590*/ 	.word	0x0000ef80


	//   ....[81]....
        /*0594*/ 	.word	0x0000ef90


	//   ....[82]....
        /*0598*/ 	.word	0x0000efc0


	//   ....[83]....
        /*059c*/ 	.word	0x00010760


	//   ....[84]....
        /*05a0*/ 	.word	0x00010790


	//   ....[85]....
        /*05a4*/ 	.word	0x000107a0


	//   ....[86]....
        /*05a8*/ 	.word	0x000107d0


	//   ....[87]....
        /*05ac*/ 	.word	0x00011ba0


	//   ....[88]....
        /*05b0*/ 	.word	0x00011bc0


	//   ....[89]....
        /*05b4*/ 	.word	0x00011be0


	//   ....[90]....
        /*05b8*/ 	.word	0x00011bf0


	//   ....[91]....
        /*05bc*/ 	.word	0x00011f40


	//   ....[92]....
        /*05c0*/ 	.word	0x00011f60


	//   ....[93]....
        /*05c4*/ 	.word	0x000120c0


	//   ....[94]....
        /*05c8*/ 	.word	0x000120d0


	//   ....[95]....
        /*05cc*/ 	.word	0x00012230


	//   ....[96]....
        /*05d0*/ 	.word	0x00012250


	//   ....[97]....
        /*05d4*/ 	.word	0x000123b0


	//   ....[98]....
        /*05d8*/ 	.word	0x000123c0


	//   ....[99]....
        /*05dc*/ 	.word	0x00012700


	//   ....[100]....
        /*05e0*/ 	.word	0x00012720


	//   ....[101]....
        /*05e4*/ 	.word	0x00012f10


	//   ....[102]....
        /*05e8*/ 	.word	0x00012f20


	//   ....[103]....
        /*05ec*/ 	.word	0x00013e90


	//   ....[104]....
        /*05f0*/ 	.word	0x00013eb0


	//   ....[105]....
        /*05f4*/ 	.word	0x00014020


	//   ....[106]....
        /*05f8*/ 	.word	0x00014030


	//   ....[107]....
        /*05fc*/ 	.word	0x00014190


	//   ....[108]....
        /*0600*/ 	.word	0x000141b0


	//   ....[109]....
        /*0604*/ 	.word	0x00014310


	//   ....[110]....
        /*0608*/ 	.word	0x00014320


	//   ....[111]....
        /*060c*/ 	.word	0x00014510


	//   ....[112]....
        /*0610*/ 	.word	0x00014530


	//   ....[113]....
        /*0614*/ 	.word	0x00014650


	//   ....[114]....
        /*0618*/ 	.word	0x00014690


	//   ....[115]....
        /*061c*/ 	.word	0x000146c0


	//   ....[116]....
        /*0620*/ 	.word	0x000146f0


	//   ....[117]....
        /*0624*/ 	.word	0x00014720


	//   ....[118]....
        /*0628*/ 	.word	0x00014750


	//   ....[119]....
        /*062c*/ 	.word	0x000148a0


	//   ....[120]....
        /*0630*/ 	.word	0x000148e0


	//   ....[121]....
        /*0634*/ 	.word	0x00014910


	//   ....[122]....
        /*0638*/ 	.word	0x00014940


	//   ....[123]....
        /*063c*/ 	.word	0x00014970


	//   ....[124]....
        /*0640*/ 	.word	0x000149a0


	//   ....[125]....
        /*0644*/ 	.word	0x00014a30


	//   ....[126]....
        /*0648*/ 	.word	0x00014a70


	//   ....[127]....
        /*064c*/ 	.word	0x00014a80


	//   ....[128]....
        /*0650*/ 	.word	0x00014ae0


	//   ....[129]....
        /*0654*/ 	.word	0x00015490


	//   ....[130]....
        /*0658*/ 	.word	0x000154f0


	//   ....[131]....
        /*065c*/ 	.word	0x00015540


	//   ....[132]....
        /*0660*/ 	.word	0x00015590


	//   ....[133]....
        /*0664*/ 	.word	0x000155e0


	//   ....[134]....
        /*0668*/ 	.word	0x00015650


	//   ....[135]....
        /*066c*/ 	.word	0x000156a0


	//   ....[136]....
        /*0670*/ 	.word	0x00015710


	//   ....[137]....
        /*0674*/ 	.word	0x00015780


	//   ....[138]....
        /*0678*/ 	.word	0x000157f0


	//   ....[139]....
        /*067c*/ 	.word	0x00015860


	//   ....[140]....
        /*0680*/ 	.word	0x000158d0


	//   ....[141]....
        /*0684*/ 	.word	0x00015940


	//   ....[142]....
        /*0688*/ 	.word	0x000159a0


	//   ....[143]....
        /*068c*/ 	.word	0x00015a10


	//   ....[144]....
        /*0690*/ 	.word	0x00015a80


	//   ....[145]....
        /*0694*/ 	.word	0x00015af0


	//   ....[146]....
        /*0698*/ 	.word	0x00015b50


	//   ....[147]....
        /*069c*/ 	.word	0x00015bc0


	//   ....[148]....
        /*06a0*/ 	.word	0x00015c30


	//   ....[149]....
        /*06a4*/ 	.word	0x00015da0


	//   ....[150]....
        /*06a8*/ 	.word	0x00015e00


	//   ....[151]....
        /*06ac*/ 	.word	0x00015e70


	//   ....[152]....
        /*06b0*/ 	.word	0x00015ee0


	//   ....[153]....
        /*06b4*/ 	.word	0x00015f40


	//   ....[154]....
        /*06b8*/ 	.word	0x00015f90


	//   ....[155]....
        /*06bc*/ 	.word	0x00015fe0


	//   ....[156]....
        /*06c0*/ 	.word	0x00016030


	//   ....[157]....
        /*06c4*/ 	.word	0x000160a0


	//   ....[158]....
        /*06c8*/ 	.word	0x00016110


	//   ....[159]....
        /*06cc*/ 	.word	0x00016280


	//   ....[160]....
        /*06d0*/ 	.word	0x000162e0


	//   ....[161]....
        /*06d4*/ 	.word	0x00016350


	//   ....[162]....
        /*06d8*/ 	.word	0x000163c0


	//   ....[163]....
        /*06dc*/ 	.word	0x00016530


	//   ....[164]....
        /*06e0*/ 	.word	0x00016590


	//   ....[165]....
        /*06e4*/ 	.word	0x00016600


	//   ....[166]....
        /*06e8*/ 	.word	0x00016670


	//   ....[167]....
        /*06ec*/ 	.word	0x000166c0


	//   ....[168]....
        /*06f0*/ 	.word	0x00016710


	//   ....[169]....
        /*06f4*/ 	.word	0x00016760


	//   ....[170]....
        /*06f8*/ 	.word	0x000167a0


	//   ....[171]....
        /*06fc*/ 	.word	0x00016800


	//   ....[172]....
        /*0700*/ 	.word	0x00016870


	//   ....[173]....
        /*0704*/ 	.word	0x000169e0


	//   ....[174]....
        /*0708*/ 	.word	0x00016a40


	//   ....[175]....
        /*070c*/ 	.word	0x00016ab0


	//   ....[176]....
        /*0710*/ 	.word	0x00016b20


	//   ....[177]....
        /*0714*/ 	.word	0x00016c90


	//   ....[178]....
        /*0718*/ 	.word	0x00016cf0


	//   ....[179]....
        /*071c*/ 	.word	0x00016d40


	//   ....[180]....
        /*0720*/ 	.word	0x00016d90


	//   ....[181]....
        /*0724*/ 	.word	0x00016de0


	//   ....[182]....
        /*0728*/ 	.word	0x00016e20


	//   ....[183]....
        /*072c*/ 	.word	0x00016e80


	//   ....[184]....
        /*0730*/ 	.word	0x00016ef0


	//   ....[185]....
        /*0734*/ 	.word	0x00016f60


	//   ....[186]....
        /*0738*/ 	.word	0x000170b0


	//   ....[187]....
        /*073c*/ 	.word	0x00017110


	//   ....[188]....
        /*0740*/ 	.word	0x00017180


	//   ....[189]....
        /*0744*/ 	.word	0x000171f0


	//   ....[190]....
        /*0748*/ 	.word	0x00017240


	//   ....[191]....
        /*074c*/ 	.word	0x00017280


	//   ....[192]....
        /*0750*/ 	.word	0x000172d0


	//   ....[193]....
        /*0754*/ 	.word	0x00017320


	//   ....[194]....
        /*0758*/ 	.word	0x00017370


	//   ....[195]....
        /*075c*/ 	.word	0x000173c0


	//   ....[196]....
        /*0760*/ 	.word	0x00017410


	//   ....[197]....
        /*0764*/ 	.word	0x00017460


	//   ....[198]....
        /*0768*/ 	.word	0x000174d0


	//   ....[199]....
        /*076c*/ 	.word	0x00017540


	//   ....[200]....
        /*0770*/ 	.word	0x000175b0


	//   ....[201]....
        /*0774*/ 	.word	0x00017610


	//   ....[202]....
        /*0778*/ 	.word	0x00017680


	//   ....[203]....
        /*077c*/ 	.word	0x000176f0


	//   ....[204]....
        /*0780*/ 	.word	0x00017760


	//   ....[205]....
        /*0784*/ 	.word	0x000177c0


	//   ....[206]....
        /*0788*/ 	.word	0x00017830


	//   ....[207]....
        /*078c*/ 	.word	0x000178a0


	//   ....[208]....
        /*0790*/ 	.word	0x00017910


	//   ....[209]....
        /*0794*/ 	.word	0x00017970


	//   ....[210]....
        /*0798*/ 	.word	0x000179e0


	//   ....[211]....
        /*079c*/ 	.word	0x00017a50


	//   ....[212]....
        /*07a0*/ 	.word	0x00017ac0


	//   ....[213]....
        /*07a4*/ 	.word	0x00017b20


	//   ....[214]....
        /*07a8*/ 	.word	0x00017b90


	//   ....[215]....
        /*07ac*/ 	.word	0x00017c00


	//   ....[216]....
        /*07b0*/ 	.word	0x00017c70


	//   ....[217]....
        /*07b4*/ 	.word	0x00017cd0


	//   ....[218]....
        /*07b8*/ 	.word	0x00017d40


	//   ....[219]....
        /*07bc*/ 	.word	0x00017db0


	//   ....[220]....
        /*07c0*/ 	.word	0x00017e00


	//   ....[221]....
        /*07c4*/ 	.word	0x00017e40


	//   ....[222]....
        /*07c8*/ 	.word	0x00017e90


	//   ....[223]....
        /*07cc*/ 	.word	0x00017ee0


	//   ....[224]....
        /*07d0*/ 	.word	0x00017f30


	//   ....[225]....
        /*07d4*/ 	.word	0x00017fa0


	//   ....[226]....
        /*07d8*/ 	.word	0x00017ff0


	//   ....[227]....
        /*07dc*/ 	.word	0x00018040


	//   ....[228]....
        /*07e0*/ 	.word	0x00018090


	//   ....[229]....
        /*07e4*/ 	.word	0x000180e0


	//   ....[230]....
        /*07e8*/ 	.word	0x00018130


	//   ....[231]....
        /*07ec*/ 	.word	0x000181a0


	//   ....[232]....
        /*07f0*/ 	.word	0x000181f0


	//   ....[233]....
        /*07f4*/ 	.word	0x00018260


	//   ....[234]....
        /*07f8*/ 	.word	0x000182c0


	//   ....[235]....
        /*07fc*/ 	.word	0x00018330


	//----- nvinfo : EIATTR_EXIT_INSTR_OFFSETS
	.align		4
.L_308:
        /*0800*/ 	.byte	0x04, 0x1c
        /*0802*/ 	.short	(.L_310 - .L_309)


	//   ....[0]....
.L_309:
        /*0804*/ 	.word	0x00000fe0


	//   ....[1]....
        /*0808*/ 	.word	0x00015450


	//----- nvinfo : EIATTR_MAX_THREADS
	.align		4
.L_310:
        /*080c*/ 	.byte	0x04, 0x05
        /*080e*/ 	.short	(.L_312 - .L_311)
.L_311:
        /*0810*/ 	.word	0x00000100
        /*0814*/ 	.word	0x00000001
        /*0818*/ 	.word	0x00000001


	//----- nvinfo : EIATTR_CRS_STACK_SIZE
	.align		4
.L_312:
        /*081c*/ 	.byte	0x04, 0x1e
        /*081e*/ 	.short	(.L_314 - .L_313)
.L_313:
        /*0820*/ 	.word	0x00000000
.L_314:


//--------------------- .nv.info._ZN7cutlass13device_kernelIN5flash19enable_sm80_to_sm89INS1_16FlashAttnFwdSm80INS1_25CollectiveMainloopFwdSm80ILi8ELi1ELb0EN4cute5tupleIJNS5_1CILi128EEENS7_ILi64EEENS7_ILi192EEEEEELi192ENS_6half_tEfNS_4arch4Sm80ELb0ELb1ELb0ELb1ELb1ELb1ELb1ELb1EEENS1_21CollectiveEpilogueFwdINS6_IJS8_SA_S9_EEENS6_IJNS7_ILi1EEESI_SI_EEESC_SE_Li256ELb1ELb1ELb1ELb0EEENS1_36VarlenDynamicPersistentTileSchedulerILi128ELi64ELi256ELi256ELb1ELb1ELb0ELb1ELb0ELb1EEEEEEEEEvNT_6ParamsE --------------------------
	.section	.nv.info._ZN7cutlass13device_kernelIN5flash19enable_sm80_to_sm89INS1_16FlashAttnFwdSm80INS1_25CollectiveMainloopFwdSm80ILi8ELi1ELb0EN4cute5tupleIJNS5_1CILi128EEENS7_ILi64EEENS7_ILi192EEEEEELi192ENS_6half_tEfNS_4arch4Sm80ELb0ELb1ELb0ELb1ELb1ELb1ELb1ELb1EEENS1_21CollectiveEpilogueFwdINS6_IJS8_SA_S9_EEENS6_IJNS7_ILi1EEESI_SI_EEESC_SE_Li256ELb1ELb1ELb1ELb0EEENS1_36VarlenDynamicPersistentTileSchedulerILi128ELi64ELi256ELi256ELb1ELb1ELb0ELb1ELb0ELb1EEEEEEEEEvNT_6ParamsE,"",@"SHT_CUDA_INFO"
	.sectionflags	@""
	.align	4


	//----- nvinfo : EIATTR_CUDA_API_VERSION
	.align		4
        /*0000*/ 	.byte	0x04, 0x37
        /*0002*/ 	.short	(.L_316 - .L_315)
.L_315:
        /*0004*/ 	.word	0x00000082


	//----- nvinfo : EIATTR_SW2861232_WAR
	.align		4
.L_316:
        /*0008*/ 	.byte	0x01, 0x35
	.zero		2


	//----- nvinfo : EIATTR_PARAM_CBANK
	.align		4
        /*000c*/ 	.byte	0x04, 0x0a
        /*000e*/ 	.short	(.L_318 - .L_317)
	.align		4
.L_317:
        /*0010*/ 	.word	index@(.nv.constant0._ZN7cutlass13device_kernelIN5flash19enable_sm80_to_sm89INS1_16FlashAttnFwdSm80INS1_25CollectiveMainloopFwdSm80ILi8ELi1ELb0EN4cute5tupleIJNS5_1CILi128EEENS7_ILi64EEENS7_ILi192EEEEEELi192ENS_6half_tEfNS_4arch4Sm80ELb0ELb1ELb0ELb1ELb1ELb1ELb1ELb1EEENS1_21CollectiveEpilogueFwdINS6_IJS8_SA_S9_EEENS6_IJNS7_ILi1EEESI_SI_EEESC_SE_Li256ELb1ELb1ELb1ELb0EEENS1_36VarlenDynamicPersistentTileSchedulerILi128ELi64ELi256ELi256ELb1ELb1ELb0ELb1ELb0ELb1EEEEEEEEEvNT_6ParamsE)
        /*0014*/ 	.short	0x0160
        /*0016*/ 	.short	0x0438


	//----- nvinfo : EIATTR_CBANK_PARAM_SIZE
	.align		4
.L_318:
        /*0018*/ 	.byte	0x03, 0x19
        /*001a*/ 	.short	0x0438


	//----- nvinfo : EIATTR_KPARAM_INFO
	.align		4
        /*001c*/ 	.byte	0x04, 0x17
        /*001e*/ 	.short	(.L_320 - .L_319)
.L_319:
        /*0020*/ 	.word	0x00000000
        /*0024*/ 	.short	0x0000
        /*0026*/ 	.short	0x0000
        /*0028*/ 	.byte	0x00, 0xf0, 0xe1, 0x10


	//----- nvinfo : EIATTR_MAXREG_COUNT
	.align		4
.L_320:
        /*002c*/ 	.byte	0x03, 0x1b
        /*002e*/ 	.short	0x00ff


	//----- nvinfo : EIATTR_NUM_BARRIERS
	.align		4
        /*0030*/ 	.byte	0x02, 0x4c
        /*0032*/ 	.byte	0x06
	.zero		1


	//----- nvinfo : EIATTR_ANNOTATIONS
	.align		4
        /*0034*/ 	.byte	0x04, 0x55
        /*0036*/ 	.short	(.L_322 - .L_321)


	//   ....[0]....
.L_321:
        /* <DEDUP_REMOVED lines=22> */


	//----- nvinfo : EIATTR_MERCURY_ISA_VERSION
	.align		4
.L_322:
        /*0188*/ 	.byte	0x03, 0x5f
        /*018a*/ 	.short	0x0000


	//----- nvinfo : EIATTR_INT_WARP_WIDE_INSTR_OFFSETS
	.align		4
        /*018c*/ 	.byte	0x04, 0x31
        /*018e*/ 	.short	(.L_324 - .L_323)


	//   ....[0]....
.L_323:
        /*0190*/ 	.word	0x0001d470


	//   ....[1]....
        /*0194*/ 	.word	0x0001d4f0


	//----- nvinfo : EIATTR_COOP_GROUP_MASK_REGIDS
	.align		4
.L_324:
        /*0198*/ 	.byte	0x04, 0x29
        /*019a*/ 	.short	(.L_326 - .L_325)


	//   ....[0]....
.L_325:
        /*019c*/ 	.word	0xffffffff


	//   ....[1]....
        /*01a0*/ 	.word	0xffffffff


	//   ....[2]....
        /*01a4*/ 	.word	0xffffffff


	//   ....[3]....
        /*01a8*/ 	.word	0xffffffff


	//   ....[4]....
        /*01ac*/ 	.word	0xffffffff


	//   ....[5]....
        /*01b0*/ 	.word	0xffffffff


	//   ....[6]....
        /*01b4*/ 	.word	0xffffffff


	//   ....[7]....
        /*01b8*/ 	.word	0xffffffff


	//   ....[8]....
        /*01bc*/ 	.word	0xffffffff


	//   ....[9]....
        /*01c0*/ 	.word	0xffffffff


	//   ....[10]....
        /*01c4*/ 	.word	0xffffffff


	//   ....[11]....
        /*01c8*/ 	.word	0xffffffff


	//   ....[12]....
        /*01cc*/ 	.word	0xffffffff


	//   ....[13]....
        /*01d0*/ 	.word	0xffffffff


	//   ....[14]....
        /*01d4*/ 	.word	0xffffffff


	//   ....[15]....
        /*01d8*/ 	.word	0xffffffff


	//   ....[16]....
        /*01dc*/ 	.word	0xffffffff


	//   ....[17]....
        /*01e0*/ 	.word	0xffffffff


	//   ....[18]....
        /*01e4*/ 	.word	0xffffffff


	//   ....[19]....
        /*01e8*/ 	.word	0xffffffff


	//   ....[20]....
        /*01ec*/ 	.word	0xffffffff


	//   ....[21]....
        /*01f0*/ 	.word	0xffffffff


	//   ....[22]....
        /*01f4*/ 	.word	0xffffffff


	//   ....[23]....
        /*01f8*/ 	.word	0xffffffff


	//   ....[24]....
        /*01fc*/ 	.word	0xffffffff


	//   ....[25]....
        /*0200*/ 	.word	0xffffffff


	//   ....[26]....
        /*0204*/ 	.word	0xffffffff


	//   ....[27]....
        /*0208*/ 	.word	0xffffffff


	//   ....[28]....
        /*020c*/ 	.word	0xffffffff


	//   ....[29]....
        /*0210*/ 	.word	0xffffffff


	//   ....[30]....
        /*0214*/ 	.word	0xffffffff


	//   ....[31]....
        /*0218*/ 	.word	0xffffffff


	//   ....[32]....
        /*021c*/ 	.word	0xffffffff


	//   ....[33]....
        /*0220*/ 	.word	0xffffffff


	//   ....[34]....
        /*0224*/ 	.word	0xffffffff


	//   ....[35]....
        /*0228*/ 	.word	0xffffffff


	//   ....[36]....
        /*022c*/ 	.word	0xffffffff


	//   ....[37]....
        /*0230*/ 	.word	0xffffffff


	//   ....[38]....
        /*0234*/ 	.word	0xffffffff


	//   ....[39]....
        /*0238*/ 	.word	0xffffffff


	//   ....[40]....
        /*023c*/ 	.word	0xffffffff


	//   ....[41]....
        /*0240*/ 	.word	0xffffffff


	//   ....[42]....
        /*0244*/ 	.word	0xffffffff


	//   ....[43]....
        /*0248*/ 	.word	0xffffffff


	//   ....[44]....
        /*024c*/ 	.word	0xffffffff


	//   ....[45]....
        /*0250*/ 	.word	0xffffffff


	//   ....[46]....
        /*0254*/ 	.word	0xffffffff


	//   ....[47]....
        /*0258*/ 	.word	0xffffffff


	//   ....[48]....
        /*025c*/ 	.word	0xffffffff


	//   ....[49]....
        /*0260*/ 	.word	0xffffffff


	//   ....[50]....
        /*0264*/ 	.word	0xffffffff


	//   ....[51]....
        /*0268*/ 	.word	0xffffffff


	//   ....[52]....
        /*026c*/ 	.word	0xffffffff


	//   ....[53]....
        /*0270*/ 	.word	0xffffffff


	//   ....[54]....
        /*0274*/ 	.word	0xffffffff


	//   ....[55]....
        /*0278*/ 	.word	0xffffffff


	//   ....[56]....
        /*027c*/ 	.word	0xffffffff


	//   ....[57]....
        /*0280*/ 	.word	0xffffffff


	//   ....[58]....
        /*0284*/ 	.word	0xffffffff


	//   ....[59]....
        /*0288*/ 	.word	0xffffffff


	//   ....[60]....
        /*028c*/ 	.word	0xffffffff


	//   ....[61]....
        /*0290*/ 	.word	0xffffffff


	//   ....[62]....
        /*0294*/ 	.word	0xffffffff


	//   ....[63]....
        /*0298*/ 	.word	0xffffffff


	//   ....[64]....
        /*029c*/ 	.word	0xffffffff


	//   ....[65]....
        /*02a0*/ 	.word	0xffffffff


	//   ....[66]....
        /*02a4*/ 	.word	0xffffffff


	//   ....[67]....
        /*02a8*/ 	.word	0xffffffff


	//   ....[68]....
        /*02ac*/ 	.word	0xffffffff


	//   ....[69]....
        /*02b0*/ 	.word	0xffffffff


	//   ....[70]....
        /*02b4*/ 	.word	0xffffffff


	//   ....[71]....
        /*02b8*/ 	.word	0xffffffff


	//   ....[72]....
        /*02bc*/ 	.word	0xffffffff


	//   ....[73]....
        /*02c0*/ 	.word	0xffffffff


	//   ....[74]....
        /*02c4*/ 	.word	0xffffffff


	//   ....[75]....
        /*02c8*/ 	.word	0xffffffff


	//   ....[76]....
        /*02cc*/ 	.word	0xffffffff


	//   ....[77]....
        /*02d0*/ 	.word	0xffffffff


	//   ....[78]....
        /*02d4*/ 	.word	0xffffffff


	//   ....[79]....
        /*02d8*/ 	.word	0xffffffff


	//   ....[80]....
        /*02dc*/ 	.word	0xffffffff


	//   ....[81]....
        /*02e0*/ 	.word	0xffffffff


	//   ....[82]....
        /*02e4*/ 	.word	0xffffffff


	//   ....[83]....
        /*02e8*/ 	.word	0xffffffff


	//   ....[84]....
        /*02ec*/ 	.word	0xffffffff


	//   ....[85]....
        /*02f0*/ 	.word	0xffffffff


	//   ....[86]....
        /*02f4*/ 	.word	0xffffffff


	//   ....[87]....
        /*02f8*/ 	.word	0xffffffff


	//   ....[88]....
        /*02fc*/ 	.word	0xffffffff


	//   ....[89]....
        /*0300*/ 	.word	0xffffffff


	//   ....[90]....
        /*0304*/ 	.word	0xffffffff


	//   ....[91]....
        /*0308*/ 	.word	0xffffffff


	//   ....[92]....
        /*030c*/ 	.word	0xffffffff


	//   ....[93]....
        /*0310*/ 	.word	0xffffffff


	//   ....[94]....
        /*0314*/ 	.word	0xffffffff


	//   ....[95]....
        /*0318*/ 	.word	0xffffffff


	//   ....[96]....
        /*031c*/ 	.word	0xffffffff


	//   ....[97]....
        /*0320*/ 	.word	0xffffffff


	//   ....[98]....
        /*0324*/ 	.word	0xffffffff


	//   ....[99]....
        /*0328*/ 	.word	0xffffffff


	//   ....[100]....
        /*032c*/ 	.word	0xffffffff


	//   ....[101]....
        /*0330*/ 	.word	0xffffffff


	//   ....[102]....
        /*0334*/ 	.word	0xffffffff


	//   ....[103]....
        /*0338*/ 	.word	0xffffffff


	//   ....[104]....
        /*033c*/ 	.word	0xffffffff


	//   ....[105]....
        /*0340*/ 	.word	0xffffffff


	//   ....[106]....
        /*0344*/ 	.word	0xffffffff


	//   ....[107]....
        /*0348*/ 	.word	0xffffffff


	//   ....[108]....
        /*034c*/ 	.word	0xffffffff


	//   ....[109]....
        /*0350*/ 	.word	0xffffffff


	//   ....[110]....
        /*0354*/ 	.word	0xffffffff


	//   ....[111]....
        /*0358*/ 	.word	0xffffffff


	//   ....[112]....
        /*035c*/ 	.word	0xffffffff


	//   ....[113]....
        /*0360*/ 	.word	0xffffffff


	//   ....[114]....
        /*0364*/ 	.word	0xffffffff


	//   ....[115]....
        /*0368*/ 	.word	0xffffffff


	//   ....[116]....
        /*036c*/ 	.word	0xffffffff


	//   ....[117]....
        /*0370*/ 	.word	0xffffffff


	//   ....[118]....
        /*0374*/ 	.word	0xffffffff


	//   ....[119]....
        /*0378*/ 	.word	0xffffffff


	//   ....[120]....
        /*037c*/ 	.word	0xffffffff


	//   ....[121]....
        /*0380*/ 	.word	0xffffffff


	//   ....[122]....
        /*0384*/ 	.word	0xffffffff


	//   ....[123]....
        /*0388*/ 	.word	0xffffffff


	//   ....[124]....
        /*038c*/ 	.word	0xffffffff


	//   ....[125]....
        /*0390*/ 	.word	0xffffffff


	//   ....[126]....
        /*0394*/ 	.word	0xffffffff


	//   ....[127]....
        /*0398*/ 	.word	0xffffffff


	//   ....[128]....
        /*039c*/ 	.word	0xffffffff


	//   ....[129]....
        /*03a0*/ 	.word	0xffffffff


	//   ....[130]....
        /*03a4*/ 	.word	0xffffffff


	//   ....[131]....
        /*03a8*/ 	.word	0xffffffff


	//   ....[132]....
        /*03ac*/ 	.word	0xffffffff


	//   ....[133]....
        /*03b0*/ 	.word	0xffffffff


	//   ....[134]....
        /*03b4*/ 	.word	0xffffffff


	//   ....[135]....
        /*03b8*/ 	.word	0xffffffff


	//   ....[136]....
        /*03bc*/ 	.word	0xffffffff


	//   ....[137]....
        /*03c0*/ 	.word	0xffffffff


	//   ....[138]....
        /*03c4*/ 	.word	0xffffffff


	//   ....[139]....
        /*03c8*/ 	.word	0xffffffff


	//   ....[140]....
        /*03cc*/ 	.word	0xffffffff


	//   ....[141]....
        /*03d0*/ 	.word	0xffffffff


	//   ....[142]....
        /*03d4*/ 	.word	0xffffffff


	//   ....[143]....
        /*03d8*/ 	.word	0xffffffff


	//   ....[144]....
        /*03dc*/ 	.word	0xffffffff


	//   ....[145]....
        /*03e0*/ 	.word	0xffffffff


	//   ....[146]....
        /*03e4*/ 	.word	0xffffffff


	//   ....[147]....
        /*03e8*/ 	.word	0xffffffff


	//   ....[148]....
        /*03ec*/ 	.word	0xffffffff


	//   ....[149]....
        /*03f0*/ 	.word	0xffffffff


	//   ....[150]....
        /*03f4*/ 	.word	0xffffffff


	//   ....[151]....
        /*03f8*/ 	.word	0xffffffff


	//   ....[152]....
        /*03fc*/ 	.word	0xffffffff


	//   ....[153]....
        /*0400*/ 	.word	0xffffffff


	//   ....[154]....
        /*0404*/ 	.word	0xffffffff


	//   ....[155]....
        /*0408*/ 	.word	0xffffffff


	//   ....[156]....
        /*040c*/ 	.word	0xffffffff


	//   ....[157]....
        /*0410*/ 	.word	0xffffffff


	//   ....[158]....
        /*0414*/ 	.word	0xffffffff


	//   ....[159]....
        /*0418*/ 	.word	0xffffffff


	//   ....[160]....
        /*041c*/ 	.word	0xffffffff


	//   ....[161]....
        /*0420*/ 	.word	0xffffffff


	//   ....[162]....
        /*0424*/ 	.word	0xffffffff


	//   ....[163]....
        /*0428*/ 	.word	0xffffffff


	//   ....[164]....
        /*042c*/ 	.word	0xffffffff


	//   ....[165]....
        /*0430*/ 	.word	0xffffffff


	//   ....[166]....
        /*0434*/ 	.word	0xffffffff


	//   ....[167]....
        /*0438*/ 	.word	0xffffffff


	//   ....[168]....
        /*043c*/ 	.word	0xffffffff


	//   ....[169]....
        /*0440*/ 	.word	0xffffffff


	//   ....[170]....
        /*0444*/ 	.word	0xffffffff


	//   ....[171]....
        /*0448*/ 	.word	0xffffffff


	//   ....[172]....
        /*044c*/ 	.word	0xffffffff


	//   ....[173]....
        /*0450*/ 	.word	0xffffffff


	//   ....[174]....
        /*0454*/ 	.word	0xffffffff


	//   ....[175]....
        /*0458*/ 	.word	0xffffffff


	//   ....[176]....
        /*045c*/ 	.word	0xffffffff


	//   ....[177]....
        /*0460*/ 	.word	0xffffffff


	//   ....[178]....
        /*0464*/ 	.word	0xffffffff


	//   ....[179]....
        /*0468*/ 	.word	0xffffffff


	//   ....[180]....
        /*046c*/ 	.word	0xffffffff


	//   ....[181]....
        /*0470*/ 	.word	0xffffffff


	//   ....[182]....
        /*0474*/ 	.word	0xffffffff


	//   ....[183]....
        /*0478*/ 	.word	0xffffffff


	//   ....[184]....
        /*047c*/ 	.word	0xffffffff


	//   ....[185]....
        /*0480*/ 	.word	0xffffffff


	//   ....[186]....
        /*0484*/ 	.word	0xffffffff


	//   ....[187]....
        /*0488*/ 	.word	0xffffffff


	//   ....[188]....
        /*048c*/ 	.word	0xffffffff


	//   ....[189]....
        /*0490*/ 	.word	0xffffffff


	//   ....[190]....
        /*0494*/ 	.word	0xffffffff


	//   ....[191]....
        /*0498*/ 	.word	0xffffffff


	//   ....[192]....
        /*049c*/ 	.word	0xffffffff


	//   ....[193]....
        /*04a0*/ 	.word	0xffffffff


	//   ....[194]....
        /*04a4*/ 	.word	0xffffffff


	//   ....[195]....
        /*04a8*/ 	.word	0xffffffff


	//   ....[196]....
        /*04ac*/ 	.word	0xffffffff


	//   ....[197]....
        /*04b0*/ 	.word	0xffffffff


	//   ....[198]....
        /*04b4*/ 	.word	0xffffffff


	//   ....[199]....
        /*04b8*/ 	.word	0xffffffff


	//   ....[200]....
        /*04bc*/ 	.word	0xffffffff


	//   ....[201]....
        /*04c0*/ 	.word	0xffffffff


	//   ....[202]....
        /*04c4*/ 	.word	0xffffffff


	//   ....[203]....
        /*04c8*/ 	.word	0xffffffff


	//   ....[204]....
        /*04cc*/ 	.word	0xffffffff


	//   ....[205]....
        /*04d0*/ 	.word	0xffffffff


	//   ....[206]....
        /*04d4*/ 	.word	0xffffffff


	//   ....[207]....
        /*04d8*/ 	.word	0xffffffff


	//   ....[208]....
        /*04dc*/ 	.word	0xffffffff


	//   ....[209]....
        /*04e0*/ 	.word	0xffffffff


	//   ....[210]....
        /*04e4*/ 	.word	0xffffffff


	//   ....[211]....
        /*04e8*/ 	.word	0xffffffff


	//   ....[212]....
        /*04ec*/ 	.word	0xffffffff


	//   ....[213]....
        /*04f0*/ 	.word	0xffffffff


	//   ....[214]....
        /*04f4*/ 	.word	0xffffffff


	//   ....[215]....
        /*04f8*/ 	.word	0xffffffff


	//   ....[216]....
        /*04fc*/ 	.word	0xffffffff


	//   ....[217]....
        /*0500*/ 	.word	0xffffffff


	//   ....[218]....
        /*0504*/ 	.word	0xffffffff


	//   ....[219]....
        /*0508*/ 	.word	0xffffffff


	//   ....[220]....
        /*050c*/ 	.word	0xffffffff


	//   ....[221]....
        /*0510*/ 	.word	0xffffffff


	//   ....[222]....
        /*0514*/ 	.word	0xffffffff


	//   ....[223]....
        /*0518*/ 	.word	0xffffffff


	//   ....[224]....
        /*051c*/ 	.word	0xffffffff


	//   ....[225]....
        /*0520*/ 	.word	0xffffffff


	//   ....[226]....
        /*0524*/ 	.word	0xffffffff


	//   ....[227]....
        /*0528*/ 	.word	0xffffffff


	//   ....[228]....
        /*052c*/ 	.word	0xffffffff


	//   ....[229]....
        /*0530*/ 	.word	0xffffffff


	//   ....[230]....
        /*0534*/ 	.word	0xffffffff


	//   ....[231]....
        /*0538*/ 	.word	0xffffffff


	//   ....[232]....
        /*053c*/ 	.word	0xffffffff


	//   ....[233]....
        /*0540*/ 	.word	0xffffffff


	//   ....[234]....
        /*0544*/ 	.word	0xffffffff


	//   ....[235]....
        /*0548*/ 	.word	0xffffffff


	//   ....[236]....
        /*054c*/ 	.word	0xffffffff


	//   ....[237]....
        /*0550*/ 	.word	0xffffffff


	//   ....[238]....
        /*0554*/ 	.word	0xffffffff


	//   ....[239]....
        /*0558*/ 	.word	0xffffffff


	//   ....[240]....
        /*055c*/ 	.word	0xffffffff


	//   ....[241]....
        /*0560*/ 	.word	0xffffffff


	//   ....[242]....
        /*0564*/ 	.word	0xffffffff


	//   ....[243]....
        /*0568*/ 	.word	0xffffffff


	//   ....[244]....
        /*056c*/ 	.word	0xffffffff


	//   ....[245]....
        /*0570*/ 	.word	0xffffffff


	//   ....[246]....
        /*0574*/ 	.word	0xffffffff


	//   ....[247]....
        /*0578*/ 	.word	0xffffffff


	//   ....[248]....
        /*057c*/ 	.word	0xffffffff


	//   ....[249]....
        /*0580*/ 	.word	0xffffffff


	//   ....[250]....
        /*0584*/ 	.word	0xffffffff


	//   ....[251]....
        /*0588*/ 	.word	0xffffffff


	//   ....[252]....
        /*058c*/ 	.word	0xffffffff


	//   ....[253]....
        /*0590*/ 	.word	0xffffffff


	//   ....[254]....
        /*0594*/ 	.word	0xffffffff


	//   ....[255]....
        /*0598*/ 	.word	0xffffffff


	//   ....[0]....
        /*059c*/ 	.word	0xffffffff


	//   ....[1]....
        /*05a0*/ 	.word	0xffffffff


	//   ....[2]....
        /*05a4*/ 	.word	0xffffffff


	//   ....[3]....
        /*05a8*/ 	.word	0xffffffff


	//----- nvinfo : EIATTR_COOP_GROUP_INSTR_OFFSETS
	.align		4
.L_326:
        /*05ac*/ 	.byte	0x04, 0x28
        /*05ae*/ 	.short	(.L_328 - .L_327)


	//   ....[0]....
.L_327:
        /*05b0*/ 	.word	0x00000050


	//   ....[1]....
        /*05b4*/ 	.word	0x000001e0


	//   ....[2]....
        /*05b8*/ 	.word	0x00000210


	//   ....[3]....
        /*05bc*/ 	.word	0x00000240


	//   ....[4]....
        /*05c0*/ 	.word	0x00000270


	//   ....[5]....
        /*05c4*/ 	.word	0x000002a0


	//   ....[6]....
        /*05c8*/ 	.word	0x000002d0


	//   ....[7]....
        /*05cc*/ 	.word	0x00000430


	//   ....[8]....
        /*05d0*/ 	.word	0x00000470


	//   ....[9]....
        /*05d4*/ 	.word	0x000004a0


	//   ....[10]....
        /*05d8*/ 	.word	0x000004d0


	//   ....[11]....
        /*05dc*/ 	.word	0x00000500


	//   ....[12]....
        /*05e0*/ 	.word	0x00000530


	//   ....[13]....
        /*05e4*/ 	.word	0x000005c0


	//   ....[14]....
        /*05e8*/ 	.word	0x00000600


	//   ....[15]....
        /*05ec*/ 	.word	0x00000620


	//   ....[16]....
        /*05f0*/ 	.word	0x00000680


	//   ....[17]....
        /*05f4*/ 	.word	0x00003dc0


	//   ....[18]....
        /*05f8*/ 	.word	0x00003dd0


	//   ....[19]....
        /*05fc*/ 	.word	0x00005960


	//   ....[20]....
        /*0600*/ 	.word	0x00005970


	//   ....[21]....
        /*0604*/ 	.word	0x000072f0


	//   ....[22]....
        /*0608*/ 	.word	0x00007310


	//   ....[23]....
        /*060c*/ 	.word	0x00007860


	//   ....[24]....
        /*0610*/ 	.word	0x00007880


	//   ....[25]....
        /*0614*/ 	.word	0x000088a0


	//   ....[26]....
        /*0618*/ 	.word	0x000088c0


	//   ....[27]....
        /*061c*/ 	.word	0x000089f0


	//   ....[28]....
        /*0620*/ 	.word	0x00008a00


	//   ....[29]....
        /*0624*/ 	.word	0x00008b30


	//   ....[30]....
        /*0628*/ 	.word	0x00008b50


	//   ....[31]....
        /*062c*/ 	.word	0x00008c80


	//   ....[32]....
        /*0630*/ 	.word	0x00008c90


	//   ....[33]....
        /*0634*/ 	.word	0x00009070


	//   ....[34]....
        /*0638*/ 	.word	0x00009080


	//   ....[35]....
        /*063c*/ 	.word	0x00009090


	//   ....[36]....
        /*0640*/ 	.word	0x000090a0


	//   ....[37]....
        /*0644*/ 	.word	0x00009500


	//   ....[38]....
        /*0648*/ 	.word	0x00009520


	//   ....[39]....
        /*064c*/ 	.word	0x00009540


	//   ....[40]....
        /*0650*/ 	.word	0x00009560


	//   ....[41]....
        /*0654*/ 	.word	0x00009a80


	//   ....[42]....
        /*0658*/ 	.word	0x00009cf0


	//   ....[43]....
        /*065c*/ 	.word	0x00009d30


	//   ....[44]....
        /*0660*/ 	.word	0x00009d50


	//   ....[45]....
        /*0664*/ 	.word	0x0000c860


	//   ....[46]....
        /*0668*/ 	.word	0x0000c910


	//   ....[47]....
        /*066c*/ 	.word	0x0000c930


	//   ....[48]....
        /*0670*/ 	.word	0x0000c940


	//   ....[49]....
        /*0674*/ 	.word	0x0000cca0


	//   ....[50]....
        /*0678*/ 	.word	0x0000ce80


	//   ....[51]....
        /*067c*/ 	.word	0x0000cec0


	//   ....[52]....
        /*0680*/ 	.word	0x0000cf00


	//   ....[53]....
        /*0684*/ 	.word	0x0000fc30


	//   ....[54]....
        /*0688*/ 	.word	0x0000fc40


	//   ....[55]....
        /*068c*/ 	.word	0x0000fc50


	//   ....[56]....
        /*0690*/ 	.word	0x0000fc60


	//   ....[57]....
        /*0694*/ 	.word	0x00010a00


	//   ....[58]....
        /*0698*/ 	.word	0x00010a20


	//   ....[59]....
        /*069c*/ 	.word	0x00010ab0


	//   ....[60]....
        /*06a0*/ 	.word	0x00010b10


	//   ....[61]....
        /*06a4*/ 	.word	0x00010da0


	//   ....[62]....
        /*06a8*/ 	.word	0x00011280


	//   ....[63]....
        /*06ac*/ 	.word	0x00011930


	//   ....[64]....
        /*06b0*/ 	.word	0x00011960


	//   ....[65]....
        /*06b4*/ 	.word	0x00011970


	//   ....[66]....
        /*06b8*/ 	.word	0x000119a0


	//   ....[67]....
        /*06bc*/ 	.word	0x00012f10


	//   ....[68]....
        /*06c0*/ 	.word	0x00012f30


	//   ....[69]....
        /*06c4*/ 	.word	0x00012ff0


	//   ....[70]....
        /*06c8*/ 	.word	0x00013020


	//   ....[71]....
        /*06cc*/ 	.word	0x00013d90


	//   ....[72]....
        /*06d0*/ 	.word	0x00013db0


	//   ....[73]....
        /*06d4*/ 	.word	0x00013e70


	//   ....[74]....
        /*06d8*/ 	.word	0x00013ea0


	//   ....[75]....
        /*06dc*/ 	.word	0x00014150


	//   ....[76]....
        /*06e0*/ 	.word	0x00014660


	//   ....[77]....
        /*06e4*/ 	.word	0x00014d60


	//   ....[78]....
        /*06e8*/ 	.word	0x00014d90


	//   ....[79]....
        /*06ec*/ 	.word	0x00014db0


	//   ....[80]....
        /*06f0*/ 	.word	0x00014dd0


	//   ....[81]....
        /*06f4*/ 	.word	0x000169d0


	//   ....[82]....
        /*06f8*/ 	.word	0x000169f0


	//   ....[83]....
        /*06fc*/ 	.word	0x00016ab0


	//   ....[84]....
        /*0700*/ 	.word	0x00016ae0


	//   ....[85]....
        /*0704*/ 	.word	0x00017850


	//   ....[86]....
        /*0708*/ 	.word	0x00017870


	//   ....[87]....
        /*070c*/ 	.word	0x00017930


	//   ....[88]....
        /*0710*/ 	.word	0x00017960


	//   ....[89]....
        /*0714*/ 	.word	0x00017d40


	//   ....[90]....
        /*0718*/ 	.word	0x00017d70


	//   ....[91]....
        /*071c*/ 	.word	0x00017d90


	//   ....[92]....
        /*0720*/ 	.word	0x00017db0


	//   ....[93]....
        /*0724*/ 	.word	0x00019710


	//   ....[94]....
        /*0728*/ 	.word	0x00019720


	//   ....[95]....
        /*072c*/ 	.word	0x00019760


	//   ....[96]....
        /*0730*/ 	.word	0x00019790


	//   ....[97]....
        /*0734*/ 	.word	0x0001a530


	//   ....[98]....
        /*0738*/ 	.word	0x0001a550


	//   ....[99]....
        /*073c*/ 	.word	0x0001a630


	//   ....[100]....
        /*0740*/ 	.word	0x0001a650


	//   ....[101]....
        /*0744*/ 	.word	0x0001a840


	//   ....[102]....
        /*0748*/ 	.word	0x0001ad50


	//   ....[103]....
        /*074c*/ 	.word	0x0001b450


	//   ....[104]....
        /*0750*/ 	.word	0x0001b480


	//   ....[105]....
        /*0754*/ 	.word	0x0001b4a0


	//   ....[106]....
        /*0758*/ 	.word	0x0001b4c0


	//   ....[107]....
        /*075c*/ 	.word	0x0001cc60


	//   ....[108]....
        /*0760*/ 	.word	0x0001cc90


	//   ....[109]....
        /*0764*/ 	.word	0x0001ccb0


	//   ....[110]....
        /*0768*/ 	.word	0x0001ccc0


	//   ....[111]....
        /*076c*/ 	.word	0x0001e0c0


	//   ....[112]....
        /*0770*/ 	.word	0x0001e0f0


	//   ....[113]....
        /*0774*/ 	.word	0x0001e100


	//   ....[114]....
        /*0778*/ 	.word	0x0001e110


	//   ....[115]....
        /*077c*/ 	.word	0x0001e480


	//   ....[116]....
        /*0780*/ 	.word	0x0001e4a0


	//   ....[117]....
        /*0784*/ 	.word	0x0001e5c0


	//   ....[118]....
        /*0788*/ 	.word	0x0001e5d0


	//   ....[119]....
        /*078c*/ 	.word	0x0001e700


	//   ....[120]....
        /*0790*/ 	.word	0x0001e720


	//   ....[121]....
        /*0794*/ 	.word	0x0001e850


	//   ....[122]....
        /*0798*/ 	.word	0x0001e860


	//   ....[123]....
        /*079c*/ 	.word	0x0001eb90


	//   ....[124]....
        /*07a0*/ 	.word	0x0001ebb0


	//   ....[125]....
        /*07a4*/ 	.word	0x0001f660


	//   ....[126]....
        /*07a8*/ 	.word	0x0001f670


	//   ....[127]....
        /*07ac*/ 	.word	0x000208d0


	//   ....[128]....
        /*07b0*/ 	.word	0x000208f0


	//   ....[129]....
        /*07b4*/ 	.word	0x00020a20


	//   ....[130]....
        /*07b8*/ 	.word	0x00020a30


	//   ....[131]....
        /*07bc*/ 	.word	0x00020b60


	//   ....[132]....
        /*07c0*/ 	.word	0x00020b80


	//   ....[133]....
        /*07c4*/ 	.word	0x00020cb0


	//   ....[134]....
        /*07c8*/ 	.word	0x00020cc0


	//   ....[135]....
        /*07cc*/ 	.word	0x00020e90


	//   ....[136]....
        /*07d0*/ 	.word	0x00020eb0


	//   ....[137]....
        /*07d4*/ 	.word	0x00020fd0


	//   ....[138]....
        /*07d8*/ 	.word	0x00021010


	//   ....[139]....
        /*07dc*/ 	.word	0x00021040


	//   ....[140]....
        /*07e0*/ 	.word	0x00021070


	//   ....[141]....
        /*07e4*/ 	.word	0x000210a0


	//   ....[142]....
        /*07e8*/ 	.word	0x000210d0


	//   ....[143]....
        /*07ec*/ 	.word	0x00021230


	//   ....[144]....
        /*07f0*/ 	.word	0x00021270


	//   ....[145]....
        /*07f4*/ 	.word	0x000212a0


	//   ....[146]....
        /*07f8*/ 	.word	0x000212d0


	//   ....[147]....
        /*07fc*/ 	.word	0x00021300


	//   ....[148]....
        /*0800*/ 	.word	0x00021330


	//   ....[149]....
        /*0804*/ 	.word	0x000213c0


	//   ....[150]....
        /*0808*/ 	.word	0x00021400


	//   ....[151]....
        /*080c*/ 	.word	0x00021410


	//   ....[152]....
        /*0810*/ 	.word	0x00021470


	//   ....[153]....
        /*0814*/ 	.word	0x00021e10


	//   ....[154]....
        /*0818*/ 	.word	0x00021e70


	//   ....[155]....
        /*081c*/ 	.word	0x00021ec0


	//   ....[156]....
        /*0820*/ 	.word	0x00021f10


	//   ....[157]....
        /*0824*/ 	.word	0x00021f60


	//   ....[158]....
        /*0828*/ 	.word	0x00021fd0


	//   ....[159]....
        /*082c*/ 	.word	0x00022010


	//   ....[160]....
        /*0830*/ 	.word	0x00022080


	//   ....[161]....
        /*0834*/ 	.word	0x000220f0


	//   ....[162]....
        /*0838*/ 	.word	0x00022150


	//   ....[163]....
        /*083c*/ 	.word	0x000221c0


	//   ....[164]....
        /*0840*/ 	.word	0x00022230


	//   ....[165]....
        /*0844*/ 	.word	0x00022290


	//   ....[166]....
        /*0848*/ 	.word	0x000222f0


	//   ....[167]....
        /*084c*/ 	.word	0x00022350


	//   ....[168]....
        /*0850*/ 	.word	0x000223c0


	//   ....[169]....
        /*0854*/ 	.word	0x00022420


	//   ....[170]....
        /*0858*/ 	.word	0x00022480


	//   ....[171]....
        /*085c*/ 	.word	0x000224e0


	//   ....[172]....
        /*0860*/ 	.word	0x00022550


	//   ....[173]....
        /*0864*/ 	.word	0x000226c0


	//   ....[174]....
        /*0868*/ 	.word	0x00022720


	//   ....[175]....
        /*086c*/ 	.word	0x00022780


	//   ....[176]....
        /*0870*/ 	.word	0x000227f0


	//   ....[177]....
        /*0874*/ 	.word	0x00022850


	//   ....[178]....
        /*0878*/ 	.word	0x000228a0


	//   ....[179]....
        /*087c*/ 	.word	0x000228f0


	//   ....[180]....
        /*0880*/ 	.word	0x00022940


	//   ....[181]....
        /*0884*/ 	.word	0x000229b0


	//   ....[182]....
        /*0888*/ 	.word	0x00022a20


	//   ....[183]....
        /*088c*/ 	.word	0x00022b90


	//   ....[184]....
        /*0890*/ 	.word	0x00022bf0


	//   ....[185]....
        /*0894*/ 	.word	0x00022c50


	//   ....[186]....
        /*0898*/ 	.word	0x00022cc0


	//   ....[187]....
        /*089c*/ 	.word	0x00022e30


	//   ....[188]....
        /*08a0*/ 	.word	0x00022e90


	//   ....[189]....
        /*08a4*/ 	.word	0x00022ef0


	//   ....[190]....
        /*08a8*/ 	.word	0x00022f60


	//   ....[191]....
        /*08ac*/ 	.word	0x00022fb0


	//   ....[192]....
        /*08b0*/ 	.word	0x00022ff0


	//   ....[193]....
        /*08b4*/ 	.word	0x00023040


	//   ....[194]....
        /*08b8*/ 	.word	0x00023080


	//   ....[195]....
        /*08bc*/ 	.word	0x000230e0


	//   ....[196]....
        /*08c0*/ 	.word	0x00023150


	//   ....[197]....
        /*08c4*/ 	.word	0x000232c0


	//   ....[198]....
        /*08c8*/ 	.word	0x00023320


	//   ....[199]....
        /*08cc*/ 	.word	0x00023380


	//   ....[200]....
        /*08d0*/ 	.word	0x000233f0


	//   ....[201]....
        /*08d4*/ 	.word	0x00023560


	//   ....[202]....
        /*08d8*/ 	.word	0x000235c0


	//   ....[203]....
        /*08dc*/ 	.word	0x00023600


	//   ....[204]....
        /*08e0*/ 	.word	0x00023640


	//   ....[205]....
        /*08e4*/ 	.word	0x00023690


	//   ....[206]....
        /*08e8*/ 	.word	0x000236d0


	//   ....[207]....
        /*08ec*/ 	.word	0x00023730


	//   ....[208]....
        /*08f0*/ 	.word	0x00023790


	//   ....[209]....
        /*08f4*/ 	.word	0x00023800


	//   ....[210]....
        /*08f8*/ 	.word	0x00023950


	//   ....[211]....
        /*08fc*/ 	.word	0x000239b0


	//   ....[212]....
        /*0900*/ 	.word	0x00023a10


	//   ....[213]....
        /*0904*/ 	.word	0x00023a80


	//   ....[214]....
        /*0908*/ 	.word	0x00023ad0


	//   ....[215]....
        /*090c*/ 	.word	0x00023b10


	//   ....[216]....
        /*0910*/ 	.word	0x00023b60


	//   ....[217]....
        /*0914*/ 	.word	0x00023bb0


	//   ....[218]....
        /*0918*/ 	.word	0x00023c00


	//   ....[219]....
        /*091c*/ 	.word	0x00023c50


	//   ....[220]....
        /*0920*/ 	.word	0x00023ca0


	//   ....[221]....
        /*0924*/ 	.word	0x00023cf0


	//   ....[222]....
        /*0928*/ 	.word	0x00023d60


	//   ....[223]....
        /*092c*/ 	.word	0x00023dd0


	//   ....[224]....
        /*0930*/ 	.word	0x00023e30


	//   ....[225]....
        /*0934*/ 	.word	0x00023e90


	//   ....[226]....
        /*0938*/ 	.word	0x00023ef0


	//   ....[227]....
        /*093c*/ 	.word	0x00023f60


	//   ....[228]....
        /*0940*/ 	.word	0x00023fc0


	//   ....[229]....
        /*0944*/ 	.word	0x00024020


	//   ....[230]....
        /*0948*/ 	.word	0x00024080


	//   ....[231]....
        /*094c*/ 	.word	0x000240f0


	//   ....[232]....
        /*0950*/ 	.word	0x00024150


	//   ....[233]....
        /*0954*/ 	.word	0x000241b0


	//   ....[234]....
        /*0958*/ 	.word	0x00024210


	//   ....[235]....
        /*095c*/ 	.word	0x00024280


	//   ....[236]....
        /*0960*/ 	.word	0x000242e0


	//   ....[237]....
        /*0964*/ 	.word	0x00024340


	//   ....[238]....
        /*0968*/ 	.word	0x000243a0


	//   ....[239]....
        /*096c*/ 	.word	0x00024410


	//   ....[240]....
        /*0970*/ 	.word	0x00024470


	//   ....[241]....
        /*0974*/ 	.word	0x000244d0


	//   ....[242]....
        /*0978*/ 	.word	0x00024540


	//   ....[243]....
        /*097c*/ 	.word	0x000245b0


	//   ....[244]....
        /*0980*/ 	.word	0x00024600


	//   ....[245]....
        /*0984*/ 	.word	0x00024640


	//   ....[246]....
        /*0988*/ 	.word	0x00024690


	//   ....[247]....
        /*098c*/ 	.word	0x000246e0


	//   ....[248]....
        /*0990*/ 	.word	0x00024730


	//   ....[249]....
        /*0994*/ 	.word	0x000247a0


	//   ....[250]....
        /*0998*/ 	.word	0x000247e0


	//   ....[251]....
        /*099c*/ 	.word	0x00024830


	//   ....[252]....
        /*09a0*/ 	.word	0x00024880


	//   ....[253]....
        /*09a4*/ 	.word	0x000248d0


	//   ....[254]....
        /*09a8*/ 	.word	0x00024920


	//   ....[255]....
        /*09ac*/ 	.word	0x00024990


	//   ....[0]....
        /*09b0*/ 	.word	0x000249d0


	//   ....[1]....
        /*09b4*/ 	.word	0x00024a40


	//   ....[2]....
        /*09b8*/ 	.word	0x00024aa0


	//   ....[3]....
        /*09bc*/ 	.word	0x00024b10


	//----- nvinfo : EIATTR_EXIT_INSTR_OFFSETS
	.align		4
.L_328:
        /*09c0*/ 	.byte	0x04, 0x1c
        /*09c2*/ 	.short	(.L_330 - .L_329)


	//   ....[0]....
.L_329:
        /*09c4*/ 	.word	0x00000fe0


	//   ....[1]....
        /*09c8*/ 	.word	0x00021dd0


	//----- nvinfo : EIATTR_MAX_THREADS
	.align		4
.L_330:
        /*09cc*/ 	.byte	0x04, 0x05
        /*09ce*/ 	.short	(.L_332 - .L_331)
.L_331:
        /*09d0*/ 	.word	0x00000100
        /*09d4*/ 	.word	0x00000001
        /*09d8*/ 	.word	0x00000001


	//----- nvinfo : EIATTR_CRS_STACK_SIZE
	.align		4
.L_332:
        /*09dc*/ 	.byte	0x04, 0x1e
        /*09de*/ 	.short	(.L_334 - .L_333)
.L_333:
        /*09e0*/ 	.word	0x00000000
.L_334:


//--------------------- .nv.info._ZN7cutlass13device_kernelIN5flash19enable_sm80_to_sm89INS1_16FlashAttnFwdSm80INS1_25CollectiveMainloopFwdSm80ILi8ELi1ELb0EN4cute5tupleIJNS5_1CILi128EEENS7_ILi64EEENS7_ILi192EEEEEELi192ENS_6half_tEfNS_4arch4Sm80ELb1ELb0ELb0ELb0ELb1ELb0ELb1ELb1EEENS1_21CollectiveEpilogueFwdINS6_IJS8_SA_S9_EEENS6_IJNS7_ILi1EEESI_SI_EEESC_SE_Li256ELb0ELb1ELb1ELb0EEENS1_30DynamicPersistentTileSchedulerILi256ELi256ELb1ELb1ELb0EEEEEEEEEvNT_6ParamsE --------------------------
	.section	.nv.info._ZN7cutlass13device_kernelIN5flash19enable_sm80_to_sm89INS1_16FlashAttnFwdSm80INS1_25CollectiveMainloopFwdSm80ILi8ELi1ELb0EN4cute5tupleIJNS5_1CILi128EEENS7_ILi64EEENS7_ILi192EEEEEELi192ENS_6half_tEfNS_4arch4Sm80ELb1ELb0ELb0ELb0ELb1ELb0ELb1ELb1EEENS1_21CollectiveEpilogueFwdINS6_IJS8_SA_S9_EEENS6_IJNS7_ILi1EEESI_SI_EEESC_SE_Li256ELb0ELb1ELb1ELb0EEENS1_30DynamicPersistentTileSchedulerILi256ELi256ELb1ELb1ELb0EEEEEEEEEvNT_6ParamsE,"",@"SHT_CUDA_INFO"
	.sectionflags	@""
	.align	4


	//----- nvinfo : EIATTR_CUDA_API_VERSION
	.align		4
        /*0000*/ 	.byte	0x04, 0x37
        /*0002*/ 	.short	(.L_336 - .L_335)
.L_335:
        /*0004*/ 	.word	0x00000082


	//----- nvinfo : EIATTR_SW2861232_WAR
	.align		4
.L_336:
        /*0008*/ 	.byte	0x01, 0x35
	.zero		2


	//----- nvinfo : EIATTR_PARAM_CBANK
	.align		4
        /*000c*/ 	.byte	0x04, 0x0a
        /*000e*/ 	.short	(.L_338 - .L_337)
	.align		4
.L_337:
        /*0010*/ 	.word	index@(.nv.constant0._ZN7cutlass13device_kernelIN5flash19enable_sm80_to_sm89INS1_16FlashAttnFwdSm80INS1_25CollectiveMainloopFwdSm80ILi8ELi1ELb0EN4cute5tupleIJNS5_1CILi128EEENS7_ILi64EEENS7_ILi192EEEEEELi192ENS_6half_tEfNS_4arch4Sm80ELb1ELb0ELb0ELb0ELb1ELb0ELb1ELb1EEENS1_21CollectiveEpilogueFwdINS6_IJS8_SA_S9_EEENS6_IJNS7_ILi1EEESI_SI_EEESC_SE_Li256ELb0ELb1ELb1ELb0EEENS1_30DynamicPersistentTileSchedulerILi256ELi256ELb1ELb1ELb0EEEEEEEEEvNT_6ParamsE)
        /*0014*/ 	.short	0x0160
        /*0016*/ 	.short	0x0428


	//----- nvinfo : EIATTR_CBANK_PARAM_SIZE
	.align		4
.L_338:
        /*0018*/ 	.byte	0x03, 0x19
        /*001a*/ 	.short	0x0428


	//----- nvinfo : EIATTR_KPARAM_INFO
	.align		4
        /*001c*/ 	.byte	0x04, 0x17
        /*001e*/ 	.short	(.L_340 - .L_339)
.L_339:
        /*0020*/ 	.word	0x00000000
        /*0024*/ 	.short	0x0000
        /*0026*/ 	.short	0x0000
        /*0028*/ 	.byte	0x00, 0xf0, 0xa1, 0x10


	//----- nvinfo : EIATTR_MAXREG_COUNT
	.align		4
.L_340:
        /*002c*/ 	.byte	0x03, 0x1b
        /*002e*/ 	.short	0x00ff


	//----- nvinfo : EIATTR_NUM_BARRIERS
	.align		4
        /*0030*/ 	.byte	0x02, 0x4c
        /*0032*/ 	.byte	0x06
	.zero		1


	//----- nvinfo : EIATTR_ANNOTATIONS
	.align		4
        /*0034*/ 	.byte	0x04, 0x55
        /*0036*/ 	.short	(.L_342 - .L_341)


	//   ....[0]....
.L_341:
        /*0038*/ 	.word	0x00000001
        /*003c*/ 	.byte	0x70, 0x00, 0x00, 0x00, 0x01, 0x00, 0x00, 0x00, 0xd0, 0x04, 0x00, 0x00, 0x01, 0x00, 0x00, 0x00
        /*004c*/ 	.byte	0xa0, 0x05, 0x00, 0x00, 0x01, 0x00, 0x00, 0x00, 0xc0, 0x33, 0x00, 0x00, 0x01, 0x00, 0x00, 0x00
        /*005c*/ 	.byte	0xe0, 0xb5, 0x00, 0x00, 0x01, 0x00, 0x00, 0x00, 0x20, 0xb6, 0x00, 0x00, 0x01, 0x00, 0x00, 0x00
        /*006c*/ 	.byte	0x80, 0xcc, 0x00, 0x00


	//----- nvinfo : EIATTR_MERCURY_ISA_VERSION
	.align		4
.L_342:
        /*0070*/ 	.byte	0x03, 0x5f
        /*0072*/ 	.short	0x0000


	//----- nvinfo : EIATTR_INT_WARP_WIDE_INSTR_OFFSETS
	.align		4
        /*0074*/ 	.byte	0x04, 0x31
        /*0076*/ 	.short	(.L_344 - .L_343)


	//   ....[0]....
.L_343:
        /*0078*/ 	.word	0x0000b410


	//   ....[1]....
        /*007c*/ 	.word	0x0000b490


	//----- nvinfo : EIATTR_COOP_GROUP_MASK_REGIDS
	.align		4
.L_344:
        /*0080*/ 	.byte	0x04, 0x29
        /*0082*/ 	.short	(.L_346 - .L_345)


	//   ....[0]....
.L_345:
        /*0084*/ 	.word	0xffffffff


	//   ....[1]....
        /*0088*/ 	.word	0xffffffff


	//   ....[2]....
        /*008c*/ 	.word	0xffffffff


	//   ....[3]....
        /*0090*/ 	.word	0xffffffff


	//   ....[4]....
        /*0094*/ 	.word	0xffffffff


	//   ....[5]....
        /*0098*/ 	.word	0xffffffff


	//   ....[6]....
        /*009c*/ 	.word	0xffffffff


	//   ....[7]....
        /*00a0*/ 	.word	0xffffffff


	//   ....[8]....
        /*00a4*/ 	.word	0xffffffff


	//   ....[9]....
        /*00a8*/ 	.word	0xffffffff


	//   ....[10]....
        /*00ac*/ 	.word	0xffffffff


	//   ....[11]....
        /*00b0*/ 	.word	0xffffffff


	//   ....[12]....
        /*00b4*/ 	.word	0xffffffff


	//   ....[13]....
        /*00b8*/ 	.word	0xffffffff


	//   ....[14]....
        /*00bc*/ 	.word	0xffffffff


	//   ....[15]....
        /*00c0*/ 	.word	0xffffffff


	//   ....[16]....
        /*00c4*/ 	.word	0xffffffff


	//   ....[17]....
        /*00c8*/ 	.word	0xffffffff


	//   ....[18]....
        /*00cc*/ 	.word	0xffffffff


	//   ....[19]....
        /*00d0*/ 	.word	0xffffffff


	//   ....[20]....
        /*00d4*/ 	.word	0xffffffff


	//   ....[21]....
        /*00d8*/ 	.word	0xffffffff


	//   ....[22]....
        /*00dc*/ 	.word	0xffffffff


	//   ....[23]....
        /*00e0*/ 	.word	0xffffffff


	//   ....[24]....
        /*00e4*/ 	.word	0xffffffff


	//   ....[25]....
        /*00e8*/ 	.word	0xffffffff


	//   ....[26]....
        /*00ec*/ 	.word	0xffffffff


	//   ....[27]....
        /*00f0*/ 	.word	0xffffffff


	//   ....[28]....
        /*00f4*/ 	.word	0xffffffff


	//   ....[29]....
        /*00f8*/ 	.word	0xffffffff


	//   ....[30]....
        /*00fc*/ 	.word	0xffffffff


	//   ....[31]....
        /*0100*/ 	.word	0xffffffff


	//   ....[32]....
        /*0104*/ 	.word	0xffffffff


	//   ....[33]....
        /*0108*/ 	.word	0xffffffff


	//   ....[34]....
        /*010c*/ 	.word	0xffffffff


	//   ....[35]....
        /*0110*/ 	.word	0xffffffff


	//   ....[36]....
        /*0114*/ 	.word	0xffffffff


	//   ....[37]....
        /*0118*/ 	.word	0xffffffff


	//   ....[38]....
        /*011c*/ 	.word	0xffffffff


	//   ....[39]....
        /*0120*/ 	.word	0xffffffff


	//   ....[40]....
        /*0124*/ 	.word	0xffffffff


	//   ....[41]....
        /*0128*/ 	.word	0xffffffff


	//   ....[42]....
        /*012c*/ 	.word	0xffffffff


	//   ....[43]....
        /*0130*/ 	.word	0xffffffff


	//   ....[44]....
        /*0134*/ 	.word	0xffffffff


	//   ....[45]....
        /*0138*/ 	.word	0xffffffff


	//   ....[46]....
        /*013c*/ 	.word	0xffffffff


	//   ....[47]....
        /*0140*/ 	.word	0xffffffff


	//   ....[48]....
        /*0144*/ 	.word	0xffffffff


	//   ....[49]....
        /*0148*/ 	.word	0xffffffff


	//   ....[50]....
        /*014c*/ 	.word	0xffffffff


	//   ....[51]....
        /*0150*/ 	.word	0xffffffff


	//   ....[52]....
        /*0154*/ 	.word	0xffffffff


	//   ....[53]....
        /*0158*/ 	.word	0xffffffff


	//   ....[54]....
        /*015c*/ 	.word	0xffffffff


	//   ....[55]....
        /*0160*/ 	.word	0xffffffff


	//   ....[56]....
        /*0164*/ 	.word	0xffffffff


	//   ....[57]....
        /*0168*/ 	.word	0xffffffff


	//   ....[58]....
        /*016c*/ 	.word	0xffffffff


	//   ....[59]....
        /*0170*/ 	.word	0xffffffff


	//   ....[60]....
        /*0174*/ 	.word	0xffffffff


	//   ....[61]....
        /*0178*/ 	.word	0xffffffff


	//   ....[62]....
        /*017c*/ 	.word	0xffffffff


	//   ....[63]....
        /*0180*/ 	.word	0xffffffff


	//   ....[64]....
        /*0184*/ 	.word	0xffffffff


	//   ....[65]....
        /*0188*/ 	.word	0xffffffff


	//   ....[66]....
        /*018c*/ 	.word	0xffffffff


	//   ....[67]....
        /*0190*/ 	.word	0xffffffff


	//   ....[68]....
        /*0194*/ 	.word	0xffffffff


	//   ....[69]....
        /*0198*/ 	.word	0xffffffff


	//   ....[70]....
        /*019c*/ 	.word	0xffffffff


	//   ....[71]....
        /*01a0*/ 	.word	0xffffffff


	//   ....[72]....
        /*01a4*/ 	.word	0xffffffff


	//   ....[73]....
        /*01a8*/ 	.word	0xffffffff


	//   ....[74]....
        /*01ac*/ 	.word	0xffffffff


	//   ....[75]....
        /*01b0*/ 	.word	0xffffffff


	//   ....[76]....
        /*01b4*/ 	.word	0xffffffff


	//   ....[77]....
        /*01b8*/ 	.word	0xffffffff


	//   ....[78]....
        /*01bc*/ 	.word	0xffffffff


	//   ....[79]....
        /*01c0*/ 	.word	0xffffffff


	//   ....[80]....
        /*01c4*/ 	.word	0xffffffff


	//   ....[81]....
        /*01c8*/ 	.word	0xffffffff


	//   ....[82]....
        /*01cc*/ 	.word	0xffffffff


	//   ....[83]....
        /*01d0*/ 	.word	0xffffffff


	//   ....[84]....
        /*01d4*/ 	.word	0xffffffff


	//   ....[85]....
        /*01d8*/ 	.word	0xffffffff


	//   ....[86]....
        /*01dc*/ 	.word	0xffffffff


	//   ....[87]....
        /*01e0*/ 	.word	0xffffffff


	//   ....[88]....
        /*01e4*/ 	.word	0xffffffff


	//   ....[89]....
        /*01e8*/ 	.word	0xffffffff


	//   ....[90]....
        /*01ec*/ 	.word	0xffffffff


	//   ....[91]....
        /*01f0*/ 	.word	0xffffffff


	//   ....[92]....
        /*01f4*/ 	.word	0xffffffff


	//   ....[93]....
        /*01f8*/ 	.word	0xffffffff


	//   ....[94]....
        /*01fc*/ 	.word	0xffffffff


	//   ....[95]....
        /*0200*/ 	.word	0xffffffff


	//   ....[96]....
        /*0204*/ 	.word	0xffffffff


	//   ....[97]....
        /*0208*/ 	.word	0xffffffff


	//   ....[98]....
        /*020c*/ 	.word	0xffffffff


	//   ....[99]....
        /*0210*/ 	.word	0xffffffff


	//   ....[100]....
        /*0214*/ 	.word	0xffffffff


	//   ....[101]....
        /*0218*/ 	.word	0xffffffff


	//   ....[102]....
        /*021c*/ 	.word	0xffffffff


	//   ....[103]....
        /*0220*/ 	.word	0xffffffff


	//   ....[104]....
        /*0224*/ 	.word	0xffffffff


	//   ....[105]....
        /*0228*/ 	.word	0xffffffff


	//   ....[106]....
        /*022c*/ 	.word	0xffffffff


	//   ....[107]....
        /*0230*/ 	.word	0xffffffff


	//   ....[108]....
        /*0234*/ 	.word	0xffffffff


	//   ....[109]....
        /*0238*/ 	.word	0xffffffff


	//   ....[110]....
        /*023c*/ 	.word	0xffffffff


	//   ....[111]....
        /*0240*/ 	.word	0xffffffff


	//   ....[112]....
        /*0244*/ 	.word	0xffffffff


	//----- nvinfo : EIATTR_COOP_GROUP_INSTR_OFFSETS
	.align		4
.L_346:
        /*0248*/ 	.byte	0x04, 0x28
        /*024a*/ 	.short	(.L_348 - .L_347)


	//   ....[0]....
.L_347:
        /*024c*/ 	.word	0x00000050


	//   ....[1]....
        /*0250*/ 	.word	0x000015b0


	//   ....[2]....
        /*0254*/ 	.word	0x000015d0


	//   ....[3]....
        /*0258*/ 	.word	0x00001750


	//   ....[4]....
        /*025c*/ 	.word	0x00001760


	//   ....[5]....
        /*0260*/ 	.word	0x000018c0


	//   ....[6]....
        /*0264*/ 	.word	0x000018e0


	//   ....[7]....
        /*0268*/ 	.word	0x00001a40


	//   ....[8]....
        /*026c*/ 	.word	0x00001a50


	//   ....[9]....
        /*0270*/ 	.word	0x00001f30


	//   ....[10]....
        /*0274*/ 	.word	0x00001f40


	//   ....[11]....
        /*0278*/ 	.word	0x00001f50


	//   ....[12]....
        /*027c*/ 	.word	0x00001f60


	//   ....[13]....
        /*0280*/ 	.word	0x00002230


	//   ....[14]....
        /*0284*/ 	.word	0x00002240


	//   ....[15]....
        /*0288*/ 	.word	0x00002250


	//   ....[16]....
        /*028c*/ 	.word	0x000022d0


	//   ....[17]....
        /*0290*/ 	.word	0x00003100


	//   ....[18]....
        /*0294*/ 	.word	0x00003120


	//   ....[19]....
        /*0298*/ 	.word	0x00003220


	//   ....[20]....
        /*029c*/ 	.word	0x00003240


	//   ....[21]....
        /*02a0*/ 	.word	0x00003490


	//   ....[22]....
        /*02a4*/ 	.word	0x000036d0


	//   ....[23]....
        /*02a8*/ 	.word	0x00003ad0


	//   ....[24]....
        /*02ac*/ 	.word	0x00003af0


	//   ....[25]....
        /*02b0*/ 	.word	0x00003b10


	//   ....[26]....
        /*02b4*/ 	.word	0x00003b30


	//   ....[27]....
        /*02b8*/ 	.word	0x00004f20


	//   ....[28]....
        /*02bc*/ 	.word	0x00004f40


	//   ....[29]....
        /*02c0*/ 	.word	0x00005010


	//   ....[30]....
        /*02c4*/ 	.word	0x00005050


	//   ....[31]....
        /*02c8*/ 	.word	0x00005dd0


	//   ....[32]....
        /*02cc*/ 	.word	0x00005df0


	//   ....[33]....
        /*02d0*/ 	.word	0x00005ec0


	//   ....[34]....
        /*02d4*/ 	.word	0x00005f00


	//   ....[35]....
        /*02d8*/ 	.word	0x00006140


	//   ....[36]....
        /*02dc*/ 	.word	0x00006380


	//   ....[37]....
        /*02e0*/ 	.word	0x00006780


	//   ....[38]....
        /*02e4*/ 	.word	0x000067a0


	//   ....[39]....
        /*02e8*/ 	.word	0x000067c0


	//   ....[40]....
        /*02ec*/ 	.word	0x000067e0


	//   ....[41]....
        /*02f0*/ 	.word	0x000081e0


	//   ....[42]....
        /*02f4*/ 	.word	0x000081f0


	//   ....[43]....
        /*02f8*/ 	.word	0x00008230


	//   ....[44]....
        /*02fc*/ 	.word	0x00008250


	//   ....[45]....
        /*0300*/ 	.word	0x00009010


	//   ....[46]....
        /*0304*/ 	.word	0x00009030


	//   ....[47]....
        /*0308*/ 	.word	0x00009100


	//   ....[48]....
        /*030c*/ 	.word	0x00009120


	//   ....[49]....
        /*0310*/ 	.word	0x00009460


	//   ....[50]....
        /*0314*/ 	.word	0x00009470


	//   ....[51]....
        /*0318*/ 	.word	0x000094a0


	//   ....[52]....
        /*031c*/ 	.word	0x000094b0


	//   ....[53]....
        /*0320*/ 	.word	0x0000abf0


	//   ....[54]....
        /*0324*/ 	.word	0x0000ac20


	//   ....[55]....
        /*0328*/ 	.word	0x0000ac30


	//   ....[56]....
        /*032c*/ 	.word	0x0000ac60


	//   ....[57]....
        /*0330*/ 	.word	0x0000b5d0


	//   ....[58]....
        /*0334*/ 	.word	0x0000bbd0


	//   ....[59]....
        /*0338*/ 	.word	0x0000bc00


	//   ....[60]....
        /*033c*/ 	.word	0x0000bc20


	//   ....[61]....
        /*0340*/ 	.word	0x0000bc40


	//   ....[62]....
        /*0344*/ 	.word	0x0000bd30


	//   ....[63]....
        /*0348*/ 	.word	0x0000bd50


	//   ....[64]....
        /*034c*/ 	.word	0x0000c3b0


	//   ....[65]....
        /*0350*/ 	.word	0x0000c3c0


	//   ....[66]....
        /*0354*/ 	.word	0x0000cd00


	//   ....[67]....
        /*0358*/ 	.word	0x0000cde0


	//   ....[68]....
        /*035c*/ 	.word	0x0000ce50


	//   ....[69]....
        /*0360*/ 	.word	0x0000ceb0


	//   ....[70]....
        /*0364*/ 	.word	0x0000cf10


	//   ....[71]....
        /*0368*/ 	.word	0x0000cf70


	//   ....[72]....
        /*036c*/ 	.word	0x0000cfe0


	//   ....[73]....
        /*0370*/ 	.word	0x0000d040


	//   ....[74]....
        /*0374*/ 	.word	0x0000d0a0


	//   ....[75]....
        /*0378*/ 	.word	0x0000d100


	//   ....[76]....
        /*037c*/ 	.word	0x0000d170


	//   ....[77]....
        /*0380*/ 	.word	0x0000d2e0


	//   ....[78]....
        /*0384*/ 	.word	0x0000d340


	//   ....[79]....
        /*0388*/ 	.word	0x0000d3a0


	//   ....[80]....
        /*038c*/ 	.word	0x0000d400


	//   ....[81]....
        /*0390*/ 	.word	0x0000d840


	//   ....[82]....
        /*0394*/ 	.word	0x0000d890


	//   ....[83]....
        /*0398*/ 	.word	0x0000d8e0


	//   ....[84]....
        /*039c*/ 	.word	0x0000d930


	//   ....[85]....
        /*03a0*/ 	.word	0x0000d9a0


	//   ....[86]....
        /*03a4*/ 	.word	0x0000da10


	//   ....[87]....
        /*03a8*/ 	.word	0x0000db80


	//   ....[88]....
        /*03ac*/ 	.word	0x0000dbe0


	//   ....[89]....
        /*03b0*/ 	.word	0x0000dc40


	//   ....[90]....
        /*03b4*/ 	.word	0x0000dcb0


	//   ....[91]....
        /*03b8*/ 	.word	0x0000de20


	//   ....[92]....
        /*03bc*/ 	.word	0x0000de80


	//   ....[93]....
        /*03c0*/ 	.word	0x0000dee0


	//   ....[94]....
        /*03c4*/ 	.word	0x0000df40


	//   ....[95]....
        /*03c8*/ 	.word	0x0000e380


	//   ....[96]....
        /*03cc*/ 	.word	0x0000e3c0


	//   ....[97]....
        /*03d0*/ 	.word	0x0000e410


	//   ....[98]....
        /*03d4*/ 	.word	0x0000e450


	//   ....[99]....
        /*03d8*/ 	.word	0x0000e4b0


	//   ....[100]....
        /*03dc*/ 	.word	0x0000e510


	//   ....[101]....
        /*03e0*/ 	.word	0x0000e580


	//   ....[102]....
        /*03e4*/ 	.word	0x0000e6c0


	//   ....[103]....
        /*03e8*/ 	.word	0x0000e720


	//   ....[104]....
        /*03ec*/ 	.word	0x0000e760


	//   ....[105]....
        /*03f0*/ 	.word	0x0000e7a0


	//   ....[106]....
        /*03f4*/ 	.word	0x0000e7f0


	//   ....[107]....
        /*03f8*/ 	.word	0x0000e830


	//   ....[108]....
        /*03fc*/ 	.word	0x0000e880


	//   ....[109]....
        /*0400*/ 	.word	0x0000e8e0


	//   ....[110]....
        /*0404*/ 	.word	0x0000e930


	//   ....[111]....
        /*0408*/ 	.word	0x0000e980


	//   ....[112]....
        /*040c*/ 	.word	0x0000e9f0


	//----- nvinfo : EIATTR_EXIT_INSTR_OFFSETS
	.align		4
.L_348:
        /*0410*/ 	.byte	0x04, 0x1c
        /*0412*/ 	.short	(.L_350 - .L_349)


	//   ....[0]....
.L_349:
        /*0414*/ 	.word	0x000000a0


	//   ....[1]....
        /*0418*/ 	.word	0x0000cd90


	//----- nvinfo : EIATTR_MAX_THREADS
	.align		4
.L_350:
        /*041c*/ 	.byte	0x04, 0x05
        /*041e*/ 	.short	(.L_352 - .L_351)
.L_351:
        /*0420*/ 	.word	0x00000100
        /*0424*/ 	.word	0x00000001
        /*0428*/ 	.word	0x00000001


	//----- nvinfo : EIATTR_CRS_STACK_SIZE
	.align		4
.L_352:
        /*042c*/ 	.byte	0x04, 0x1e
        /*042e*/ 	.short	(.L_354 - .L_353)
.L_353:
        /*0430*/ 	.word	0x00000000
.L_354:


//--------------------- .nv.info._ZN7cutlass13device_kernelIN5flash19enable_sm80_to_sm89INS1_16FlashAttnFwdSm80INS1_25CollectiveMainloopFwdSm80ILi8ELi1ELb0EN4cute5tupleIJNS5_1CILi128EEENS7_ILi64EEENS7_ILi192EEEEEELi192ENS_6half_tEfNS_4arch4Sm80ELb1ELb0ELb0ELb1ELb1ELb0ELb1ELb1EEENS1_21CollectiveEpilogueFwdINS6_IJS8_SA_S9_EEENS6_IJNS7_ILi1EEESI_SI_EEESC_SE_Li256ELb1ELb1ELb1ELb0EEENS1_36VarlenDynamicPersistentTileSchedulerILi128ELi64ELi256ELi256ELb1ELb1ELb0ELb1ELb1ELb1EEEEEEEEEvNT_6ParamsE --------------------------
	.section	.nv.info._ZN7cutlass13device_kernelIN5flash19enable_sm80_to_sm89INS1_16FlashAttnFwdSm80INS1_25CollectiveMainloopFwdSm80ILi8ELi1ELb0EN4cute5tupleIJNS5_1CILi128EEENS7_ILi64EEENS7_ILi192EEEEEELi192ENS_6half_tEfNS_4arch4Sm80ELb1ELb0ELb0ELb1ELb1ELb0ELb1ELb1EEENS1_21CollectiveEpilogueFwdINS6_IJS8_SA_S9_EEENS6_IJNS7_ILi1EEESI_SI_EEESC_SE_Li256ELb1ELb1ELb1ELb0EEENS1_36VarlenDynamicPersistentTileSchedulerILi128ELi64ELi256ELi256ELb1ELb1ELb0ELb1ELb1ELb1EEEEEEEEEvNT_6ParamsE,"",@"SHT_CUDA_INFO"
	.sectionflags	@""
	.align	4


	//----- nvinfo : EIATTR_CUDA_API_VERSION
	.align		4
        /*0000*/ 	.byte	0x04, 0x37
        /*0002*/ 	.short	(.L_356 - .L_355)
.L_355:
        /*0004*/ 	.word	0x00000082


	//----- nvinfo : EIATTR_SW2861232_WAR
	.align		4
.L_356:
        /*0008*/ 	.byte	0x01, 0x35
	.zero		2


	//----- nvinfo : EIATTR_PARAM_CBANK
	.align		4
        /*000c*/ 	.byte	0x04, 0x0a
        /*000e*/ 	.short	(.L_358 - .L_357)
	.align		4
.L_357:
        /*0010*/ 	.word	index@(.nv.constant0._ZN7cutlass13device_kernelIN5flash19enable_sm80_to_sm89INS1_16FlashAttnFwdSm80INS1_25CollectiveMainloopFwdSm80ILi8ELi1ELb0EN4cute5tupleIJNS5_1CILi128EEENS7_ILi64EEENS7_ILi192EEEEEELi192ENS_6half_tEfNS_4arch4Sm80ELb1ELb0ELb0ELb1ELb1ELb0ELb1ELb1EEENS1_21CollectiveEpilogueFwdINS6_IJS8_SA_S9_EEENS6_IJNS7_ILi1EEESI_SI_EEESC_SE_Li256ELb1ELb1ELb1ELb0EEENS1_36VarlenDynamicPersistentTileSchedulerILi128ELi64ELi256ELi256ELb1ELb1ELb0ELb1ELb1ELb1EEEEEEEEEvNT_6ParamsE)
        /*0014*/ 	.short	0x0160
        /*0016*/ 	.short	0x0438


	//----- nvinfo : EIATTR_CBANK_PARAM_SIZE
	.align		4
.L_358:
        /*0018*/ 	.byte	0x03, 0x19
        /*001a*/ 	.short	0x0438


	//----- nvinfo : EIATTR_KPARAM_INFO
	.align		4
        /*001c*/ 	.byte	0x04, 0x17
        /*001e*/ 	.short	(.L_360 - .L_359)
.L_359:
        /*0020*/ 	.word	0x00000000
        /*0024*/ 	.short	0x0000
        /*0026*/ 	.short	0x0000
        /*0028*/ 	.byte	0x00, 0xf0, 0xe1, 0x10


	//----- nvinfo : EIATTR_MAXREG_COUNT
	.align		4
.L_360:
        /*002c*/ 	.byte	0x03, 0x1b
        /*002e*/ 	.short	0x00ff


	//----- nvinfo : EIATTR_NUM_BARRIERS
	.align		4
        /*0030*/ 	.byte	0x02, 0x4c
        /*0032*/ 	.byte	0x06
	.zero		1


	//----- nvinfo : EIATTR_ANNOTATIONS
	.align		4
        /*0034*/ 	.byte	0x04, 0x55
        /*0036*/ 	.short	(.L_362 - .L_361)


	//   ....[0]....
.L_361:
        /*0038*/ 	.word	0x00000001
        /*003c*/ 	.byte	0x70, 0x00, 0x00, 0x00, 0x01, 0x00, 0x00, 0x00, 0x90, 0x14, 0x00, 0x00, 0x01, 0x00, 0x00, 0x00
        /*004c*/ 	.byte	0x80, 0x18, 0x00, 0x00, 0x01, 0x00, 0x00, 0x00, 0xb0, 0x18, 0x00, 0x00, 0x01, 0x00, 0x00, 0x00
        /*005c*/ 	.byte	0xf0, 0x18, 0x00, 0x00, 0x01, 0x00, 0x00, 0x00, 0x80, 0xc5, 0x00, 0x00, 0x01, 0x00, 0x00, 0x00
        /*006c*/ 	.byte	0x90, 0xc5, 0x00, 0x00, 0x01, 0x00, 0x00, 0x00, 0xa0, 0xc5, 0x00, 0x00, 0x01, 0x00, 0x00, 0x00
        /*007c*/ 	.byte	0x10, 0xcd, 0x00, 0x00, 0x01, 0x00, 0x00, 0x00, 0x10, 0xf8, 0x00, 0x00


	//----- nvinfo : EIATTR_MERCURY_ISA_VERSION
	.align		4
.L_362:
        /*0088*/ 	.byte	0x03, 0x5f
        /*008a*/ 	.short	0x0000


	//----- nvinfo : EIATTR_INT_WARP_WIDE_INSTR_OFFSETS
	.align		4
        /*008c*/ 	.byte	0x04, 0x31
        /*008e*/ 	.short	(.L_364 - .L_363)


	//   ....[0]....
.L_363:
        /*0090*/ 	.word	0x0000c460


	//   ....[1]....
        /*0094*/ 	.word	0x0000c4e0


	//----- nvinfo : EIATTR_COOP_GROUP_MASK_REGIDS
	.align		4
.L_364:
        /*0098*/ 	.byte	0x04, 0x29
        /*009a*/ 	.short	(.L_366 - .L_365)


	//   ....[0]....
.L_365:
        /*009c*/ 	.word	0xffffffff


	//   ....[1]....
        /*00a0*/ 	.word	0xffffffff


	//   ....[2]....
        /*00a4*/ 	.word	0xffffffff


	//   ....[3]....
        /*00a8*/ 	.word	0xffffffff


	//   ....[4]....
        /*00ac*/ 	.word	0xffffffff


	//   ....[5]....
        /*00b0*/ 	.word	0xffffffff


	//   ....[6]....
        /*00b4*/ 	.word	0xffffffff


	//   ....[7]....
        /*00b8*/ 	.word	0xffffffff


	//   ....[8]....
        /*00bc*/ 	.word	0xffffffff


	//   ....[9]....
        /*00c0*/ 	.word	0xffffffff


	//   ....[10]....
        /*00c4*/ 	.word	0xffffffff


	//   ....[11]....
        /*00c8*/ 	.word	0xffffffff


	//   ....[12]....
        /*00cc*/ 	.word	0xffffffff


	//   ....[13]....
        /*00d0*/ 	.word	0xffffffff


	//   ....[14]....
        /*00d4*/ 	.word	0xffffffff


	//   ....[15]....
        /*00d8*/ 	.word	0xffffffff


	//   ....[16]....
        /*00dc*/ 	.word	0xffffffff


	//   ....[17]....
        /*00e0*/ 	.word	0xffffffff


	//   ....[18]....
        /*00e4*/ 	.word	0xffffffff


	//   ....[19]....
        /*00e8*/ 	.word	0xffffffff


	//   ....[20]....
        /*00ec*/ 	.word	0xffffffff


	//   ....[21]....
        /*00f0*/ 	.word	0xffffffff


	//   ....[22]....
        /*00f4*/ 	.word	0xffffffff


	//   ....[23]....
        /*00f8*/ 	.word	0xffffffff


	//   ....[24]....
        /*00fc*/ 	.word	0xffffffff


	//   ....[25]....
        /*0100*/ 	.word	0xffffffff


	//   ....[26]....
        /*0104*/ 	.word	0xffffffff


	//   ....[27]....
        /*0108*/ 	.word	0xffffffff


	//   ....[28]....
        /*010c*/ 	.word	0xffffffff


	//   ....[29]....
        /*0110*/ 	.word	0xffffffff


	//   ....[30]....
        /*0114*/ 	.word	0xffffffff


	//   ....[31]....
        /*0118*/ 	.word	0xffffffff


	//   ....[32]....
        /*011c*/ 	.word	0xffffffff


	//   ....[33]....
        /*0120*/ 	.word	0xffffffff


	//   ....[34]....
        /*0124*/ 	.word	0xffffffff


	//   ....[35]....
        /*0128*/ 	.word	0xffffffff


	//   ....[36]....
        /*012c*/ 	.word	0xffffffff


	//   ....[37]....
        /*0130*/ 	.word	0xffffffff


	//   ....[38]....
        /*0134*/ 	.word	0xffffffff


	//   ....[39]....
        /*0138*/ 	.word	0xffffffff


	//   ....[40]....
        /*013c*/ 	.word	0xffffffff


	//   ....[41]....
        /*0140*/ 	.word	0xffffffff


	//   ....[42]....
        /*0144*/ 	.word	0xffffffff


	//   ....[43]....
        /*0148*/ 	.word	0xffffffff


	//   ....[44]....
        /*014c*/ 	.word	0xffffffff


	//   ....[45]....
        /*0150*/ 	.word	0xffffffff


	//   ....[46]....
        /*0154*/ 	.word	0xffffffff


	//   ....[47]....
        /*0158*/ 	.word	0xffffffff


	//   ....[48]....
        /*015c*/ 	.word	0xffffffff


	//   ....[49]....
        /*0160*/ 	.word	0xffffffff


	//   ....[50]....
        /*0164*/ 	.word	0xffffffff


	//   ....[51]....
        /*0168*/ 	.word	0xffffffff


	//   ....[52]....
        /*016c*/ 	.word	0xffffffff


	//   ....[53]....
        /*0170*/ 	.word	0xffffffff


	//   ....[54]....
        /*0174*/ 	.word	0xffffffff


	//   ....[55]....
        /*0178*/ 	.word	0xffffffff


	//   ....[56]....
        /*017c*/ 	.word	0xffffffff


	//   ....[57]....
        /*0180*/ 	.word	0xffffffff


	//   ....[58]....
        /*0184*/ 	.word	0xffffffff


	//   ....[59]....
        /*0188*/ 	.word	0xffffffff


	//   ....[60]....
        /*018c*/ 	.word	0xffffffff


	//   ....[61]....
        /*0190*/ 	.word	0xffffffff


	//   ....[62]....
        /*0194*/ 	.word	0xffffffff


	//   ....[63]....
        /*0198*/ 	.word	0xffffffff


	//   ....[64]....
        /*019c*/ 	.word	0xffffffff


	//   ....[65]....
        /*01a0*/ 	.word	0xffffffff


	//   ....[66]....
        /*01a4*/ 	.word	0xffffffff


	//   ....[67]....
        /*01a8*/ 	.word	0xffffffff


	//   ....[68]....
        /*01ac*/ 	.word	0xffffffff


	//   ....[69]....
        /*01b0*/ 	.word	0xffffffff


	//   ....[70]....
        /*01b4*/ 	.word	0xffffffff


	//   ....[71]....
        /*01b8*/ 	.word	0xffffffff


	//   ....[72]....
        /*01bc*/ 	.word	0xffffffff


	//   ....[73]....
        /*01c0*/ 	.word	0xffffffff


	//   ....[74]....
        /*01c4*/ 	.word	0xffffffff


	//   ....[75]....
        /*01c8*/ 	.word	0xffffffff


	//   ....[76]....
        /*01cc*/ 	.word	0xffffffff


	//   ....[77]....
        /*01d0*/ 	.word	0xffffffff


	//   ....[78]....
        /*01d4*/ 	.word	0xffffffff


	//   ....[79]....
        /*01d8*/ 	.word	0xffffffff


	//   ....[80]....
        /*01dc*/ 	.word	0xffffffff


	//   ....[81]....
        /*01e0*/ 	.word	0xffffffff


	//   ....[82]....
        /*01e4*/ 	.word	0xffffffff


	//   ....[83]....
        /*01e8*/ 	.word	0xffffffff


	//   ....[84]....
        /*01ec*/ 	.word	0xffffffff


	//   ....[85]....
        /*01f0*/ 	.word	0xffffffff


	//   ....[86]....
        /*01f4*/ 	.word	0xffffffff


	//   ....[87]....
        /*01f8*/ 	.word	0xffffffff


	//   ....[88]....
        /*01fc*/ 	.word	0xffffffff


	//   ....[89]....
        /*0200*/ 	.word	0xffffffff


	//   ....[90]....
        /*0204*/ 	.word	0xffffffff


	//   ....[91]....
        /*0208*/ 	.word	0xffffffff


	//   ....[92]....
        /*020c*/ 	.word	0xffffffff


	//   ....[93]....
        /*0210*/ 	.word	0xffffffff


	//   ....[94]....
        /*0214*/ 	.word	0xffffffff


	//   ....[95]....
        /*0218*/ 	.word	0xffffffff


	//   ....[96]....
        /*021c*/ 	.word	0xffffffff


	//   ....[97]....
        /*0220*/ 	.word	0xffffffff


	//   ....[98]....
        /*0224*/ 	.word	0xffffffff


	//   ....[99]....
        /*0228*/ 	.word	0xffffffff


	//   ....[100]....
        /*022c*/ 	.word	0xffffffff


	//   ....[101]....
        /*0230*/ 	.word	0xffffffff


	//   ....[102]....
        /*0234*/ 	.word	0xffffffff


	//   ....[103]....
        /*0238*/ 	.word	0xffffffff


	//   ....[104]....
        /*023c*/ 	.word	0xffffffff


	//   ....[105]....
        /*0240*/ 	.word	0xffffffff


	//   ....[106]....
        /*0244*/ 	.word	0xffffffff


	//   ....[107]....
        /*0248*/ 	.word	0xffffffff


	//   ....[108]....
        /*024c*/ 	.word	0xffffffff


	//   ....[109]....
        /*0250*/ 	.word	0xffffffff


	//   ....[110]....
        /*0254*/ 	.word	0xffffffff


	//   ....[111]....
        /*0258*/ 	.word	0xffffffff


	//   ....[112]....
        /*025c*/ 	.word	0xffffffff


	//   ....[113]....
        /*0260*/ 	.word	0xffffffff


	//   ....[114]....
        /*0264*/ 	.word	0xffffffff


	//   ....[115]....
        /*0268*/ 	.word	0xffffffff


	//   ....[116]....
        /*026c*/ 	.word	0xffffffff


	//   ....[117]....
        /*0270*/ 	.word	0xffffffff


	//   ....[118]....
        /*0274*/ 	.word	0xffffffff


	//   ....[119]....
        /*0278*/ 	.word	0xffffffff


	//   ....[120]....
        /*027c*/ 	.word	0xffffffff


	//   ....[121]....
        /*0280*/ 	.word	0xffffffff


	//   ....[122]....
        /*0284*/ 	.word	0xffffffff


	//   ....[123]....
        /*0288*/ 	.word	0xffffffff


	//   ....[124]....
        /*028c*/ 	.word	0xffffffff


	//   ....[125]....
        /*0290*/ 	.word	0xffffffff


	//   ....[126]....
        /*0294*/ 	.word	0xffffffff


	//   ....[127]....
        /*0298*/ 	.word	0xffffffff


	//   ....[128]....
        /*029c*/ 	.word	0xffffffff


	//   ....[129]....
        /*02a0*/ 	.word	0xffffffff


	//   ....[130]....
        /*02a4*/ 	.word	0xffffffff


	//   ....[131]....
        /*02a8*/ 	.word	0xffffffff


	//   ....[132]....
        /*02ac*/ 	.word	0xffffffff


	//   ....[133]....
        /*02b0*/ 	.word	0xffffffff


	//   ....[134]....
        /*02b4*/ 	.word	0xffffffff


	//   ....[135]....
        /*02b8*/ 	.word	0xffffffff


	//   ....[136]....
        /*02bc*/ 	.word	0xffffffff


	//   ....[137]....
        /*02c0*/ 	.word	0xffffffff


	//   ....[138]....
        /*02c4*/ 	.word	0xffffffff


	//   ....[139]....
        /*02c8*/ 	.word	0xffffffff


	//   ....[140]....
        /*02cc*/ 	.word	0xffffffff


	//   ....[141]....
        /*02d0*/ 	.word	0xffffffff


	//   ....[142]....
        /*02d4*/ 	.word	0xffffffff


	//   ....[143]....
        /*02d8*/ 	.word	0xffffffff


	//   ....[144]....
        /*02dc*/ 	.word	0xffffffff


	//   ....[145]....
        /*02e0*/ 	.word	0xffffffff


	//   ....[146]....
        /*02e4*/ 	.word	0xffffffff


	//   ....[147]....
        /*02e8*/ 	.word	0xffffffff


	//   ....[148]....
        /*02ec*/ 	.word	0xffffffff


	//   ....[149]....
        /*02f0*/ 	.word	0xffffffff


	//   ....[150]....
        /*02f4*/ 	.word	0xffffffff


	//   ....[151]....
        /*02f8*/ 	.word	0xffffffff


	//   ....[152]....
        /*02fc*/ 	.word	0xffffffff


	//   ....[153]....
        /*0300*/ 	.word	0xffffffff


	//   ....[154]....
        /*0304*/ 	.word	0xffffffff


	//   ....[155]....
        /*0308*/ 	.word	0xffffffff


	//   ....[156]....
        /*030c*/ 	.word	0xffffffff


	//   ....[157]....
        /*0310*/ 	.word	0xffffffff


	//   ....[158]....
        /*0314*/ 	.word	0xffffffff


	//   ....[159]....
        /*0318*/ 	.word	0xffffffff


	//   ....[160]....
        /*031c*/ 	.word	0xffffffff


	//   ....[161]....
        /*0320*/ 	.word	0xffffffff


	//   ....[162]....
        /*0324*/ 	.word	0xffffffff


	//   ....[163]....
        /*0328*/ 	.word	0xffffffff


	//   ....[164]....
        /*032c*/ 	.word	0xffffffff


	//   ....[165]....
        /*0330*/ 	.word	0xffffffff


	//   ....[166]....
        /*0334*/ 	.word	0xffffffff


	//   ....[167]....
        /*0338*/ 	.word	0xffffffff


	//   ....[168]....
        /*033c*/ 	.word	0xffffffff


	//   ....[169]....
        /*0340*/ 	.word	0xffffffff


	//   ....[170]....
        /*0344*/ 	.word	0xffffffff


	//   ....[171]....
        /*0348*/ 	.word	0xffffffff


	//   ....[172]....
        /*034c*/ 	.word	0xffffffff


	//   ....[173]....
        /*0350*/ 	.word	0xffffffff


	//   ....[174]....
        /*0354*/ 	.word	0xffffffff


	//   ....[175]....
        /*0358*/ 	.word	0xffffffff


	//   ....[176]....
        /*035c*/ 	.word	0xffffffff


	//   ....[177]....
        /*0360*/ 	.word	0xffffffff


	//   ....[178]....
        /*0364*/ 	.word	0xffffffff


	//   ....[179]....
        /*0368*/ 	.word	0xffffffff


	//   ....[180]....
        /*036c*/ 	.word	0xffffffff


	//   ....[181]....
        /*0370*/ 	.word	0xffffffff


	//   ....[182]....
        /*0374*/ 	.word	0xffffffff


	//   ....[183]....
        /*0378*/ 	.word	0xffffffff


	//   ....[184]....
        /*037c*/ 	.word	0xffffffff


	//   ....[185]....
        /*0380*/ 	.word	0xffffffff


	//   ....[186]....
        /*0384*/ 	.word	0xffffffff


	//   ....[187]....
        /*0388*/ 	.word	0xffffffff


	//   ....[188]....
        /*038c*/ 	.word	0xffffffff


	//   ....[189]....
        /*0390*/ 	.word	0xffffffff


	//   ....[190]....
        /*0394*/ 	.word	0xffffffff


	//   ....[191]....
        /*0398*/ 	.word	0xffffffff


	//   ....[192]....
        /*039c*/ 	.word	0xffffffff


	//   ....[193]....
        /*03a0*/ 	.word	0xffffffff


	//   ....[194]....
        /*03a4*/ 	.word	0xffffffff


	//   ....[195]....
        /*03a8*/ 	.word	0xffffffff


	//   ....[196]....
        /*03ac*/ 	.word	0xffffffff


	//   ....[197]....
        /*03b0*/ 	.word	0xffffffff


	//   ....[198]....
        /*03b4*/ 	.word	0xffffffff


	//   ....[199]....
        /*03b8*/ 	.word	0xffffffff


	//   ....[200]....
        /*03bc*/ 	.word	0xffffffff


	//   ....[201]....
        /*03c0*/ 	.word	0xffffffff


	//   ....[202]....
        /*03c4*/ 	.word	0xffffffff


	//   ....[203]....
        /*03c8*/ 	.word	0xffffffff


	//   ....[204]....
        /*03cc*/ 	.word	0xffffffff


	//   ....[205]....
        /*03d0*/ 	.word	0xffffffff


	//   ....[206]....
        /*03d4*/ 	.word	0xffffffff


	//   ....[207]....
        /*03d8*/ 	.word	0xffffffff


	//----- nvinfo : EIATTR_COOP_GROUP_INSTR_OFFSETS
	.align		4
.L_366:
        /*03dc*/ 	.byte	0x04, 0x28
        /*03de*/ 	.short	(.L_368 - .L_367)


	//   ....[0]....
.L_367:
        /*03e0*/ 	.word	0x00000050


	//   ....[1]....
        /*03e4*/ 	.word	0x000001e0


	//   ....[2]....
        /*03e8*/ 	.word	0x00000210


	//   ....[3]....
        /*03ec*/ 	.word	0x00000240


	//   ....[4]....
        /*03f0*/ 	.word	0x00000270


	//   ....[5]....
        /*03f4*/ 	.word	0x000002a0


	//   ....[6]....
        /*03f8*/ 	.word	0x000002d0


	//   ....[7]....
        /*03fc*/ 	.word	0x00000430


	//   ....[8]....
        /*0400*/ 	.word	0x00000470


	//   ....[9]....
        /*0404*/ 	.word	0x000004a0


	//   ....[10]....
        /*0408*/ 	.word	0x000004d0


	//   ....[11]....
        /*040c*/ 	.word	0x00000500


	//   ....[12]....
        /*0410*/ 	.word	0x00000530


	//   ....[13]....
        /*0414*/ 	.word	0x000005c0


	//   ....[14]....
        /*0418*/ 	.word	0x00000600


	//   ....[15]....
        /*041c*/ 	.word	0x00000620


	//   ....[16]....
        /*0420*/ 	.word	0x00000680


	//   ....[17]....
        /*0424*/ 	.word	0x000026d0


	//   ....[18]....
        /*0428*/ 	.word	0x000026f0


	//   ....[19]....
        /*042c*/ 	.word	0x00002860


	//   ....[20]....
        /*0430*/ 	.word	0x00002870


	//   ....[21]....
        /*0434*/ 	.word	0x000029d0


	//   ....[22]....
        /*0438*/ 	.word	0x000029f0


	//   ....[23]....
        /*043c*/ 	.word	0x00002b50


	//   ....[24]....
        /*0440*/ 	.word	0x00002b60


	//   ....[25]....
        /*0444*/ 	.word	0x00003000


	//   ....[26]....
        /*0448*/ 	.word	0x00003010


	//   ....[27]....
        /*044c*/ 	.word	0x00003020


	//   ....[28]....
        /*0450*/ 	.word	0x00003030


	//   ....[29]....
        /*0454*/ 	.word	0x000032c0


	//   ....[30]....
        /*0458*/ 	.word	0x00003300


	//   ....[31]....
        /*045c*/ 	.word	0x00003310


	//   ....[32]....
        /*0460*/ 	.word	0x00003350


	//   ....[33]....
        /*0464*/ 	.word	0x00004100


	//   ....[34]....
        /*0468*/ 	.word	0x00004120


	//   ....[35]....
        /*046c*/ 	.word	0x00004220


	//   ....[36]....
        /*0470*/ 	.word	0x00004240


	//   ....[37]....
        /*0474*/ 	.word	0x00004470


	//   ....[38]....
        /*0478*/ 	.word	0x000046b0


	//   ....[39]....
        /*047c*/ 	.word	0x00004ab0


	//   ....[40]....
        /*0480*/ 	.word	0x00004ad0


	//   ....[41]....
        /*0484*/ 	.word	0x00004af0


	//   ....[42]....
        /*0488*/ 	.word	0x00004b10


	//   ....[43]....
        /*048c*/ 	.word	0x00005f20


	//   ....[44]....
        /*0490*/ 	.word	0x00005f40


	//   ....[45]....
        /*0494*/ 	.word	0x00006010


	//   ....[46]....
        /*0498*/ 	.word	0x00006050


	//   ....[47]....
        /*049c*/ 	.word	0x00006dc0


	//   ....[48]....
        /*04a0*/ 	.word	0x00006de0


	//   ....[49]....
        /*04a4*/ 	.word	0x00006eb0


	//   ....[50]....
        /*04a8*/ 	.word	0x00006ef0


	//   ....[51]....
        /*04ac*/ 	.word	0x00007110


	//   ....[52]....
        /*04b0*/ 	.word	0x00007350


	//   ....[53]....
        /*04b4*/ 	.word	0x00007630


	//   ....[54]....
        /*04b8*/ 	.word	0x00007680


	//   ....[55]....
        /*04bc*/ 	.word	0x000077a0


	//   ....[56]....
        /*04c0*/ 	.word	0x000077c0


	//   ....[57]....
        /*04c4*/ 	.word	0x00009230


	//   ....[58]....
        /*04c8*/ 	.word	0x00009240


	//   ....[59]....
        /*04cc*/ 	.word	0x00009280


	//   ....[60]....
        /*04d0*/ 	.word	0x000092a0


	//   ....[61]....
        /*04d4*/ 	.word	0x0000a050


	//   ....[62]....
        /*04d8*/ 	.word	0x0000a070


	//   ....[63]....
        /*04dc*/ 	.word	0x0000a140


	//   ....[64]....
        /*04e0*/ 	.word	0x0000a160


	//   ....[65]....
        /*04e4*/ 	.word	0x0000a4a0


	//   ....[66]....
        /*04e8*/ 	.word	0x0000a4b0


	//   ....[67]....
        /*04ec*/ 	.word	0x0000a4e0


	//   ....[68]....
        /*04f0*/ 	.word	0x0000a4f0


	//   ....[69]....
        /*04f4*/ 	.word	0x0000bc40


	//   ....[70]....
        /*04f8*/ 	.word	0x0000bc70


	//   ....[71]....
        /*04fc*/ 	.word	0x0000bc80


	//   ....[72]....
        /*0500*/ 	.word	0x0000bcb0


	//   ....[73]....
        /*0504*/ 	.word	0x0000d070


	//   ....[74]....
        /*0508*/ 	.word	0x0000d090


	//   ....[75]....
        /*050c*/ 	.word	0x0000d0b0


	//   ....[76]....
        /*0510*/ 	.word	0x0000d0c0


	//   ....[77]....
        /*0514*/ 	.word	0x0000d400


	//   ....[78]....
        /*0518*/ 	.word	0x0000d420


	//   ....[79]....
        /*051c*/ 	.word	0x0000d580


	//   ....[80]....
        /*0520*/ 	.word	0x0000d590


	//   ....[81]....
        /*0524*/ 	.word	0x0000d6f0


	//   ....[82]....
        /*0528*/ 	.word	0x0000d710


	//   ....[83]....
        /*052c*/ 	.word	0x0000d870


	//   ....[84]....
        /*0530*/ 	.word	0x0000d880


	//   ....[85]....
        /*0534*/ 	.word	0x0000dbc0


	//   ....[86]....
        /*0538*/ 	.word	0x0000dbe0


	//   ....[87]....
        /*053c*/ 	.word	0x0000e3b0


	//   ....[88]....
        /*0540*/ 	.word	0x0000e3c0


	//   ....[89]....
        /*0544*/ 	.word	0x0000f240


	//   ....[90]....
        /*0548*/ 	.word	0x0000f260


	//   ....[91]....
        /*054c*/ 	.word	0x0000f3d0


	//   ....[92]....
        /*0550*/ 	.word	0x0000f3e0


	//   ....[93]....
        /*0554*/ 	.word	0x0000f540


	//   ....[94]....
        /*0558*/ 	.word	0x0000f560


	//   ....[95]....
        /*055c*/ 	.word	0x0000f6c0


	//   ....[96]....
        /*0560*/ 	.word	0x0000f6d0


	//   ....[97]....
        /*0564*/ 	.word	0x0000f8d0


	//   ....[98]....
        /*0568*/ 	.word	0x0000f8f0


	//   ....[99]....
        /*056c*/ 	.word	0x0000fa10


	//   ....[100]....
        /*0570*/ 	.word	0x0000fa50


	//   ....[101]....
        /*0574*/ 	.word	0x0000fa80


	//   ....[102]....
        /*0578*/ 	.word	0x0000fab0


	//   ....[103]....
        /*057c*/ 	.word	0x0000fae0


	//   ....[104]....
        /*0580*/ 	.word	0x0000fb10


	//   ....[105]....
        /*0584*/ 	.word	0x0000fc60


	//   ....[106]....
        /*0588*/ 	.word	0x0000fca0


	//   ....[107]....
        /*058c*/ 	.word	0x0000fcd0


	//   ....[108]....
        /*0590*/ 	.word	0x0000fd00


	//   ....[109]....
        /*0594*/ 	.word	0x0000fd30


	//   ....[110]....
        /*0598*/ 	.word	0x0000fd60


	//   ....[111]....
        /*059c*/ 	.word	0x0000fdf0


	//   ....[112]....
        /*05a0*/ 	.word	0x0000fe30


	//   ....[113]....
        /*05a4*/ 	.word	0x0000fe40


	//   ....[114]....
        /*05a8*/ 	.word	0x0000fea0


	//   ....[115]....
        /*05ac*/ 	.word	0x00010850


	//   ....[116]....
        /*05b0*/ 	.word	0x000108b0


	//   ....[117]....
        /*05b4*/ 	.word	0x00010900


	//   ....[118]....
        /*05b8*/ 	.word	0x00010950


	//   ....[119]....
        /*05bc*/ 	.word	0x000109a0


	//   ....[120]....
        /*05c0*/ 	.word	0x00010a10


	//   ....[121]....
        /*05c4*/ 	.word	0x00010a60


	//   ....[122]....
        /*05c8*/ 	.word	0x00010ad0


	//   ....[123]....
        /*05cc*/ 	.word	0x00010b40


	//   ....[124]....
        /*05d0*/ 	.word	0x00010bb0


	//   ....[125]....
        /*05d4*/ 	.word	0x00010c20


	//   ....[126]....
        /*05d8*/ 	.word	0x00010c90


	//   ....[127]....
        /*05dc*/ 	.word	0x00010d00


	//   ....[128]....
        /*05e0*/ 	.word	0x00010d60


	//   ....[129]....
        /*05e4*/ 	.word	0x00010dd0


	//   ....[130]....
        /*05e8*/ 	.word	0x00010e40


	//   ....[131]....
        /*05ec*/ 	.word	0x00010eb0


	//   ....[132]....
        /*05f0*/ 	.word	0x00010f10


	//   ....[133]....
        /*05f4*/ 	.word	0x00010f80


	//   ....[134]....
        /*05f8*/ 	.word	0x00010ff0


	//   ....[135]....
        /*05fc*/ 	.word	0x00011160


	//   ....[136]....
        /*0600*/ 	.word	0x000111c0


	//   ....[137]....
        /*0604*/ 	.word	0x00011230


	//   ....[138]....
        /*0608*/ 	.word	0x000112a0


	//   ....[139]....
        /*060c*/ 	.word	0x000116e0


	//   ....[140]....
        /*0610*/ 	.word	0x00011730


	//   ....[141]....
        /*0614*/ 	.word	0x00011780


	//   ....[142]....
        /*0618*/ 	.word	0x000117d0


	//   ....[143]....
        /*061c*/ 	.word	0x00011840


	//   ....[144]....
        /*0620*/ 	.word	0x000118b0


	//   ....[145]....
        /*0624*/ 	.word	0x00011a20


	//   ....[146]....
        /*0628*/ 	.word	0x00011a80


	//   ....[147]....
        /*062c*/ 	.word	0x00011af0


	//   ....[148]....
        /*0630*/ 	.word	0x00011b60


	//   ....[149]....
        /*0634*/ 	.word	0x00011cd0


	//   ....[150]....
        /*0638*/ 	.word	0x00011d30


	//   ....[151]....
        /*063c*/ 	.word	0x00011da0


	//   ....[152]....
        /*0640*/ 	.word	0x00011e10


	//   ....[153]....
        /*0644*/ 	.word	0x00012250


	//   ....[154]....
        /*0648*/ 	.word	0x00012290


	//   ....[155]....
        /*064c*/ 	.word	0x000122e0


	//   ....[156]....
        /*0650*/ 	.word	0x00012330


	//   ....[157]....
        /*0654*/ 	.word	0x00012390


	//   ....[158]....
        /*0658*/ 	.word	0x00012400


	//   ....[159]....
        /*065c*/ 	.word	0x00012470


	//   ....[160]....
        /*0660*/ 	.word	0x000125b0


	//   ....[161]....
        /*0664*/ 	.word	0x00012610


	//   ....[162]....
        /*0668*/ 	.word	0x00012660


	//   ....[163]....
        /*066c*/ 	.word	0x000126a0


	//   ....[164]....
        /*0670*/ 	.word	0x000126f0


	//   ....[165]....
        /*0674*/ 	.word	0x00012730


	//   ....[166]....
        /*0678*/ 	.word	0x00012780


	//   ....[167]....
        /*067c*/ 	.word	0x000127d0


	//   ....[168]....
        /*0680*/ 	.word	0x00012820


	//   ....[169]....
        /*0684*/ 	.word	0x00012870


	//   ....[170]....
        /*0688*/ 	.word	0x000128e0


	//   ....[171]....
        /*068c*/ 	.word	0x00012950


	//   ....[172]....
        /*0690*/ 	.word	0x000129c0


	//   ....[173]....
        /*0694*/ 	.word	0x00012a20


	//   ....[174]....
        /*0698*/ 	.word	0x00012a90


	//   ....[175]....
        /*069c*/ 	.word	0x00012b00


	//   ....[176]....
        /*06a0*/ 	.word	0x00012b70


	//   ....[177]....
        /*06a4*/ 	.word	0x00012bd0


	//   ....[178]....
        /*06a8*/ 	.word	0x00012c40


	//   ....[179]....
        /*06ac*/ 	.word	0x00012cb0


	//   ....[180]....
        /*06b0*/ 	.word	0x00012d20


	//   ....[181]....
        /*06b4*/ 	.word	0x00012d80


	//   ....[182]....
        /*06b8*/ 	.word	0x00012df0


	//   ....[183]....
        /*06bc*/ 	.word	0x00012e60


	//   ....[184]....
        /*06c0*/ 	.word	0x00012ed0


	//   ....[185]....
        /*06c4*/ 	.word	0x00012f30


	//   ....[186]....
        /*06c8*/ 	.word	0x00012fa0


	//   ....[187]....
        /*06cc*/ 	.word	0x00013010


	//   ....[188]....
        /*06d0*/ 	.word	0x00013080


	//   ....[189]....
        /*06d4*/ 	.word	0x000130e0


	//   ....[190]....
        /*06d8*/ 	.word	0x00013150


	//   ....[191]....
        /*06dc*/ 	.word	0x000131c0


	//   ....[192]....
        /*06e0*/ 	.word	0x00013210


	//   ....[193]....
        /*06e4*/ 	.word	0x00013250


	//   ....[194]....
        /*06e8*/ 	.word	0x000132a0


	//   ....[195]....
        /*06ec*/ 	.word	0x000132f0


	//   ....[196]....
        /*06f0*/ 	.word	0x00013340


	//   ....[197]....
        /*06f4*/ 	.word	0x000133b0


	//   ....[198]....
        /*06f8*/ 	.word	0x00013400


	//   ....[199]....
        /*06fc*/ 	.word	0x00013450


	//   ....[200]....
        /*0700*/ 	.word	0x000134a0


	//   ....[201]....
        /*0704*/ 	.word	0x000134f0


	//   ....[202]....
        /*0708*/ 	.word	0x00013540


	//   ....[203]....
        /*070c*/ 	.word	0x000135b0


	//   ....[204]....
        /*0710*/ 	.word	0x00013600


	//   ....[205]....
        /*0714*/ 	.word	0x00013670


	//   ....[206]....
        /*0718*/ 	.word	0x000136d0


	//   ....[207]....
        /*071c*/ 	.word	0x00013740


	//----- nvinfo : EIATTR_EXIT_INSTR_OFFSETS
	.align		4
.L_368:
        /*0720*/ 	.byte	0x04, 0x1c
        /*0722*/ 	.short	(.L_370 - .L_369)


	//   ....[0]....
.L_369:
        /*0724*/ 	.word	0x00000fe0


	//   ....[1]....
        /*0728*/ 	.word	0x00010810


	//----- nvinfo : EIATTR_MAX_THREADS
	.align		4
.L_370:
        /*072c*/ 	.byte	0x04, 0x05
        /*072e*/ 	.short	(.L_372 - .L_371)
.L_371:
        /*0730*/ 	.word	0x00000100
        /*0734*/ 	.word	0x00000001
        /*0738*/ 	.word	0x00000001


	//----- nvinfo : EIATTR_CRS_STACK_SIZE
	.align		4
.L_372:
        /*073c*/ 	.byte	0x04, 0x1e
        /*073e*/ 	.short	(.L_374 - .L_373)
.L_373:
        /*0740*/ 	.word	0x00000000
.L_374:


//--------------------- .nv.info._ZN7cutlass13device_kernelIN5flash19enable_sm80_to_sm89INS1_16FlashAttnFwdSm80INS1_25CollectiveMainloopFwdSm80ILi8ELi1ELb0EN4cute5tupleIJNS5_1CILi128EEENS7_ILi64EEENS7_ILi192EEEEEELi192ENS_6half_tEfNS_4arch4Sm80ELb1ELb0ELb0ELb1ELb1ELb1ELb1ELb1EEENS1_21CollectiveEpilogueFwdINS6_IJS8_SA_S9_EEENS6_IJNS7_ILi1EEESI_SI_EEESC_SE_Li256ELb1ELb1ELb1ELb0EEENS1_36VarlenDynamicPersistentTileSchedulerILi128ELi64ELi256ELi256ELb1ELb1ELb0ELb1ELb1ELb1EEEEEEEEEvNT_6ParamsE --------------------------
	.section	.nv.info._ZN7cutlass13device_kernelIN5flash19enable_sm80_to_sm89INS1_16FlashAttnFwdSm80INS1_25CollectiveMainloopFwdSm80ILi8ELi1ELb0EN4cute5tupleIJNS5_1CILi128EEENS7_ILi64EEENS7_ILi192EEEEEELi192ENS_6half_tEfNS_4arch4Sm80ELb1ELb0ELb0ELb1ELb1ELb1ELb1ELb1EEENS1_21CollectiveEpilogueFwdINS6_IJS8_SA_S9_EEENS6_IJNS7_ILi1EEESI_SI_EEESC_SE_Li256ELb1ELb1ELb1ELb0EEENS1_36VarlenDynamicPersistentTileSchedulerILi128ELi64ELi256ELi256ELb1ELb1ELb0ELb1ELb1ELb1EEEEEEEEEvNT_6ParamsE,"",@"SHT_CUDA_INFO"
	.sectionflags	@""
	.align	4


	//----- nvinfo : EIATTR_CUDA_API_VERSION
	.align		4
        /*0000*/ 	.byte	0x04, 0x37
        /*0002*/ 	.short	(.L_376 - .L_375)
.L_375:
        /*0004*/ 	.word	0x00000082


	//----- nvinfo : EIATTR_SW2861232_WAR
	.align		4
.L_376:
        /*0008*/ 	.byte	0x01, 0x35
	.zero		2


	//----- nvinfo : EIATTR_PARAM_CBANK
	.align		4
        /*000c*/ 	.byte	0x04, 0x0a
        /*000e*/ 	.short	(.L_378 - .L_377)
	.align		4
.L_377:
        /*0010*/ 	.word	index@(.nv.constant0._ZN7cutlass13device_kernelIN5flash19enable_sm80_to_sm89INS1_16FlashAttnFwdSm80INS1_25CollectiveMainloopFwdSm80ILi8ELi1ELb0EN4cute5tupleIJNS5_1CILi128EEENS7_ILi64EEENS7_ILi192EEEEEELi192ENS_6half_tEfNS_4arch4Sm80ELb1ELb0ELb0ELb1ELb1ELb1ELb1ELb1EEENS1_21CollectiveEpilogueFwdINS6_IJS8_SA_S9_EEENS6_IJNS7_ILi1EEESI_SI_EEESC_SE_Li256ELb1ELb1ELb1ELb0EEENS1_36VarlenDynamicPersistentTileSchedulerILi128ELi64ELi256ELi256ELb1ELb1ELb0ELb1ELb1ELb1EEEEEEEEEvNT_6ParamsE)
        /*0014*/ 	.short	0x0160
        /*0016*/ 	.short	0x0438


	//----- nvinfo : EIATTR_CBANK_PARAM_SIZE
	.align		4
.L_378:
        /*0018*/ 	.byte	0x03, 0x19
        /*001a*/ 	.short	0x0438


	//----- nvinfo : EIATTR_KPARAM_INFO
	.align		4
        /*001c*/ 	.byte	0x04, 0x17
        /*001e*/ 	.short	(.L_380 - .L_379)
.L_379:
        /*0020*/ 	.word	0x00000000
        /*0024*/ 	.short	0x0000
        /*0026*/ 	.short	0x0000
        /*0028*/ 	.byte	0x00, 0xf0, 0xe1, 0x10


	//----- nvinfo : EIATTR_MAXREG_COUNT
	.align		4
.L_380:
        /*002c*/ 	.byte	0x03, 0x1b
        /*002e*/ 	.short	0x00ff


	//----- nvinfo : EIATTR_NUM_BARRIERS
	.align		4
        /*0030*/ 	.byte	0x02, 0x4c
        /*0032*/ 	.byte	0x06
	.zero		1


	//----- nvinfo : EIATTR_ANNOTATIONS
	.align		4
        /*0034*/ 	.byte	0x04, 0x55
        /*0036*/ 	.short	(.L_382 - .L_381)


	//   ....[0]....
.L_381:
        /* <DEDUP_REMOVED lines=27> */
        /*01dc*/ 	.byte	0x00, 0xc3, 0x01, 0x00


	//----- nvinfo : EIATTR_MERCURY_ISA_VERSION
	.align		4
.L_382:
        /*01e0*/ 	.byte	0x03, 0x5f
        /*01e2*/ 	.short	0x0000


	//----- nvinfo : EIATTR_INT_WARP_WIDE_INSTR_OFFSETS
	.align		4
        /*01e4*/ 	.byte	0x04, 0x31
        /*01e6*/ 	.short	(.L_384 - .L_383)


	//   ....[0]....
.L_383:
        /*01e8*/ 	.word	0x000188c0


	//   ....[1]....
        /*01ec*/ 	.word	0x00018940


	//----- nvinfo : EIATTR_COOP_GROUP_MASK_REGIDS
	.align		4
.L_384:
        /*01f0*/ 	.byte	0x04, 0x29
        /*01f2*/ 	.short	(.L_386 - .L_385)


	//   ....[0]....
.L_385:
        /*01f4*/ 	.word	0xffffffff


	//   ....[1]....
        /*01f8*/ 	.word	0xffffffff


	//   ....[2]....
        /*01fc*/ 	.word	0xffffffff


	//   ....[3]....
        /*0200*/ 	.word	0xffffffff


	//   ....[4]....
        /*0204*/ 	.word	0xffffffff


	//   ....[5]....
        /*0208*/ 	.word	0xffffffff


	//   ....[6]....
        /*020c*/ 	.word	0xffffffff


	//   ....[7]....
        /*0210*/ 	.word	0xffffffff


	//   ....[8]....
        /*0214*/ 	.word	0xffffffff


	//   ....[9]....
        /*0218*/ 	.word	0xffffffff


	//   ....[10]....
        /*021c*/ 	.word	0xffffffff


	//   ....[11]....
        /*0220*/ 	.word	0xffffffff


	//   ....[12]....
        /*0224*/ 	.word	0xffffffff


	//   ....[13]....
        /*0228*/ 	.word	0xffffffff


	//   ....[14]....
        /*022c*/ 	.word	0xffffffff


	//   ....[15]....
        /*0230*/ 	.word	0xffffffff


	//   ....[16]....
        /*0234*/ 	.word	0xffffffff


	//   ....[17]....
        /*0238*/ 	.word	0xffffffff


	//   ....[18]....
        /*023c*/ 	.word	0xffffffff


	//   ....[19]....
        /*0240*/ 	.word	0xffffffff


	//   ....[20]....
        /*0244*/ 	.word	0xffffffff


	//   ....[21]....
        /*0248*/ 	.word	0xffffffff


	//   ....[22]....
        /*024c*/ 	.word	0xffffffff


	//   ....[23]....
        /*0250*/ 	.word	0xffffffff


	//   ....[24]....
        /*0254*/ 	.word	0xffffffff


	//   ....[25]....
        /*0258*/ 	.word	0xffffffff


	//   ....[26]....
        /*025c*/ 	.word	0xffffffff


	//   ....[27]....
        /*0260*/ 	.word	0xffffffff


	//   ....[28]....
        /*0264*/ 	.word	0xffffffff


	//   ....[29]....
        /*0268*/ 	.word	0xffffffff


	//   ....[30]....
        /*026c*/ 	.word	0xffffffff


	//   ....[31]....
        /*0270*/ 	.word	0xffffffff


	//   ....[32]....
        /*0274*/ 	.word	0xffffffff


	//   ....[33]....
        /*0278*/ 	.word	0xffffffff


	//   ....[34]....
        /*027c*/ 	.word	0xffffffff


	//   ....[35]....
        /*0280*/ 	.word	0xffffffff


	//   ....[36]....
        /*0284*/ 	.word	0xffffffff


	//   ....[37]....
        /*0288*/ 	.word	0xffffffff


	//   ....[38]....
        /*028c*/ 	.word	0xffffffff


	//   ....[39]....
        /*0290*/ 	.word	0xffffffff


	//   ....[40]....
        /*0294*/ 	.word	0xffffffff


	//   ....[41]....
        /*0298*/ 	.word	0xffffffff


	//   ....[42]....
        /*029c*/ 	.word	0xffffffff


	//   ....[43]....
        /*02a0*/ 	.word	0xffffffff


	//   ....[44]....
        /*02a4*/ 	.word	0xffffffff


	//   ....[45]....
        /*02a8*/ 	.word	0xffffffff


	//   ....[46]....
        /*02ac*/ 	.word	0xffffffff


	//   ....[47]....
        /*02b0*/ 	.word	0xffffffff


	//   ....[48]....
        /*02b4*/ 	.word	0xffffffff


	//   ....[49]....
        /*02b8*/ 	.word	0xffffffff


	//   ....[50]....
        /*02bc*/ 	.word	0xffffffff


	//   ....[51]....
        /*02c0*/ 	.word	0xffffffff


	//   ....[52]....
        /*02c4*/ 	.word	0xffffffff


	//   ....[53]....
        /*02c8*/ 	.word	0xffffffff


	//   ....[54]....
        /*02cc*/ 	.word	0xffffffff


	//   ....[55]....
        /*02d0*/ 	.word	0xffffffff


	//   ....[56]....
        /*02d4*/ 	.word	0xffffffff


	//   ....[57]....
        /*02d8*/ 	.word	0xffffffff


	//   ....[58]....
        /*02dc*/ 	.word	0xffffffff


	//   ....[59]....
        /*02e0*/ 	.word	0xffffffff


	//   ....[60]....
        /*02e4*/ 	.word	0xffffffff


	//   ....[61]....
        /*02e8*/ 	.word	0xffffffff


	//   ....[62]....
        /*02ec*/ 	.word	0xffffffff


	//   ....[63]....
        /*02f0*/ 	.word	0xffffffff


	//   ....[64]....
        /*02f4*/ 	.word	0xffffffff


	//   ....[65]....
        /*02f8*/ 	.word	0xffffffff


	//   ....[66]....
        /*02fc*/ 	.word	0xffffffff


	//   ....[67]....
        /*0300*/ 	.word	0xffffffff


	//   ....[68]....
        /*0304*/ 	.word	0xffffffff


	//   ....[69]....
        /*0308*/ 	.word	0xffffffff


	//   ....[70]....
        /*030c*/ 	.word	0xffffffff


	//   ....[71]....
        /*0310*/ 	.word	0xffffffff


	//   ....[72]....
        /*0314*/ 	.word	0xffffffff


	//   ....[73]....
        /*0318*/ 	.word	0xffffffff


	//   ....[74]....
        /*031c*/ 	.word	0xffffffff


	//   ....[75]....
        /*0320*/ 	.word	0xffffffff


	//   ....[76]....
        /*0324*/ 	.word	0xffffffff


	//   ....[77]....
        /*0328*/ 	.word	0xffffffff


	//   ....[78]....
        /*032c*/ 	.word	0xffffffff


	//   ....[79]....
        /*0330*/ 	.word	0xffffffff


	//   ....[80]....
        /*0334*/ 	.word	0xffffffff


	//   ....[81]....
        /*0338*/ 	.word	0xffffffff


	//   ....[82]....
        /*033c*/ 	.word	0xffffffff


	//   ....[83]....
        /*0340*/ 	.word	0xffffffff


	//   ....[84]....
        /*0344*/ 	.word	0xffffffff


	//   ....[85]....
        /*0348*/ 	.word	0xffffffff


	//   ....[86]....
        /*034c*/ 	.word	0xffffffff


	//   ....[87]....
        /*0350*/ 	.word	0xffffffff


	//   ....[88]....
        /*0354*/ 	.word	0xffffffff


	//   ....[89]....
        /*0358*/ 	.word	0xffffffff


	//   ....[90]....
        /*035c*/ 	.word	0xffffffff


	//   ....[91]....
        /*0360*/ 	.word	0xffffffff


	//   ....[92]....
        /*0364*/ 	.word	0xffffffff


	//   ....[93]....
        /*0368*/ 	.word	0xffffffff


	//   ....[94]....
        /*036c*/ 	.word	0xffffffff


	//   ....[95]....
        /*0370*/ 	.word	0xffffffff


	//   ....[96]....
        /*0374*/ 	.word	0xffffffff


	//   ....[97]....
        /*0378*/ 	.word	0xffffffff


	//   ....[98]....
        /*037c*/ 	.word	0xffffffff


	//   ....[99]....
        /*0380*/ 	.word	0xffffffff


	//   ....[100]....
        /*0384*/ 	.word	0xffffffff


	//   ....[101]....
        /*0388*/ 	.word	0xffffffff


	//   ....[102]....
        /*038c*/ 	.word	0xffffffff


	//   ....[103]....
        /*0390*/ 	.word	0xffffffff


	//   ....[104]....
        /*0394*/ 	.word	0xffffffff


	//   ....[105]....
        /*0398*/ 	.word	0xffffffff


	//   ....[106]....
        /*039c*/ 	.word	0xffffffff


	//   ....[107]....
        /*03a0*/ 	.word	0xffffffff


	//   ....[108]....
        /*03a4*/ 	.word	0xffffffff


	//   ....[109]....
        /*03a8*/ 	.word	0xffffffff


	//   ....[110]....
        /*03ac*/ 	.word	0xffffffff


	//   ....[111]....
        /*03b0*/ 	.word	0xffffffff


	//   ....[112]....
        /*03b4*/ 	.word	0xffffffff


	//   ....[113]....
        /*03b8*/ 	.word	0xffffffff


	//   ....[114]....
        /*03bc*/ 	.word	0xffffffff


	//   ....[115]....
        /*03c0*/ 	.word	0xffffffff


	//   ....[116]....
        /*03c4*/ 	.word	0xffffffff


	//   ....[117]....
        /*03c8*/ 	.word	0xffffffff


	//   ....[118]....
        /*03cc*/ 	.word	0xffffffff


	//   ....[119]....
        /*03d0*/ 	.word	0xffffffff


	//   ....[120]....
        /*03d4*/ 	.word	0xffffffff


	//   ....[121]....
        /*03d8*/ 	.word	0xffffffff


	//   ....[122]....
        /*03dc*/ 	.word	0xffffffff


	//   ....[123]....
        /*03e0*/ 	.word	0xffffffff


	//   ....[124]....
        /*03e4*/ 	.word	0xffffffff


	//   ....[125]....
        /*03e8*/ 	.word	0xffffffff


	//   ....[126]....
        /*03ec*/ 	.word	0xffffffff


	//   ....[127]....
        /*03f0*/ 	.word	0xffffffff


	//   ....[128]....
        /*03f4*/ 	.word	0xffffffff


	//   ....[129]....
        /*03f8*/ 	.word	0xffffffff


	//   ....[130]....
        /*03fc*/ 	.word	0xffffffff


	//   ....[131]....
        /*0400*/ 	.word	0xffffffff


	//   ....[132]....
        /*0404*/ 	.word	0xffffffff


	//   ....[133]....
        /*0408*/ 	.word	0xffffffff


	//   ....[134]....
        /*040c*/ 	.word	0xffffffff


	//   ....[135]....
        /*0410*/ 	.word	0xffffffff


	//   ....[136]....
        /*0414*/ 	.word	0xffffffff


	//   ....[137]....
        /*0418*/ 	.word	0xffffffff


	//   ....[138]....
        /*041c*/ 	.word	0xffffffff


	//   ....[139]....
        /*0420*/ 	.word	0xffffffff


	//   ....[140]....
        /*0424*/ 	.word	0xffffffff


	//   ....[141]....
        /*0428*/ 	.word	0xffffffff


	//   ....[142]....
        /*042c*/ 	.word	0xffffffff


	//   ....[143]....
        /*0430*/ 	.word	0xffffffff


	//   ....[144]....
        /*0434*/ 	.word	0xffffffff


	//   ....[145]....
        /*0438*/ 	.word	0xffffffff


	//   ....[146]....
        /*043c*/ 	.word	0xffffffff


	//   ....[147]....
        /*0440*/ 	.word	0xffffffff


	//   ....[148]....
        /*0444*/ 	.word	0xffffffff


	//   ....[149]....
        /*0448*/ 	.word	0xffffffff


	//   ....[150]....
        /*044c*/ 	.word	0xffffffff


	//   ....[151]....
        /*0450*/ 	.word	0xffffffff


	//   ....[152]....
        /*0454*/ 	.word	0xffffffff


	//   ....[153]....
        /*0458*/ 	.word	0xffffffff


	//   ....[154]....
        /*045c*/ 	.word	0xffffffff


	//   ....[155]....
        /*0460*/ 	.word	0xffffffff


	//   ....[156]....
        /*0464*/ 	.word	0xffffffff


	//   ....[157]....
        /*0468*/ 	.word	0xffffffff


	//   ....[158]....
        /*046c*/ 	.word	0xffffffff


	//   ....[159]....
        /*0470*/ 	.word	0xffffffff


	//   ....[160]....
        /*0474*/ 	.word	0xffffffff


	//   ....[161]....
        /*0478*/ 	.word	0xffffffff


	//   ....[162]....
        /*047c*/ 	.word	0xffffffff


	//   ....[163]....
        /*0480*/ 	.word	0xffffffff


	//   ....[164]....
        /*0484*/ 	.word	0xffffffff


	//   ....[165]....
        /*0488*/ 	.word	0xffffffff


	//   ....[166]....
        /*048c*/ 	.word	0xffffffff


	//   ....[167]....
        /*0490*/ 	.word	0xffffffff


	//   ....[168]....
        /*0494*/ 	.word	0xffffffff


	//   ....[169]....
        /*0498*/ 	.word	0xffffffff


	//   ....[170]....
        /*049c*/ 	.word	0xffffffff


	//   ....[171]....
        /*04a0*/ 	.word	0xffffffff


	//   ....[172]....
        /*04a4*/ 	.word	0xffffffff


	//   ....[173]....
        /*04a8*/ 	.word	0xffffffff


	//   ....[174]....
        /*04ac*/ 	.word	0xffffffff


	//   ....[175]....
        /*04b0*/ 	.word	0xffffffff


	//   ....[176]....
        /*04b4*/ 	.word	0xffffffff


	//   ....[177]....
        /*04b8*/ 	.word	0xffffffff


	//   ....[178]....
        /*04bc*/ 	.word	0xffffffff


	//   ....[179]....
        /*04c0*/ 	.word	0xffffffff


	//   ....[180]....
        /*04c4*/ 	.word	0xffffffff


	//   ....[181]....
        /*04c8*/ 	.word	0xffffffff


	//   ....[182]....
        /*04cc*/ 	.word	0xffffffff


	//   ....[183]....
        /*04d0*/ 	.word	0xffffffff


	//   ....[184]....
        /*04d4*/ 	.word	0xffffffff


	//   ....[185]....
        /*04d8*/ 	.word	0xffffffff


	//   ....[186]....
        /*04dc*/ 	.word	0xffffffff


	//   ....[187]....
        /*04e0*/ 	.word	0xffffffff


	//   ....[188]....
        /*04e4*/ 	.word	0xffffffff


	//   ....[189]....
        /*04e8*/ 	.word	0xffffffff


	//   ....[190]....
        /*04ec*/ 	.word	0xffffffff


	//   ....[191]....
        /*04f0*/ 	.word	0xffffffff


	//   ....[192]....
        /*04f4*/ 	.word	0xffffffff


	//   ....[193]....
        /*04f8*/ 	.word	0xffffffff


	//   ....[194]....
        /*04fc*/ 	.word	0xffffffff


	//   ....[195]....
        /*0500*/ 	.word	0xffffffff


	//   ....[196]....
        /*0504*/ 	.word	0xffffffff


	//   ....[197]....
        /*0508*/ 	.word	0xffffffff


	//   ....[198]....
        /*050c*/ 	.word	0xffffffff


	//   ....[199]....
        /*0510*/ 	.word	0xffffffff


	//   ....[200]....
        /*0514*/ 	.word	0xffffffff


	//   ....[201]....
        /*0518*/ 	.word	0xffffffff


	//   ....[202]....
        /*051c*/ 	.word	0xffffffff


	//   ....[203]....
        /*0520*/ 	.word	0xffffffff


	//   ....[204]....
        /*0524*/ 	.word	0xffffffff


	//   ....[205]....
        /*0528*/ 	.word	0xffffffff


	//   ....[206]....
        /*052c*/ 	.word	0xffffffff


	//   ....[207]....
        /*0530*/ 	.word	0xffffffff


	//   ....[208]....
        /*0534*/ 	.word	0xffffffff


	//   ....[209]....
        /*0538*/ 	.word	0xffffffff


	//   ....[210]....
        /*053c*/ 	.word	0xffffffff


	//   ....[211]....
        /*0540*/ 	.word	0xffffffff


	//   ....[212]....
        /*0544*/ 	.word	0xffffffff


	//   ....[213]....
        /*0548*/ 	.word	0xffffffff


	//   ....[214]....
        /*054c*/ 	.word	0xffffffff


	//   ....[215]....
        /*0550*/ 	.word	0xffffffff


	//   ....[216]....
        /*0554*/ 	.word	0xffffffff


	//   ....[217]....
        /*0558*/ 	.word	0xffffffff


	//   ....[218]....
        /*055c*/ 	.word	0xffffffff


	//   ....[219]....
        /*0560*/ 	.word	0xffffffff


	//   ....[220]....
        /*0564*/ 	.word	0xffffffff


	//   ....[221]....
        /*0568*/ 	.word	0xffffffff


	//   ....[222]....
        /*056c*/ 	.word	0xffffffff


	//   ....[223]....
        /*0570*/ 	.word	0xffffffff


	//   ....[224]....
        /*0574*/ 	.word	0xffffffff


	//   ....[225]....
        /*0578*/ 	.word	0xffffffff


	//   ....[226]....
        /*057c*/ 	.word	0xffffffff


	//   ....[227]....
        /*0580*/ 	.word	0xffffffff


	//   ....[228]....
        /*0584*/ 	.word	0xffffffff


	//   ....[229]....
        /*0588*/ 	.word	0xffffffff


	//   ....[230]....
        /*058c*/ 	.word	0xffffffff


	//   ....[231]....
        /*0590*/ 	.word	0xffffffff


	//----- nvinfo : EIATTR_COOP_GROUP_INSTR_OFFSETS
	.align		4
.L_386:
        /*0594*/ 	.byte	0x04, 0x28
        /*0596*/ 	.short	(.L_388 - .L_387)


	//   ....[0]....
.L_387:
        /*0598*/ 	.word	0x00000050


	//   ....[1]....
        /*059c*/ 	.word	0x000001e0


	//   ....[2]....
        /*05a0*/ 	.word	0x00000210


	//   ....[3]....
        /*05a4*/ 	.word	0x00000240


	//   ....[4]....
        /*05a8*/ 	.word	0x00000270


	//   ....[5]....
        /*05ac*/ 	.word	0x000002a0


	//   ....[6]....
        /*05b0*/ 	.word	0x000002d0


	//   ....[7]....
        /*05b4*/ 	.word	0x00000430


	//   ....[8]....
        /*05b8*/ 	.word	0x00000470


	//   ....[9]....
        /*05bc*/ 	.word	0x000004a0


	//   ....[10]....
        /*05c0*/ 	.word	0x000004d0


	//   ....[11]....
        /*05c4*/ 	.word	0x00000500


	//   ....[12]....
        /*05c8*/ 	.word	0x00000530


	//   ....[13]....
        /*05cc*/ 	.word	0x000005c0


	//   ....[14]....
        /*05d0*/ 	.word	0x00000600


	//   ....[15]....
        /*05d4*/ 	.word	0x00000620


	//   ....[16]....
        /*05d8*/ 	.word	0x00000680


	//   ....[17]....
        /*05dc*/ 	.word	0x00003bc0


	//   ....[18]....
        /*05e0*/ 	.word	0x00003bd0


	//   ....[19]....
        /*05e4*/ 	.word	0x00005770


	//   ....[20]....
        /*05e8*/ 	.word	0x00005780


	//   ....[21]....
        /*05ec*/ 	.word	0x00007110


	//   ....[22]....
        /*05f0*/ 	.word	0x00007130


	//   ....[23]....
        /*05f4*/ 	.word	0x00007680


	//   ....[24]....
        /*05f8*/ 	.word	0x000076a0


	//   ....[25]....
        /*05fc*/ 	.word	0x000083f0


	//   ....[26]....
        /*0600*/ 	.word	0x00008410


	//   ....[27]....
        /*0604*/ 	.word	0x00008540


	//   ....[28]....
        /*0608*/ 	.word	0x00008550


	//   ....[29]....
        /*060c*/ 	.word	0x00008680


	//   ....[30]....
        /*0610*/ 	.word	0x000086a0


	//   ....[31]....
        /*0614*/ 	.word	0x000087d0


	//   ....[32]....
        /*0618*/ 	.word	0x000087e0


	//   ....[33]....
        /*061c*/ 	.word	0x00008c30


	//   ....[34]....
        /*0620*/ 	.word	0x00008c40


	//   ....[35]....
        /*0624*/ 	.word	0x00008c50


	//   ....[36]....
        /*0628*/ 	.word	0x00008c60


	//   ....[37]....
        /*062c*/ 	.word	0x000090c0


	//   ....[38]....
        /*0630*/ 	.word	0x000090e0


	//   ....[39]....
        /*0634*/ 	.word	0x00009100


	//   ....[40]....
        /*0638*/ 	.word	0x00009120


	//   ....[41]....
        /*063c*/ 	.word	0x00009740


	//   ....[42]....
        /*0640*/ 	.word	0x000098a0


	//   ....[43]....
        /*0644*/ 	.word	0x000098e0


	//   ....[44]....
        /*0648*/ 	.word	0x00009920


	//   ....[45]....
        /*064c*/ 	.word	0x0000c440


	//   ....[46]....
        /*0650*/ 	.word	0x0000c4f0


	//   ....[47]....
        /*0654*/ 	.word	0x0000c510


	//   ....[48]....
        /*0658*/ 	.word	0x0000c520


	//   ....[49]....
        /*065c*/ 	.word	0x0000c7e0


	//   ....[50]....
        /*0660*/ 	.word	0x0000ca50


	//   ....[51]....
        /*0664*/ 	.word	0x0000ca90


	//   ....[52]....
        /*0668*/ 	.word	0x0000cad0


	//   ....[53]....
        /*066c*/ 	.word	0x0000f8b0


	//   ....[54]....
        /*0670*/ 	.word	0x0000f8d0


	//   ....[55]....
        /*0674*/ 	.word	0x0000f8e0


	//   ....[56]....
        /*0678*/ 	.word	0x0000f900


	//   ....[57]....
        /*067c*/ 	.word	0x000105d0


	//   ....[58]....
        /*0680*/ 	.word	0x000105f0


	//   ....[59]....
        /*0684*/ 	.word	0x000106f0


	//   ....[60]....
        /*0688*/ 	.word	0x00010710


	//   ....[61]....
        /*068c*/ 	.word	0x00010960


	//   ....[62]....
        /*0690*/ 	.word	0x00010ba0


	//   ....[63]....
        /*0694*/ 	.word	0x00010fa0


	//   ....[64]....
        /*0698*/ 	.word	0x00010fc0


	//   ....[65]....
        /*069c*/ 	.word	0x00010fe0


	//   ....[66]....
        /*06a0*/ 	.word	0x00011000


	//   ....[67]....
        /*06a4*/ 	.word	0x00012410


	//   ....[68]....
        /*06a8*/ 	.word	0x00012430


	//   ....[69]....
        /*06ac*/ 	.word	0x00012500


	//   ....[70]....
        /*06b0*/ 	.word	0x00012540


	//   ....[71]....
        /*06b4*/ 	.word	0x000132b0


	//   ....[72]....
        /*06b8*/ 	.word	0x000132d0


	//   ....[73]....
        /*06bc*/ 	.word	0x000133a0


	//   ....[74]....
        /*06c0*/ 	.word	0x000133e0


	//   ....[75]....
        /*06c4*/ 	.word	0x00013630


	//   ....[76]....
        /*06c8*/ 	.word	0x00013860


	//   ....[77]....
        /*06cc*/ 	.word	0x00013b80


	//   ....[78]....
        /*06d0*/ 	.word	0x00013ba0


	//   ....[79]....
        /*06d4*/ 	.word	0x00013cc0


	//   ....[80]....
        /*06d8*/ 	.word	0x00013ce0


	//   ....[81]....
        /*06dc*/ 	.word	0x000156a0


	//   ....[82]....
        /*06e0*/ 	.word	0x000156b0


	//   ....[83]....
        /*06e4*/ 	.word	0x000156f0


	//   ....[84]....
        /*06e8*/ 	.word	0x00015720


	//   ....[85]....
        /*06ec*/ 	.word	0x000164c0


	//   ....[86]....
        /*06f0*/ 	.word	0x000164e0


	//   ....[87]....
        /*06f4*/ 	.word	0x000165b0


	//   ....[88]....
        /*06f8*/ 	.word	0x000165d0


	//   ....[89]....
        /*06fc*/ 	.word	0x00016910


	//   ....[90]....
        /*0700*/ 	.word	0x00016930


	//   ....[91]....
        /*0704*/ 	.word	0x00016950


	//   ....[92]....
        /*0708*/ 	.word	0x00016970


	//   ....[93]....
        /*070c*/ 	.word	0x000180b0


	//   ....[94]....
        /*0710*/ 	.word	0x000180e0


	//   ....[95]....
        /*0714*/ 	.word	0x00018100


	//   ....[96]....
        /*0718*/ 	.word	0x00018110


	//   ....[97]....
        /*071c*/ 	.word	0x00019530


	//   ....[98]....
        /*0720*/ 	.word	0x00019550


	//   ....[99]....
        /*0724*/ 	.word	0x00019570


	//   ....[100]....
        /*0728*/ 	.word	0x00019590


	//   ....[101]....
        /*072c*/ 	.word	0x00019940


	//   ....[102]....
        /*0730*/ 	.word	0x00019960


	//   ....[103]....
        /*0734*/ 	.word	0x00019a80


	//   ....[104]....
        /*0738*/ 	.word	0x00019a90


	//   ....[105]....
        /*073c*/ 	.word	0x00019bc0


	//   ....[106]....
        /*0740*/ 	.word	0x00019be0


	//   ....[107]....
        /*0744*/ 	.word	0x00019d10


	//   ....[108]....
        /*0748*/ 	.word	0x00019d20


	//   ....[109]....
        /*074c*/ 	.word	0x0001a060


	//   ....[110]....
        /*0750*/ 	.word	0x0001a080


	//   ....[111]....
        /*0754*/ 	.word	0x0001ab30


	//   ....[112]....
        /*0758*/ 	.word	0x0001ab40


	//   ....[113]....
        /*075c*/ 	.word	0x0001be00


	//   ....[114]....
        /*0760*/ 	.word	0x0001be20


	//   ....[115]....
        /*0764*/ 	.word	0x0001bf50


	//   ....[116]....
        /*0768*/ 	.word	0x0001bf60


	//   ....[117]....
        /*076c*/ 	.word	0x0001c090


	//   ....[118]....
        /*0770*/ 	.word	0x0001c0b0


	//   ....[119]....
        /*0774*/ 	.word	0x0001c1e0


	//   ....[120]....
        /*0778*/ 	.word	0x0001c1f0


	//   ....[121]....
        /*077c*/ 	.word	0x0001c3c0


	//   ....[122]....
        /*0780*/ 	.word	0x0001c3e0


	//   ....[123]....
        /*0784*/ 	.word	0x0001c500


	//   ....[124]....
        /*0788*/ 	.word	0x0001c540


	//   ....[125]....
        /*078c*/ 	.word	0x0001c570


	//   ....[126]....
        /*0790*/ 	.word	0x0001c5a0


	//   ....[127]....
        /*0794*/ 	.word	0x0001c5d0


	//   ....[128]....
        /*0798*/ 	.word	0x0001c600


	//   ....[129]....
        /*079c*/ 	.word	0x0001c760


	//   ....[130]....
        /*07a0*/ 	.word	0x0001c7a0


	//   ....[131]....
        /*07a4*/ 	.word	0x0001c7d0


	//   ....[132]....
        /*07a8*/ 	.word	0x0001c800


	//   ....[133]....
        /*07ac*/ 	.word	0x0001c830


	//   ....[134]....
        /*07b0*/ 	.word	0x0001c860


	//   ....[135]....
        /*07b4*/ 	.word	0x0001c8f0


	//   ....[136]....
        /*07b8*/ 	.word	0x0001c930


	//   ....[137]....
        /*07bc*/ 	.word	0x0001c940


	//   ....[138]....
        /*07c0*/ 	.word	0x0001c9a0


	//   ....[139]....
        /*07c4*/ 	.word	0x0001d340


	//   ....[140]....
        /*07c8*/ 	.word	0x0001d3a0


	//   ....[141]....
        /*07cc*/ 	.word	0x0001d3f0


	//   ....[142]....
        /*07d0*/ 	.word	0x0001d440


	//   ....[143]....
        /*07d4*/ 	.word	0x0001d490


	//   ....[144]....
        /*07d8*/ 	.word	0x0001d500


	//   ....[145]....
        /*07dc*/ 	.word	0x0001d540


	//   ....[146]....
        /*07e0*/ 	.word	0x0001d5b0


	//   ....[147]....
        /*07e4*/ 	.word	0x0001d620


	//   ....[148]....
        /*07e8*/ 	.word	0x0001d680


	//   ....[149]....
        /*07ec*/ 	.word	0x0001d6f0


	//   ....[150]....
        /*07f0*/ 	.word	0x0001d760


	//   ....[151]....
        /*07f4*/ 	.word	0x0001d7c0


	//   ....[152]....
        /*07f8*/ 	.word	0x0001d820


	//   ....[153]....
        /*07fc*/ 	.word	0x0001d880


	//   ....[154]....
        /*0800*/ 	.word	0x0001d8f0


	//   ....[155]....
        /*0804*/ 	.word	0x0001d950


	//   ....[156]....
        /*0808*/ 	.word	0x0001d9b0


	//   ....[157]....
        /*080c*/ 	.word	0x0001da10


	//   ....[158]....
        /*0810*/ 	.word	0x0001da80


	//   ....[159]....
        /*0814*/ 	.word	0x0001dbf0


	//   ....[160]....
        /*0818*/ 	.word	0x0001dc50


	//   ....[161]....
        /*081c*/ 	.word	0x0001dcb0


	//   ....[162]....
        /*0820*/ 	.word	0x0001dd10


	//   ....[163]....
        /*0824*/ 	.word	0x0001e150


	//   ....[164]....
        /*0828*/ 	.word	0x0001e1a0


	//   ....[165]....
        /*082c*/ 	.word	0x0001e1f0


	//   ....[166]....
        /*0830*/ 	.word	0x0001e240


	//   ....[167]....
        /*0834*/ 	.word	0x0001e2b0


	//   ....[168]....
        /*0838*/ 	.word	0x0001e320


	//   ....[169]....
        /*083c*/ 	.word	0x0001e490


	//   ....[170]....
        /*0840*/ 	.word	0x0001e4f0


	//   ....[171]....
        /*0844*/ 	.word	0x0001e550


	//   ....[172]....
        /*0848*/ 	.word	0x0001e5c0


	//   ....[173]....
        /*084c*/ 	.word	0x0001e730


	//   ....[174]....
        /*0850*/ 	.word	0x0001e790


	//   ....[175]....
        /*0854*/ 	.word	0x0001e7f0


	//   ....[176]....
        /*0858*/ 	.word	0x0001e850


	//   ....[177]....
        /*085c*/ 	.word	0x0001ec90


	//   ....[178]....
        /*0860*/ 	.word	0x0001ecd0


	//   ....[179]....
        /*0864*/ 	.word	0x0001ed20


	//   ....[180]....
        /*0868*/ 	.word	0x0001ed60


	//   ....[181]....
        /*086c*/ 	.word	0x0001edc0


	//   ....[182]....
        /*0870*/ 	.word	0x0001ee20


	//   ....[183]....
        /*0874*/ 	.word	0x0001ee90


	//   ....[184]....
        /*0878*/ 	.word	0x0001efd0


	//   ....[185]....
        /*087c*/ 	.word	0x0001f030


	//   ....[186]....
        /*0880*/ 	.word	0x0001f070


	//   ....[187]....
        /*0884*/ 	.word	0x0001f0b0


	//   ....[188]....
        /*0888*/ 	.word	0x0001f100


	//   ....[189]....
        /*088c*/ 	.word	0x0001f140


	//   ....[190]....
        /*0890*/ 	.word	0x0001f190


	//   ....[191]....
        /*0894*/ 	.word	0x0001f1e0


	//   ....[192]....
        /*0898*/ 	.word	0x0001f230


	//   ....[193]....
        /*089c*/ 	.word	0x0001f280


	//   ....[194]....
        /*08a0*/ 	.word	0x0001f2f0


	//   ....[195]....
        /*08a4*/ 	.word	0x0001f360


	//   ....[196]....
        /*08a8*/ 	.word	0x0001f3c0


	//   ....[197]....
        /*08ac*/ 	.word	0x0001f420


	//   ....[198]....
        /*08b0*/ 	.word	0x0001f480


	//   ....[199]....
        /*08b4*/ 	.word	0x0001f4f0


	//   ....[200]....
        /*08b8*/ 	.word	0x0001f550


	//   ....[201]....
        /*08bc*/ 	.word	0x0001f5b0


	//   ....[202]....
        /*08c0*/ 	.word	0x0001f610


	//   ....[203]....
        /*08c4*/ 	.word	0x0001f680


	//   ....[204]....
        /*08c8*/ 	.word	0x0001f6e0


	//   ....[205]....
        /*08cc*/ 	.word	0x0001f740


	//   ....[206]....
        /*08d0*/ 	.word	0x0001f7a0


	//   ....[207]....
        /*08d4*/ 	.word	0x0001f810


	//   ....[208]....
        /*08d8*/ 	.word	0x0001f870


	//   ....[209]....
        /*08dc*/ 	.word	0x0001f8d0


	//   ....[210]....
        /*08e0*/ 	.word	0x0001f930


	//   ....[211]....
        /*08e4*/ 	.word	0x0001f9a0


	//   ....[212]....
        /*08e8*/ 	.word	0x0001fa00


	//   ....[213]....
        /*08ec*/ 	.word	0x0001fa60


	//   ....[214]....
        /*08f0*/ 	.word	0x0001fad0


	//   ....[215]....
        /*08f4*/ 	.word	0x0001fb40


	//   ....[216]....
        /*08f8*/ 	.word	0x0001fb90


	//   ....[217]....
        /*08fc*/ 	.word	0x0001fbd0


	//   ....[218]....
        /*0900*/ 	.word	0x0001fc20


	//   ....[219]....
        /*0904*/ 	.word	0x0001fc70


	//   ....[220]....
        /*0908*/ 	.word	0x0001fcc0


	//   ....[221]....
        /*090c*/ 	.word	0x0001fd30


	//   ....[222]....
        /*0910*/ 	.word	0x0001fd70


	//   ....[223]....
        /*0914*/ 	.word	0x0001fdc0


	//   ....[224]....
        /*0918*/ 	.word	0x0001fe10


	//   ....[225]....
        /*091c*/ 	.word	0x0001fe60


	//   ....[226]....
        /*0920*/ 	.word	0x0001feb0


	//   ....[227]....
        /*0924*/ 	.word	0x0001ff20


	//   ....[228]....
        /*0928*/ 	.word	0x0001ff60


	//   ....[229]....
        /*092c*/ 	.word	0x0001ffd0


	//   ....[230]....
        /*0930*/ 	.word	0x00020030


	//   ....[231]....
        /*0934*/ 	.word	0x000200a0


	//----- nvinfo : EIATTR_EXIT_INSTR_OFFSETS
	.align		4
.L_388:
        /*0938*/ 	.byte	0x04, 0x1c
        /*093a*/ 	.short	(.L_390 - .L_389)


	//   ....[0]....
.L_389:
        /*093c*/ 	.word	0x00000fe0


	//   ....[1]....
        /*0940*/ 	.word	0x0001d300


	//----- nvinfo : EIATTR_MAX_THREADS
	.align		4
.L_390:
        /*0944*/ 	.byte	0x04, 0x05
        /*0946*/ 	.short	(.L_392 - .L_391)
.L_391:
        /*0948*/ 	.word	0x00000100
        /*094c*/ 	.word	0x00000001
        /*0950*/ 	.word	0x00000001


	//----- nvinfo : EIATTR_CRS_STACK_SIZE
	.align		4
.L_392:
        /*0954*/ 	.byte	0x04, 0x1e
        /*0956*/ 	.short	(.L_394 - .L_393)
.L_393:
        /*0958*/ 	.word	0x00000000
.L_394:


//--------------------- .nv.info._ZN7cutlass13device_kernelIN5flash19enable_sm80_to_sm89INS1_16FlashAttnFwdSm80INS1_25CollectiveMainloopFwdSm80ILi8ELi2ELb0EN4cute5tupleIJNS5_1CILi128EEENS7_ILi64EEENS7_ILi192EEEEEELi192ENS_6half_tEfNS_4arch4Sm80ELb0ELb0ELb0ELb0ELb1ELb0ELb1ELb1EEENS1_21CollectiveEpilogueFwdINS6_IJS8_SA_S9_EEENS6_IJNS7_ILi1EEESI_SI_EEESC_SE_Li256ELb0ELb1ELb1ELb0EEENS1_19SingleTileSchedulerILb0ELb1ELb1ELi128EEEEEEEEEvNT_6ParamsE --------------------------
	.section	.nv.info._ZN7cutlass13device_kernelIN5flash19enable_sm80_to_sm89INS1_16FlashAttnFwdSm80INS1_25CollectiveMainloopFwdSm80ILi8ELi2ELb0EN4cute5tupleIJNS5_1CILi128EEENS7_ILi64EEENS7_ILi192EEEEEELi192ENS_6half_tEfNS_4arch4Sm80ELb0ELb0ELb0ELb0ELb1ELb0ELb1ELb1EEENS1_21CollectiveEpilogueFwdINS6_IJS8_SA_S9_EEENS6_IJNS7_ILi1EEESI_SI_EEESC_SE_Li256ELb0ELb1ELb1ELb0EEENS1_19SingleTileSchedulerILb0ELb1ELb1ELi128EEEEEEEEEvNT_6ParamsE,"",@"SHT_CUDA_INFO"
	.sectionflags	@""
	.align	4


	//----- nvinfo : EIATTR_CUDA_API_VERSION
	.align		4
        /*0000*/ 	.byte	0x04, 0x37
        /*0002*/ 	.short	(.L_396 - .L_395)
.L_395:
        /*0004*/ 	.word	0x00000082


	//----- nvinfo : EIATTR_SW2861232_WAR
	.align		4
.L_396:
        /*0008*/ 	.byte	0x01, 0x35
	.zero		2


	//----- nvinfo : EIATTR_PARAM_CBANK
	.align		4
        /*000c*/ 	.byte	0x04, 0x0a
        /*000e*/ 	.short	(.L_398 - .L_397)
	.align		4
.L_397:
        /*0010*/ 	.word	index@(.nv.constant0._ZN7cutlass13device_kernelIN5flash19enable_sm80_to_sm89INS1_16FlashAttnFwdSm80INS1_25CollectiveMainloopFwdSm80ILi8ELi2ELb0EN4cute5tupleIJNS5_1CILi128EEENS7_ILi64EEENS7_ILi192EEEEEELi192ENS_6half_tEfNS_4arch4Sm80ELb0ELb0ELb0ELb0ELb1ELb0ELb1ELb1EEENS1_21CollectiveEpilogueFwdINS6_IJS8_SA_S9_EEENS6_IJNS7_ILi1EEESI_SI_EEESC_SE_Li256ELb0ELb1ELb1ELb0EEENS1_19SingleTileSchedulerILb0ELb1ELb1ELi128EEEEEEEEEvNT_6ParamsE)
        /*0014*/ 	.short	0x0160
        /*0016*/ 	.short	0x0418


	//----- nvinfo : EIATTR_CBANK_PARAM_SIZE
	.align		4
.L_398:
        /*0018*/ 	.byte	0x03, 0x19
        /*001a*/ 	.short	0x0418


	//----- nvinfo : EIATTR_KPARAM_INFO
	.align		4
        /*001c*/ 	.byte	0x04, 0x17
        /*001e*/ 	.short	(.L_400 - .L_399)
.L_399:
        /*0020*/ 	.word	0x00000000
        /*0024*/ 	.short	0x0000
        /*0026*/ 	.short	0x0000
        /*0028*/ 	.byte	0x00, 0xf0, 0x61, 0x10


	//----- nvinfo : EIATTR_MAXREG_COUNT
	.align		4
.L_400:
        /*002c*/ 	.byte	0x03, 0x1b
        /*002e*/ 	.short	0x00ff


	//----- nvinfo : EIATTR_NUM_BARRIERS
	.align		4
        /*0030*/ 	.byte	0x02, 0x4c
        /*0032*/ 	.byte	0x02
	.zero		1


	//----- nvinfo : EIATTR_MERCURY_ISA_VERSION
	.align		4
        /*0034*/ 	.byte	0x03, 0x5f
        /*0036*/ 	.short	0x0000


	//----- nvinfo : EIATTR_COOP_GROUP_MASK_REGIDS
	.align		4
        /*0038*/ 	.byte	0x04, 0x29
        /*003a*/ 	.short	(.L_402 - .L_401)


	//   ....[0]....
.L_401:
        /*003c*/ 	.word	0xffffffff


	//   ....[1]....
        /*0040*/ 	.word	0xffffffff


	//   ....[2]....
        /*0044*/ 	.word	0xffffffff


	//   ....[3]....
        /*0048*/ 	.word	0xffffffff


	//   ....[4]....
        /*004c*/ 	.word	0xffffffff


	//   ....[5]....
        /*0050*/ 	.word	0xffffffff


	//   ....[6]....
        /*0054*/ 	.word	0xffffffff


	//   ....[7]....
        /*0058*/ 	.word	0xffffffff


	//   ....[8]....
        /*005c*/ 	.word	0xffffffff


	//   ....[9]....
        /*0060*/ 	.word	0xffffffff


	//   ....[10]....
        /*0064*/ 	.word	0xffffffff


	//   ....[11]....
        /*0068*/ 	.word	0xffffffff


	//   ....[12]....
        /*006c*/ 	.word	0xffffffff


	//   ....[13]....
        /*0070*/ 	.word	0xffffffff


	//   ....[14]....
        /*0074*/ 	.word	0xffffffff


	//   ....[15]....
        /*0078*/ 	.word	0xffffffff


	//   ....[16]....
        /*007c*/ 	.word	0xffffffff


	//   ....[17]....
        /*0080*/ 	.word	0xffffffff


	//   ....[18]....
        /*0084*/ 	.word	0xffffffff


	//   ....[19]....
        /*0088*/ 	.word	0xffffffff


	//   ....[20]....
        /*008c*/ 	.word	0xffffffff


	//   ....[21]....
        /*0090*/ 	.word	0xffffffff


	//   ....[22]....
        /*0094*/ 	.word	0xffffffff


	//   ....[23]....
        /*0098*/ 	.word	0xffffffff


	//   ....[24]....
        /*009c*/ 	.word	0xffffffff


	//   ....[25]....
        /*00a0*/ 	.word	0xffffffff


	//   ....[26]....
        /*00a4*/ 	.word	0xffffffff


	//   ....[27]....
        /*00a8*/ 	.word	0xffffffff


	//   ....[28]....
        /*00ac*/ 	.word	0xffffffff


	//   ....[29]....
        /*00b0*/ 	.word	0xffffffff


	//   ....[30]....
        /*00b4*/ 	.word	0xffffffff


	//   ....[31]....
        /*00b8*/ 	.word	0xffffffff


	//   ....[32]....
        /*00bc*/ 	.word	0xffffffff


	//   ....[33]....
        /*00c0*/ 	.word	0xffffffff


	//   ....[34]....
        /*00c4*/ 	.word	0xffffffff


	//   ....[35]....
        /*00c8*/ 	.word	0xffffffff


	//   ....[36]....
        /*00cc*/ 	.word	0xffffffff


	//   ....[37]....
        /*00d0*/ 	.word	0xffffffff


	//   ....[38]....
        /*00d4*/ 	.word	0xffffffff


	//   ....[39]....
        /*00d8*/ 	.word	0xffffffff


	//   ....[40]....
        /*00dc*/ 	.word	0xffffffff


	//   ....[41]....
        /*00e0*/ 	.word	0xffffffff


	//   ....[42]....
        /*00e4*/ 	.word	0xffffffff


	//   ....[43]....
        /*00e8*/ 	.word	0xffffffff


	//   ....[44]....
        /*00ec*/ 	.word	0xffffffff


	//   ....[45]....
        /*00f0*/ 	.word	0xffffffff


	//   ....[46]....
        /*00f4*/ 	.word	0xffffffff


	//   ....[47]....
        /*00f8*/ 	.word	0xffffffff


	//   ....[48]....
        /*00fc*/ 	.word	0xffffffff


	//   ....[49]....
        /*0100*/ 	.word	0xffffffff


	//   ....[50]....
        /*0104*/ 	.word	0xffffffff


	//   ....[51]....
        /*0108*/ 	.word	0xffffffff


	//   ....[52]....
        /*010c*/ 	.word	0xffffffff


	//   ....[53]....
        /*0110*/ 	.word	0xffffffff


	//   ....[54]....
        /*0114*/ 	.word	0xffffffff


	//   ....[55]....
        /*0118*/ 	.word	0xffffffff


	//   ....[56]....
        /*011c*/ 	.word	0xffffffff


	//----- nvinfo : EIATTR_COOP_GROUP_INSTR_OFFSETS
	.align		4
.L_402:
        /*0120*/ 	.byte	0x04, 0x28
        /*0122*/ 	.short	(.L_404 - .L_403)


	//   ....[0]....
.L_403:
        /*0124*/ 	.word	0x00000050


	//   ....[1]....
        /*0128*/ 	.word	0x00000b70


	//   ....[2]....
        /*012c*/ 	.word	0x00000ba0


	//   ....[3]....
        /*0130*/ 	.word	0x00000d70


	//   ....[4]....
        /*0134*/ 	.word	0x00000da0


	//   ....[5]....
        /*0138*/ 	.word	0x00000ec0


	//   ....[6]....
        /*013c*/ 	.word	0x00000ef0


	//   ....[7]....
        /*0140*/ 	.word	0x00001020


	//   ....[8]....
        /*0144*/ 	.word	0x00001060


	//   ....[9]....
        /*0148*/ 	.word	0x00001560


	//   ....[10]....
        /*014c*/ 	.word	0x00001590


	//   ....[11]....
        /*0150*/ 	.word	0x000015c0


	//   ....[12]....
        /*0154*/ 	.word	0x000015f0


	//   ....[13]....
        /*0158*/ 	.word	0x00001610


	//   ....[14]....
        /*015c*/ 	.word	0x00001630


	//   ....[15]....
        /*0160*/ 	.word	0x00001640


	//   ....[16]....
        /*0164*/ 	.word	0x00001750


	//   ....[17]....
        /*0168*/ 	.word	0x00001bd0


	//   ....[18]....
        /*016c*/ 	.word	0x00001c10


	//   ....[19]....
        /*0170*/ 	.word	0x00001c30


	//   ....[20]....
        /*0174*/ 	.word	0x00001c90


	//   ....[21]....
        /*0178*/ 	.word	0x00002210


	//   ....[22]....
        /*017c*/ 	.word	0x00002240


	//   ....[23]....
        /*0180*/ 	.word	0x00002260


	//   ....[24]....
        /*0184*/ 	.word	0x000022c0


	//   ....[25]....
        /*0188*/ 	.word	0x00003420


	//   ....[26]....
        /*018c*/ 	.word	0x00003440


	//   ....[27]....
        /*0190*/ 	.word	0x00003470


	//   ....[28]....
        /*0194*/ 	.word	0x00003490


	//   ....[29]....
        /*0198*/ 	.word	0x000046d0


	//   ....[30]....
        /*019c*/ 	.word	0x000046f0


	//   ....[31]....
        /*01a0*/ 	.word	0x00004770


	//   ....[32]....
        /*01a4*/ 	.word	0x00004790


	//   ....[33]....
        /*01a8*/ 	.word	0x00004b90


	//   ....[34]....
        /*01ac*/ 	.word	0x00004bc0


	//   ....[35]....
        /*01b0*/ 	.word	0x00004bf0


	//   ....[36]....
        /*01b4*/ 	.word	0x00004c10


	//   ....[37]....
        /*01b8*/ 	.word	0x00005970


	//   ....[38]....
        /*01bc*/ 	.word	0x00005990


	//   ....[39]....
        /*01c0*/ 	.word	0x000059b0


	//   ....[40]....
        /*01c4*/ 	.word	0x000059d0


	//   ....[41]....
        /*01c8*/ 	.word	0x000072a0


	//   ....[42]....
        /*01cc*/ 	.word	0x000072d0


	//   ....[43]....
        /*01d0*/ 	.word	0x000072f0


	//   ....[44]....
        /*01d4*/ 	.word	0x00007310


	//   ....[45]....
        /*01d8*/ 	.word	0x00007530


	//   ....[46]....
        /*01dc*/ 	.word	0x00007550


	//   ....[47]....
        /*01e0*/ 	.word	0x00007580


	//   ....[48]....
        /*01e4*/ 	.word	0x000075a0


	//   ....[49]....
        /*01e8*/ 	.word	0x00008240


	//   ....[50]....
        /*01ec*/ 	.word	0x00008280


	//   ....[51]....
        /*01f0*/ 	.word	0x000082b0


	//   ....[52]....
        /*01f4*/ 	.word	0x000082f0


	//   ....[53]....
        /*01f8*/ 	.word	0x00008340


	//   ....[54]....
        /*01fc*/ 	.word	0x00008360


	//   ....[55]....
        /*0200*/ 	.word	0x00008cc0


	//   ....[56]....
        /*0204*/ 	.word	0x00008cd0


	//----- nvinfo : EIATTR_EXIT_INSTR_OFFSETS
	.align		4
.L_404:
        /*0208*/ 	.byte	0x04, 0x1c
        /*020a*/ 	.short	(.L_406 - .L_405)


	//   ....[0]....
.L_405:
        /*020c*/ 	.word	0x00000170


	//   ....[1]....
        /*0210*/ 	.word	0x00008ce0


	//   ....[2]....
        /*0214*/ 	.word	0x00009580


	//   ....[3]....
        /*0218*/ 	.word	0x000095d0


	//   ....[4]....
        /*021c*/ 	.word	0x00009600


	//   ....[5]....
        /*0220*/ 	.word	0x00009660


	//   ....[6]....
        /*0224*/ 	.word	0x000098b0


	//----- nvinfo : EIATTR_CTAIDZ_USED
	.align		4
.L_406:
        /*0228*/ 	.byte	0x01, 0x04
	.zero		2


	//----- nvinfo : EIATTR_MAX_THREADS
	.align		4
        /*022c*/ 	.byte	0x04, 0x05
        /*022e*/ 	.short	(.L_408 - .L_407)
.L_407:
        /*0230*/ 	.word	0x00000100
        /*0234*/ 	.word	0x00000001
        /*0238*/ 	.word	0x00000001


	//----- nvinfo : EIATTR_CRS_STACK_SIZE
	.align		4
.L_408:
        /*023c*/ 	.byte	0x04, 0x1e
        /*023e*/ 	.short	(.L_410 - .L_409)
.L_409:
        /*0240*/ 	.word	0x00000000
.L_410:


//--------------------- .nv.info._ZN7cutlass13device_kernelIN5flash19enable_sm80_to_sm89INS1_16FlashAttnFwdSm80INS1_25CollectiveMainloopFwdSm80ILi8ELi2ELb0EN4cute5tupleIJNS5_1CILi128EEENS7_ILi64EEENS7_ILi192EEEEEELi192ENS_6half_tEfNS_4arch4Sm80ELb0ELb0ELb0ELb1ELb1ELb0ELb1ELb1EEENS1_21CollectiveEpilogueFwdINS6_IJS8_SA_S9_EEENS6_IJNS7_ILi1EEESI_SI_EEESC_SE_Li256ELb1ELb1ELb1ELb0EEENS1_36VarlenDynamicPersistentTileSchedulerILi128ELi64ELi256ELi256ELb1ELb1ELb0ELb0ELb1ELb1EEEEEEEEEvNT_6ParamsE --------------------------
	.section	.nv.info._ZN7cutlass13device_kernelIN5flash19enable_sm80_to_sm89INS1_16FlashAttnFwdSm80INS1_25CollectiveMainloopFwdSm80ILi8ELi2ELb0EN4cute5tupleIJNS5_1CILi128EEENS7_ILi64EEENS7_ILi192EEEEEELi192ENS_6half_tEfNS_4arch4Sm80ELb0ELb0ELb0ELb1ELb1ELb0ELb1ELb1EEENS1_21CollectiveEpilogueFwdINS6_IJS8_SA_S9_EEENS6_IJNS7_ILi1EEESI_SI_EEESC_SE_Li256ELb1ELb1ELb1ELb0EEENS1_36VarlenDynamicPersistentTileSchedulerILi128ELi64ELi256ELi256ELb1ELb1ELb0ELb0ELb1ELb1EEEEEEEEEvNT_6ParamsE,"",@"SHT_CUDA_INFO"
	.sectionflags	@""
	.align	4


	//----- nvinfo : EIATTR_CUDA_API_VERSION
	.align		4
        /*0000*/ 	.byte	0x04, 0x37
        /*0002*/ 	.short	(.L_412 - .L_411)
.L_411:
        /*0004*/ 	.word	0x00000082


	//----- nvinfo : EIATTR_SW2861232_WAR
	.align		4
.L_412:
        /*0008*/ 	.byte	0x01, 0x35
	.zero		2


	//----- nvinfo : EIATTR_PARAM_CBANK
	.align		4
        /*000c*/ 	.byte	0x04, 0x0a
        /*000e*/ 	.short	(.L_414 - .L_413)
	.align		4
.L_413:
        /*0010*/ 	.word	index@(.nv.constant0._ZN7cutlass13device_kernelIN5flash19enable_sm80_to_sm89INS1_16FlashAttnFwdSm80INS1_25CollectiveMainloopFwdSm80ILi8ELi2ELb0EN4cute5tupleIJNS5_1CILi128EEENS7_ILi64EEENS7_ILi192EEEEEELi192ENS_6half_tEfNS_4arch4Sm80ELb0ELb0ELb0ELb1ELb1ELb0ELb1ELb1EEENS1_21CollectiveEpilogueFwdINS6_IJS8_SA_S9_EEENS6_IJNS7_ILi1EEESI_SI_EEESC_SE_Li256ELb1ELb1ELb1ELb0EEENS1_36VarlenDynamicPersistentTileSchedulerILi128ELi64ELi256ELi256ELb1ELb1ELb0ELb0ELb1ELb1EEEEEEEEEvNT_6ParamsE)
        /*0014*/ 	.short	0x0160
        /*0016*/ 	.short	0x0438


	//----- nvinfo : EIATTR_CBANK_PARAM_SIZE
	.align		4
.L_414:
        /*0018*/ 	.byte	0x03, 0x19
        /*001a*/ 	.short	0x0438


	//----- nvinfo : EIATTR_KPARAM_INFO
	.align		4
        /*001c*/ 	.byte	0x04, 0x17
        /*001e*/ 	.short	(.L_416 - .L_415)
.L_415:
        /*0020*/ 	.word	0x00000000
        /*0024*/ 	.short	0x0000
        /*0026*/ 	.short	0x0000
        /*0028*/ 	.byte	0x00, 0xf0, 0xe1, 0x10


	//----- nvinfo : EIATTR_MAXREG_COUNT
	.align		4
.L_416:
        /*002c*/ 	.byte	0x03, 0x1b
        /*002e*/ 	.short	0x00ff


	//----- nvinfo : EIATTR_NUM_BARRIERS
	.align		4
        /*0030*/ 	.byte	0x02, 0x4c
        /*0032*/ 	.byte	0x06
	.zero		1


	//----- nvinfo : EIATTR_ANNOTATIONS
	.align		4
        /*0034*/ 	.byte	0x04, 0x55
        /*0036*/ 	.short	(.L_418 - .L_417)


	//   ....[0]....
.L_417:
        /*0038*/ 	.word	0x00000001
        /*003c*/ 	.byte	0x70, 0x00, 0x00, 0x00, 0x01, 0x00, 0x00, 0x00, 0xc0, 0x0f, 0x00, 0x00, 0x01, 0x00, 0x00, 0x00
        /*004c*/ 	.byte	0xa0, 0x11, 0x00, 0x00, 0x01, 0x00, 0x00, 0x00, 0x10, 0x12, 0x00, 0x00, 0x01, 0x00, 0x00, 0x00
        /*005c*/ 	.byte	0x50, 0x47, 0x00, 0x00, 0x01, 0x00, 0x00, 0x00, 0x60, 0x9d, 0x00, 0x00, 0x01, 0x00, 0x00, 0x00
        /*006c*/ 	.byte	0x90, 0x9d, 0x00, 0x00, 0x01, 0x00, 0x00, 0x00, 0x30, 0xc9, 0x00, 0x00


	//----- nvinfo : EIATTR_MERCURY_ISA_VERSION
	.align		4
.L_418:
        /*0078*/ 	.byte	0x03, 0x5f
        /*007a*/ 	.short	0x0000


	//----- nvinfo : EIATTR_INT_WARP_WIDE_INSTR_OFFSETS
	.align		4
        /*007c*/ 	.byte	0x04, 0x31
        /*007e*/ 	.short	(.L_420 - .L_419)


	//   ....[0]....
.L_419:
        /*0080*/ 	.word	0x000094e0


	//   ....[1]....
        /*0084*/ 	.word	0x00009560


	//----- nvinfo : EIATTR_COOP_GROUP_MASK_REGIDS
	.align		4
.L_420:
        /*0088*/ 	.byte	0x04, 0x29
        /*008a*/ 	.short	(.L_422 - .L_421)


	//   ....[0]....
.L_421:
        /*008c*/ 	.word	0xffffffff


	//   ....[1]....
        /*0090*/ 	.word	0xffffffff


	//   ....[2]....
        /*0094*/ 	.word	0xffffffff


	//   ....[3]....
        /*0098*/ 	.word	0xffffffff


	//   ....[4]....
        /*009c*/ 	.word	0xffffffff


	//   ....[5]....
        /*00a0*/ 	.word	0xffffffff


	//   ....[6]....
        /*00a4*/ 	.word	0xffffffff


	//   ....[7]....
        /*00a8*/ 	.word	0xffffffff


	//   ....[8]....
        /*00ac*/ 	.word	0xffffffff


	//   ....[9]....
        /*00b0*/ 	.word	0xffffffff


	//   ....[10]....
        /*00b4*/ 	.word	0xffffffff


	//   ....[11]....
        /*00b8*/ 	.word	0xffffffff


	//   ....[12]....
        /*00bc*/ 	.word	0xffffffff


	//   ....[13]....
        /*00c0*/ 	.word	0xffffffff


	//   ....[14]....
        /*00c4*/ 	.word	0xffffffff


	//   ....[15]....
        /*00c8*/ 	.word	0xffffffff


	//   ....[16]....
        /*00cc*/ 	.word	0xffffffff


	//   ....[17]....
        /*00d0*/ 	.word	0xffffffff


	//   ....[18]....
        /*00d4*/ 	.word	0xffffffff


	//   ....[19]....
        /*00d8*/ 	.word	0xffffffff


	//   ....[20]....
        /*00dc*/ 	.word	0xffffffff


	//   ....[21]....
        /*00e0*/ 	.word	0xffffffff


	//   ....[22]....
        /*00e4*/ 	.word	0xffffffff


	//   ....[23]....
        /*00e8*/ 	.word	0xffffffff


	//   ....[24]....
        /*00ec*/ 	.word	0xffffffff


	//   ....[25]....
        /*00f0*/ 	.word	0xffffffff


	//   ....[26]....
        /*00f4*/ 	.word	0xffffffff


	//   ....[27]....
        /*00f8*/ 	.word	0xffffffff


	//   ....[28]....
        /*00fc*/ 	.word	0xffffffff


	//   ....[29]....
        /*0100*/ 	.word	0xffffffff


	//   ....[30]....
        /*0104*/ 	.word	0xffffffff


	//   ....[31]....
        /*0108*/ 	.word	0xffffffff


	//   ....[32]....
        /*010c*/ 	.word	0xffffffff


	//   ....[33]....
        /*0110*/ 	.word	0xffffffff


	//   ....[34]....
        /*0114*/ 	.word	0xffffffff


	//   ....[35]....
        /*0118*/ 	.word	0xffffffff


	//   ....[36]....
        /*011c*/ 	.word	0xffffffff


	//   ....[37]....
        /*0120*/ 	.word	0xffffffff


	//   ....[38]....
        /*0124*/ 	.word	0xffffffff


	//   ....[39]....
        /*0128*/ 	.word	0xffffffff


	//   ....[40]....
        /*012c*/ 	.word	0xffffffff


	//   ....[41]....
        /*0130*/ 	.word	0xffffffff


	//   ....[42]....
        /*0134*/ 	.word	0xffffffff


	//   ....[43]....
        /*0138*/ 	.word	0xffffffff


	//   ....[44]....
        /*013c*/ 	.word	0xffffffff


	//   ....[45]....
        /*0140*/ 	.word	0xffffffff


	//   ....[46]....
        /*0144*/ 	.word	0xffffffff


	//   ....[47]....
        /*0148*/ 	.word	0xffffffff


	//   ....[48]....
        /*014c*/ 	.word	0xffffffff


	//   ....[49]....
        /*0150*/ 	.word	0xffffffff


	//   ....[50]....
        /*0154*/ 	.word	0xffffffff


	//   ....[51]....
        /*0158*/ 	.word	0xffffffff


	//   ....[52]....
        /*015c*/ 	.word	0xffffffff


	//   ....[53]....
        /*0160*/ 	.word	0xffffffff


	//   ....[54]....
        /*0164*/ 	.word	0xffffffff


	//   ....[55]....
        /*0168*/ 	.word	0xffffffff


	//   ....[56]....
        /*016c*/ 	.word	0xffffffff


	//   ....[57]....
        /*0170*/ 	.word	0xffffffff


	//   ....[58]....
        /*0174*/ 	.word	0xffffffff


	//   ....[59]....
        /*0178*/ 	.word	0xffffffff


	//   ....[60]....
        /*017c*/ 	.word	0xffffffff


	//   ....[61]....
        /*0180*/ 	.word	0xffffffff


	//   ....[62]....
        /*0184*/ 	.word	0xffffffff


	//   ....[63]....
        /*0188*/ 	.word	0xffffffff


	//   ....[64]....
        /*018c*/ 	.word	0xffffffff


	//   ....[65]....
        /*0190*/ 	.word	0xffffffff


	//   ....[66]....
        /*0194*/ 	.word	0xffffffff


	//   ....[67]....
        /*0198*/ 	.word	0xffffffff


	//   ....[68]....
        /*019c*/ 	.word	0xffffffff


	//   ....[69]....
        /*01a0*/ 	.word	0xffffffff


	//   ....[70]....
        /*01a4*/ 	.word	0xffffffff


	//   ....[71]....
        /*01a8*/ 	.word	0xffffffff


	//   ....[72]....
        /*01ac*/ 	.word	0xffffffff


	//   ....[73]....
        /*01b0*/ 	.word	0xffffffff


	//   ....[74]....
        /*01b4*/ 	.word	0xffffffff


	//   ....[75]....
        /*01b8*/ 	.word	0xffffffff


	//   ....[76]....
        /*01bc*/ 	.word	0xffffffff


	//   ....[77]....
        /*01c0*/ 	.word	0xffffffff


	//   ....[78]....
        /*01c4*/ 	.word	0xffffffff


	//   ....[79]....
        /*01c8*/ 	.word	0xffffffff


	//   ....[80]....
        /*01cc*/ 	.word	0xffffffff


	//   ....[81]....
        /*01d0*/ 	.word	0xffffffff


	//   ....[82]....
        /*01d4*/ 	.word	0xffffffff


	//   ....[83]....
        /*01d8*/ 	.word	0xffffffff


	//   ....[84]....
        /*01dc*/ 	.word	0xffffffff


	//   ....[85]....
        /*01e0*/ 	.word	0xffffffff


	//   ....[86]....
        /*01e4*/ 	.word	0xffffffff


	//   ....[87]....
        /*01e8*/ 	.word	0xffffffff


	//   ....[88]....
        /*01ec*/ 	.word	0xffffffff


	//   ....[89]....
        /*01f0*/ 	.word	0xffffffff


	//   ....[90]....
        /*01f4*/ 	.word	0xffffffff


	//   ....[91]....
        /*01f8*/ 	.word	0xffffffff


	//   ....[92]....
        /*01fc*/ 	.word	0xffffffff


	//   ....[93]....
        /*0200*/ 	.word	0xffffffff


	//   ....[94]....
        /*0204*/ 	.word	0xffffffff


	//   ....[95]....
        /*0208*/ 	.word	0xffffffff


	//   ....[96]....
        /*020c*/ 	.word	0xffffffff


	//   ....[97]....
        /*0210*/ 	.word	0xffffffff


	//   ....[98]....
        /*0214*/ 	.word	0xffffffff


	//   ....[99]....
        /*0218*/ 	.word	0xffffffff


	//   ....[100]....
        /*021c*/ 	.word	0xffffffff


	//   ....[101]....
        /*0220*/ 	.word	0xffffffff


	//   ....[102]....
        /*0224*/ 	.word	0xffffffff


	//   ....[103]....
        /*0228*/ 	.word	0xffffffff


	//   ....[104]....
        /*022c*/ 	.word	0xffffffff


	//   ....[105]....
        /*0230*/ 	.word	0xffffffff


	//   ....[106]....
        /*0234*/ 	.word	0xffffffff


	//   ....[107]....
        /*0238*/ 	.word	0xffffffff


	//   ....[108]....
        /*023c*/ 	.word	0xffffffff


	//   ....[109]....
        /*0240*/ 	.word	0xffffffff


	//   ....[110]....
        /*0244*/ 	.word	0xffffffff


	//   ....[111]....
        /*0248*/ 	.word	0xffffffff


	//   ....[112]....
        /*024c*/ 	.word	0xffffffff


	//   ....[113]....
        /*0250*/ 	.word	0xffffffff


	//   ....[114]....
        /*0254*/ 	.word	0xffffffff


	//   ....[115]....
        /*0258*/ 	.word	0xffffffff


	//   ....[116]....
        /*025c*/ 	.word	0xffffffff


	//   ....[117]....
        /*0260*/ 	.word	0xffffffff


	//   ....[118]....
        /*0264*/ 	.word	0xffffffff


	//   ....[119]....
        /*0268*/ 	.word	0xffffffff


	//   ....[120]....
        /*026c*/ 	.word	0xffffffff


	//   ....[121]....
        /*0270*/ 	.word	0xffffffff


	//   ....[122]....
        /*0274*/ 	.word	0xffffffff


	//   ....[123]....
        /*0278*/ 	.word	0xffffffff


	//   ....[124]....
        /*027c*/ 	.word	0xffffffff


	//   ....[125]....
        /*0280*/ 	.word	0xffffffff


	//   ....[126]....
        /*0284*/ 	.word	0xffffffff


	//   ....[127]....
        /*0288*/ 	.word	0xffffffff


	//   ....[128]....
        /*028c*/ 	.word	0xffffffff


	//   ....[129]....
        /*0290*/ 	.word	0xffffffff


	//   ....[130]....
        /*0294*/ 	.word	0xffffffff


	//   ....[131]....
        /*0298*/ 	.word	0xffffffff


	//   ....[132]....
        /*029c*/ 	.word	0xffffffff


	//   ....[133]....
        /*02a0*/ 	.word	0xffffffff


	//   ....[134]....
        /*02a4*/ 	.word	0xffffffff


	//   ....[135]....
        /*02a8*/ 	.word	0xffffffff


	//   ....[136]....
        /*02ac*/ 	.word	0xffffffff


	//   ....[137]....
        /*02b0*/ 	.word	0xffffffff


	//   ....[138]....
        /*02b4*/ 	.word	0xffffffff


	//   ....[139]....
        /*02b8*/ 	.word	0xffffffff


	//   ....[140]....
        /*02bc*/ 	.word	0xffffffff


	//   ....[141]....
        /*02c0*/ 	.word	0xffffffff


	//   ....[142]....
        /*02c4*/ 	.word	0xffffffff


	//   ....[143]....
        /*02c8*/ 	.word	0xffffffff


	//   ....[144]....
        /*02cc*/ 	.word	0xffffffff


	//   ....[145]....
        /*02d0*/ 	.word	0xffffffff


	//   ....[146]....
        /*02d4*/ 	.word	0xffffffff


	//   ....[147]....
        /*02d8*/ 	.word	0xffffffff


	//   ....[148]....
        /*02dc*/ 	.word	0xffffffff


	//   ....[149]....
        /*02e0*/ 	.word	0xffffffff


	//   ....[150]....
        /*02e4*/ 	.word	0xffffffff


	//   ....[151]....
        /*02e8*/ 	.word	0xffffffff


	//   ....[152]....
        /*02ec*/ 	.word	0xffffffff


	//   ....[153]....
        /*02f0*/ 	.word	0xffffffff


	//   ....[154]....
        /*02f4*/ 	.word	0xffffffff


	//   ....[155]....
        /*02f8*/ 	.word	0xffffffff


	//   ....[156]....
        /*02fc*/ 	.word	0xffffffff


	//   ....[157]....
        /*0300*/ 	.word	0xffffffff


	//   ....[158]....
        /*0304*/ 	.word	0xffffffff


	//   ....[159]....
        /*0308*/ 	.word	0xffffffff


	//   ....[160]....
        /*030c*/ 	.word	0xffffffff


	//   ....[161]....
        /*0310*/ 	.word	0xffffffff


	//   ....[162]....
        /*0314*/ 	.word	0xffffffff


	//   ....[163]....
        /*0318*/ 	.word	0xffffffff


	//   ....[164]....
        /*031c*/ 	.word	0xffffffff


	//   ....[165]....
        /*0320*/ 	.word	0xffffffff


	//   ....[166]....
        /*0324*/ 	.word	0xffffffff


	//   ....[167]....
        /*0328*/ 	.word	0xffffffff


	//   ....[168]....
        /*032c*/ 	.word	0xffffffff


	//   ....[169]....
        /*0330*/ 	.word	0xffffffff


	//   ....[170]....
        /*0334*/ 	.word	0xffffffff


	//   ....[171]....
        /*0338*/ 	.word	0xffffffff


	//   ....[172]....
        /*033c*/ 	.word	0xffffffff


	//   ....[173]....
        /*0340*/ 	.word	0xffffffff


	//   ....[174]....
        /*0344*/ 	.word	0xffffffff


	//   ....[175]....
        /*0348*/ 	.word	0xffffffff


	//   ....[176]....
        /*034c*/ 	.word	0xffffffff


	//   ....[177]....
        /*0350*/ 	.word	0xffffffff


	//   ....[178]....
        /*0354*/ 	.word	0xffffffff


	//   ....[179]....
        /*0358*/ 	.word	0xffffffff


	//   ....[180]....
        /*035c*/ 	.word	0xffffffff


	//   ....[181]....
        /*0360*/ 	.word	0xffffffff


	//   ....[182]....
        /*0364*/ 	.word	0xffffffff


	//   ....[183]....
        /*0368*/ 	.word	0xffffffff


	//   ....[184]....
        /*036c*/ 	.word	0xffffffff


	//   ....[185]....
        /*0370*/ 	.word	0xffffffff


	//   ....[186]....
        /*0374*/ 	.word	0xffffffff


	//   ....[187]....
        /*0378*/ 	.word	0xffffffff


	//   ....[188]....
        /*037c*/ 	.word	0xffffffff


	//----- nvinfo : EIATTR_COOP_GROUP_INSTR_OFFSETS
	.align		4
.L_422:
        /*0380*/ 	.byte	0x04, 0x28
        /*0382*/ 	.short	(.L_424 - .L_423)


	//   ....[0]....
.L_423:
        /*0384*/ 	.word	0x00000050


	//   ....[1]....
        /*0388*/ 	.word	0x000001e0


	//   ....[2]....
        /*038c*/ 	.word	0x00000210


	//   ....[3]....
        /*0390*/ 	.word	0x00000240


	//   ....[4]....
        /*0394*/ 	.word	0x00000270


	//   ....[5]....
        /*0398*/ 	.word	0x000002a0


	//   ....[6]....
        /*039c*/ 	.word	0x000002d0


	//   ....[7]....
        /*03a0*/ 	.word	0x00000440


	//   ....[8]....
        /*03a4*/ 	.word	0x00000480


	//   ....[9]....
        /*03a8*/ 	.word	0x000004b0


	//   ....[10]....
        /*03ac*/ 	.word	0x000004e0


	//   ....[11]....
        /*03b0*/ 	.word	0x00000510


	//   ....[12]....
        /*03b4*/ 	.word	0x00000540


	//   ....[13]....
        /*03b8*/ 	.word	0x000005d0


	//   ....[14]....
        /*03bc*/ 	.word	0x00000600


	//   ....[15]....
        /*03c0*/ 	.word	0x00000620


	//   ....[16]....
        /*03c4*/ 	.word	0x00000680


	//   ....[17]....
        /*03c8*/ 	.word	0x00002190


	//   ....[18]....
        /*03cc*/ 	.word	0x000021b0


	//   ....[19]....
        /*03d0*/ 	.word	0x00002320


	//   ....[20]....
        /*03d4*/ 	.word	0x00002330


	//   ....[21]....
        /*03d8*/ 	.word	0x00002490


	//   ....[22]....
        /*03dc*/ 	.word	0x000024b0


	//   ....[23]....
        /*03e0*/ 	.word	0x00002610


	//   ....[24]....
        /*03e4*/ 	.word	0x00002620


	//   ....[25]....
        /*03e8*/ 	.word	0x00002ab0


	//   ....[26]....
        /*03ec*/ 	.word	0x00002ad0


	//   ....[27]....
        /*03f0*/ 	.word	0x00002b00


	//   ....[28]....
        /*03f4*/ 	.word	0x00002b20


	//   ....[29]....
        /*03f8*/ 	.word	0x00002c10


	//   ....[30]....
        /*03fc*/ 	.word	0x00002c20


	//   ....[31]....
        /*0400*/ 	.word	0x00002c30


	//   ....[32]....
        /*0404*/ 	.word	0x00002d40


	//   ....[33]....
        /*0408*/ 	.word	0x000030e0


	//   ....[34]....
        /*040c*/ 	.word	0x00003100


	//   ....[35]....
        /*0410*/ 	.word	0x000031b0


	//   ....[36]....
        /*0414*/ 	.word	0x000031f0


	//   ....[37]....
        /*0418*/ 	.word	0x00003630


	//   ....[38]....
        /*041c*/ 	.word	0x00003650


	//   ....[39]....
        /*0420*/ 	.word	0x000036b0


	//   ....[40]....
        /*0424*/ 	.word	0x00003710


	//   ....[41]....
        /*0428*/ 	.word	0x00004740


	//   ....[42]....
        /*042c*/ 	.word	0x00004780


	//   ....[43]....
        /*0430*/ 	.word	0x000047a0


	//   ....[44]....
        /*0434*/ 	.word	0x000047e0


	//   ....[45]....
        /*0438*/ 	.word	0x00005b30


	//   ....[46]....
        /*043c*/ 	.word	0x00005b50


	//   ....[47]....
        /*0440*/ 	.word	0x00005bd0


	//   ....[48]....
        /*0444*/ 	.word	0x00005c30


	//   ....[49]....
        /*0448*/ 	.word	0x000060e0


	//   ....[50]....
        /*044c*/ 	.word	0x00006100


	//   ....[51]....
        /*0450*/ 	.word	0x000061e0


	//   ....[52]....
        /*0454*/ 	.word	0x00006210


	//   ....[53]....
        /*0458*/ 	.word	0x00006f70


	//   ....[54]....
        /*045c*/ 	.word	0x00006fa0


	//   ....[55]....
        /*0460*/ 	.word	0x00007240


	//   ....[56]....
        /*0464*/ 	.word	0x00007370


	//   ....[57]....
        /*0468*/ 	.word	0x00008980


	//   ....[58]....
        /*046c*/ 	.word	0x000089a0


	//   ....[59]....
        /*0470*/ 	.word	0x00008a80


	//   ....[60]....
        /*0474*/ 	.word	0x00008aa0


	//   ....[61]....
        /*0478*/ 	.word	0x00008cd0


	//   ....[62]....
        /*047c*/ 	.word	0x00008d00


	//   ....[63]....
        /*0480*/ 	.word	0x00008d10


	//   ....[64]....
        /*0484*/ 	.word	0x00008d40


	//   ....[65]....
        /*0488*/ 	.word	0x0000a0c0


	//   ....[66]....
        /*048c*/ 	.word	0x0000a0d0


	//   ....[67]....
        /*0490*/ 	.word	0x0000a0f0


	//   ....[68]....
        /*0494*/ 	.word	0x0000a110


	//   ....[69]....
        /*0498*/ 	.word	0x0000a460


	//   ....[70]....
        /*049c*/ 	.word	0x0000a480


	//   ....[71]....
        /*04a0*/ 	.word	0x0000a5e0


	//   ....[72]....
        /*04a4*/ 	.word	0x0000a5f0


	//   ....[73]....
        /*04a8*/ 	.word	0x0000a750


	//   ....[74]....
        /*04ac*/ 	.word	0x0000a770


	//   ....[75]....
        /*04b0*/ 	.word	0x0000a8d0


	//   ....[76]....
        /*04b4*/ 	.word	0x0000a8e0


	//   ....[77]....
        /*04b8*/ 	.word	0x0000ac20


	//   ....[78]....
        /*04bc*/ 	.word	0x0000ac40


	//   ....[79]....
        /*04c0*/ 	.word	0x0000b410


	//   ....[80]....
        /*04c4*/ 	.word	0x0000b420


	//   ....[81]....
        /*04c8*/ 	.word	0x0000c360


	//   ....[82]....
        /*04cc*/ 	.word	0x0000c380


	//   ....[83]....
        /*04d0*/ 	.word	0x0000c4f0


	//   ....[84]....
        /*04d4*/ 	.word	0x0000c500


	//   ....[85]....
        /*04d8*/ 	.word	0x0000c660


	//   ....[86]....
        /*04dc*/ 	.word	0x0000c680


	//   ....[87]....
        /*04e0*/ 	.word	0x0000c7e0


	//   ....[88]....
        /*04e4*/ 	.word	0x0000c7f0


	//   ....[89]....
        /*04e8*/ 	.word	0x0000c9e0


	//   ....[90]....
        /*04ec*/ 	.word	0x0000ca00


	//   ....[91]....
        /*04f0*/ 	.word	0x0000cb20


	//   ....[92]....
        /*04f4*/ 	.word	0x0000cb60


	//   ....[93]....
        /*04f8*/ 	.word	0x0000cb90


	//   ....[94]....
        /*04fc*/ 	.word	0x0000cbc0


	//   ....[95]....
        /*0500*/ 	.word	0x0000cbf0


	//   ....[96]....
        /*0504*/ 	.word	0x0000cc20


	//   ....[97]....
        /*0508*/ 	.word	0x0000cd70


	//   ....[98]....
        /*050c*/ 	.word	0x0000cdb0


	//   ....[99]....
        /*0510*/ 	.word	0x0000cde0


	//   ....[100]....
        /*0514*/ 	.word	0x0000ce10


	//   ....[101]....
        /*0518*/ 	.word	0x0000ce40


	//   ....[102]....
        /*051c*/ 	.word	0x0000ce70


	//   ....[103]....
        /*0520*/ 	.word	0x0000cf00


	//   ....[104]....
        /*0524*/ 	.word	0x0000cf30


	//   ....[105]....
        /*0528*/ 	.word	0x0000cf40


	//   ....[106]....
        /*052c*/ 	.word	0x0000cfa0


	//   ....[107]....
        /*0530*/ 	.word	0x0000d4d0


	//   ....[108]....
        /*0534*/ 	.word	0x0000d530


	//   ....[109]....
        /*0538*/ 	.word	0x0000d580


	//   ....[110]....
        /*053c*/ 	.word	0x0000d5d0


	//   ....[111]....
        /*0540*/ 	.word	0x0000d620


	//   ....[112]....
        /*0544*/ 	.word	0x0000d690


	//   ....[113]....
        /*0548*/ 	.word	0x0000d6e0


	//   ....[114]....
        /*054c*/ 	.word	0x0000d740


	//   ....[115]....
        /*0550*/ 	.word	0x0000d7b0


	//   ....[116]....
        /*0554*/ 	.word	0x0000d810


	//   ....[117]....
        /*0558*/ 	.word	0x0000d880


	//   ....[118]....
        /*055c*/ 	.word	0x0000d8f0


	//   ....[119]....
        /*0560*/ 	.word	0x0000d960


	//   ....[120]....
        /*0564*/ 	.word	0x0000d9c0


	//   ....[121]....
        /*0568*/ 	.word	0x0000da30


	//   ....[122]....
        /*056c*/ 	.word	0x0000daa0


	//   ....[123]....
        /*0570*/ 	.word	0x0000db10


	//   ....[124]....
        /*0574*/ 	.word	0x0000db70


	//   ....[125]....
        /*0578*/ 	.word	0x0000dbe0


	//   ....[126]....
        /*057c*/ 	.word	0x0000dc50


	//   ....[127]....
        /*0580*/ 	.word	0x0000dd90


	//   ....[128]....
        /*0584*/ 	.word	0x0000ddf0


	//   ....[129]....
        /*0588*/ 	.word	0x0000de60


	//   ....[130]....
        /*058c*/ 	.word	0x0000ded0


	//   ....[131]....
        /*0590*/ 	.word	0x0000e010


	//   ....[132]....
        /*0594*/ 	.word	0x0000e070


	//   ....[133]....
        /*0598*/ 	.word	0x0000e0d0


	//   ....[134]....
        /*059c*/ 	.word	0x0000e140


	//   ....[135]....
        /*05a0*/ 	.word	0x0000e1b0


	//   ....[136]....
        /*05a4*/ 	.word	0x0000e2f0


	//   ....[137]....
        /*05a8*/ 	.word	0x0000e350


	//   ....[138]....
        /*05ac*/ 	.word	0x0000e3c0


	//   ....[139]....
        /*05b0*/ 	.word	0x0000e430


	//   ....[140]....
        /*05b4*/ 	.word	0x0000e580


	//   ....[141]....
        /*05b8*/ 	.word	0x0000e5e0


	//   ....[142]....
        /*05bc*/ 	.word	0x0000e640


	//   ....[143]....
        /*05c0*/ 	.word	0x0000e6b0


	//   ....[144]....
        /*05c4*/ 	.word	0x0000e720


	//   ....[145]....
        /*05c8*/ 	.word	0x0000e870


	//   ....[146]....
        /*05cc*/ 	.word	0x0000e8d0


	//   ....[147]....
        /*05d0*/ 	.word	0x0000e930


	//   ....[148]....
        /*05d4*/ 	.word	0x0000e990


	//   ....[149]....
        /*05d8*/ 	.word	0x0000e9e0


	//   ....[150]....
        /*05dc*/ 	.word	0x0000ea30


	//   ....[151]....
        /*05e0*/ 	.word	0x0000eaa0


	//   ....[152]....
        /*05e4*/ 	.word	0x0000eb10


	//   ....[153]....
        /*05e8*/ 	.word	0x0000eb80


	//   ....[154]....
        /*05ec*/ 	.word	0x0000ebe0


	//   ....[155]....
        /*05f0*/ 	.word	0x0000ec50


	//   ....[156]....
        /*05f4*/ 	.word	0x0000ecc0


	//   ....[157]....
        /*05f8*/ 	.word	0x0000ed30


	//   ....[158]....
        /*05fc*/ 	.word	0x0000ed90


	//   ....[159]....
        /*0600*/ 	.word	0x0000ee00


	//   ....[160]....
        /*0604*/ 	.word	0x0000ee70


	//   ....[161]....
        /*0608*/ 	.word	0x0000eee0


	//   ....[162]....
        /*060c*/ 	.word	0x0000ef40


	//   ....[163]....
        /*0610*/ 	.word	0x0000efb0


	//   ....[164]....
        /*0614*/ 	.word	0x0000f020


	//   ....[165]....
        /*0618*/ 	.word	0x0000f090


	//   ....[166]....
        /*061c*/ 	.word	0x0000f0f0


	//   ....[167]....
        /*0620*/ 	.word	0x0000f160


	//   ....[168]....
        /*0624*/ 	.word	0x0000f1d0


	//   ....[169]....
        /*0628*/ 	.word	0x0000f240


	//   ....[170]....
        /*062c*/ 	.word	0x0000f2a0


	//   ....[171]....
        /*0630*/ 	.word	0x0000f310


	//   ....[172]....
        /*0634*/ 	.word	0x0000f380


	//   ....[173]....
        /*0638*/ 	.word	0x0000f3d0


	//   ....[174]....
        /*063c*/ 	.word	0x0000f410


	//   ....[175]....
        /*0640*/ 	.word	0x0000f460


	//   ....[176]....
        /*0644*/ 	.word	0x0000f4b0


	//   ....[177]....
        /*0648*/ 	.word	0x0000f500


	//   ....[178]....
        /*064c*/ 	.word	0x0000f570


	//   ....[179]....
        /*0650*/ 	.word	0x0000f5c0


	//   ....[180]....
        /*0654*/ 	.word	0x0000f610


	//   ....[181]....
        /*0658*/ 	.word	0x0000f660


	//   ....[182]....
        /*065c*/ 	.word	0x0000f6b0


	//   ....[183]....
        /*0660*/ 	.word	0x0000f700


	//   ....[184]....
        /*0664*/ 	.word	0x0000f770


	//   ....[185]....
        /*0668*/ 	.word	0x0000f7c0


	//   ....[186]....
        /*066c*/ 	.word	0x0000f820


	//   ....[187]....
        /*0670*/ 	.word	0x0000f880


	//   ....[188]....
        /*0674*/ 	.word	0x0000f8f0


	//----- nvinfo : EIATTR_EXIT_INSTR_OFFSETS
	.align		4
.L_424:
        /*0678*/ 	.byte	0x04, 0x1c
        /*067a*/ 	.short	(.L_426 - .L_425)


	//   ....[0]....
.L_425:
        /*067c*/ 	.word	0x00000b40


	//   ....[1]....
        /*0680*/ 	.word	0x0000d490


	//----- nvinfo : EIATTR_MAX_THREADS
	.align		4
.L_426:
        /*0684*/ 	.byte	0x04, 0x05
        /*0686*/ 	.short	(.L_428 - .L_427)
.L_427:
        /*0688*/ 	.word	0x00000100
        /*068c*/ 	.word	0x00000001
        /*0690*/ 	.word	0x00000001


	//----- nvinfo : EIATTR_CRS_STACK_SIZE
	.align		4
.L_428:
        /*0694*/ 	.byte	0x04, 0x1e
        /*0696*/ 	.short	(.L_430 - .L_429)
.L_429:
        /*0698*/ 	.word	0x00000000
.L_430:


//--------------------- .nv.info._ZN7cutlass13device_kernelIN5flash19enable_sm80_to_sm89INS1_16FlashAttnFwdSm80INS1_25CollectiveMainloopFwdSm80ILi8ELi2ELb0EN4cute5tupleIJNS5_1CILi128EEENS7_ILi64EEENS7_ILi192EEEEEELi192ENS_6half_tEfNS_4arch4Sm80ELb0ELb0ELb0ELb1ELb1ELb1ELb1ELb1EEENS1_21CollectiveEpilogueFwdINS6_IJS8_SA_S9_EEENS6_IJNS7_ILi1EEESI_SI_EEESC_SE_Li256ELb1ELb1ELb1ELb0EEENS1_36VarlenDynamicPersistentTileSchedulerILi128ELi64ELi256ELi256ELb1ELb1ELb0ELb0ELb1ELb1EEEEEEEEEvNT_6ParamsE --------------------------
	.section	.nv.info._ZN7cutlass13device_kernelIN5flash19enable_sm80_to_sm89INS1_16FlashAttnFwdSm80INS1_25CollectiveMainloopFwdSm80ILi8ELi2ELb0EN4cute5tupleIJNS5_1CILi128EEENS7_ILi64EEENS7_ILi192EEEEEELi192ENS_6half_tEfNS_4arch4Sm80ELb0ELb0ELb0ELb1ELb1ELb1ELb1ELb1EEENS1_21CollectiveEpilogueFwdINS6_IJS8_SA_S9_EEENS6_IJNS7_ILi1EEESI_SI_EEESC_SE_Li256ELb1ELb1ELb1ELb0EEENS1_36VarlenDynamicPersistentTileSchedulerILi128ELi64ELi256ELi256ELb1ELb1ELb0ELb0ELb1ELb1EEEEEEEEEvNT_6ParamsE,"",@"SHT_CUDA_INFO"
	.sectionflags	@""
	.align	4


	//----- nvinfo : EIATTR_CUDA_API_VERSION
	.align		4
        /*0000*/ 	.byte	0x04, 0x37
        /*0002*/ 	.short	(.L_432 - .L_431)
.L_431:
        /*0004*/ 	.word	0x00000082


	//----- nvinfo : EIATTR_SW2861232_WAR
	.align		4
.L_432:
        /*0008*/ 	.byte	0x01, 0x35
	.zero		2


	//----- nvinfo : EIATTR_PARAM_CBANK
	.align		4
        /*000c*/ 	.byte	0x04, 0x0a
        /*000e*/ 	.short	(.L_434 - .L_433)
	.align		4
.L_433:
        /*0010*/ 	.word	index@(.nv.constant0._ZN7cutlass13device_kernelIN5flash19enable_sm80_to_sm89INS1_16FlashAttnFwdSm80INS1_25CollectiveMainloopFwdSm80ILi8ELi2ELb0EN4cute5tupleIJNS5_1CILi128EEENS7_ILi64EEENS7_ILi192EEEEEELi192ENS_6half_tEfNS_4arch4Sm80ELb0ELb0ELb0ELb1ELb1ELb1ELb1ELb1EEENS1_21CollectiveEpilogueFwdINS6_IJS8_SA_S9_EEENS6_IJNS7_ILi1EEESI_SI_EEESC_SE_Li256ELb1ELb1ELb1ELb0EEENS1_36VarlenDynamicPersistentTileSchedulerILi128ELi64ELi256ELi256ELb1ELb1ELb0ELb0ELb1ELb1EEEEEEEEEvNT_6ParamsE)
        /*0014*/ 	.short	0x0160
        /*0016*/ 	.short	0x0438


	//----- nvinfo : EIATTR_CBANK_PARAM_SIZE
	.align		4
.L_434:
        /*0018*/ 	.byte	0x03, 0x19
        /*001a*/ 	.short	0x0438


	//----- nvinfo : EIATTR_KPARAM_INFO
	.align		4
        /*001c*/ 	.byte	0x04, 0x17
        /*001e*/ 	.short	(.L_436 - .L_435)
.L_435:
        /*0020*/ 	.word	0x00000000
        /*0024*/ 	.short	0x0000
        /*0026*/ 	.short	0x0000
        /*0028*/ 	.byte	0x00, 0xf0, 0xe1, 0x10


	//----- nvinfo : EIATTR_MAXREG_COUNT
	.align		4
.L_436:
        /*002c*/ 	.byte	0x03, 0x1b
        /*002e*/ 	.short	0x00ff


	//----- nvinfo : EIATTR_NUM_BARRIERS
	.align		4
        /*0030*/ 	.byte	0x02, 0x4c
        /*0032*/ 	.byte	0x06
	.zero		1


	//----- nvinfo : EIATTR_ANNOTATIONS
	.align		4
        /*0034*/ 	.byte	0x04, 0x55
        /*0036*/ 	.short	(.L_438 - .L_437)


	//   ....[0]....
.L_437:
        /* <DEDUP_REMOVED lines=21> */


	//----- nvinfo : EIATTR_MERCURY_ISA_VERSION
	.align		4
.L_438:
        /*0178*/ 	.byte	0x03, 0x5f
        /*017a*/ 	.short	0x0000


	//----- nvinfo : EIATTR_INT_WARP_WIDE_INSTR_OFFSETS
	.align		4
        /*017c*/ 	.byte	0x04, 0x31
        /*017e*/ 	.short	(.L_440 - .L_439)


	//   ....[0]....
.L_439:
        /*0180*/ 	.word	0x00014d20


	//   ....[1]....
        /*0184*/ 	.word	0x00014da0


	//----- nvinfo : EIATTR_COOP_GROUP_MASK_REGIDS
	.align		4
.L_440:
        /*0188*/ 	.byte	0x04, 0x29
        /*018a*/ 	.short	(.L_442 - .L_441)


	//   ....[0]....
.L_441:
        /*018c*/ 	.word	0xffffffff


	//   ....[1]....
        /*0190*/ 	.word	0xffffffff


	//   ....[2]....
        /*0194*/ 	.word	0xffffffff


	//   ....[3]....
        /*0198*/ 	.word	0xffffffff


	//   ....[4]....
        /*019c*/ 	.word	0xffffffff


	//   ....[5]....
        /*01a0*/ 	.word	0xffffffff


	//   ....[6]....
        /*01a4*/ 	.word	0xffffffff


	//   ....[7]....
        /*01a8*/ 	.word	0xffffffff


	//   ....[8]....
        /*01ac*/ 	.word	0xffffffff


	//   ....[9]....
        /*01b0*/ 	.word	0xffffffff


	//   ....[10]....
        /*01b4*/ 	.word	0xffffffff


	//   ....[11]....
        /*01b8*/ 	.word	0xffffffff


	//   ....[12]....
        /*01bc*/ 	.word	0xffffffff


	//   ....[13]....
        /*01c0*/ 	.word	0xffffffff


	//   ....[14]....
        /*01c4*/ 	.word	0xffffffff


	//   ....[15]....
        /*01c8*/ 	.word	0xffffffff


	//   ....[16]....
        /*01cc*/ 	.word	0xffffffff


	//   ....[17]....
        /*01d0*/ 	.word	0xffffffff


	//   ....[18]....
        /*01d4*/ 	.word	0xffffffff


	//   ....[19]....
        /*01d8*/ 	.word	0xffffffff


	//   ....[20]....
        /*01dc*/ 	.word	0xffffffff


	//   ....[21]....
        /*01e0*/ 	.word	0xffffffff


	//   ....[22]....
        /*01e4*/ 	.word	0xffffffff


	//   ....[23]....
        /*01e8*/ 	.word	0xffffffff


	//   ....[24]....
        /*01ec*/ 	.word	0xffffffff


	//   ....[25]....
        /*01f0*/ 	.word	0xffffffff


	//   ....[26]....
        /*01f4*/ 	.word	0xffffffff


	//   ....[27]....
        /*01f8*/ 	.word	0xffffffff


	//   ....[28]....
        /*01fc*/ 	.word	0xffffffff


	//   ....[29]....
        /*0200*/ 	.word	0xffffffff


	//   ....[30]....
        /*0204*/ 	.word	0xffffffff


	//   ....[31]....
        /*0208*/ 	.word	0xffffffff


	//   ....[32]....
        /*020c*/ 	.word	0xffffffff


	//   ....[33]....
        /*0210*/ 	.word	0xffffffff


	//   ....[34]....
        /*0214*/ 	.word	0xffffffff


	//   ....[35]....
        /*0218*/ 	.word	0xffffffff


	//   ....[36]....
        /*021c*/ 	.word	0xffffffff


	//   ....[37]....
        /*0220*/ 	.word	0xffffffff


	//   ....[38]....
        /*0224*/ 	.word	0xffffffff


	//   ....[39]....
        /*0228*/ 	.word	0xffffffff


	//   ....[40]....
        /*022c*/ 	.word	0xffffffff


	//   ....[41]....
        /*0230*/ 	.word	0xffffffff


	//   ....[42]....
        /*0234*/ 	.word	0xffffffff


	//   ....[43]....
        /*0238*/ 	.word	0xffffffff


	//   ....[44]....
        /*023c*/ 	.word	0xffffffff


	//   ....[45]....
        /*0240*/ 	.word	0xffffffff


	//   ....[46]....
        /*0244*/ 	.word	0xffffffff


	//   ....[47]....
        /*0248*/ 	.word	0xffffffff


	//   ....[48]....
        /*024c*/ 	.word	0xffffffff


	//   ....[49]....
        /*0250*/ 	.word	0xffffffff


	//   ....[50]....
        /*0254*/ 	.word	0xffffffff


	//   ....[51]....
        /*0258*/ 	.word	0xffffffff


	//   ....[52]....
        /*025c*/ 	.word	0xffffffff


	//   ....[53]....
        /*0260*/ 	.word	0xffffffff


	//   ....[54]....
        /*0264*/ 	.word	0xffffffff


	//   ....[55]....
        /*0268*/ 	.word	0xffffffff


	//   ....[56]....
        /*026c*/ 	.word	0xffffffff


	//   ....[57]....
        /*0270*/ 	.word	0xffffffff


	//   ....[58]....
        /*0274*/ 	.word	0xffffffff


	//   ....[59]....
        /*0278*/ 	.word	0xffffffff


	//   ....[60]....
        /*027c*/ 	.word	0xffffffff


	//   ....[61]....
        /*0280*/ 	.word	0xffffffff


	//   ....[62]....
        /*0284*/ 	.word	0xffffffff


	//   ....[63]....
        /*0288*/ 	.word	0xffffffff


	//   ....[64]....
        /*028c*/ 	.word	0xffffffff


	//   ....[65]....
        /*0290*/ 	.word	0xffffffff


	//   ....[66]....
        /*0294*/ 	.word	0xffffffff


	//   ....[67]....
        /*0298*/ 	.word	0xffffffff


	//   ....[68]....
        /*029c*/ 	.word	0xffffffff


	//   ....[69]....
        /*02a0*/ 	.word	0xffffffff


	//   ....[70]....
        /*02a4*/ 	.word	0xffffffff


	//   ....[71]....
        /*02a8*/ 	.word	0xffffffff


	//   ....[72]....
        /*02ac*/ 	.word	0xffffffff


	//   ....[73]....
        /*02b0*/ 	.word	0xffffffff


	//   ....[74]....
        /*02b4*/ 	.word	0xffffffff


	//   ....[75]....
        /*02b8*/ 	.word	0xffffffff


	//   ....[76]....
        /*02bc*/ 	.word	0xffffffff


	//   ....[77]....
        /*02c0*/ 	.word	0xffffffff


	//   ....[78]....
        /*02c4*/ 	.word	0xffffffff


	//   ....[79]....
        /*02c8*/ 	.word	0xffffffff


	//   ....[80]....
        /*02cc*/ 	.word	0xffffffff


	//   ....[81]....
        /*02d0*/ 	.word	0xffffffff


	//   ....[82]....
        /*02d4*/ 	.word	0xffffffff


	//   ....[83]....
        /*02d8*/ 	.word	0xffffffff


	//   ....[84]....
        /*02dc*/ 	.word	0xffffffff


	//   ....[85]....
        /*02e0*/ 	.word	0xffffffff


	//   ....[86]....
        /*02e4*/ 	.word	0xffffffff


	//   ....[87]....
        /*02e8*/ 	.word	0xffffffff


	//   ....[88]....
        /*02ec*/ 	.word	0xffffffff


	//   ....[89]....
        /*02f0*/ 	.word	0xffffffff


	//   ....[90]....
        /*02f4*/ 	.word	0xffffffff


	//   ....[91]....
        /*02f8*/ 	.word	0xffffffff


	//   ....[92]....
        /*02fc*/ 	.word	0xffffffff


	//   ....[93]....
        /*0300*/ 	.word	0xffffffff


	//   ....[94]....
        /*0304*/ 	.word	0xffffffff


	//   ....[95]....
        /*0308*/ 	.word	0xffffffff


	//   ....[96]....
        /*030c*/ 	.word	0xffffffff


	//   ....[97]....
        /*0310*/ 	.word	0xffffffff


	//   ....[98]....
        /*0314*/ 	.word	0xffffffff


	//   ....[99]....
        /*0318*/ 	.word	0xffffffff


	//   ....[100]....
        /*031c*/ 	.word	0xffffffff


	//   ....[101]....
        /*0320*/ 	.word	0xffffffff


	//   ....[102]....
        /*0324*/ 	.word	0xffffffff


	//   ....[103]....
        /*0328*/ 	.word	0xffffffff


	//   ....[104]....
        /*032c*/ 	.word	0xffffffff


	//   ....[105]....
        /*0330*/ 	.word	0xffffffff


	//   ....[106]....
        /*0334*/ 	.word	0xffffffff


	//   ....[107]....
        /*0338*/ 	.word	0xffffffff


	//   ....[108]....
        /*033c*/ 	.word	0xffffffff


	//   ....[109]....
        /*0340*/ 	.word	0xffffffff


	//   ....[110]....
        /*0344*/ 	.word	0xffffffff


	//   ....[111]....
        /*0348*/ 	.word	0xffffffff


	//   ....[112]....
        /*034c*/ 	.word	0xffffffff


	//   ....[113]....
        /*0350*/ 	.word	0xffffffff


	//   ....[114]....
        /*0354*/ 	.word	0xffffffff


	//   ....[115]....
        /*0358*/ 	.word	0xffffffff


	//   ....[116]....
        /*035c*/ 	.word	0xffffffff


	//   ....[117]....
        /*0360*/ 	.word	0xffffffff


	//   ....[118]....
        /*0364*/ 	.word	0xffffffff


	//   ....[119]....
        /*0368*/ 	.word	0xffffffff


	//   ....[120]....
        /*036c*/ 	.word	0xffffffff


	//   ....[121]....
        /*0370*/ 	.word	0xffffffff


	//   ....[122]....
        /*0374*/ 	.word	0xffffffff


	//   ....[123]....
        /*0378*/ 	.word	0xffffffff


	//   ....[124]....
        /*037c*/ 	.word	0xffffffff


	//   ....[125]....
        /*0380*/ 	.word	0xffffffff


	//   ....[126]....
        /*0384*/ 	.word	0xffffffff


	//   ....[127]....
        /*0388*/ 	.word	0xffffffff


	//   ....[128]....
        /*038c*/ 	.word	0xffffffff


	//   ....[129]....
        /*0390*/ 	.word	0xffffffff


	//   ....[130]....
        /*0394*/ 	.word	0xffffffff


	//   ....[131]....
        /*0398*/ 	.word	0xffffffff


	//   ....[132]....
        /*039c*/ 	.word	0xffffffff


	//   ....[133]....
        /*03a0*/ 	.word	0xffffffff


	//   ....[134]....
        /*03a4*/ 	.word	0xffffffff


	//   ....[135]....
        /*03a8*/ 	.word	0xffffffff


	//   ....[136]....
        /*03ac*/ 	.word	0xffffffff


	//   ....[137]....
        /*03b0*/ 	.word	0xffffffff


	//   ....[138]....
        /*03b4*/ 	.word	0xffffffff


	//   ....[139]....
        /*03b8*/ 	.word	0xffffffff


	//   ....[140]....
        /*03bc*/ 	.word	0xffffffff


	//   ....[141]....
        /*03c0*/ 	.word	0xffffffff


	//   ....[142]....
        /*03c4*/ 	.word	0xffffffff


	//   ....[143]....
        /*03c8*/ 	.word	0xffffffff


	//   ....[144]....
        /*03cc*/ 	.word	0xffffffff


	//   ....[145]....
        /*03d0*/ 	.word	0xffffffff


	//   ....[146]....
        /*03d4*/ 	.word	0xffffffff


	//   ....[147]....
        /*03d8*/ 	.word	0xffffffff


	//   ....[148]....
        /*03dc*/ 	.word	0xffffffff


	//   ....[149]....
        /*03e0*/ 	.word	0xffffffff


	//   ....[150]....
        /*03e4*/ 	.word	0xffffffff


	//   ....[151]....
        /*03e8*/ 	.word	0xffffffff


	//   ....[152]....
        /*03ec*/ 	.word	0xffffffff


	//   ....[153]....
        /*03f0*/ 	.word	0xffffffff


	//   ....[154]....
        /*03f4*/ 	.word	0xffffffff


	//   ....[155]....
        /*03f8*/ 	.word	0xffffffff


	//   ....[156]....
        /*03fc*/ 	.word	0xffffffff


	//   ....[157]....
        /*0400*/ 	.word	0xffffffff


	//   ....[158]....
        /*0404*/ 	.word	0xffffffff


	//   ....[159]....
        /*0408*/ 	.word	0xffffffff


	//   ....[160]....
        /*040c*/ 	.word	0xffffffff


	//   ....[161]....
        /*0410*/ 	.word	0xffffffff


	//   ....[162]....
        /*0414*/ 	.word	0xffffffff


	//   ....[163]....
        /*0418*/ 	.word	0xffffffff


	//   ....[164]....
        /*041c*/ 	.word	0xffffffff


	//   ....[165]....
        /*0420*/ 	.word	0xffffffff


	//   ....[166]....
        /*0424*/ 	.word	0xffffffff


	//   ....[167]....
        /*0428*/ 	.word	0xffffffff


	//   ....[168]....
        /*042c*/ 	.word	0xffffffff


	//   ....[169]....
        /*0430*/ 	.word	0xffffffff


	//   ....[170]....
        /*0434*/ 	.word	0xffffffff


	//   ....[171]....
        /*0438*/ 	.word	0xffffffff


	//   ....[172]....
        /*043c*/ 	.word	0xffffffff


	//   ....[173]....
        /*0440*/ 	.word	0xffffffff


	//   ....[174]....
        /*0444*/ 	.word	0xffffffff


	//   ....[175]....
        /*0448*/ 	.word	0xffffffff


	//   ....[176]....
        /*044c*/ 	.word	0xffffffff


	//   ....[177]....
        /*0450*/ 	.word	0xffffffff


	//   ....[178]....
        /*0454*/ 	.word	0xffffffff


	//   ....[179]....
        /*0458*/ 	.word	0xffffffff


	//   ....[180]....
        /*045c*/ 	.word	0xffffffff


	//   ....[181]....
        /*0460*/ 	.word	0xffffffff


	//   ....[182]....
        /*0464*/ 	.word	0xffffffff


	//   ....[183]....
        /*0468*/ 	.word	0xffffffff


	//   ....[184]....
        /*046c*/ 	.word	0xffffffff


	//   ....[185]....
        /*0470*/ 	.word	0xffffffff


	//   ....[186]....
        /*0474*/ 	.word	0xffffffff


	//   ....[187]....
        /*0478*/ 	.word	0xffffffff


	//   ....[188]....
        /*047c*/ 	.word	0xffffffff


	//   ....[189]....
        /*0480*/ 	.word	0xffffffff


	//   ....[190]....
        /*0484*/ 	.word	0xffffffff


	//   ....[191]....
        /*0488*/ 	.word	0xffffffff


	//   ....[192]....
        /*048c*/ 	.word	0xffffffff


	//   ....[193]....
        /*0490*/ 	.word	0xffffffff


	//   ....[194]....
        /*0494*/ 	.word	0xffffffff


	//   ....[195]....
        /*0498*/ 	.word	0xffffffff


	//   ....[196]....
        /*049c*/ 	.word	0xffffffff


	//   ....[197]....
        /*04a0*/ 	.word	0xffffffff


	//   ....[198]....
        /*04a4*/ 	.word	0xffffffff


	//   ....[199]....
        /*04a8*/ 	.word	0xffffffff


	//   ....[200]....
        /*04ac*/ 	.word	0xffffffff


	//   ....[201]....
        /*04b0*/ 	.word	0xffffffff


	//   ....[202]....
        /*04b4*/ 	.word	0xffffffff


	//   ....[203]....
        /*04b8*/ 	.word	0xffffffff


	//   ....[204]....
        /*04bc*/ 	.word	0xffffffff


	//   ....[205]....
        /*04c0*/ 	.word	0xffffffff


	//   ....[206]....
        /*04c4*/ 	.word	0xffffffff


	//   ....[207]....
        /*04c8*/ 	.word	0xffffffff


	//   ....[208]....
        /*04cc*/ 	.word	0xffffffff


	//   ....[209]....
        /*04d0*/ 	.word	0xffffffff


	//   ....[210]....
        /*04d4*/ 	.word	0xffffffff


	//   ....[211]....
        /*04d8*/ 	.word	0xffffffff


	//----- nvinfo : EIATTR_COOP_GROUP_INSTR_OFFSETS
	.align		4
.L_442:
        /*04dc*/ 	.byte	0x04, 0x28
        /*04de*/ 	.short	(.L_444 - .L_443)


	//   ....[0]....
.L_443:
        /*04e0*/ 	.word	0x00000050


	//   ....[1]....
        /*04e4*/ 	.word	0x000001e0


	//   ....[2]....
        /*04e8*/ 	.word	0x00000210


	//   ....[3]....
        /*04ec*/ 	.word	0x00000240


	//   ....[4]....
        /*04f0*/ 	.word	0x00000270


	//   ....[5]....
        /*04f4*/ 	.word	0x000002a0


	//   ....[6]....
        /*04f8*/ 	.word	0x000002d0


	//   ....[7]....
        /*04fc*/ 	.word	0x00000440


	//   ....[8]....
        /*0500*/ 	.word	0x00000480


	//   ....[9]....
        /*0504*/ 	.word	0x000004b0


	//   ....[10]....
        /*0508*/ 	.word	0x000004e0


	//   ....[11]....
        /*050c*/ 	.word	0x00000510


	//   ....[12]....
        /*0510*/ 	.word	0x00000540


	//   ....[13]....
        /*0514*/ 	.word	0x000005d0


	//   ....[14]....
        /*0518*/ 	.word	0x00000600


	//   ....[15]....
        /*051c*/ 	.word	0x00000620


	//   ....[16]....
        /*0520*/ 	.word	0x00000680


	//   ....[17]....
        /*0524*/ 	.word	0x000037b0


	//   ....[18]....
        /*0528*/ 	.word	0x000037c0


	//   ....[19]....
        /*052c*/ 	.word	0x00005380


	//   ....[20]....
        /*0530*/ 	.word	0x00005390


	//   ....[21]....
        /*0534*/ 	.word	0x00006e80


	//   ....[22]....
        /*0538*/ 	.word	0x00006e90


	//   ....[23]....
        /*053c*/ 	.word	0x00007380


	//   ....[24]....
        /*0540*/ 	.word	0x00007390


	//   ....[25]....
        /*0544*/ 	.word	0x00008080


	//   ....[26]....
        /*0548*/ 	.word	0x000080a0


	//   ....[27]....
        /*054c*/ 	.word	0x000081d0


	//   ....[28]....
        /*0550*/ 	.word	0x000081e0


	//   ....[29]....
        /*0554*/ 	.word	0x00008310


	//   ....[30]....
        /*0558*/ 	.word	0x00008330


	//   ....[31]....
        /*055c*/ 	.word	0x00008460


	//   ....[32]....
        /*0560*/ 	.word	0x00008470


	//   ....[33]....
        /*0564*/ 	.word	0x00008990


	//   ....[34]....
        /*0568*/ 	.word	0x000089b0


	//   ....[35]....
        /*056c*/ 	.word	0x000089d0


	//   ....[36]....
        /*0570*/ 	.word	0x000089e0


	//   ....[37]....
        /*0574*/ 	.word	0x00008ad0


	//   ....[38]....
        /*0578*/ 	.word	0x00008b00


	//   ....[39]....
        /*057c*/ 	.word	0x00008b20


	//   ....[40]....
        /*0580*/ 	.word	0x00008c30


	//   ....[41]....
        /*0584*/ 	.word	0x00008fa0


	//   ....[42]....
        /*0588*/ 	.word	0x00008fc0


	//   ....[43]....
        /*058c*/ 	.word	0x000090a0


	//   ....[44]....
        /*0590*/ 	.word	0x000090e0


	//   ....[45]....
        /*0594*/ 	.word	0x000093e0


	//   ....[46]....
        /*0598*/ 	.word	0x00009400


	//   ....[47]....
        /*059c*/ 	.word	0x00009410


	//   ....[48]....
        /*05a0*/ 	.word	0x00009420


	//   ....[49]....
        /*05a4*/ 	.word	0x0000bf30


	//   ....[50]....
        /*05a8*/ 	.word	0x0000bf50


	//   ....[51]....
        /*05ac*/ 	.word	0x0000bf70


	//   ....[52]....
        /*05b0*/ 	.word	0x0000bf80


	//   ....[53]....
        /*05b4*/ 	.word	0x0000ee00


	//   ....[54]....
        /*05b8*/ 	.word	0x0000ee20


	//   ....[55]....
        /*05bc*/ 	.word	0x0000eeb0


	//   ....[56]....
        /*05c0*/ 	.word	0x0000ef10


	//   ....[57]....
        /*05c4*/ 	.word	0x0000ff60


	//   ....[58]....
        /*05c8*/ 	.word	0x0000fff0


	//   ....[59]....
        /*05cc*/ 	.word	0x00010000


	//   ....[60]....
        /*05d0*/ 	.word	0x00010030


	//   ....[61]....
        /*05d4*/ 	.word	0x00011340


	//   ....[62]....
        /*05d8*/ 	.word	0x00011360


	//   ....[63]....
        /*05dc*/ 	.word	0x00011450


	//   ....[64]....
        /*05e0*/ 	.word	0x00011470


	//   ....[65]....
        /*05e4*/ 	.word	0x00011900


	//   ....[66]....
        /*05e8*/ 	.word	0x00011920


	//   ....[67]....
        /*05ec*/ 	.word	0x00011a20


	//   ....[68]....
        /*05f0*/ 	.word	0x00011a60


	//   ....[69]....
        /*05f4*/ 	.word	0x000127c0


	//   ....[70]....
        /*05f8*/ 	.word	0x000127f0


	//   ....[71]....
        /*05fc*/ 	.word	0x00012a90


	//   ....[72]....
        /*0600*/ 	.word	0x00012bc0


	//   ....[73]....
        /*0604*/ 	.word	0x00014190


	//   ....[74]....
        /*0608*/ 	.word	0x000141b0


	//   ....[75]....
        /*060c*/ 	.word	0x000142c0


	//   ....[76]....
        /*0610*/ 	.word	0x000142f0


	//   ....[77]....
        /*0614*/ 	.word	0x00014510


	//   ....[78]....
        /*0618*/ 	.word	0x00014540


	//   ....[79]....
        /*061c*/ 	.word	0x00014550


	//   ....[80]....
        /*0620*/ 	.word	0x00014580


	//   ....[81]....
        /*0624*/ 	.word	0x00015a70


	//   ....[82]....
        /*0628*/ 	.word	0x00015a80


	//   ....[83]....
        /*062c*/ 	.word	0x00015aa0


	//   ....[84]....
        /*0630*/ 	.word	0x00015ac0


	//   ....[85]....
        /*0634*/ 	.word	0x00015e40


	//   ....[86]....
        /*0638*/ 	.word	0x00015e60


	//   ....[87]....
        /*063c*/ 	.word	0x00015f80


	//   ....[88]....
        /*0640*/ 	.word	0x00015f90


	//   ....[89]....
        /*0644*/ 	.word	0x000160c0


	//   ....[90]....
        /*0648*/ 	.word	0x000160e0


	//   ....[91]....
        /*064c*/ 	.word	0x00016210


	//   ....[92]....
        /*0650*/ 	.word	0x00016220


	//   ....[93]....
        /*0654*/ 	.word	0x00016540


	//   ....[94]....
        /*0658*/ 	.word	0x00016560


	//   ....[95]....
        /*065c*/ 	.word	0x00016ff0


	//   ....[96]....
        /*0660*/ 	.word	0x00017000


	//   ....[97]....
        /*0664*/ 	.word	0x00018210


	//   ....[98]....
        /*0668*/ 	.word	0x00018230


	//   ....[99]....
        /*066c*/ 	.word	0x00018360


	//   ....[100]....
        /*0670*/ 	.word	0x00018370


	//   ....[101]....
        /*0674*/ 	.word	0x000184a0


	//   ....[102]....
        /*0678*/ 	.word	0x000184c0


	//   ....[103]....
        /*067c*/ 	.word	0x000185f0


	//   ....[104]....
        /*0680*/ 	.word	0x00018600


	//   ....[105]....
        /*0684*/ 	.word	0x000187c0


	//   ....[106]....
        /*0688*/ 	.word	0x000187e0


	//   ....[107]....
        /*068c*/ 	.word	0x00018900


	//   ....[108]....
        /*0690*/ 	.word	0x00018940


	//   ....[109]....
        /*0694*/ 	.word	0x00018970


	//   ....[110]....
        /*0698*/ 	.word	0x000189a0


	//   ....[111]....
        /*069c*/ 	.word	0x000189d0


	//   ....[112]....
        /*06a0*/ 	.word	0x00018a00


	//   ....[113]....
        /*06a4*/ 	.word	0x00018b60


	//   ....[114]....
        /*06a8*/ 	.word	0x00018ba0


	//   ....[115]....
        /*06ac*/ 	.word	0x00018bd0


	//   ....[116]....
        /*06b0*/ 	.word	0x00018c00


	//   ....[117]....
        /*06b4*/ 	.word	0x00018c30


	//   ....[118]....
        /*06b8*/ 	.word	0x00018c60


	//   ....[119]....
        /*06bc*/ 	.word	0x00018cf0


	//   ....[120]....
        /*06c0*/ 	.word	0x00018d20


	//   ....[121]....
        /*06c4*/ 	.word	0x00018d30


	//   ....[122]....
        /*06c8*/ 	.word	0x00018d90


	//   ....[123]....
        /*06cc*/ 	.word	0x000192d0


	//   ....[124]....
        /*06d0*/ 	.word	0x00019330


	//   ....[125]....
        /*06d4*/ 	.word	0x00019380


	//   ....[126]....
        /*06d8*/ 	.word	0x000193d0


	//   ....[127]....
        /*06dc*/ 	.word	0x00019420


	//   ....[128]....
        /*06e0*/ 	.word	0x00019490


	//   ....[129]....
        /*06e4*/ 	.word	0x000194e0


	//   ....[130]....
        /*06e8*/ 	.word	0x00019540


	//   ....[131]....
        /*06ec*/ 	.word	0x000195b0


	//   ....[132]....
        /*06f0*/ 	.word	0x00019610


	//   ....[133]....
        /*06f4*/ 	.word	0x00019680


	//   ....[134]....
        /*06f8*/ 	.word	0x000196f0


	//   ....[135]....
        /*06fc*/ 	.word	0x00019760


	//   ....[136]....
        /*0700*/ 	.word	0x000197c0


	//   ....[137]....
        /*0704*/ 	.word	0x00019830


	//   ....[138]....
        /*0708*/ 	.word	0x000198a0


	//   ....[139]....
        /*070c*/ 	.word	0x00019910


	//   ....[140]....
        /*0710*/ 	.word	0x00019970


	//   ....[141]....
        /*0714*/ 	.word	0x000199e0


	//   ....[142]....
        /*0718*/ 	.word	0x00019a50


	//   ....[143]....
        /*071c*/ 	.word	0x00019bc0


	//   ....[144]....
        /*0720*/ 	.word	0x00019c20


	//   ....[145]....
        /*0724*/ 	.word	0x00019c90


	//   ....[146]....
        /*0728*/ 	.word	0x00019d00


	//   ....[147]....
        /*072c*/ 	.word	0x00019d70


	//   ....[148]....
        /*0730*/ 	.word	0x00019dd0


	//   ....[149]....
        /*0734*/ 	.word	0x00019e40


	//   ....[150]....
        /*0738*/ 	.word	0x00019eb0


	//   ....[151]....
        /*073c*/ 	.word	0x00019f20


	//   ....[152]....
        /*0740*/ 	.word	0x00019f80


	//   ....[153]....
        /*0744*/ 	.word	0x00019ff0


	//   ....[154]....
        /*0748*/ 	.word	0x0001a060


	//   ....[155]....
        /*074c*/ 	.word	0x0001a1d0


	//   ....[156]....
        /*0750*/ 	.word	0x0001a230


	//   ....[157]....
        /*0754*/ 	.word	0x0001a2a0


	//   ....[158]....
        /*0758*/ 	.word	0x0001a310


	//   ....[159]....
        /*075c*/ 	.word	0x0001a480


	//   ....[160]....
        /*0760*/ 	.word	0x0001a4e0


	//   ....[161]....
        /*0764*/ 	.word	0x0001a550


	//   ....[162]....
        /*0768*/ 	.word	0x0001a5c0


	//   ....[163]....
        /*076c*/ 	.word	0x0001a740


	//   ....[164]....
        /*0770*/ 	.word	0x0001a7a0


	//   ....[165]....
        /*0774*/ 	.word	0x0001a800


	//   ....[166]....
        /*0778*/ 	.word	0x0001a870


	//   ....[167]....
        /*077c*/ 	.word	0x0001a8e0


	//   ....[168]....
        /*0780*/ 	.word	0x0001aa60


	//   ....[169]....
        /*0784*/ 	.word	0x0001aac0


	//   ....[170]....
        /*0788*/ 	.word	0x0001ab20


	//   ....[171]....
        /*078c*/ 	.word	0x0001ab80


	//   ....[172]....
        /*0790*/ 	.word	0x0001abd0


	//   ....[173]....
        /*0794*/ 	.word	0x0001ac20


	//   ....[174]....
        /*0798*/ 	.word	0x0001ac90


	//   ....[175]....
        /*079c*/ 	.word	0x0001ad00


	//   ....[176]....
        /*07a0*/ 	.word	0x0001ad70


	//   ....[177]....
        /*07a4*/ 	.word	0x0001add0


	//   ....[178]....
        /*07a8*/ 	.word	0x0001ae40


	//   ....[179]....
        /*07ac*/ 	.word	0x0001aeb0


	//   ....[180]....
        /*07b0*/ 	.word	0x0001af20


	//   ....[181]....
        /*07b4*/ 	.word	0x0001af80


	//   ....[182]....
        /*07b8*/ 	.word	0x0001aff0


	//   ....[183]....
        /*07bc*/ 	.word	0x0001b060


	//   ....[184]....
        /*07c0*/ 	.word	0x0001b0d0


	//   ....[185]....
        /*07c4*/ 	.word	0x0001b130


	//   ....[186]....
        /*07c8*/ 	.word	0x0001b1a0


	//   ....[187]....
        /*07cc*/ 	.word	0x0001b210


	//   ....[188]....
        /*07d0*/ 	.word	0x0001b280


	//   ....[189]....
        /*07d4*/ 	.word	0x0001b2e0


	//   ....[190]....
        /*07d8*/ 	.word	0x0001b350


	//   ....[191]....
        /*07dc*/ 	.word	0x0001b3c0


	//   ....[192]....
        /*07e0*/ 	.word	0x0001b430


	//   ....[193]....
        /*07e4*/ 	.word	0x0001b490


	//   ....[194]....
        /*07e8*/ 	.word	0x0001b500


	//   ....[195]....
        /*07ec*/ 	.word	0x0001b570


	//   ....[196]....
        /*07f0*/ 	.word	0x0001b5c0


	//   ....[197]....
        /*07f4*/ 	.word	0x0001b600


	//   ....[198]....
        /*07f8*/ 	.word	0x0001b650


	//   ....[199]....
        /*07fc*/ 	.word	0x0001b6a0


	//   ....[200]....
        /*0800*/ 	.word	0x0001b6f0


	//   ....[201]....
        /*0804*/ 	.word	0x0001b760


	//   ....[202]....
        /*0808*/ 	.word	0x0001b7b0


	//   ....[203]....
        /*080c*/ 	.word	0x0001b800


	//   ....[204]....
        /*0810*/ 	.word	0x0001b850


	//   ....[205]....
        /*0814*/ 	.word	0x0001b8a0


	//   ....[206]....
        /*0818*/ 	.word	0x0001b8f0


	//   ....[207]....
        /*081c*/ 	.word	0x0001b960


	//   ....[208]....
        /*0820*/ 	.word	0x0001b9b0


	//   ....[209]....
        /*0824*/ 	.word	0x0001ba10


	//   ....[210]....
        /*0828*/ 	.word	0x0001ba70


	//   ....[211]....
        /*082c*/ 	.word	0x0001bae0


	//----- nvinfo : EIATTR_EXIT_INSTR_OFFSETS
	.align		4
.L_444:
        /*0830*/ 	.byte	0x04, 0x1c
        /*0832*/ 	.short	(.L_446 - .L_445)


	//   ....[0]....
.L_445:
        /*0834*/ 	.word	0x00000b40


	//   ....[1]....
        /*0838*/ 	.word	0x00019290


	//----- nvinfo : EIATTR_MAX_THREADS
	.align		4
.L_446:
        /*083c*/ 	.byte	0x04, 0x05
        /*083e*/ 	.short	(.L_448 - .L_447)
.L_447:
        /*0840*/ 	.word	0x00000100
        /*0844*/ 	.word	0x00000001
        /*0848*/ 	.word	0x00000001


	//----- nvinfo : EIATTR_CRS_STACK_SIZE
	.align		4
.L_448:
        /*084c*/ 	.byte	0x04, 0x1e
        /*084e*/ 	.short	(.L_450 - .L_449)
.L_449:
        /*0850*/ 	.word	0x00000000
.L_450:


//--------------------- .nv.info._ZN7cutlass13device_kernelIN5flash19enable_sm80_to_sm89INS1_16FlashAttnFwdSm80INS1_25CollectiveMainloopFwdSm80ILi8ELi2ELb0EN4cute5tupleIJNS5_1CILi128EEENS7_ILi64EEENS7_ILi192EEEEEELi192ENS_6half_tEfNS_4arch4Sm80ELb0ELb1ELb0ELb0ELb1ELb0ELb1ELb1EEENS1_21CollectiveEpilogueFwdINS6_IJS8_SA_S9_EEENS6_IJNS7_ILi1EEESI_SI_EEESC_SE_Li256ELb0ELb1ELb1ELb0EEENS1_19SingleTileSchedulerILb0ELb1ELb1ELi128EEEEEEEEEvNT_6ParamsE --------------------------
	.section	.nv.info._ZN7cutlass13device_kernelIN5flash19enable_sm80_to_sm89INS1_16FlashAttnFwdSm80INS1_25CollectiveMainloopFwdSm80ILi8ELi2ELb0EN4cute5tupleIJNS5_1CILi128EEENS7_ILi64EEENS7_ILi192EEEEEELi192ENS_6half_tEfNS_4arch4Sm80ELb0ELb1ELb0ELb0ELb1ELb0ELb1ELb1EEENS1_21CollectiveEpilogueFwdINS6_IJS8_SA_S9_EEENS6_IJNS7_ILi1EEESI_SI_EEESC_SE_Li256ELb0ELb1ELb1ELb0EEENS1_19SingleTileSchedulerILb0ELb1ELb1ELi128EEEEEEEEEvNT_6ParamsE,"",@"SHT_CUDA_INFO"
	.sectionflags	@""
	.align	4


	//----- nvinfo : EIATTR_CUDA_API_VERSION
	.align		4
        /*0000*/ 	.byte	0x04, 0x37
        /*0002*/ 	.short	(.L_452 - .L_451)
.L_451:
        /*0004*/ 	.word	0x00000082


	//----- nvinfo : EIATTR_SW2861232_WAR
	.align		4
.L_452:
        /*0008*/ 	.byte	0x01, 0x35
	.zero		2


	//----- nvinfo : EIATTR_PARAM_CBANK
	.align		4
        /*000c*/ 	.byte	0x04, 0x0a
        /*000e*/ 	.short	(.L_454 - .L_453)
	.align		4
.L_453:
        /*0010*/ 	.word	index@(.nv.constant0._ZN7cutlass13device_kernelIN5flash19enable_sm80_to_sm89INS1_16FlashAttnFwdSm80INS1_25CollectiveMainloopFwdSm80ILi8ELi2ELb0EN4cute5tupleIJNS5_1CILi128EEENS7_ILi64EEENS7_ILi192EEEEEELi192ENS_6half_tEfNS_4arch4Sm80ELb0ELb1ELb0ELb0ELb1ELb0ELb1ELb1EEENS1_21CollectiveEpilogueFwdINS6_IJS8_SA_S9_EEENS6_IJNS7_ILi1EEESI_SI_EEESC_SE_Li256ELb0ELb1ELb1ELb0EEENS1_19SingleTileSchedulerILb0ELb1ELb1ELi128EEEEEEEEEvNT_6ParamsE)
        /*0014*/ 	.short	0x0160
        /*0016*/ 	.short	0x0418


	//----- nvinfo : EIATTR_CBANK_PARAM_SIZE
	.align		4
.L_454:
        /*0018*/ 	.byte	0x03, 0x19
        /*001a*/ 	.short	0x0418


	//----- nvinfo : EIATTR_KPARAM_INFO
	.align		4
        /*001c*/ 	.byte	0x04, 0x17
        /*001e*/ 	.short	(.L_456 - .L_455)
.L_455:
        /*0020*/ 	.word	0x00000000
        /*0024*/ 	.short	0x0000
        /*0026*/ 	.short	0x0000
        /*0028*/ 	.byte	0x00, 0xf0, 0x61, 0x10


	//----- nvinfo : EIATTR_MAXREG_COUNT
	.align		4
.L_456:
        /*002c*/ 	.byte	0x03, 0x1b
        /*002e*/ 	.short	0x00ff


	//----- nvinfo : EIATTR_NUM_BARRIERS
	.align		4
        /*0030*/ 	.byte	0x02, 0x4c
        /*0032*/ 	.byte	0x02
	.zero		1


	//----- nvinfo : EIATTR_MERCURY_ISA_VERSION
	.align		4
        /*0034*/ 	.byte	0x03, 0x5f
        /*0036*/ 	.short	0x0000


	//----- nvinfo : EIATTR_COOP_GROUP_MASK_REGIDS
	.align		4
        /*0038*/ 	.byte	0x04, 0x29
        /*003a*/ 	.short	(.L_458 - .L_457)


	//   ....[0]....
.L_457:
        /*003c*/ 	.word	0xffffffff


	//   ....[1]....
        /*0040*/ 	.word	0xffffffff


	//   ....[2]....
        /*0044*/ 	.word	0xffffffff


	//   ....[3]....
        /*0048*/ 	.word	0xffffffff


	//   ....[4]....
        /*004c*/ 	.word	0xffffffff


	//   ....[5]....
        /*0050*/ 	.word	0xffffffff


	//   ....[6]....
        /*0054*/ 	.word	0xffffffff


	//   ....[7]....
        /*0058*/ 	.word	0xffffffff


	//   ....[8]....
        /*005c*/ 	.word	0xffffffff


	//   ....[9]....
        /*0060*/ 	.word	0xffffffff


	//   ....[10]....
        /*0064*/ 	.word	0xffffffff


	//   ....[11]....
        /*0068*/ 	.word	0xffffffff


	//   ....[12]....
        /*006c*/ 	.word	0xffffffff


	//   ....[13]....
        /*0070*/ 	.word	0xffffffff


	//   ....[14]....
        /*0074*/ 	.word	0xffffffff


	//   ....[15]....
        /*0078*/ 	.word	0xffffffff


	//   ....[16]....
        /*007c*/ 	.word	0xffffffff


	//   ....[17]....
        /*0080*/ 	.word	0xffffffff


	//   ....[18]....
        /*0084*/ 	.word	0xffffffff


	//   ....[19]....
        /*0088*/ 	.word	0xffffffff


	//   ....[20]....
        /*008c*/ 	.word	0xffffffff


	//   ....[21]....
        /*0090*/ 	.word	0xffffffff


	//   ....[22]....
        /*0094*/ 	.word	0xffffffff


	//   ....[23]....
        /*0098*/ 	.word	0xffffffff


	//   ....[24]....
        /*009c*/ 	.word	0xffffffff


	//   ....[25]....
        /*00a0*/ 	.word	0xffffffff


	//   ....[26]....
        /*00a4*/ 	.word	0xffffffff


	//   ....[27]....
        /*00a8*/ 	.word	0xffffffff


	//   ....[28]....
        /*00ac*/ 	.word	0xffffffff


	//   ....[29]....
        /*00b0*/ 	.word	0xffffffff


	//   ....[30]....
        /*00b4*/ 	.word	0xffffffff


	//   ....[31]....
        /*00b8*/ 	.word	0xffffffff


	//   ....[32]....
        /*00bc*/ 	.word	0xffffffff


	//   ....[33]....
        /*00c0*/ 	.word	0xffffffff


	//   ....[34]....
        /*00c4*/ 	.word	0xffffffff


	//   ....[35]....
        /*00c8*/ 	.word	0xffffffff


	//   ....[36]....
        /*00cc*/ 	.word	0xffffffff


	//   ....[37]....
        /*00d0*/ 	.word	0xffffffff


	//   ....[38]....
        /*00d4*/ 	.word	0xffffffff


	//   ....[39]....
        /*00d8*/ 	.word	0xffffffff


	//   ....[40]....
        /*00dc*/ 	.word	0xffffffff


	//   ....[41]....
        /*00e0*/ 	.word	0xffffffff


	//   ....[42]....
        /*00e4*/ 	.word	0xffffffff


	//   ....[43]....
        /*00e8*/ 	.word	0xffffffff


	//   ....[44]....
        /*00ec*/ 	.word	0xffffffff


	//   ....[45]....
        /*00f0*/ 	.word	0xffffffff


	//   ....[46]....
        /*00f4*/ 	.word	0xffffffff


	//   ....[47]....
        /*00f8*/ 	.word	0xffffffff


	//   ....[48]....
        /*00fc*/ 	.word	0xffffffff


	//   ....[49]....
        /*0100*/ 	.word	0xffffffff


	//   ....[50]....
        /*0104*/ 	.word	0xffffffff


	//   ....[51]....
        /*0108*/ 	.word	0xffffffff


	//   ....[52]....
        /*010c*/ 	.word	0xffffffff


	//   ....[53]....
        /*0110*/ 	.word	0xffffffff


	//   ....[54]....
        /*0114*/ 	.word	0xffffffff


	//   ....[55]....
        /*0118*/ 	.word	0xffffffff


	//   ....[56]....
        /*011c*/ 	.word	0xffffffff


	//   ....[57]....
        /*0120*/ 	.word	0xffffffff


	//   ....[58]....
        /*0124*/ 	.word	0xffffffff


	//   ....[59]....
        /*0128*/ 	.word	0xffffffff


	//   ....[60]....
        /*012c*/ 	.word	0xffffffff


	//   ....[61]....
        /*0130*/ 	.word	0xffffffff


	//   ....[62]....
        /*0134*/ 	.word	0xffffffff


	//   ....[63]....
        /*0138*/ 	.word	0xffffffff


	//   ....[64]....
        /*013c*/ 	.word	0xffffffff


	//   ....[65]....
        /*0140*/ 	.word	0xffffffff


	//   ....[66]....
        /*0144*/ 	.word	0xffffffff


	//   ....[67]....
        /*0148*/ 	.word	0xffffffff


	//   ....[68]....
        /*014c*/ 	.word	0xffffffff


	//   ....[69]....
        /*0150*/ 	.word	0xffffffff


	//   ....[70]....
        /*0154*/ 	.word	0xffffffff


	//   ....[71]....
        /*0158*/ 	.word	0xffffffff


	//   ....[72]....
        /*015c*/ 	.word	0xffffffff


	//   ....[73]....
        /*0160*/ 	.word	0xffffffff


	//   ....[74]....
        /*0164*/ 	.word	0xffffffff


	//   ....[75]....
        /*0168*/ 	.word	0xffffffff


	//   ....[76]....
        /*016c*/ 	.word	0xffffffff


	//   ....[77]....
        /*0170*/ 	.word	0xffffffff


	//   ....[78]....
        /*0174*/ 	.word	0xffffffff


	//   ....[79]....
        /*0178*/ 	.word	0xffffffff


	//   ....[80]....
        /*017c*/ 	.word	0xffffffff


	//   ....[81]....
        /*0180*/ 	.word	0xffffffff


	//   ....[82]....
        /*0184*/ 	.word	0xffffffff


	//   ....[83]....
        /*0188*/ 	.word	0xffffffff


	//   ....[84]....
        /*018c*/ 	.word	0xffffffff


	//   ....[85]....
        /*0190*/ 	.word	0xffffffff


	//   ....[86]....
        /*0194*/ 	.word	0xffffffff


	//----- nvinfo : EIATTR_COOP_GROUP_INSTR_OFFSETS
	.align		4
.L_458:
        /*0198*/ 	.byte	0x04, 0x28
        /*019a*/ 	.short	(.L_460 - .L_459)


	//   ....[0]....
.L_459:
        /*019c*/ 	.word	0x00000050


	//   ....[1]....
        /*01a0*/ 	.word	0x00001320


	//   ....[2]....
        /*01a4*/ 	.word	0x00001350


	//   ....[3]....
        /*01a8*/ 	.word	0x00001540


	//   ....[4]....
        /*01ac*/ 	.word	0x00001570


	//   ....[5]....
        /*01b0*/ 	.word	0x00001690


	//   ....[6]....
        /*01b4*/ 	.word	0x000016c0


	//   ....[7]....
        /*01b8*/ 	.word	0x000017d0


	//   ....[8]....
        /*01bc*/ 	.word	0x00001810


	//   ....[9]....
        /*01c0*/ 	.word	0x00001d70


	//   ....[10]....
        /*01c4*/ 	.word	0x00001d90


	//   ....[11]....
        /*01c8*/ 	.word	0x00001db0


	//   ....[12]....
        /*01cc*/ 	.word	0x00001dd0


	//   ....[13]....
        /*01d0*/ 	.word	0x00001e90


	//   ....[14]....
        /*01d4*/ 	.word	0x00001eb0


	//   ....[15]....
        /*01d8*/ 	.word	0x00001ed0


	//   ....[16]....
        /*01dc*/ 	.word	0x00001ef0


	//   ....[17]....
        /*01e0*/ 	.word	0x000023e0


	//   ....[18]....
        /*01e4*/ 	.word	0x00002410


	//   ....[19]....
        /*01e8*/ 	.word	0x00002430


	//   ....[20]....
        /*01ec*/ 	.word	0x00002440


	//   ....[21]....
        /*01f0*/ 	.word	0x00002a00


	//   ....[22]....
        /*01f4*/ 	.word	0x00002a30


	//   ....[23]....
        /*01f8*/ 	.word	0x00002a50


	//   ....[24]....
        /*01fc*/ 	.word	0x00002ab0


	//   ....[25]....
        /*0200*/ 	.word	0x00003770


	//   ....[26]....
        /*0204*/ 	.word	0x00003980


	//   ....[27]....
        /*0208*/ 	.word	0x00004210


	//   ....[28]....
        /*020c*/ 	.word	0x000044c0


	//   ....[29]....
        /*0210*/ 	.word	0x000044d0


	//   ....[30]....
        /*0214*/ 	.word	0x00004540


	//   ....[31]....
        /*0218*/ 	.word	0x00005710


	//   ....[32]....
        /*021c*/ 	.word	0x00005740


	//   ....[33]....
        /*0220*/ 	.word	0x00005760


	//   ....[34]....
        /*0224*/ 	.word	0x00005770


	//   ....[35]....
        /*0228*/ 	.word	0x00005e80


	//   ....[36]....
        /*022c*/ 	.word	0x00005ea0


	//   ....[37]....
        /*0230*/ 	.word	0x00005eb0


	//   ....[38]....
        /*0234*/ 	.word	0x00005ec0


	//   ....[39]....
        /*0238*/ 	.word	0x000061c0


	//   ....[40]....
        /*023c*/ 	.word	0x00006dd0


	//   ....[41]....
        /*0240*/ 	.word	0x000075b0


	//   ....[42]....
        /*0244*/ 	.word	0x00007700


	//   ....[43]....
        /*0248*/ 	.word	0x00007710


	//   ....[44]....
        /*024c*/ 	.word	0x00007730


	//   ....[45]....
        /*0250*/ 	.word	0x00009080


	//   ....[46]....
        /*0254*/ 	.word	0x000090b0


	//   ....[47]....
        /*0258*/ 	.word	0x000090c0


	//   ....[48]....
        /*025c*/ 	.word	0x000090d0


	//   ....[49]....
        /*0260*/ 	.word	0x00009850


	//   ....[50]....
        /*0264*/ 	.word	0x00009870


	//   ....[51]....
        /*0268*/ 	.word	0x00009880


	//   ....[52]....
        /*026c*/ 	.word	0x00009890


	//   ....[53]....
        /*0270*/ 	.word	0x0000a5f0


	//   ....[54]....
        /*0274*/ 	.word	0x0000a610


	//   ....[55]....
        /*0278*/ 	.word	0x0000a630


	//   ....[56]....
        /*027c*/ 	.word	0x0000a650


	//   ....[57]....
        /*0280*/ 	.word	0x0000bf50


	//   ....[58]....
        /*0284*/ 	.word	0x0000bf80


	//   ....[59]....
        /*0288*/ 	.word	0x0000bf90


	//   ....[60]....
        /*028c*/ 	.word	0x0000bfa0


	//   ....[61]....
        /*0290*/ 	.word	0x0000c4a0


	//   ....[62]....
        /*0294*/ 	.word	0x0000c4d0


	//   ....[63]....
        /*0298*/ 	.word	0x0000c4f0


	//   ....[64]....
        /*029c*/ 	.word	0x0000c500


	//   ....[65]....
        /*02a0*/ 	.word	0x0000cf70


	//   ....[66]....
        /*02a4*/ 	.word	0x0000d3b0


	//   ....[67]....
        /*02a8*/ 	.word	0x0000dbb0


	//   ....[68]....
        /*02ac*/ 	.word	0x0000dd00


	//   ....[69]....
        /*02b0*/ 	.word	0x0000dd10


	//   ....[70]....
        /*02b4*/ 	.word	0x0000dd30


	//   ....[71]....
        /*02b8*/ 	.word	0x0000f630


	//   ....[72]....
        /*02bc*/ 	.word	0x0000f660


	//   ....[73]....
        /*02c0*/ 	.word	0x0000f680


	//   ....[74]....
        /*02c4*/ 	.word	0x0000f690


	//   ....[75]....
        /*02c8*/ 	.word	0x0000f860


	//   ....[76]....
        /*02cc*/ 	.word	0x0000f890


	//   ....[77]....
        /*02d0*/ 	.word	0x0000f8d0


	//   ....[78]....
        /*02d4*/ 	.word	0x0000f8e0


	//   ....[79]....
        /*02d8*/ 	.word	0x000105e0


	//   ....[80]....
        /*02dc*/ 	.word	0x00010610


	//   ....[81]....
        /*02e0*/ 	.word	0x00010650


	//   ....[82]....
        /*02e4*/ 	.word	0x00010690


	//   ....[83]....
        /*02e8*/ 	.word	0x00010730


	//   ....[84]....
        /*02ec*/ 	.word	0x00010780


	//   ....[85]....
        /*02f0*/ 	.word	0x00011090


	//   ....[86]....
        /*02f4*/ 	.word	0x000110a0


	//----- nvinfo : EIATTR_EXIT_INSTR_OFFSETS
	.align		4
.L_460:
        /*02f8*/ 	.byte	0x04, 0x1c
        /*02fa*/ 	.short	(.L_462 - .L_461)


	//   ....[0]....
.L_461:
        /*02fc*/ 	.word	0x000001b0


	//   ....[1]....
        /*0300*/ 	.word	0x000110b0


	//   ....[2]....
        /*0304*/ 	.word	0x00011950


	//   ....[3]....
        /*0308*/ 	.word	0x000119a0


	//   ....[4]....
        /*030c*/ 	.word	0x000119d0


	//   ....[5]....
        /*0310*/ 	.word	0x00011a30


	//   ....[6]....
        /*0314*/ 	.word	0x00011cc0


	//----- nvinfo : EIATTR_CTAIDZ_USED
	.align		4
.L_462:
        /*0318*/ 	.byte	0x01, 0x04
	.zero		2


	//----- nvinfo : EIATTR_MAX_THREADS
	.align		4
        /*031c*/ 	.byte	0x04, 0x05
        /*031e*/ 	.short	(.L_464 - .L_463)
.L_463:
        /*0320*/ 	.word	0x00000100
        /*0324*/ 	.word	0x00000001
        /*0328*/ 	.word	0x00000001


	//----- nvinfo : EIATTR_CRS_STACK_SIZE
	.align		4
.L_464:
        /*032c*/ 	.byte	0x04, 0x1e
        /*032e*/ 	.short	(.L_466 - .L_465)
.L_465:
        /*0330*/ 	.word	0x00000000
.L_466:


//--------------------- .nv.info._ZN7cutlass13device_kernelIN5flash19enable_sm80_to_sm89INS1_16FlashAttnFwdSm80INS1_25CollectiveMainloopFwdSm80ILi8ELi2ELb0EN4cute5tupleIJNS5_1CILi128EEENS7_ILi64EEENS7_ILi192EEEEEELi192ENS_6half_tEfNS_4arch4Sm80ELb0ELb1ELb0ELb1ELb1ELb0ELb1ELb1EEENS1_21CollectiveEpilogueFwdINS6_IJS8_SA_S9_EEENS6_IJNS7_ILi1EEESI_SI_EEESC_SE_Li256ELb1ELb1ELb1ELb0EEENS1_36VarlenDynamicPersistentTileSchedulerILi128ELi64ELi256ELi256ELb1ELb1ELb0ELb1ELb0ELb1EEEEEEEEEvNT_6ParamsE --------------------------
	.section	.nv.info._ZN7cutlass13device_kernelIN5flash19enable_sm80_to_sm89INS1_16FlashAttnFwdSm80INS1_25CollectiveMainloopFwdSm80ILi8ELi2ELb0EN4cute5tupleIJNS5_1CILi128EEENS7_ILi64EEENS7_ILi192EEEEEELi192ENS_6half_tEfNS_4arch4Sm80ELb0ELb1ELb0ELb1ELb1ELb0ELb1ELb1EEENS1_21CollectiveEpilogueFwdINS6_IJS8_SA_S9_EEENS6_IJNS7_ILi1EEESI_SI_EEESC_SE_Li256ELb1ELb1ELb1ELb0EEENS1_36VarlenDynamicPersistentTileSchedulerILi128ELi64ELi256ELi256ELb1ELb1ELb0ELb1ELb0ELb1EEEEEEEEEvNT_6ParamsE,"",@"SHT_CUDA_INFO"
	.sectionflags	@""
	.align	4


	//----- nvinfo : EIATTR_CUDA_API_VERSION
	.align		4
        /*0000*/ 	.byte	0x04, 0x37
        /*0002*/ 	.short	(.L_468 - .L_467)
.L_467:
        /*0004*/ 	.word	0x00000082


	//----- nvinfo : EIATTR_SW2861232_WAR
	.align		4
.L_468:
        /*0008*/ 	.byte	0x01, 0x35
	.zero		2


	//----- nvinfo : EIATTR_PARAM_CBANK
	.align		4
        /*000c*/ 	.byte	0x04, 0x0a
        /*000e*/ 	.short	(.L_470 - .L_469)
	.align		4
.L_469:
        /*0010*/ 	.word	index@(.nv.constant0._ZN7cutlass13device_kernelIN5flash19enable_sm80_to_sm89INS1_16FlashAttnFwdSm80INS1_25CollectiveMainloopFwdSm80ILi8ELi2ELb0EN4cute5tupleIJNS5_1CILi128EEENS7_ILi64EEENS7_ILi192EEEEEELi192ENS_6half_tEfNS_4arch4Sm80ELb0ELb1ELb0ELb1ELb1ELb0ELb1ELb1EEENS1_21CollectiveEpilogueFwdINS6_IJS8_SA_S9_EEENS6_IJNS7_ILi1EEESI_SI_EEESC_SE_Li256ELb1ELb1ELb1ELb0EEENS1_36VarlenDynamicPersistentTileSchedulerILi128ELi64ELi256ELi256ELb1ELb1ELb0ELb1ELb0ELb1EEEEEEEEEvNT_6ParamsE)
        /*0014*/ 	.short	0x0160
        /*0016*/ 	.short	0x0438


	//----- nvinfo : EIATTR_CBANK_PARAM_SIZE
	.align		4
.L_470:
        /*0018*/ 	.byte	0x03, 0x19
        /*001a*/ 	.short	0x0438


	//----- nvinfo : EIATTR_KPARAM_INFO
	.align		4
        /*001c*/ 	.byte	0x04, 0x17
        /*001e*/ 	.short	(.L_472 - .L_471)
.L_471:
        /*0020*/ 	.word	0x00000000
        /*0024*/ 	.short	0x0000
        /*0026*/ 	.short	0x0000
        /*0028*/ 	.byte	0x00, 0xf0, 0xe1, 0x10


	//----- nvinfo : EIATTR_MAXREG_COUNT
	.align		4
.L_472:
        /*002c*/ 	.byte	0x03, 0x1b
        /*002e*/ 	.short	0x00ff


	//----- nvinfo : EIATTR_NUM_BARRIERS
	.align		4
        /*0030*/ 	.byte	0x02, 0x4c
        /*0032*/ 	.byte	0x06
	.zero		1


	//----- nvinfo : EIATTR_ANNOTATIONS
	.align		4
        /*0034*/ 	.byte	0x04, 0x55
        /*0036*/ 	.short	(.L_474 - .L_473)


	//   ....[0]....
.L_473:
        /*0038*/ 	.word	0x00000001
        /*003c*/ 	.byte	0x70, 0x00, 0x00, 0x00, 0x01, 0x00, 0x00, 0x00, 0x00, 0x14, 0x00, 0x00, 0x01, 0x00, 0x00, 0x00
        /*004c*/ 	.byte	0x90, 0x16, 0x00, 0x00, 0x01, 0x00, 0x00, 0x00, 0xa0, 0x52, 0x00, 0x00, 0x01, 0x00, 0x00, 0x00
        /*005c*/ 	.byte	0x20, 0x28, 0x01, 0x00, 0x01, 0x00, 0x00, 0x00, 0x20, 0x54, 0x01, 0x00


	//----- nvinfo : EIATTR_MERCURY_ISA_VERSION
	.align		4
.L_474:
        /*0068*/ 	.byte	0x03, 0x5f
        /*006a*/ 	.short	0x0000


	//----- nvinfo : EIATTR_INT_WARP_WIDE_INSTR_OFFSETS
	.align		4
        /*006c*/ 	.byte	0x04, 0x31
        /*006e*/ 	.short	(.L_476 - .L_475)


	//   ....[0]....
.L_475:
        /*0070*/ 	.word	0x00011fb0


	//   ....[1]....
        /*0074*/ 	.word	0x00012030


	//----- nvinfo : EIATTR_COOP_GROUP_MASK_REGIDS
	.align		4
.L_476:
        /*0078*/ 	.byte	0x04, 0x29
        /*007a*/ 	.short	(.L_478 - .L_477)


	//   ....[0]....
.L_477:
        /*007c*/ 	.word	0xffffffff


	//   ....[1]....
        /*0080*/ 	.word	0xffffffff


	//   ....[2]....
        /*0084*/ 	.word	0xffffffff


	//   ....[3]....
        /*0088*/ 	.word	0xffffffff


	//   ....[4]....
        /*008c*/ 	.word	0xffffffff


	//   ....[5]....
        /*0090*/ 	.word	0xffffffff


	//   ....[6]....
        /*0094*/ 	.word	0xffffffff


	//   ....[7]....
        /*0098*/ 	.word	0xffffffff


	//   ....[8]....
        /*009c*/ 	.word	0xffffffff


	//   ....[9]....
        /*00a0*/ 	.word	0xffffffff


	//   ....[10]....
        /*00a4*/ 	.word	0xffffffff


	//   ....[11]....
        /*00a8*/ 	.word	0xffffffff


	//   ....[12]....
        /*00ac*/ 	.word	0xffffffff


	//   ....[13]....
        /*00b0*/ 	.word	0xffffffff


	//   ....[14]....
        /*00b4*/ 	.word	0xffffffff


	//   ....[15]....
        /*00b8*/ 	.word	0xffffffff


	//   ....[16]....
        /*00bc*/ 	.word	0xffffffff


	//   ....[17]....
        /*00c0*/ 	.word	0xffffffff


	//   ....[18]....
        /*00c4*/ 	.word	0xffffffff


	//   ....[19]....
        /*00c8*/ 	.word	0xffffffff


	//   ....[20]....
        /*00cc*/ 	.word	0xffffffff


	//   ....[21]....
        /*00d0*/ 	.word	0xffffffff


	//   ....[22]....
        /*00d4*/ 	.word	0xffffffff


	//   ....[23]....
        /*00d8*/ 	.word	0xffffffff


	//   ....[24]....
        /*00dc*/ 	.word	0xffffffff


	//   ....[25]....
        /*00e0*/ 	.word	0xffffffff


	//   ....[26]....
        /*00e4*/ 	.word	0xffffffff


	//   ....[27]....
        /*00e8*/ 	.word	0xffffffff


	//   ....[28]....
        /*00ec*/ 	.word	0xffffffff


	//   ....[29]....
        /*00f0*/ 	.word	0xffffffff


	//   ....[30]....
        /*00f4*/ 	.word	0xffffffff


	//   ....[31]....
        /*00f8*/ 	.word	0xffffffff


	//   ....[32]....
        /*00fc*/ 	.word	0xffffffff


	//   ....[33]....
        /*0100*/ 	.word	0xffffffff


	//   ....[34]....
        /*0104*/ 	.word	0xffffffff


	//   ....[35]....
        /*0108*/ 	.word	0xffffffff


	//   ....[36]....
        /*010c*/ 	.word	0xffffffff


	//   ....[37]....
        /*0110*/ 	.word	0xffffffff


	//   ....[38]....
        /*0114*/ 	.word	0xffffffff


	//   ....[39]....
        /*0118*/ 	.word	0xffffffff


	//   ....[40]....
        /*011c*/ 	.word	0xffffffff


	//   ....[41]....
        /*0120*/ 	.word	0xffffffff


	//   ....[42]....
        /*0124*/ 	.word	0xffffffff


	//   ....[43]....
        /*0128*/ 	.word	0xffffffff


	//   ....[44]....
        /*012c*/ 	.word	0xffffffff


	//   ....[45]....
        /*0130*/ 	.word	0xffffffff


	//   ....[46]....
        /*0134*/ 	.word	0xffffffff


	//   ....[47]....
        /*0138*/ 	.word	0xffffffff


	//   ....[48]....
        /*013c*/ 	.word	0xffffffff


	//   ....[49]....
        /*0140*/ 	.word	0xffffffff


	//   ....[50]....
        /*0144*/ 	.word	0xffffffff


	//   ....[51]....
        /*0148*/ 	.word	0xffffffff


	//   ....[52]....
        /*014c*/ 	.word	0xffffffff


	//   ....[53]....
        /*0150*/ 	.word	0xffffffff


	//   ....[54]....
        /*0154*/ 	.word	0xffffffff


	//   ....[55]....
        /*0158*/ 	.word	0xffffffff


	//   ....[56]....
        /*015c*/ 	.word	0xffffffff


	//   ....[57]....
        /*0160*/ 	.word	0xffffffff


	//   ....[58]....
        /*0164*/ 	.word	0xffffffff


	//   ....[59]....
        /*0168*/ 	.word	0xffffffff


	//   ....[60]....
        /*016c*/ 	.word	0xffffffff


	//   ....[61]....
        /*0170*/ 	.word	0xffffffff


	//   ....[62]....
        /*0174*/ 	.word	0xffffffff


	//   ....[63]....
        /*0178*/ 	.word	0xffffffff


	//   ....[64]....
        /*017c*/ 	.word	0xffffffff


	//   ....[65]....
        /*0180*/ 	.word	0xffffffff


	//   ....[66]....
        /*0184*/ 	.word	0xffffffff


	//   ....[67]....
        /*0188*/ 	.word	0xffffffff


	//   ....[68]....
        /*018c*/ 	.word	0xffffffff


	//   ....[69]....
        /*0190*/ 	.word	0xffffffff


	//   ....[70]....
        /*0194*/ 	.word	0xffffffff


	//   ....[71]....
        /*0198*/ 	.word	0xffffffff


	//   ....[72]....
        /*019c*/ 	.word	0xffffffff


	//   ....[73]....
        /*01a0*/ 	.word	0xffffffff


	//   ....[74]....
        /*01a4*/ 	.word	0xffffffff


	//   ....[75]....
        /*01a8*/ 	.word	0xffffffff


	//   ....[76]....
        /*01ac*/ 	.word	0xffffffff


	//   ....[77]....
        /*01b0*/ 	.word	0xffffffff


	//   ....[78]....
        /*01b4*/ 	.word	0xffffffff


	//   ....[79]....
        /*01b8*/ 	.word	0xffffffff


	//   ....[80]....
        /*01bc*/ 	.word	0xffffffff


	//   ....[81]....
        /*01c0*/ 	.word	0xffffffff


	//   ....[82]....
        /*01c4*/ 	.word	0xffffffff


	//   ....[83]....
        /*01c8*/ 	.word	0xffffffff


	//   ....[84]....
        /*01cc*/ 	.word	0xffffffff


	//   ....[85]....
        /*01d0*/ 	.word	0xffffffff


	//   ....[86]....
        /*01d4*/ 	.word	0xffffffff


	//   ....[87]....
        /*01d8*/ 	.word	0xffffffff


	//   ....[88]....
        /*01dc*/ 	.word	0xffffffff


	//   ....[89]....
        /*01e0*/ 	.word	0xffffffff


	//   ....[90]....
        /*01e4*/ 	.word	0xffffffff


	//   ....[91]....
        /*01e8*/ 	.word	0xffffffff


	//   ....[92]....
        /*01ec*/ 	.word	0xffffffff


	//   ....[93]....
        /*01f0*/ 	.word	0xffffffff


	//   ....[94]....
        /*01f4*/ 	.word	0xffffffff


	//   ....[95]....
        /*01f8*/ 	.word	0xffffffff


	//   ....[96]....
        /*01fc*/ 	.word	0xffffffff


	//   ....[97]....
        /*0200*/ 	.word	0xffffffff


	//   ....[98]....
        /*0204*/ 	.word	0xffffffff


	//   ....[99]....
        /*0208*/ 	.word	0xffffffff


	//   ....[100]....
        /*020c*/ 	.word	0xffffffff


	//   ....[101]....
        /*0210*/ 	.word	0xffffffff


	//   ....[102]....
        /*0214*/ 	.word	0xffffffff


	//   ....[103]....
        /*0218*/ 	.word	0xffffffff


	//   ....[104]....
        /*021c*/ 	.word	0xffffffff


	//   ....[105]....
        /*0220*/ 	.word	0xffffffff


	//   ....[106]....
        /*0224*/ 	.word	0xffffffff


	//   ....[107]....
        /*0228*/ 	.word	0xffffffff


	//   ....[108]....
        /*022c*/ 	.word	0xffffffff


	//   ....[109]....
        /*0230*/ 	.word	0xffffffff


	//   ....[110]....
        /*0234*/ 	.word	0xffffffff


	//   ....[111]....
        /*0238*/ 	.word	0xffffffff


	//   ....[112]....
        /*023c*/ 	.word	0xffffffff


	//   ....[113]....
        /*0240*/ 	.word	0xffffffff


	//   ....[114]....
        /*0244*/ 	.word	0xffffffff


	//   ....[115]....
        /*0248*/ 	.word	0xffffffff


	//   ....[116]....
        /*024c*/ 	.word	0xffffffff


	//   ....[117]....
        /*0250*/ 	.word	0xffffffff


	//   ....[118]....
        /*0254*/ 	.word	0xffffffff


	//   ....[119]....
        /*0258*/ 	.word	0xffffffff


	//   ....[120]....
        /*025c*/ 	.word	0xffffffff


	//   ....[121]....
        /*0260*/ 	.word	0xffffffff


	//   ....[122]....
        /*0264*/ 	.word	0xffffffff


	//   ....[123]....
        /*0268*/ 	.word	0xffffffff


	//   ....[124]....
        /*026c*/ 	.word	0xffffffff


	//   ....[125]....
        /*0270*/ 	.word	0xffffffff


	//   ....[126]....
        /*0274*/ 	.word	0xffffffff


	//   ....[127]....
        /*0278*/ 	.word	0xffffffff


	//   ....[128]....
        /*027c*/ 	.word	0xffffffff


	//   ....[129]....
        /*0280*/ 	.word	0xffffffff


	//   ....[130]....
        /*0284*/ 	.word	0xffffffff


	//   ....[131]....
        /*0288*/ 	.word	0xffffffff


	//   ....[132]....
        /*028c*/ 	.word	0xffffffff


	//   ....[133]....
        /*0290*/ 	.word	0xffffffff


	//   ....[134]....
        /*0294*/ 	.word	0xffffffff


	//   ....[135]....
        /*0298*/ 	.word	0xffffffff


	//   ....[136]....
        /*029c*/ 	.word	0xffffffff


	//   ....[137]....
        /*02a0*/ 	.word	0xffffffff


	//   ....[138]....
        /*02a4*/ 	.word	0xffffffff


	//   ....[139]....
        /*02a8*/ 	.word	0xffffffff


	//   ....[140]....
        /*02ac*/ 	.word	0xffffffff


	//   ....[141]....
        /*02b0*/ 	.word	0xffffffff


	//   ....[142]....
        /*02b4*/ 	.word	0xffffffff


	//   ....[143]....
        /*02b8*/ 	.word	0xffffffff


	//   ....[144]....
        /*02bc*/ 	.word	0xffffffff


	//   ....[145]....
        /*02c0*/ 	.word	0xffffffff


	//   ....[146]....
        /*02c4*/ 	.word	0xffffffff


	//   ....[147]....
        /*02c8*/ 	.word	0xffffffff


	//   ....[148]....
        /*02cc*/ 	.word	0xffffffff


	//   ....[149]....
        /*02d0*/ 	.word	0xffffffff


	//   ....[150]....
        /*02d4*/ 	.word	0xffffffff


	//   ....[151]....
        /*02d8*/ 	.word	0xffffffff


	//   ....[152]....
        /*02dc*/ 	.word	0xffffffff


	//   ....[153]....
        /*02e0*/ 	.word	0xffffffff


	//   ....[154]....
        /*02e4*/ 	.word	0xffffffff


	//   ....[155]....
        /*02e8*/ 	.word	0xffffffff


	//   ....[156]....
        /*02ec*/ 	.word	0xffffffff


	//   ....[157]....
        /*02f0*/ 	.word	0xffffffff


	//   ....[158]....
        /*02f4*/ 	.word	0xffffffff


	//   ....[159]....
        /*02f8*/ 	.word	0xffffffff


	//   ....[160]....
        /*02fc*/ 	.word	0xffffffff


	//   ....[161]....
        /*0300*/ 	.word	0xffffffff


	//   ....[162]....
        /*0304*/ 	.word	0xffffffff


	//   ....[163]....
        /*0308*/ 	.word	0xffffffff


	//   ....[164]....
        /*030c*/ 	.word	0xffffffff


	//   ....[165]....
        /*0310*/ 	.word	0xffffffff


	//   ....[166]....
        /*0314*/ 	.word	0xffffffff


	//   ....[167]....
        /*0318*/ 	.word	0xffffffff


	//   ....[168]....
        /*031c*/ 	.word	0xffffffff


	//   ....[169]....
        /*0320*/ 	.word	0xffffffff


	//   ....[170]....
        /*0324*/ 	.word	0xffffffff


	//   ....[171]....
        /*0328*/ 	.word	0xffffffff


	//   ....[172]....
        /*032c*/ 	.word	0xffffffff


	//   ....[173]....
        /*0330*/ 	.word	0xffffffff


	//   ....[174]....
        /*0334*/ 	.word	0xffffffff


	//   ....[175]....
        /*0338*/ 	.word	0xffffffff


	//   ....[176]....
        /*033c*/ 	.word	0xffffffff


	//   ....[177]....
        /*0340*/ 	.word	0xffffffff


	//   ....[178]....
        /*0344*/ 	.word	0xffffffff


	//   ....[179]....
        /*0348*/ 	.word	0xffffffff


	//   ....[180]....
        /*034c*/ 	.word	0xffffffff


	//   ....[181]....
        /*0350*/ 	.word	0xffffffff


	//   ....[182]....
        /*0354*/ 	.word	0xffffffff


	//   ....[183]....
        /*0358*/ 	.word	0xffffffff


	//   ....[184]....
        /*035c*/ 	.word	0xffffffff


	//   ....[185]....
        /*0360*/ 	.word	0xffffffff


	//   ....[186]....
        /*0364*/ 	.word	0xffffffff


	//   ....[187]....
        /*0368*/ 	.word	0xffffffff


	//   ....[188]....
        /*036c*/ 	.word	0xffffffff


	//   ....[189]....
        /*0370*/ 	.word	0xffffffff


	//   ....[190]....
        /*0374*/ 	.word	0xffffffff


	//   ....[191]....
        /*0378*/ 	.word	0xffffffff


	//   ....[192]....
        /*037c*/ 	.word	0xffffffff


	//   ....[193]....
        /*0380*/ 	.word	0xffffffff


	//   ....[194]....
        /*0384*/ 	.word	0xffffffff


	//   ....[195]....
        /*0388*/ 	.word	0xffffffff


	//   ....[196]....
        /*038c*/ 	.word	0xffffffff


	//   ....[197]....
        /*0390*/ 	.word	0xffffffff


	//   ....[198]....
        /*0394*/ 	.word	0xffffffff


	//   ....[199]....
        /*0398*/ 	.word	0xffffffff


	//   ....[200]....
        /*039c*/ 	.word	0xffffffff


	//   ....[201]....
        /*03a0*/ 	.word	0xffffffff


	//   ....[202]....
        /*03a4*/ 	.word	0xffffffff


	//   ....[203]....
        /*03a8*/ 	.word	0xffffffff


	//   ....[204]....
        /*03ac*/ 	.word	0xffffffff


	//   ....[205]....
        /*03b0*/ 	.word	0xffffffff


	//   ....[206]....
        /*03b4*/ 	.word	0xffffffff


	//   ....[207]....
        /*03b8*/ 	.word	0xffffffff


	//   ....[208]....
        /*03bc*/ 	.word	0xffffffff


	//   ....[209]....
        /*03c0*/ 	.word	0xffffffff


	//   ....[210]....
        /*03c4*/ 	.word	0xffffffff


	//   ....[211]....
        /*03c8*/ 	.word	0xffffffff


	//   ....[212]....
        /*03cc*/ 	.word	0xffffffff


	//   ....[213]....
        /*03d0*/ 	.word	0xffffffff


	//   ....[214]....
        /*03d4*/ 	.word	0xffffffff


	//   ....[215]....
        /*03d8*/ 	.word	0xffffffff


	//   ....[216]....
        /*03dc*/ 	.word	0xffffffff


	//   ....[217]....
        /*03e0*/ 	.word	0xffffffff


	//   ....[218]....
        /*03e4*/ 	.word	0xffffffff


	//   ....[219]....
        /*03e8*/ 	.word	0xffffffff


	//   ....[220]....
        /*03ec*/ 	.word	0xffffffff


	//   ....[221]....
        /*03f0*/ 	.word	0xffffffff


	//   ....[222]....
        /*03f4*/ 	.word	0xffffffff


	//   ....[223]....
        /*03f8*/ 	.word	0xffffffff


	//   ....[224]....
        /*03fc*/ 	.word	0xffffffff


	//   ....[225]....
        /*0400*/ 	.word	0xffffffff


	//   ....[226]....
        /*0404*/ 	.word	0xffffffff


	//   ....[227]....
        /*0408*/ 	.word	0xffffffff


	//   ....[228]....
        /*040c*/ 	.word	0xffffffff


	//   ....[229]....
        /*0410*/ 	.word	0xffffffff


	//   ....[230]....
        /*0414*/ 	.word	0xffffffff


	//   ....[231]....
        /*0418*/ 	.word	0xffffffff


	//   ....[232]....
        /*041c*/ 	.word	0xffffffff


	//   ....[233]....
        /*0420*/ 	.word	0xffffffff


	//----- nvinfo : EIATTR_COOP_GROUP_INSTR_OFFSETS
	.align		4
.L_478:
        /*0424*/ 	.byte	0x04, 0x28
        /*0426*/ 	.short	(.L_480 - .L_479)


	//   ....[0]....
.L_479:
        /*0428*/ 	.word	0x00000050


	//   ....[1]....
        /*042c*/ 	.word	0x000001e0


	//   ....[2]....
        /*0430*/ 	.word	0x00000210


	//   ....[3]....
        /*0434*/ 	.word	0x00000240


	//   ....[4]....
        /*0438*/ 	.word	0x00000270


	//   ....[5]....
        /*043c*/ 	.word	0x000002a0


	//   ....[6]....
        /*0440*/ 	.word	0x000002d0


	//   ....[7]....
        /*0444*/ 	.word	0x00000430


	//   ....[8]....
        /*0448*/ 	.word	0x00000470


	//   ....[9]....
        /*044c*/ 	.word	0x000004a0


	//   ....[10]....
        /*0450*/ 	.word	0x000004d0


	//   ....[11]....
        /*0454*/ 	.word	0x00000500


	//   ....[12]....
        /*0458*/ 	.word	0x00000530


	//   ....[13]....
        /*045c*/ 	.word	0x000005c0


	//   ....[14]....
        /*0460*/ 	.word	0x00000600


	//   ....[15]....
        /*0464*/ 	.word	0x00000620


	//   ....[16]....
        /*0468*/ 	.word	0x00000680


	//   ....[17]....
        /*046c*/ 	.word	0x000029c0


	//   ....[18]....
        /*0470*/ 	.word	0x000029e0


	//   ....[19]....
        /*0474*/ 	.word	0x00002b50


	//   ....[20]....
        /*0478*/ 	.word	0x00002b60


	//   ....[21]....
        /*047c*/ 	.word	0x00002cc0


	//   ....[22]....
        /*0480*/ 	.word	0x00002ce0


	//   ....[23]....
        /*0484*/ 	.word	0x00002e40


	//   ....[24]....
        /*0488*/ 	.word	0x00002e50


	//   ....[25]....
        /*048c*/ 	.word	0x00003320


	//   ....[26]....
        /*0490*/ 	.word	0x00003340


	//   ....[27]....
        /*0494*/ 	.word	0x00003350


	//   ....[28]....
        /*0498*/ 	.word	0x00003360


	//   ....[29]....
        /*049c*/ 	.word	0x00003500


	//   ....[30]....
        /*04a0*/ 	.word	0x00003510


	//   ....[31]....
        /*04a4*/ 	.word	0x00003560


	//   ....[32]....
        /*04a8*/ 	.word	0x00003570


	//   ....[33]....
        /*04ac*/ 	.word	0x00003980


	//   ....[34]....
        /*04b0*/ 	.word	0x000039a0


	//   ....[35]....
        /*04b4*/ 	.word	0x00003a70


	//   ....[36]....
        /*04b8*/ 	.word	0x00003ab0


	//   ....[37]....
        /*04bc*/ 	.word	0x00003f00


	//   ....[38]....
        /*04c0*/ 	.word	0x00003f20


	//   ....[39]....
        /*04c4*/ 	.word	0x00003ff0


	//   ....[40]....
        /*04c8*/ 	.word	0x00004030


	//   ....[41]....
        /*04cc*/ 	.word	0x00004b90


	//   ....[42]....
        /*04d0*/ 	.word	0x00004df0


	//   ....[43]....
        /*04d4*/ 	.word	0x00005570


	//   ....[44]....
        /*04d8*/ 	.word	0x00005820


	//   ....[45]....
        /*04dc*/ 	.word	0x00005840


	//   ....[46]....
        /*04e0*/ 	.word	0x000058a0


	//   ....[47]....
        /*04e4*/ 	.word	0x00006b70


	//   ....[48]....
        /*04e8*/ 	.word	0x00006b90


	//   ....[49]....
        /*04ec*/ 	.word	0x00006bf0


	//   ....[50]....
        /*04f0*/ 	.word	0x00006c20


	//   ....[51]....
        /*04f4*/ 	.word	0x000073d0


	//   ....[52]....
        /*04f8*/ 	.word	0x000073f0


	//   ....[53]....
        /*04fc*/ 	.word	0x000074f0


	//   ....[54]....
        /*0500*/ 	.word	0x00007530


	//   ....[55]....
        /*0504*/ 	.word	0x00007ee0


	//   ....[56]....
        /*0508*/ 	.word	0x00008600


	//   ....[57]....
        /*050c*/ 	.word	0x00008900


	//   ....[58]....
        /*0510*/ 	.word	0x00008930


	//   ....[59]....
        /*0514*/ 	.word	0x00009290


	//   ....[60]....
        /*0518*/ 	.word	0x000092b0


	//   ....[61]....
        /*051c*/ 	.word	0x0000a770


	//   ....[62]....
        /*0520*/ 	.word	0x0000a790


	//   ....[63]....
        /*0524*/ 	.word	0x0000a8a0


	//   ....[64]....
        /*0528*/ 	.word	0x0000a8d0


	//   ....[65]....
        /*052c*/ 	.word	0x0000b060


	//   ....[66]....
        /*0530*/ 	.word	0x0000b080


	//   ....[67]....
        /*0534*/ 	.word	0x0000b180


	//   ....[68]....
        /*0538*/ 	.word	0x0000b1c0


	//   ....[69]....
        /*053c*/ 	.word	0x0000bf30


	//   ....[70]....
        /*0540*/ 	.word	0x0000bf60


	//   ....[71]....
        /*0544*/ 	.word	0x0000c200


	//   ....[72]....
        /*0548*/ 	.word	0x0000c330


	//   ....[73]....
        /*054c*/ 	.word	0x0000d960


	//   ....[74]....
        /*0550*/ 	.word	0x0000d980


	//   ....[75]....
        /*0554*/ 	.word	0x0000da90


	//   ....[76]....
        /*0558*/ 	.word	0x0000dad0


	//   ....[77]....
        /*055c*/ 	.word	0x0000e000


	//   ....[78]....
        /*0560*/ 	.word	0x0000e020


	//   ....[79]....
        /*0564*/ 	.word	0x0000e120


	//   ....[80]....
        /*0568*/ 	.word	0x0000e160


	//   ....[81]....
        /*056c*/ 	.word	0x0000ec50


	//   ....[82]....
        /*0570*/ 	.word	0x0000f260


	//   ....[83]....
        /*0574*/ 	.word	0x0000f560


	//   ....[84]....
        /*0578*/ 	.word	0x0000f590


	//   ....[85]....
        /*057c*/ 	.word	0x0000feb0


	//   ....[86]....
        /*0580*/ 	.word	0x0000fed0


	//   ....[87]....
        /*0584*/ 	.word	0x000113d0


	//   ....[88]....
        /*0588*/ 	.word	0x000113f0


	//   ....[89]....
        /*058c*/ 	.word	0x00011500


	//   ....[90]....
        /*0590*/ 	.word	0x00011540


	//   ....[91]....
        /*0594*/ 	.word	0x00011790


	//   ....[92]....
        /*0598*/ 	.word	0x000117c0


	//   ....[93]....
        /*059c*/ 	.word	0x000117d0


	//   ....[94]....
        /*05a0*/ 	.word	0x00011800


	//   ....[95]....
        /*05a4*/ 	.word	0x00012b80


	//   ....[96]....
        /*05a8*/ 	.word	0x00012bb0


	//   ....[97]....
        /*05ac*/ 	.word	0x00012bc0


	//   ....[98]....
        /*05b0*/ 	.word	0x00012bd0


	//   ....[99]....
        /*05b4*/ 	.word	0x00012f30


	//   ....[100]....
        /*05b8*/ 	.word	0x00012f50


	//   ....[101]....
        /*05bc*/ 	.word	0x000130b0


	//   ....[102]....
        /*05c0*/ 	.word	0x000130c0


	//   ....[103]....
        /*05c4*/ 	.word	0x00013220


	//   ....[104]....
        /*05c8*/ 	.word	0x00013240


	//   ....[105]....
        /*05cc*/ 	.word	0x000133a0


	//   ....[106]....
        /*05d0*/ 	.word	0x000133b0


	//   ....[107]....
        /*05d4*/ 	.word	0x000136f0


	//   ....[108]....
        /*05d8*/ 	.word	0x00013710


	//   ....[109]....
        /*05dc*/ 	.word	0x00013ee0


	//   ....[110]....
        /*05e0*/ 	.word	0x00013ef0


	//   ....[111]....
        /*05e4*/ 	.word	0x00014e50


	//   ....[112]....
        /*05e8*/ 	.word	0x00014e70


	//   ....[113]....
        /*05ec*/ 	.word	0x00014fe0


	//   ....[114]....
        /*05f0*/ 	.word	0x00014ff0


	//   ....[115]....
        /*05f4*/ 	.word	0x00015150


	//   ....[116]....
        /*05f8*/ 	.word	0x00015170


	//   ....[117]....
        /*05fc*/ 	.word	0x000152d0


	//   ....[118]....
        /*0600*/ 	.word	0x000152e0


	//   ....[119]....
        /*0604*/ 	.word	0x000154e0


	//   ....[120]....
        /*0608*/ 	.word	0x00015500


	//   ....[121]....
        /*060c*/ 	.word	0x00015620


	//   ....[122]....
        /*0610*/ 	.word	0x00015660


	//   ....[123]....
        /*0614*/ 	.word	0x00015690


	//   ....[124]....
        /*0618*/ 	.word	0x000156c0


	//   ....[125]....
        /*061c*/ 	.word	0x000156f0


	//   ....[126]....
        /*0620*/ 	.word	0x00015720


	//   ....[127]....
        /*0624*/ 	.word	0x00015870


	//   ....[128]....
        /*0628*/ 	.word	0x000158b0


	//   ....[129]....
        /*062c*/ 	.word	0x000158e0


	//   ....[130]....
        /*0630*/ 	.word	0x00015910


	//   ....[131]....
        /*0634*/ 	.word	0x00015940


	//   ....[132]....
        /*0638*/ 	.word	0x00015970


	//   ....[133]....
        /*063c*/ 	.word	0x00015a00


	//   ....[134]....
        /*0640*/ 	.word	0x00015a40


	//   ....[135]....
        /*0644*/ 	.word	0x00015a50


	//   ....[136]....
        /*0648*/ 	.word	0x00015ab0


	//   ....[137]....
        /*064c*/ 	.word	0x00016470


	//   ....[138]....
        /*0650*/ 	.word	0x000164d0


	//   ....[139]....
        /*0654*/ 	.word	0x00016520


	//   ....[140]....
        /*0658*/ 	.word	0x00016570


	//   ....[141]....
        /*065c*/ 	.word	0x000165c0


	//   ....[142]....
        /*0660*/ 	.word	0x00016630


	//   ....[143]....
        /*0664*/ 	.word	0x00016680


	//   ....[144]....
        /*0668*/ 	.word	0x000166f0


	//   ....[145]....
        /*066c*/ 	.word	0x00016760


	//   ....[146]....
        /*0670*/ 	.word	0x000167d0


	//   ....[147]....
        /*0674*/ 	.word	0x00016840


	//   ....[148]....
        /*0678*/ 	.word	0x000168b0


	//   ....[149]....
        /*067c*/ 	.word	0x00016920


	//   ....[150]....
        /*0680*/ 	.word	0x00016980


	//   ....[151]....
        /*0684*/ 	.word	0x000169f0


	//   ....[152]....
        /*0688*/ 	.word	0x00016a60


	//   ....[153]....
        /*068c*/ 	.word	0x00016ad0


	//   ....[154]....
        /*0690*/ 	.word	0x00016b30


	//   ....[155]....
        /*0694*/ 	.word	0x00016ba0


	//   ....[156]....
        /*0698*/ 	.word	0x00016c10


	//   ....[157]....
        /*069c*/ 	.word	0x00016d80


	//   ....[158]....
        /*06a0*/ 	.word	0x00016de0


	//   ....[159]....
        /*06a4*/ 	.word	0x00016e50


	//   ....[160]....
        /*06a8*/ 	.word	0x00016ec0


	//   ....[161]....
        /*06ac*/ 	.word	0x00017030


	//   ....[162]....
        /*06b0*/ 	.word	0x00017090


	//   ....[163]....
        /*06b4*/ 	.word	0x00017100


	//   ....[164]....
        /*06b8*/ 	.word	0x00017170


	//   ....[165]....
        /*06bc*/ 	.word	0x000172e0


	//   ....[166]....
        /*06c0*/ 	.word	0x00017340


	//   ....[167]....
        /*06c4*/ 	.word	0x000173b0


	//   ....[168]....
        /*06c8*/ 	.word	0x00017420


	//   ....[169]....
        /*06cc*/ 	.word	0x000175a0


	//   ....[170]....
        /*06d0*/ 	.word	0x00017600


	//   ....[171]....
        /*06d4*/ 	.word	0x00017670


	//   ....[172]....
        /*06d8*/ 	.word	0x000176e0


	//   ....[173]....
        /*06dc*/ 	.word	0x00017860


	//   ....[174]....
        /*06e0*/ 	.word	0x000178c0


	//   ....[175]....
        /*06e4*/ 	.word	0x00017930


	//   ....[176]....
        /*06e8*/ 	.word	0x000179a0


	//   ....[177]....
        /*06ec*/ 	.word	0x00017b20


	//   ....[178]....
        /*06f0*/ 	.word	0x00017b80


	//   ....[179]....
        /*06f4*/ 	.word	0x00017be0


	//   ....[180]....
        /*06f8*/ 	.word	0x00017c50


	//   ....[181]....
        /*06fc*/ 	.word	0x00017cc0


	//   ....[182]....
        /*0700*/ 	.word	0x00017e40


	//   ....[183]....
        /*0704*/ 	.word	0x00017ea0


	//   ....[184]....
        /*0708*/ 	.word	0x00017f10


	//   ....[185]....
        /*070c*/ 	.word	0x00017f80


	//   ....[186]....
        /*0710*/ 	.word	0x00018100


	//   ....[187]....
        /*0714*/ 	.word	0x00018160


	//   ....[188]....
        /*0718*/ 	.word	0x000181d0


	//   ....[189]....
        /*071c*/ 	.word	0x00018240


	//   ....[190]....
        /*0720*/ 	.word	0x000183c0


	//   ....[191]....
        /*0724*/ 	.word	0x00018420


	//   ....[192]....
        /*0728*/ 	.word	0x00018480


	//   ....[193]....
        /*072c*/ 	.word	0x000184e0


	//   ....[194]....
        /*0730*/ 	.word	0x00018530


	//   ....[195]....
        /*0734*/ 	.word	0x00018580


	//   ....[196]....
        /*0738*/ 	.word	0x000185f0


	//   ....[197]....
        /*073c*/ 	.word	0x00018660


	//   ....[198]....
        /*0740*/ 	.word	0x000186d0


	//   ....[199]....
        /*0744*/ 	.word	0x00018730


	//   ....[200]....
        /*0748*/ 	.word	0x000187a0


	//   ....[201]....
        /*074c*/ 	.word	0x00018810


	//   ....[202]....
        /*0750*/ 	.word	0x00018880


	//   ....[203]....
        /*0754*/ 	.word	0x000188e0


	//   ....[204]....
        /*0758*/ 	.word	0x00018950


	//   ....[205]....
        /*075c*/ 	.word	0x000189c0


	//   ....[206]....
        /*0760*/ 	.word	0x00018a30


	//   ....[207]....
        /*0764*/ 	.word	0x00018a90


	//   ....[208]....
        /*0768*/ 	.word	0x00018b00


	//   ....[209]....
        /*076c*/ 	.word	0x00018b70


	//   ....[210]....
        /*0770*/ 	.word	0x00018be0


	//   ....[211]....
        /*0774*/ 	.word	0x00018c40


	//   ....[212]....
        /*0778*/ 	.word	0x00018cb0


	//   ....[213]....
        /*077c*/ 	.word	0x00018d20


	//   ....[214]....
        /*0780*/ 	.word	0x00018d90


	//   ....[215]....
        /*0784*/ 	.word	0x00018df0


	//   ....[216]....
        /*0788*/ 	.word	0x00018e60


	//   ....[217]....
        /*078c*/ 	.word	0x00018ed0


	//   ....[218]....
        /*0790*/ 	.word	0x00018f20


	//   ....[219]....
        /*0794*/ 	.word	0x00018f60


	//   ....[220]....
        /*0798*/ 	.word	0x00018fb0


	//   ....[221]....
        /*079c*/ 	.word	0x00019000


	//   ....[222]....
        /*07a0*/ 	.word	0x00019050


	//   ....[223]....
        /*07a4*/ 	.word	0x000190c0


	//   ....[224]....
        /*07a8*/ 	.word	0x00019110


	//   ....[225]....
        /*07ac*/ 	.word	0x00019160


	//   ....[226]....
        /*07b0*/ 	.word	0x000191b0


	//   ....[227]....
        /*07b4*/ 	.word	0x00019200


	//   ....[228]....
        /*07b8*/ 	.word	0x00019250


	//   ....[229]....
        /*07bc*/ 	.word	0x000192c0


	//   ....[230]....
        /*07c0*/ 	.word	0x00019310


	//   ....[231]....
        /*07c4*/ 	.word	0x00019380


	//   ....[232]....
        /*07c8*/ 	.word	0x000193e0


	//   ....[233]....
        /*07cc*/ 	.word	0x00019450


	//----- nvinfo : EIATTR_EXIT_INSTR_OFFSETS
	.align		4
.L_480:
        /*07d0*/ 	.byte	0x04, 0x1c
        /*07d2*/ 	.short	(.L_482 - .L_481)


	//   ....[0]....
.L_481:
        /*07d4*/ 	.word	0x00000fe0


	//   ....[1]....
        /*07d8*/ 	.word	0x00016430


	//----- nvinfo : EIATTR_MAX_THREADS
	.align		4
.L_482:
        /*07dc*/ 	.byte	0x04, 0x05
        /*07de*/ 	.short	(.L_484 - .L_483)
.L_483:
        /*07e0*/ 	.word	0x00000100
        /*07e4*/ 	.word	0x00000001
        /*07e8*/ 	.word	0x00000001


	//----- nvinfo : EIATTR_CRS_STACK_SIZE
	.align		4
.L_484:
        /*07ec*/ 	.byte	0x04, 0x1e
        /*07ee*/ 	.short	(.L_486 - .L_485)
.L_485:
        /*07f0*/ 	.word	0x00000000
.L_486:


//--------------------- .nv.info._ZN7cutlass13device_kernelIN5flash19enable_sm80_to_sm89INS1_16FlashAttnFwdSm80INS1_25CollectiveMainloopFwdSm80ILi8ELi2ELb0EN4cute5tupleIJNS5_1CILi128EEENS7_ILi64EEENS7_ILi192EEEEEELi192ENS_6half_tEfNS_4arch4Sm80ELb0ELb1ELb0ELb1ELb1ELb1ELb1ELb1EEENS1_21CollectiveEpilogueFwdINS6_IJS8_SA_S9_EEENS6_IJNS7_ILi1EEESI_SI_EEESC_SE_Li256ELb1ELb1ELb1ELb0EEENS1_36VarlenDynamicPersistentTileSchedulerILi128ELi64ELi256ELi256ELb1ELb1ELb0ELb1ELb0ELb1EEEEEEEEEvNT_6ParamsE --------------------------
	.section	.nv.info._ZN7cutlass13device_kernelIN5flash19enable_sm80_to_sm89INS1_16FlashAttnFwdSm80INS1_25CollectiveMainloopFwdSm80ILi8ELi2ELb0EN4cute5tupleIJNS5_1CILi128EEENS7_ILi64EEENS7_ILi192EEEEEELi192ENS_6half_tEfNS_4arch4Sm80ELb0ELb1ELb0ELb1ELb1ELb1ELb1ELb1EEENS1_21CollectiveEpilogueFwdINS6_IJS8_SA_S9_EEENS6_IJNS7_ILi1EEESI_SI_EEESC_SE_Li256ELb1ELb1ELb1ELb0EEENS1_36VarlenDynamicPersistentTileSchedulerILi128ELi64ELi256ELi256ELb1ELb1ELb0ELb1ELb0ELb1EEEEEEEEEvNT_6ParamsE,"",@"SHT_CUDA_INFO"
	.sectionflags	@""
	.align	4


	//----- nvinfo : EIATTR_CUDA_API_VERSION
	.align		4
        /*0000*/ 	.byte	0x04, 0x37
        /*0002*/ 	.short	(.L_488 - .L_487)
.L_487:
        /*0004*/ 	.word	0x00000082


	//----- nvinfo : EIATTR_SW2861232_WAR
	.align		4
.L_488:
        /*0008*/ 	.byte	0x01, 0x35
	.zero		2


	//----- nvinfo : EIATTR_PARAM_CBANK
	.align		4
        /*000c*/ 	.byte	0x04, 0x0a
        /*000e*/ 	.short	(.L_490 - .L_489)
	.align		4
.L_489:
        /*0010*/ 	.word	index@(.nv.constant0._ZN7cutlass13device_kernelIN5flash19enable_sm80_to_sm89INS1_16FlashAttnFwdSm80INS1_25CollectiveMainloopFwdSm80ILi8ELi2ELb0EN4cute5tupleIJNS5_1CILi128EEENS7_ILi64EEENS7_ILi192EEEEEELi192ENS_6half_tEfNS_4arch4Sm80ELb0ELb1ELb0ELb1ELb1ELb1ELb1ELb1EEENS1_21CollectiveEpilogueFwdINS6_IJS8_SA_S9_EEENS6_IJNS7_ILi1EEESI_SI_EEESC_SE_Li256ELb1ELb1ELb1ELb0EEENS1_36VarlenDynamicPersistentTileSchedulerILi128ELi64ELi256ELi256ELb1ELb1ELb0ELb1ELb0ELb1EEEEEEEEEvNT_6ParamsE)
        /*0014*/ 	.short	0x0160
        /*0016*/ 	.short	0x0438


	//----- nvinfo : EIATTR_CBANK_PARAM_SIZE
	.align		4
.L_490:
        /*0018*/ 	.byte	0x03, 0x19
        /*001a*/ 	.short	0x0438


	//----- nvinfo : EIATTR_KPARAM_INFO
	.align		4
        /*001c*/ 	.byte	0x04, 0x17
        /*001e*/ 	.short	(.L_492 - .L_491)
.L_491:
        /*0020*/ 	.word	0x00000000
        /*0024*/ 	.short	0x0000
        /*0026*/ 	.short	0x0000
        /*0028*/ 	.byte	0x00, 0xf0, 0xe1, 0x10


	//----- nvinfo : EIATTR_MAXREG_COUNT
	.align		4
.L_492:
        /*002c*/ 	.byte	0x03, 0x1b
        /*002e*/ 	.short	0x00ff


	//----- nvinfo : EIATTR_NUM_BARRIERS
	.align		4
        /*0030*/ 	.byte	0x02, 0x4c
        /*0032*/ 	.byte	0x06
	.zero		1


	//----- nvinfo : EIATTR_ANNOTATIONS
	.align		4
        /*0034*/ 	.byte	0x04, 0x55
        /*0036*/ 	.short	(.L_494 - .L_493)


	//   ....[0]....
.L_493:
        /* <DEDUP_REMOVED lines=17> */


	//----- nvinfo : EIATTR_MERCURY_ISA_VERSION
	.align		4
.L_494:
        /*0130*/ 	.byte	0x03, 0x5f
        /*0132*/ 	.short	0x0000


	//----- nvinfo : EIATTR_INT_WARP_WIDE_INSTR_OFFSETS
	.align		4
        /*0134*/ 	.byte	0x04, 0x31
        /*0136*/ 	.short	(.L_496 - .L_495)


	//   ....[0]....
.L_495:
        /*0138*/ 	.word	0x0001e940


	//   ....[1]....
        /*013c*/ 	.word	0x0001e9c0


	//----- nvinfo : EIATTR_COOP_GROUP_MASK_REGIDS
	.align		4
.L_496:
        /*0140*/ 	.byte	0x04, 0x29
        /*0142*/ 	.short	(.L_498 - .L_497)


	//   ....[0]....
.L_497:
        /*0144*/ 	.word	0xffffffff


	//   ....[1]....
        /*0148*/ 	.word	0xffffffff


	//   ....[2]....
        /*014c*/ 	.word	0xffffffff


	//   ....[3]....
        /*0150*/ 	.word	0xffffffff


	//   ....[4]....
        /*0154*/ 	.word	0xffffffff


	//   ....[5]....
        /*0158*/ 	.word	0xffffffff


	//   ....[6]....
        /*015c*/ 	.word	0xffffffff


	//   ....[7]....
        /*0160*/ 	.word	0xffffffff


	//   ....[8]....
        /*0164*/ 	.word	0xffffffff


	//   ....[9]....
        /*0168*/ 	.word	0xffffffff


	//   ....[10]....
        /*016c*/ 	.word	0xffffffff


	//   ....[11]....
        /*0170*/ 	.word	0xffffffff


	//   ....[12]....
        /*0174*/ 	.word	0xffffffff


	//   ....[13]....
        /*0178*/ 	.word	0xffffffff


	//   ....[14]....
        /*017c*/ 	.word	0xffffffff


	//   ....[15]....
        /*0180*/ 	.word	0xffffffff


	//   ....[16]....
        /*0184*/ 	.word	0xffffffff


	//   ....[17]....
        /*0188*/ 	.word	0xffffffff


	//   ....[18]....
        /*018c*/ 	.word	0xffffffff


	//   ....[19]....
        /*0190*/ 	.word	0xffffffff


	//   ....[20]....
        /*0194*/ 	.word	0xffffffff


	//   ....[21]....
        /*0198*/ 	.word	0xffffffff


	//   ....[22]....
        /*019c*/ 	.word	0xffffffff


	//   ....[23]....
        /*01a0*/ 	.word	0xffffffff


	//   ....[24]....
        /*01a4*/ 	.word	0xffffffff


	//   ....[25]....
        /*01a8*/ 	.word	0xffffffff


	//   ....[26]....
        /*01ac*/ 	.word	0xffffffff


	//   ....[27]....
        /*01b0*/ 	.word	0xffffffff


	//   ....[28]....
        /*01b4*/ 	.word	0xffffffff


	//   ....[29]....
        /*01b8*/ 	.word	0xffffffff


	//   ....[30]....
        /*01bc*/ 	.word	0xffffffff


	//   ....[31]....
        /*01c0*/ 	.word	0xffffffff


	//   ....[32]....
        /*01c4*/ 	.word	0xffffffff


	//   ....[33]....
        /*01c8*/ 	.word	0xffffffff


	//   ....[34]....
        /*01cc*/ 	.word	0xffffffff


	//   ....[35]....
        /*01d0*/ 	.word	0xffffffff


	//   ....[36]....
        /*01d4*/ 	.word	0xffffffff


	//   ....[37]....
        /*01d8*/ 	.word	0xffffffff


	//   ....[38]....
        /*01dc*/ 	.word	0xffffffff


	//   ....[39]....
        /*01e0*/ 	.word	0xffffffff


	//   ....[40]....
        /*01e4*/ 	.word	0xffffffff


	//   ....[41]....
        /*01e8*/ 	.word	0xffffffff


	//   ....[42]....
        /*01ec*/ 	.word	0xffffffff


	//   ....[43]....
        /*01f0*/ 	.word	0xffffffff


	//   ....[44]....
        /*01f4*/ 	.word	0xffffffff


	//   ....[45]....
        /*01f8*/ 	.word	0xffffffff


	//   ....[46]....
        /*01fc*/ 	.word	0xffffffff


	//   ....[47]....
        /*0200*/ 	.word	0xffffffff


	//   ....[48]....
        /*0204*/ 	.word	0xffffffff


	//   ....[49]....
        /*0208*/ 	.word	0xffffffff


	//   ....[50]....
        /*020c*/ 	.word	0xffffffff


	//   ....[51]....
        /*0210*/ 	.word	0xffffffff


	//   ....[52]....
        /*0214*/ 	.word	0xffffffff


	//   ....[53]....
        /*0218*/ 	.word	0xffffffff


	//   ....[54]....
        /*021c*/ 	.word	0xffffffff


	//   ....[55]....
        /*0220*/ 	.word	0xffffffff


	//   ....[56]....
        /*0224*/ 	.word	0xffffffff


	//   ....[57]....
        /*0228*/ 	.word	0xffffffff


	//   ....[58]....
        /*022c*/ 	.word	0xffffffff


	//   ....[59]....
        /*0230*/ 	.word	0xffffffff


	//   ....[60]....
        /*0234*/ 	.word	0xffffffff


	//   ....[61]....
        /*0238*/ 	.word	0xffffffff


	//   ....[62]....
        /*023c*/ 	.word	0xffffffff


	//   ....[63]....
        /*0240*/ 	.word	0xffffffff


	//   ....[64]....
        /*0244*/ 	.word	0xffffffff


	//   ....[65]....
        /*0248*/ 	.word	0xffffffff


	//   ....[66]....
        /*024c*/ 	.word	0xffffffff


	//   ....[67]....
        /*0250*/ 	.word	0xffffffff


	//   ....[68]....
        /*0254*/ 	.word	0xffffffff


	//   ....[69]....
        /*0258*/ 	.word	0xffffffff


	//   ....[70]....
        /*025c*/ 	.word	0xffffffff


	//   ....[71]....
        /*0260*/ 	.word	0xffffffff


	//   ....[72]....
        /*0264*/ 	.word	0xffffffff


	//   ....[73]....
        /*0268*/ 	.word	0xffffffff


	//   ....[74]....
        /*026c*/ 	.word	0xffffffff


	//   ....[75]....
        /*0270*/ 	.word	0xffffffff


	//   ....[76]....
        /*0274*/ 	.word	0xffffffff


	//   ....[77]....
        /*0278*/ 	.word	0xffffffff


	//   ....[78]....
        /*027c*/ 	.word	0xffffffff


	//   ....[79]....
        /*0280*/ 	.word	0xffffffff


	//   ....[80]....
        /*0284*/ 	.word	0xffffffff


	//   ....[81]....
        /*0288*/ 	.word	0xffffffff


	//   ....[82]....
        /*028c*/ 	.word	0xffffffff


	//   ....[83]....
        /*0290*/ 	.word	0xffffffff


	//   ....[84]....
        /*0294*/ 	.word	0xffffffff


	//   ....[85]....
        /*0298*/ 	.word	0xffffffff


	//   ....[86]....
        /*029c*/ 	.word	0xffffffff


	//   ....[87]....
        /*02a0*/ 	.word	0xffffffff


	//   ....[88]....
        /*02a4*/ 	.word	0xffffffff


	//   ....[89]....
        /*02a8*/ 	.word	0xffffffff


	//   ....[90]....
        /*02ac*/ 	.word	0xffffffff


	//   ....[91]....
        /*02b0*/ 	.word	0xffffffff


	//   ....[92]....
        /*02b4*/ 	.word	0xffffffff


	//   ....[93]....
        /*02b8*/ 	.word	0xffffffff


	//   ....[94]....
        /*02bc*/ 	.word	0xffffffff


	//   ....[95]....
        /*02c0*/ 	.word	0xffffffff


	//   ....[96]....
        /*02c4*/ 	.word	0xffffffff


	//   ....[97]....
        /*02c8*/ 	.word	0xffffffff


	//   ....[98]....
        /*02cc*/ 	.word	0xffffffff


	//   ....[99]....
        /*02d0*/ 	.word	0xffffffff


	//   ....[100]....
        /*02d4*/ 	.word	0xffffffff


	//   ....[101]....
        /*02d8*/ 	.word	0xffffffff


	//   ....[102]....
        /*02dc*/ 	.word	0xffffffff


	//   ....[103]....
        /*02e0*/ 	.word	0xffffffff


	//   ....[104]....
        /*02e4*/ 	.word	0xffffffff


	//   ....[105]....
        /*02e8*/ 	.word	0xffffffff


	//   ....[106]....
        /*02ec*/ 	.word	0xffffffff


	//   ....[107]....
        /*02f0*/ 	.word	0xffffffff


	//   ....[108]....
        /*02f4*/ 	.word	0xffffffff


	//   ....[109]....
        /*02f8*/ 	.word	0xffffffff


	//   ....[110]....
        /*02fc*/ 	.word	0xffffffff


	//   ....[111]....
        /*0300*/ 	.word	0xffffffff


	//   ....[112]....
        /*0304*/ 	.word	0xffffffff


	//   ....[113]....
        /*0308*/ 	.word	0xffffffff


	//   ....[114]....
        /*030c*/ 	.word	0xffffffff


	//   ....[115]....
        /*0310*/ 	.word	0xffffffff


	//   ....[116]....
        /*0314*/ 	.word	0xffffffff


	//   ....[117]....
        /*0318*/ 	.word	0xffffffff


	//   ....[118]....
        /*031c*/ 	.word	0xffffffff


	//   ....[119]....
        /*0320*/ 	.word	0xffffffff


	//   ....[120]....
        /*0324*/ 	.word	0xffffffff


	//   ....[121]....
        /*0328*/ 	.word	0xffffffff


	//   ....[122]....
        /*032c*/ 	.word	0xffffffff


	//   ....[123]....
        /*0330*/ 	.word	0xffffffff


	//   ....[124]....
        /*0334*/ 	.word	0xffffffff


	//   ....[125]....
        /*0338*/ 	.word	0xffffffff


	//   ....[126]....
        /*033c*/ 	.word	0xffffffff


	//   ....[127]....
        /*0340*/ 	.word	0xffffffff


	//   ....[128]....
        /*0344*/ 	.word	0xffffffff


	//   ....[129]....
        /*0348*/ 	.word	0xffffffff


	//   ....[130]....
        /*034c*/ 	.word	0xffffffff


	//   ....[131]....
        /*0350*/ 	.word	0xffffffff


	//   ....[132]....
        /*0354*/ 	.word	0xffffffff


	//   ....[133]....
        /*0358*/ 	.word	0xffffffff


	//   ....[134]....
        /*035c*/ 	.word	0xffffffff


	//   ....[135]....
        /*0360*/ 	.word	0xffffffff


	//   ....[136]....
        /*0364*/ 	.word	0xffffffff


	//   ....[137]....
        /*0368*/ 	.word	0xffffffff


	//   ....[138]....
        /*036c*/ 	.word	0xffffffff


	//   ....[139]....
        /*0370*/ 	.word	0xffffffff


	//   ....[140]....
        /*0374*/ 	.word	0xffffffff


	//   ....[141]....
        /*0378*/ 	.word	0xffffffff


	//   ....[142]....
        /*037c*/ 	.word	0xffffffff


	//   ....[143]....
        /*0380*/ 	.word	0xffffffff


	//   ....[144]....
        /*0384*/ 	.word	0xffffffff


	//   ....[145]....
        /*0388*/ 	.word	0xffffffff


	//   ....[146]....
        /*038c*/ 	.word	0xffffffff


	//   ....[147]....
        /*0390*/ 	.word	0xffffffff


	//   ....[148]....
        /*0394*/ 	.word	0xffffffff


	//   ....[149]....
        /*0398*/ 	.word	0xffffffff


	//   ....[150]....
        /*039c*/ 	.word	0xffffffff


	//   ....[151]....
        /*03a0*/ 	.word	0xffffffff


	//   ....[152]....
        /*03a4*/ 	.word	0xffffffff


	//   ....[153]....
        /*03a8*/ 	.word	0xffffffff


	//   ....[154]....
        /*03ac*/ 	.word	0xffffffff


	//   ....[155]....
        /*03b0*/ 	.word	0xffffffff


	//   ....[156]....
        /*03b4*/ 	.word	0xffffffff


	//   ....[157]....
        /*03b8*/ 	.word	0xffffffff


	//   ....[158]....
        /*03bc*/ 	.word	0xffffffff


	//   ....[159]....
        /*03c0*/ 	.word	0xffffffff


	//   ....[160]....
        /*03c4*/ 	.word	0xffffffff


	//   ....[161]....
        /*03c8*/ 	.word	0xffffffff


	//   ....[162]....
        /*03cc*/ 	.word	0xffffffff


	//   ....[163]....
        /*03d0*/ 	.word	0xffffffff


	//   ....[164]....
        /*03d4*/ 	.word	0xffffffff


	//   ....[165]....
        /*03d8*/ 	.word	0xffffffff


	//   ....[166]....
        /*03dc*/ 	.word	0xffffffff


	//   ....[167]....
        /*03e0*/ 	.word	0xffffffff


	//   ....[168]....
        /*03e4*/ 	.word	0xffffffff


	//   ....[169]....
        /*03e8*/ 	.word	0xffffffff


	//   ....[170]....
        /*03ec*/ 	.word	0xffffffff


	//   ....[171]....
        /*03f0*/ 	.word	0xffffffff


	//   ....[172]....
        /*03f4*/ 	.word	0xffffffff


	//   ....[173]....
        /*03f8*/ 	.word	0xffffffff


	//   ....[174]....
        /*03fc*/ 	.word	0xffffffff


	//   ....[175]....
        /*0400*/ 	.word	0xffffffff


	//   ....[176]....
        /*0404*/ 	.word	0xffffffff


	//   ....[177]....
        /*0408*/ 	.word	0xffffffff


	//   ....[178]....
        /*040c*/ 	.word	0xffffffff


	//   ....[179]....
        /*0410*/ 	.word	0xffffffff


	//   ....[180]....
        /*0414*/ 	.word	0xffffffff


	//   ....[181]....
        /*0418*/ 	.word	0xffffffff


	//   ....[182]....
        /*041c*/ 	.word	0xffffffff


	//   ....[183]....
        /*0420*/ 	.word	0xffffffff


	//   ....[184]....
        /*0424*/ 	.word	0xffffffff


	//   ....[185]....
        /*0428*/ 	.word	0xffffffff


	//   ....[186]....
        /*042c*/ 	.word	0xffffffff


	//   ....[187]....
        /*0430*/ 	.word	0xffffffff


	//   ....[188]....
        /*0434*/ 	.word	0xffffffff


	//   ....[189]....
        /*0438*/ 	.word	0xffffffff


	//   ....[190]....
        /*043c*/ 	.word	0xffffffff


	//   ....[191]....
        /*0440*/ 	.word	0xffffffff


	//   ....[192]....
        /*0444*/ 	.word	0xffffffff


	//   ....[193]....
        /*0448*/ 	.word	0xffffffff


	//   ....[194]....
        /*044c*/ 	.word	0xffffffff


	//   ....[195]....
        /*0450*/ 	.word	0xffffffff


	//   ....[196]....
        /*0454*/ 	.word	0xffffffff


	//   ....[197]....
        /*0458*/ 	.word	0xffffffff


	//   ....[198]....
        /*045c*/ 	.word	0xffffffff


	//   ....[199]....
        /*0460*/ 	.word	0xffffffff


	//   ....[200]....
        /*0464*/ 	.word	0xffffffff


	//   ....[201]....
        /*0468*/ 	.word	0xffffffff


	//   ....[202]....
        /*046c*/ 	.word	0xffffffff


	//   ....[203]....
        /*0470*/ 	.word	0xffffffff


	//   ....[204]....
        /*0474*/ 	.word	0xffffffff


	//   ....[205]....
        /*0478*/ 	.word	0xffffffff


	//   ....[206]....
        /*047c*/ 	.word	0xffffffff


	//   ....[207]....
        /*0480*/ 	.word	0xffffffff


	//   ....[208]....
        /*0484*/ 	.word	0xffffffff


	//   ....[209]....
        /*0488*/ 	.word	0xffffffff


	//   ....[210]....
        /*048c*/ 	.word	0xffffffff


	//   ....[211]....
        /*0490*/ 	.word	0xffffffff


	//   ....[212]....
        /*0494*/ 	.word	0xffffffff


	//   ....[213]....
        /*0498*/ 	.word	0xffffffff


	//   ....[214]....
        /*049c*/ 	.word	0xffffffff


	//   ....[215]....
        /*04a0*/ 	.word	0xffffffff


	//   ....[216]....
        /*04a4*/ 	.word	0xffffffff


	//   ....[217]....
        /*04a8*/ 	.word	0xffffffff


	//   ....[218]....
        /*04ac*/ 	.word	0xffffffff


	//   ....[219]....
        /*04b0*/ 	.word	0xffffffff


	//   ....[220]....
        /*04b4*/ 	.word	0xffffffff


	//   ....[221]....
        /*04b8*/ 	.word	0xffffffff


	//   ....[222]....
        /*04bc*/ 	.word	0xffffffff


	//   ....[223]....
        /*04c0*/ 	.word	0xffffffff


	//   ....[224]....
        /*04c4*/ 	.word	0xffffffff


	//   ....[225]....
        /*04c8*/ 	.word	0xffffffff


	//   ....[226]....
        /*04cc*/ 	.word	0xffffffff


	//   ....[227]....
        /*04d0*/ 	.word	0xffffffff


	//   ....[228]....
        /*04d4*/ 	.word	0xffffffff


	//   ....[229]....
        /*04d8*/ 	.word	0xffffffff


	//   ....[230]....
        /*04dc*/ 	.word	0xffffffff


	//   ....[231]....
        /*04e0*/ 	.word	0xffffffff


	//   ....[232]....
        /*04e4*/ 	.word	0xffffffff


	//   ....[233]....
        /*04e8*/ 	.word	0xffffffff


	//   ....[234]....
        /*04ec*/ 	.word	0xffffffff


	//   ....[235]....
        /*04f0*/ 	.word	0xffffffff


	//   ....[236]....
        /*04f4*/ 	.word	0xffffffff


	//   ....[237]....
        /*04f8*/ 	.word	0xffffffff


	//   ....[238]....
        /*04fc*/ 	.word	0xffffffff


	//   ....[239]....
        /*0500*/ 	.word	0xffffffff


	//   ....[240]....
        /*0504*/ 	.word	0xffffffff


	//   ....[241]....
        /*0508*/ 	.word	0xffffffff


	//   ....[242]....
        /*050c*/ 	.word	0xffffffff


	//   ....[243]....
        /*0510*/ 	.word	0xffffffff


	//   ....[244]....
        /*0514*/ 	.word	0xffffffff


	//   ....[245]....
        /*0518*/ 	.word	0xffffffff


	//   ....[246]....
        /*051c*/ 	.word	0xffffffff


	//   ....[247]....
        /*0520*/ 	.word	0xffffffff


	//   ....[248]....
        /*0524*/ 	.word	0xffffffff


	//   ....[249]....
        /*0528*/ 	.word	0xffffffff


	//   ....[250]....
        /*052c*/ 	.word	0xffffffff


	//   ....[251]....
        /*0530*/ 	.word	0xffffffff


	//   ....[252]....
        /*0534*/ 	.word	0xffffffff


	//   ....[253]....
        /*0538*/ 	.word	0xffffffff


	//   ....[254]....
        /*053c*/ 	.word	0xffffffff


	//   ....[255]....
        /*0540*/ 	.word	0xffffffff


	//   ....[0]....
        /*0544*/ 	.word	0xffffffff


	//   ....[1]....
        /*0548*/ 	.word	0xffffffff


	//   ....[2]....
        /*054c*/ 	.word	0xffffffff


	//   ....[3]....
        /*0550*/ 	.word	0xffffffff


	//   ....[4]....
        /*0554*/ 	.word	0xffffffff


	//   ....[5]....
        /*0558*/ 	.word	0xffffffff


	//   ....[6]....
        /*055c*/ 	.word	0xffffffff


	//   ....[7]....
        /*0560*/ 	.word	0xffffffff


	//   ....[8]....
        /*0564*/ 	.word	0xffffffff


	//   ....[9]....
        /*0568*/ 	.word	0xffffffff


	//   ....[10]....
        /*056c*/ 	.word	0xffffffff


	//   ....[11]....
        /*0570*/ 	.word	0xffffffff


	//   ....[12]....
        /*0574*/ 	.word	0xffffffff


	//   ....[13]....
        /*0578*/ 	.word	0xffffffff


	//   ....[14]....
        /*057c*/ 	.word	0xffffffff


	//   ....[15]....
        /*0580*/ 	.word	0xffffffff


	//   ....[16]....
        /*0584*/ 	.word	0xffffffff


	//   ....[17]....
        /*0588*/ 	.word	0xffffffff


	//----- nvinfo : EIATTR_COOP_GROUP_INSTR_OFFSETS
	.align		4
.L_498:
        /*058c*/ 	.byte	0x04, 0x28
        /*058e*/ 	.short	(.L_500 - .L_499)


	//   ....[0]....
.L_499:
        /*0590*/ 	.word	0x00000050


	//   ....[1]....
        /*0594*/ 	.word	0x000001e0


	//   ....[2]....
        /*0598*/ 	.word	0x00000210


	//   ....[3]....
        /*059c*/ 	.word	0x00000240


	//   ....[4]....
        /*05a0*/ 	.word	0x00000270


	//   ....[5]....
        /*05a4*/ 	.word	0x000002a0


	//   ....[6]....
        /*05a8*/ 	.word	0x000002d0


	//   ....[7]....
        /*05ac*/ 	.word	0x00000430


	//   ....[8]....
        /*05b0*/ 	.word	0x00000470


	//   ....[9]....
        /*05b4*/ 	.word	0x000004a0


	//   ....[10]....
        /*05b8*/ 	.word	0x000004d0


	//   ....[11]....
        /*05bc*/ 	.word	0x00000500


	//   ....[12]....
        /*05c0*/ 	.word	0x00000530


	//   ....[13]....
        /*05c4*/ 	.word	0x000005c0


	//   ....[14]....
        /*05c8*/ 	.word	0x00000600


	//   ....[15]....
        /*05cc*/ 	.word	0x00000620


	//   ....[16]....
        /*05d0*/ 	.word	0x00000680


	//   ....[17]....
        /*05d4*/ 	.word	0x00003ee0


	//   ....[18]....
        /*05d8*/ 	.word	0x00003ef0


	//   ....[19]....
        /*05dc*/ 	.word	0x00005a60


	//   ....[20]....
        /*05e0*/ 	.word	0x00005a70


	//   ....[21]....
        /*05e4*/ 	.word	0x00007560


	//   ....[22]....
        /*05e8*/ 	.word	0x00007570


	//   ....[23]....
        /*05ec*/ 	.word	0x00007a60


	//   ....[24]....
        /*05f0*/ 	.word	0x00007a70


	//   ....[25]....
        /*05f4*/ 	.word	0x00008b40


	//   ....[26]....
        /*05f8*/ 	.word	0x00008b60


	//   ....[27]....
        /*05fc*/ 	.word	0x00008c90


	//   ....[28]....
        /*0600*/ 	.word	0x00008ca0


	//   ....[29]....
        /*0604*/ 	.word	0x00008dd0


	//   ....[30]....
        /*0608*/ 	.word	0x00008df0


	//   ....[31]....
        /*060c*/ 	.word	0x00008f20


	//   ....[32]....
        /*0610*/ 	.word	0x00008f30


	//   ....[33]....
        /*0614*/ 	.word	0x00009410


	//   ....[34]....
        /*0618*/ 	.word	0x00009420


	//   ....[35]....
        /*061c*/ 	.word	0x00009430


	//   ....[36]....
        /*0620*/ 	.word	0x00009440


	//   ....[37]....
        /*0624*/ 	.word	0x000095b0


	//   ....[38]....
        /*0628*/ 	.word	0x000095d0


	//   ....[39]....
        /*062c*/ 	.word	0x00009620


	//   ....[40]....
        /*0630*/ 	.word	0x000097d0


	//   ....[41]....
        /*0634*/ 	.word	0x00009a30


	//   ....[42]....
        /*0638*/ 	.word	0x00009a50


	//   ....[43]....
        /*063c*/ 	.word	0x00009b20


	//   ....[44]....
        /*0640*/ 	.word	0x00009b60


	//   ....[45]....
        /*0644*/ 	.word	0x00009f80


	//   ....[46]....
        /*0648*/ 	.word	0x00009fa0


	//   ....[47]....
        /*064c*/ 	.word	0x00009fb0


	//   ....[48]....
        /*0650*/ 	.word	0x00009fc0


	//   ....[49]....
        /*0654*/ 	.word	0x0000a7d0


	//   ....[50]....
        /*0658*/ 	.word	0x0000a7e0


	//   ....[51]....
        /*065c*/ 	.word	0x0000a7f0


	//   ....[52]....
        /*0660*/ 	.word	0x0000a800


	//   ....[53]....
        /*0664*/ 	.word	0x0000d4c0


	//   ....[54]....
        /*0668*/ 	.word	0x0000d4e0


	//   ....[55]....
        /*066c*/ 	.word	0x0000d500


	//   ....[56]....
        /*0670*/ 	.word	0x0000d510


	//   ....[57]....
        /*0674*/ 	.word	0x0000daf0


	//   ....[58]....
        /*0678*/ 	.word	0x0000db00


	//   ....[59]....
        /*067c*/ 	.word	0x0000db10


	//   ....[60]....
        /*0680*/ 	.word	0x0000db20


	//   ....[61]....
        /*0684*/ 	.word	0x00010a40


	//   ....[62]....
        /*0688*/ 	.word	0x00010a60


	//   ....[63]....
        /*068c*/ 	.word	0x00010b30


	//   ....[64]....
        /*0690*/ 	.word	0x00010b70


	//   ....[65]....
        /*0694*/ 	.word	0x00011680


	//   ....[66]....
        /*0698*/ 	.word	0x00011930


	//   ....[67]....
        /*069c*/ 	.word	0x000120d0


	//   ....[68]....
        /*06a0*/ 	.word	0x00012370


	//   ....[69]....
        /*06a4*/ 	.word	0x00012380


	//   ....[70]....
        /*06a8*/ 	.word	0x000123d0


	//   ....[71]....
        /*06ac*/ 	.word	0x00013670


	//   ....[72]....
        /*06b0*/ 	.word	0x00013690


	//   ....[73]....
        /*06b4*/ 	.word	0x00013770


	//   ....[74]....
        /*06b8*/ 	.word	0x000137a0


	//   ....[75]....
        /*06bc*/ 	.word	0x00013ec0


	//   ....[76]....
        /*06c0*/ 	.word	0x00013ee0


	//   ....[77]....
        /*06c4*/ 	.word	0x00013fe0


	//   ....[78]....
        /*06c8*/ 	.word	0x00014020


	//   ....[79]....
        /*06cc*/ 	.word	0x000149d0


	//   ....[80]....
        /*06d0*/ 	.word	0x000150f0


	//   ....[81]....
        /*06d4*/ 	.word	0x000153f0


	//   ....[82]....
        /*06d8*/ 	.word	0x00015420


	//   ....[83]....
        /*06dc*/ 	.word	0x00015d90


	//   ....[84]....
        /*06e0*/ 	.word	0x00015db0


	//   ....[85]....
        /*06e4*/ 	.word	0x00017230


	//   ....[86]....
        /*06e8*/ 	.word	0x00017250


	//   ....[87]....
        /*06ec*/ 	.word	0x00017350


	//   ....[88]....
        /*06f0*/ 	.word	0x00017390


	//   ....[89]....
        /*06f4*/ 	.word	0x00017ad0


	//   ....[90]....
        /*06f8*/ 	.word	0x00017af0


	//   ....[91]....
        /*06fc*/ 	.word	0x00017bf0


	//   ....[92]....
        /*0700*/ 	.word	0x00017c30


	//   ....[93]....
        /*0704*/ 	.word	0x000189a0


	//   ....[94]....
        /*0708*/ 	.word	0x000189d0


	//   ....[95]....
        /*070c*/ 	.word	0x00018c70


	//   ....[96]....
        /*0710*/ 	.word	0x00018da0


	//   ....[97]....
        /*0714*/ 	.word	0x0001a390


	//   ....[98]....
        /*0718*/ 	.word	0x0001a3b0


	//   ....[99]....
        /*071c*/ 	.word	0x0001a4c0


	//   ....[100]....
        /*0720*/ 	.word	0x0001a4f0


	//   ....[101]....
        /*0724*/ 	.word	0x0001a9e0


	//   ....[102]....
        /*0728*/ 	.word	0x0001aa00


	//   ....[103]....
        /*072c*/ 	.word	0x0001ab00


	//   ....[104]....
        /*0730*/ 	.word	0x0001ab40


	//   ....[105]....
        /*0734*/ 	.word	0x0001b630


	//   ....[106]....
        /*0738*/ 	.word	0x0001bc40


	//   ....[107]....
        /*073c*/ 	.word	0x0001bf40


	//   ....[108]....
        /*0740*/ 	.word	0x0001bf70


	//   ....[109]....
        /*0744*/ 	.word	0x0001c890


	//   ....[110]....
        /*0748*/ 	.word	0x0001c8b0


	//   ....[111]....
        /*074c*/ 	.word	0x0001dd80


	//   ....[112]....
        /*0750*/ 	.word	0x0001dda0


	//   ....[113]....
        /*0754*/ 	.word	0x0001deb0


	//   ....[114]....
        /*0758*/ 	.word	0x0001dee0


	//   ....[115]....
        /*075c*/ 	.word	0x0001e120


	//   ....[116]....
        /*0760*/ 	.word	0x0001e150


	//   ....[117]....
        /*0764*/ 	.word	0x0001e160


	//   ....[118]....
        /*0768*/ 	.word	0x0001e190


	//   ....[119]....
        /*076c*/ 	.word	0x0001f6a0


	//   ....[120]....
        /*0770*/ 	.word	0x0001f6d0


	//   ....[121]....
        /*0774*/ 	.word	0x0001f6e0


	//   ....[122]....
        /*0778*/ 	.word	0x0001f6f0


	//   ....[123]....
        /*077c*/ 	.word	0x0001fa70


	//   ....[124]....
        /*0780*/ 	.word	0x0001fa90


	//   ....[125]....
        /*0784*/ 	.word	0x0001fbb0


	//   ....[126]....
        /*0788*/ 	.word	0x0001fbc0


	//   ....[127]....
        /*078c*/ 	.word	0x0001fcf0


	//   ....[128]....
        /*0790*/ 	.word	0x0001fd10


	//   ....[129]....
        /*0794*/ 	.word	0x0001fe40


	//   ....[130]....
        /*0798*/ 	.word	0x0001fe50


	//   ....[131]....
        /*079c*/ 	.word	0x00020170


	//   ....[132]....
        /*07a0*/ 	.word	0x00020190


	//   ....[133]....
        /*07a4*/ 	.word	0x00020b60


	//   ....[134]....
        /*07a8*/ 	.word	0x00020b70


	//   ....[135]....
        /*07ac*/ 	.word	0x00021ce0


	//   ....[136]....
        /*07b0*/ 	.word	0x00021d00


	//   ....[137]....
        /*07b4*/ 	.word	0x00021e30


	//   ....[138]....
        /*07b8*/ 	.word	0x00021e40


	//   ....[139]....
        /*07bc*/ 	.word	0x00021f70


	//   ....[140]....
        /*07c0*/ 	.word	0x00021f90


	//   ....[141]....
        /*07c4*/ 	.word	0x000220c0


	//   ....[142]....
        /*07c8*/ 	.word	0x000220d0


	//   ....[143]....
        /*07cc*/ 	.word	0x00022290


	//   ....[144]....
        /*07d0*/ 	.word	0x000222b0


	//   ....[145]....
        /*07d4*/ 	.word	0x000223d0


	//   ....[146]....
        /*07d8*/ 	.word	0x00022410


	//   ....[147]....
        /*07dc*/ 	.word	0x00022440


	//   ....[148]....
        /*07e0*/ 	.word	0x00022470


	//   ....[149]....
        /*07e4*/ 	.word	0x000224a0


	//   ....[150]....
        /*07e8*/ 	.word	0x000224d0


	//   ....[151]....
        /*07ec*/ 	.word	0x00022630


	//   ....[152]....
        /*07f0*/ 	.word	0x00022670


	//   ....[153]....
        /*07f4*/ 	.word	0x000226a0


	//   ....[154]....
        /*07f8*/ 	.word	0x000226d0


	//   ....[155]....
        /*07fc*/ 	.word	0x00022700


	//   ....[156]....
        /*0800*/ 	.word	0x00022730


	//   ....[157]....
        /*0804*/ 	.word	0x000227c0


	//   ....[158]....
        /*0808*/ 	.word	0x00022800


	//   ....[159]....
        /*080c*/ 	.word	0x00022810


	//   ....[160]....
        /*0810*/ 	.word	0x00022870


	//   ....[161]....
        /*0814*/ 	.word	0x00023220


	//   ....[162]....
        /*0818*/ 	.word	0x00023280


	//   ....[163]....
        /*081c*/ 	.word	0x000232d0


	//   ....[164]....
        /*0820*/ 	.word	0x00023320


	//   ....[165]....
        /*0824*/ 	.word	0x00023370


	//   ....[166]....
        /*0828*/ 	.word	0x000233e0


	//   ....[167]....
        /*082c*/ 	.word	0x00023430


	//   ....[168]....
        /*0830*/ 	.word	0x000234a0


	//   ....[169]....
        /*0834*/ 	.word	0x00023510


	//   ....[170]....
        /*0838*/ 	.word	0x00023580


	//   ....[171]....
        /*083c*/ 	.word	0x000235f0


	//   ....[172]....
        /*0840*/ 	.word	0x00023660


	//   ....[173]....
        /*0844*/ 	.word	0x000236d0


	//   ....[174]....
        /*0848*/ 	.word	0x00023730


	//   ....[175]....
        /*084c*/ 	.word	0x000237a0


	//   ....[176]....
        /*0850*/ 	.word	0x00023810


	//   ....[177]....
        /*0854*/ 	.word	0x00023880


	//   ....[178]....
        /*0858*/ 	.word	0x000238e0


	//   ....[179]....
        /*085c*/ 	.word	0x00023950


	//   ....[180]....
        /*0860*/ 	.word	0x000239c0


	//   ....[181]....
        /*0864*/ 	.word	0x00023b30


	//   ....[182]....
        /*0868*/ 	.word	0x00023b90


	//   ....[183]....
        /*086c*/ 	.word	0x00023c00


	//   ....[184]....
        /*0870*/ 	.word	0x00023c70


	//   ....[185]....
        /*0874*/ 	.word	0x00023cd0


	//   ....[186]....
        /*0878*/ 	.word	0x00023d30


	//   ....[187]....
        /*087c*/ 	.word	0x00023da0


	//   ....[188]....
        /*0880*/ 	.word	0x00023e00


	//   ....[189]....
        /*0884*/ 	.word	0x00023e60


	//   ....[190]....
        /*0888*/ 	.word	0x00023ec0


	//   ....[191]....
        /*088c*/ 	.word	0x00023f30


	//   ....[192]....
        /*0890*/ 	.word	0x00023fa0


	//   ....[193]....
        /*0894*/ 	.word	0x00024010


	//   ....[194]....
        /*0898*/ 	.word	0x00024070


	//   ....[195]....
        /*089c*/ 	.word	0x000240e0


	//   ....[196]....
        /*08a0*/ 	.word	0x00024140


	//   ....[197]....
        /*08a4*/ 	.word	0x000241b0


	//   ....[198]....
        /*08a8*/ 	.word	0x00024210


	//   ....[199]....
        /*08ac*/ 	.word	0x00024280


	//   ....[200]....
        /*08b0*/ 	.word	0x000242f0


	//   ....[201]....
        /*08b4*/ 	.word	0x00024460


	//   ....[202]....
        /*08b8*/ 	.word	0x000244c0


	//   ....[203]....
        /*08bc*/ 	.word	0x00024530


	//   ....[204]....
        /*08c0*/ 	.word	0x000245a0


	//   ....[205]....
        /*08c4*/ 	.word	0x00024710


	//   ....[206]....
        /*08c8*/ 	.word	0x00024770


	//   ....[207]....
        /*08cc*/ 	.word	0x000247e0


	//   ....[208]....
        /*08d0*/ 	.word	0x00024850


	//   ....[209]....
        /*08d4*/ 	.word	0x000249d0


	//   ....[210]....
        /*08d8*/ 	.word	0x00024a30


	//   ....[211]....
        /*08dc*/ 	.word	0x00024aa0


	//   ....[212]....
        /*08e0*/ 	.word	0x00024b10


	//   ....[213]....
        /*08e4*/ 	.word	0x00024c90


	//   ....[214]....
        /*08e8*/ 	.word	0x00024cf0


	//   ....[215]....
        /*08ec*/ 	.word	0x00024d60


	//   ....[216]....
        /*08f0*/ 	.word	0x00024dd0


	//   ....[217]....
        /*08f4*/ 	.word	0x00024f50


	//   ....[218]....
        /*08f8*/ 	.word	0x00024fb0


	//   ....[219]....
        /*08fc*/ 	.word	0x00025010


	//   ....[220]....
        /*0900*/ 	.word	0x00025080


	//   ....[221]....
        /*0904*/ 	.word	0x000250f0


	//   ....[222]....
        /*0908*/ 	.word	0x00025270


	//   ....[223]....
        /*090c*/ 	.word	0x000252d0


	//   ....[224]....
        /*0910*/ 	.word	0x00025340


	//   ....[225]....
        /*0914*/ 	.word	0x000253b0


	//   ....[226]....
        /*0918*/ 	.word	0x00025530


	//   ....[227]....
        /*091c*/ 	.word	0x00025590


	//   ....[228]....
        /*0920*/ 	.word	0x00025600


	//   ....[229]....
        /*0924*/ 	.word	0x00025670


	//   ....[230]....
        /*0928*/ 	.word	0x000257f0


	//   ....[231]....
        /*092c*/ 	.word	0x00025850


	//   ....[232]....
        /*0930*/ 	.word	0x000258b0


	//   ....[233]....
        /*0934*/ 	.word	0x00025910


	//   ....[234]....
        /*0938*/ 	.word	0x00025960


	//   ....[235]....
        /*093c*/ 	.word	0x000259b0


	//   ....[236]....
        /*0940*/ 	.word	0x00025a20


	//   ....[237]....
        /*0944*/ 	.word	0x00025a90


	//   ....[238]....
        /*0948*/ 	.word	0x00025b00


	//   ....[239]....
        /*094c*/ 	.word	0x00025b60


	//   ....[240]....
        /*0950*/ 	.word	0x00025bd0


	//   ....[241]....
        /*0954*/ 	.word	0x00025c40


	//   ....[242]....
        /*0958*/ 	.word	0x00025cb0


	//   ....[243]....
        /*095c*/ 	.word	0x00025d10


	//   ....[244]....
        /*0960*/ 	.word	0x00025d80


	//   ....[245]....
        /*0964*/ 	.word	0x00025df0


	//   ....[246]....
        /*0968*/ 	.word	0x00025e60


	//   ....[247]....
        /*096c*/ 	.word	0x00025ec0


	//   ....[248]....
        /*0970*/ 	.word	0x00025f30


	//   ....[249]....
        /*0974*/ 	.word	0x00025fa0


	//   ....[250]....
        /*0978*/ 	.word	0x00026010


	//   ....[251]....
        /*097c*/ 	.word	0x00026070


	//   ....[252]....
        /*0980*/ 	.word	0x000260e0


	//   ....[253]....
        /*0984*/ 	.word	0x00026150


	//   ....[254]....
        /*0988*/ 	.word	0x000261c0


	//   ....[255]....
        /*098c*/ 	.word	0x00026220


	//   ....[0]....
        /*0990*/ 	.word	0x00026290


	//   ....[1]....
        /*0994*/ 	.word	0x00026300


	//   ....[2]....
        /*0998*/ 	.word	0x00026350


	//   ....[3]....
        /*099c*/ 	.word	0x00026390


	//   ....[4]....
        /*09a0*/ 	.word	0x000263e0


	//   ....[5]....
        /*09a4*/ 	.word	0x00026430


	//   ....[6]....
        /*09a8*/ 	.word	0x00026480


	//   ....[7]....
        /*09ac*/ 	.word	0x000264f0


	//   ....[8]....
        /*09b0*/ 	.word	0x00026540


	//   ....[9]....
        /*09b4*/ 	.word	0x00026590


	//   ....[10]....
        /*09b8*/ 	.word	0x000265e0


	//   ....[11]....
        /*09bc*/ 	.word	0x00026630


	//   ....[12]....
        /*09c0*/ 	.word	0x00026680


	//   ....[13]....
        /*09c4*/ 	.word	0x000266f0


	//   ....[14]....
        /*09c8*/ 	.word	0x00026740


	//   ....[15]....
        /*09cc*/ 	.word	0x000267b0


	//   ....[16]....
        /*09d0*/ 	.word	0x00026810


	//   ....[17]....
        /*09d4*/ 	.word	0x00026880


	//----- nvinfo : EIATTR_EXIT_INSTR_OFFSETS
	.align		4
.L_500:
        /*09d8*/ 	.byte	0x04, 0x1c
        /*09da*/ 	.short	(.L_502 - .L_501)


	//   ....[0]....
.L_501:
        /*09dc*/ 	.word	0x00000fe0


	//   ....[1]....
        /*09e0*/ 	.word	0x000231e0


	//----- nvinfo : EIATTR_MAX_THREADS
	.align		4
.L_502:
        /*09e4*/ 	.byte	0x04, 0x05
        /*09e6*/ 	.short	(.L_504 - .L_503)
.L_503:
        /*09e8*/ 	.word	0x00000100
        /*09ec*/ 	.word	0x00000001
        /*09f0*/ 	.word	0x00000001


	//----- nvinfo : EIATTR_CRS_STACK_SIZE
	.align		4
.L_504:
        /*09f4*/ 	.byte	0x04, 0x1e
        /*09f6*/ 	.short	(.L_506 - .L_505)
.L_505:
        /*09f8*/ 	.word	0x00000000
.L_506:


//--------------------- .nv.info._ZN7cutlass13device_kernelIN5flash19enable_sm80_to_sm89INS1_16FlashAttnFwdSm80INS1_25CollectiveMainloopFwdSm80ILi8ELi2ELb0EN4cute5tupleIJNS5_1CILi128EEENS7_ILi64EEENS7_ILi192EEEEEELi192ENS_6half_tEfNS_4arch4Sm80ELb1ELb0ELb0ELb0ELb1ELb0ELb1ELb1EEENS1_21CollectiveEpilogueFwdINS6_IJS8_SA_S9_EEENS6_IJNS7_ILi1EEESI_SI_EEESC_SE_Li256ELb0ELb1ELb1ELb0EEENS1_30DynamicPersistentTileSchedulerILi256ELi256ELb1ELb1ELb0EEEEEEEEEvNT_6ParamsE --------------------------
	.section	.nv.info._ZN7cutlass13device_kernelIN5flash19enable_sm80_to_sm89INS1_16FlashAttnFwdSm80INS1_25CollectiveMainloopFwdSm80ILi8ELi2ELb0EN4cute5tupleIJNS5_1CILi128EEENS7_ILi64EEENS7_ILi192EEEEEELi192ENS_6half_tEfNS_4arch4Sm80ELb1ELb0ELb0ELb0ELb1ELb0ELb1ELb1EEENS1_21CollectiveEpilogueFwdINS6_IJS8_SA_S9_EEENS6_IJNS7_ILi1EEESI_SI_EEESC_SE_Li256ELb0ELb1ELb1ELb0EEENS1_30DynamicPersistentTileSchedulerILi256ELi256ELb1ELb1ELb0EEEEEEEEEvNT_6ParamsE,"",@"SHT_CUDA_INFO"
	.sectionflags	@""
	.align	4


	//----- nvinfo : EIATTR_CUDA_API_VERSION
	.align		4
        /*0000*/ 	.byte	0x04, 0x37
        /*0002*/ 	.short	(.L_508 - .L_507)
.L_507:
        /*0004*/ 	.word	0x00000082


	//----- nvinfo : EIATTR_SW2861232_WAR
	.align		4
.L_508:
        /*0008*/ 	.byte	0x01, 0x35
	.zero		2


	//----- nvinfo : EIATTR_PARAM_CBANK
	.align		4
        /*000c*/ 	.byte	0x04, 0x0a
        /*000e*/ 	.short	(.L_510 - .L_509)
	.align		4
.L_509:
        /*0010*/ 	.word	index@(.nv.constant0._ZN7cutlass13device_kernelIN5flash19enable_sm80_to_sm89INS1_16FlashAttnFwdSm80INS1_25CollectiveMainloopFwdSm80ILi8ELi2ELb0EN4cute5tupleIJNS5_1CILi128EEENS7_ILi64EEENS7_ILi192EEEEEELi192ENS_6half_tEfNS_4arch4Sm80ELb1ELb0ELb0ELb0ELb1ELb0ELb1ELb1EEENS1_21CollectiveEpilogueFwdINS6_IJS8_SA_S9_EEENS6_IJNS7_ILi1EEESI_SI_EEESC_SE_Li256ELb0ELb1ELb1ELb0EEENS1_30DynamicPersistentTileSchedulerILi256ELi256ELb1ELb1ELb0EEEEEEEEEvNT_6ParamsE)
        /*0014*/ 	.short	0x0160
        /*0016*/ 	.short	0x0428


	//----- nvinfo : EIATTR_CBANK_PARAM_SIZE
	.align		4
.L_510:
        /*0018*/ 	.byte	0x03, 0x19
        /*001a*/ 	.short	0x0428


	//----- nvinfo : EIATTR_KPARAM_INFO
	.align		4
        /*001c*/ 	.byte	0x04, 0x17
        /*001e*/ 	.short	(.L_512 - .L_511)
.L_511:
        /*0020*/ 	.word	0x00000000
        /*0024*/ 	.short	0x0000
        /*0026*/ 	.short	0x0000
        /*0028*/ 	.byte	0x00, 0xf0, 0xa1, 0x10


	//----- nvinfo : EIATTR_MAXREG_COUNT
	.align		4
.L_512:
        /*002c*/ 	.byte	0x03, 0x1b
        /*002e*/ 	.short	0x00ff


	//----- nvinfo : EIATTR_NUM_BARRIERS
	.align		4
        /*0030*/ 	.byte	0x02, 0x4c
        /*0032*/ 	.byte	0x06
	.zero		1


	//----- nvinfo : EIATTR_ANNOTATIONS
	.align		4
        /*0034*/ 	.byte	0x04, 0x55
        /*0036*/ 	.short	(.L_514 - .L_513)


	//   ....[0]....
.L_513:
        /*0038*/ 	.word	0x00000001
        /*003c*/ 	.byte	0x70, 0x00, 0x00, 0x00, 0x01, 0x00, 0x00, 0x00, 0xf0, 0x04, 0x00, 0x00, 0x01, 0x00, 0x00, 0x00
        /*004c*/ 	.byte	0xf0, 0x05, 0x00, 0x00, 0x01, 0x00, 0x00, 0x00, 0x70, 0x06, 0x00, 0x00, 0x01, 0x00, 0x00, 0x00
        /*005c*/ 	.byte	0xe0, 0x2d, 0x00, 0x00, 0x01, 0x00, 0x00, 0x00, 0xa0, 0x36, 0x00, 0x00, 0x01, 0x00, 0x00, 0x00
        /*006c*/ 	.byte	0x60, 0xc2, 0x00, 0x00, 0x01, 0x00, 0x00, 0x00, 0xa0, 0xc2, 0x00, 0x00, 0x01, 0x00, 0x00, 0x00
        /*007c*/ 	.byte	0x90, 0xd9, 0x00, 0x00


	//----- nvinfo : EIATTR_MERCURY_ISA_VERSION
	.align		4
.L_514:
        /*0080*/ 	.byte	0x03, 0x5f
        /*0082*/ 	.short	0x0000


	//----- nvinfo : EIATTR_INT_WARP_WIDE_INSTR_OFFSETS
	.align		4
        /*0084*/ 	.byte	0x04, 0x31
        /*0086*/ 	.short	(.L_516 - .L_515)


	//   ....[0]....
.L_515:
        /*0088*/ 	.word	0x0000c090


	//   ....[1]....
        /*008c*/ 	.word	0x0000c110


	//----- nvinfo : EIATTR_COOP_GROUP_MASK_REGIDS
	.align		4
.L_516:
        /*0090*/ 	.byte	0x04, 0x29
        /*0092*/ 	.short	(.L_518 - .L_517)


	//   ....[0]....
.L_517:
        /*0094*/ 	.word	0xffffffff


	//   ....[1]....
        /*0098*/ 	.word	0xffffffff


	//   ....[2]....
        /*009c*/ 	.word	0xffffffff


	//   ....[3]....
        /*00a0*/ 	.word	0xffffffff


	//   ....[4]....
        /*00a4*/ 	.word	0xffffffff


	//   ....[5]....
        /*00a8*/ 	.word	0xffffffff


	//   ....[6]....
        /*00ac*/ 	.word	0xffffffff


	//   ....[7]....
        /*00b0*/ 	.word	0xffffffff


	//   ....[8]....
        /*00b4*/ 	.word	0xffffffff


	//   ....[9]....
        /*00b8*/ 	.word	0xffffffff


	//   ....[10]....
        /*00bc*/ 	.word	0xffffffff


	//   ....[11]....
        /*00c0*/ 	.word	0xffffffff


	//   ....[12]....
        /*00c4*/ 	.word	0xffffffff


	//   ....[13]....
        /*00c8*/ 	.word	0xffffffff


	//   ....[14]....
        /*00cc*/ 	.word	0xffffffff


	//   ....[15]....
        /*00d0*/ 	.word	0xffffffff


	//   ....[16]....
        /*00d4*/ 	.word	0xffffffff


	//   ....[17]....
        /*00d8*/ 	.word	0xffffffff


	//   ....[18]....
        /*00dc*/ 	.word	0xffffffff


	//   ....[19]....
        /*00e0*/ 	.word	0xffffffff


	//   ....[20]....
        /*00e4*/ 	.word	0xffffffff


	//   ....[21]....
        /*00e8*/ 	.word	0xffffffff


	//   ....[22]....
        /*00ec*/ 	.word	0xffffffff


	//   ....[23]....
        /*00f0*/ 	.word	0xffffffff


	//   ....[24]....
        /*00f4*/ 	.word	0xffffffff


	//   ....[25]....
        /*00f8*/ 	.word	0xffffffff


	//   ....[26]....
        /*00fc*/ 	.word	0xffffffff


	//   ....[27]....
        /*0100*/ 	.word	0xffffffff


	//   ....[28]....
        /*0104*/ 	.word	0xffffffff


	//   ....[29]....
        /*0108*/ 	.word	0xffffffff


	//   ....[30]....
        /*010c*/ 	.word	0xffffffff


	//   ....[31]....
        /*0110*/ 	.word	0xffffffff


	//   ....[32]....
        /*0114*/ 	.word	0xffffffff


	//   ....[33]....
        /*0118*/ 	.word	0xffffffff


	//   ....[34]....
        /*011c*/ 	.word	0xffffffff


	//   ....[35]....
        /*0120*/ 	.word	0xffffffff


	//   ....[36]....
        /*0124*/ 	.word	0xffffffff


	//   ....[37]....
        /*0128*/ 	.word	0xffffffff


	//   ....[38]....
        /*012c*/ 	.word	0xffffffff


	//   ....[39]....
        /*0130*/ 	.word	0xffffffff


	//   ....[40]....
        /*0134*/ 	.word	0xffffffff


	//   ....[41]....
        /*0138*/ 	.word	0xffffffff


	//   ....[42]....
        /*013c*/ 	.word	0xffffffff


	//   ....[43]....
        /*0140*/ 	.word	0xffffffff


	//   ....[44]....
        /*0144*/ 	.word	0xffffffff


	//   ....[45]....
        /*0148*/ 	.word	0xffffffff


	//   ....[46]....
        /*014c*/ 	.word	0xffffffff


	//   ....[47]....
        /*0150*/ 	.word	0xffffffff


	//   ....[48]....
        /*0154*/ 	.word	0xffffffff


	//   ....[49]....
        /*0158*/ 	.word	0xffffffff


	//   ....[50]....
        /*015c*/ 	.word	0xffffffff


	//   ....[51]....
        /*0160*/ 	.word	0xffffffff


	//   ....[52]....
        /*0164*/ 	.word	0xffffffff


	//   ....[53]....
        /*0168*/ 	.word	0xffffffff


	//   ....[54]....
        /*016c*/ 	.word	0xffffffff


	//   ....[55]....
        /*0170*/ 	.word	0xffffffff


	//   ....[56]....
        /*0174*/ 	.word	0xffffffff


	//   ....[57]....
        /*0178*/ 	.word	0xffffffff


	//   ....[58]....
        /*017c*/ 	.word	0xffffffff


	//   ....[59]....
        /*0180*/ 	.word	0xffffffff


	//   ....[60]....
        /*0184*/ 	.word	0xffffffff


	//   ....[61]....
        /*0188*/ 	.word	0xffffffff


	//   ....[62]....
        /*018c*/ 	.word	0xffffffff


	//   ....[63]....
        /*0190*/ 	.word	0xffffffff


	//   ....[64]....
        /*0194*/ 	.word	0xffffffff


	//   ....[65]....
        /*0198*/ 	.word	0xffffffff


	//   ....[66]....
        /*019c*/ 	.word	0xffffffff


	//   ....[67]....
        /*01a0*/ 	.word	0xffffffff


	//   ....[68]....
        /*01a4*/ 	.word	0xffffffff


	//   ....[69]....
        /*01a8*/ 	.word	0xffffffff


	//   ....[70]....
        /*01ac*/ 	.word	0xffffffff


	//   ....[71]....
        /*01b0*/ 	.word	0xffffffff


	//   ....[72]....
        /*01b4*/ 	.word	0xffffffff


	//   ....[73]....
        /*01b8*/ 	.word	0xffffffff


	//   ....[74]....
        /*01bc*/ 	.word	0xffffffff


	//   ....[75]....
        /*01c0*/ 	.word	0xffffffff


	//   ....[76]....
        /*01c4*/ 	.word	0xffffffff


	//   ....[77]....
        /*01c8*/ 	.word	0xffffffff


	//   ....[78]....
        /*01cc*/ 	.word	0xffffffff


	//   ....[79]....
        /*01d0*/ 	.word	0xffffffff


	//   ....[80]....
        /*01d4*/ 	.word	0xffffffff


	//   ....[81]....
        /*01d8*/ 	.word	0xffffffff


	//   ....[82]....
        /*01dc*/ 	.word	0xffffffff


	//   ....[83]....
        /*01e0*/ 	.word	0xffffffff


	//   ....[84]....
        /*01e4*/ 	.word	0xffffffff


	//   ....[85]....
        /*01e8*/ 	.word	0xffffffff


	//   ....[86]....
        /*01ec*/ 	.word	0xffffffff


	//   ....[87]....
        /*01f0*/ 	.word	0xffffffff


	//   ....[88]....
        /*01f4*/ 	.word	0xffffffff


	//   ....[89]....
        /*01f8*/ 	.word	0xffffffff


	//   ....[90]....
        /*01fc*/ 	.word	0xffffffff


	//   ....[91]....
        /*0200*/ 	.word	0xffffffff


	//   ....[92]....
        /*0204*/ 	.word	0xffffffff


	//   ....[93]....
        /*0208*/ 	.word	0xffffffff


	//   ....[94]....
        /*020c*/ 	.word	0xffffffff


	//   ....[95]....
        /*0210*/ 	.word	0xffffffff


	//   ....[96]....
        /*0214*/ 	.word	0xffffffff


	//   ....[97]....
        /*0218*/ 	.word	0xffffffff


	//   ....[98]....
        /*021c*/ 	.word	0xffffffff


	//   ....[99]....
        /*0220*/ 	.word	0xffffffff


	//   ....[100]....
        /*0224*/ 	.word	0xffffffff


	//   ....[101]....
        /*0228*/ 	.word	0xffffffff


	//   ....[102]....
        /*022c*/ 	.word	0xffffffff


	//   ....[103]....
        /*0230*/ 	.word	0xffffffff


	//   ....[104]....
        /*0234*/ 	.word	0xffffffff


	//   ....[105]....
        /*0238*/ 	.word	0xffffffff


	//   ....[106]....
        /*023c*/ 	.word	0xffffffff


	//   ....[107]....
        /*0240*/ 	.word	0xffffffff


	//   ....[108]....
        /*0244*/ 	.word	0xffffffff


	//   ....[109]....
        /*0248*/ 	.word	0xffffffff


	//   ....[110]....
        /*024c*/ 	.word	0xffffffff


	//   ....[111]....
        /*0250*/ 	.word	0xffffffff


	//   ....[112]....
        /*0254*/ 	.word	0xffffffff


	//   ....[113]....
        /*0258*/ 	.word	0xffffffff


	//   ....[114]....
        /*025c*/ 	.word	0xffffffff


	//   ....[115]....
        /*0260*/ 	.word	0xffffffff


	//   ....[116]....
        /*0264*/ 	.word	0xffffffff


	//----- nvinfo : EIATTR_COOP_GROUP_INSTR_OFFSETS
	.align		4
.L_518:
        /*0268*/ 	.byte	0x04, 0x28
        /*026a*/ 	.short	(.L_520 - .L_519)


	//   ....[0]....
.L_519:
        /*026c*/ 	.word	0x00000050


	//   ....[1]....
        /*0270*/ 	.word	0x000015e0


	//   ....[2]....
        /*0274*/ 	.word	0x00001600


	//   ....[3]....
        /*0278*/ 	.word	0x00001780


	//   ....[4]....
        /*027c*/ 	.word	0x00001790


	//   ....[5]....
        /*0280*/ 	.word	0x000018f0


	//   ....[6]....
        /*0284*/ 	.word	0x00001910


	//   ....[7]....
        /*0288*/ 	.word	0x00001a70


	//   ....[8]....
        /*028c*/ 	.word	0x00001a80


	//   ....[9]....
        /*0290*/ 	.word	0x00001f90


	//   ....[10]....
        /*0294*/ 	.word	0x00001fb0


	//   ....[11]....
        /*0298*/ 	.word	0x00001fd0


	//   ....[12]....
        /*029c*/ 	.word	0x00001fe0


	//   ....[13]....
        /*02a0*/ 	.word	0x000020d0


	//   ....[14]....
        /*02a4*/ 	.word	0x000020f0


	//   ....[15]....
        /*02a8*/ 	.word	0x00002120


	//   ....[16]....
        /*02ac*/ 	.word	0x000021f0


	//   ....[17]....
        /*02b0*/ 	.word	0x000025b0


	//   ....[18]....
        /*02b4*/ 	.word	0x000025d0


	//   ....[19]....
        /*02b8*/ 	.word	0x00002660


	//   ....[20]....
        /*02bc*/ 	.word	0x000026c0


	//   ....[21]....
        /*02c0*/ 	.word	0x00002b20


	//   ....[22]....
        /*02c4*/ 	.word	0x00002b40


	//   ....[23]....
        /*02c8*/ 	.word	0x00002c40


	//   ....[24]....
        /*02cc*/ 	.word	0x00002c60


	//   ....[25]....
        /*02d0*/ 	.word	0x00003790


	//   ....[26]....
        /*02d4*/ 	.word	0x000037a0


	//   ....[27]....
        /*02d8*/ 	.word	0x00003d70


	//   ....[28]....
        /*02dc*/ 	.word	0x00003f40


	//   ....[29]....
        /*02e0*/ 	.word	0x00003f80


	//   ....[30]....
        /*02e4*/ 	.word	0x00003ff0


	//   ....[31]....
        /*02e8*/ 	.word	0x000051f0


	//   ....[32]....
        /*02ec*/ 	.word	0x00005210


	//   ....[33]....
        /*02f0*/ 	.word	0x00005310


	//   ....[34]....
        /*02f4*/ 	.word	0x00005330


	//   ....[35]....
        /*02f8*/ 	.word	0x00005890


	//   ....[36]....
        /*02fc*/ 	.word	0x000058b0


	//   ....[37]....
        /*0300*/ 	.word	0x000059b0


	//   ....[38]....
        /*0304*/ 	.word	0x000059f0


	//   ....[39]....
        /*0308*/ 	.word	0x00006420


	//   ....[40]....
        /*030c*/ 	.word	0x00006460


	//   ....[41]....
        /*0310*/ 	.word	0x00006b60


	//   ....[42]....
        /*0314*/ 	.word	0x00006be0


	//   ....[43]....
        /*0318*/ 	.word	0x00006c00


	//   ....[44]....
        /*031c*/ 	.word	0x00006c20


	//   ....[45]....
        /*0320*/ 	.word	0x00008620


	//   ....[46]....
        /*0324*/ 	.word	0x00008640


	//   ....[47]....
        /*0328*/ 	.word	0x00008730


	//   ....[48]....
        /*032c*/ 	.word	0x00008750


	//   ....[49]....
        /*0330*/ 	.word	0x00008c80


	//   ....[50]....
        /*0334*/ 	.word	0x00008ca0


	//   ....[51]....
        /*0338*/ 	.word	0x00008da0


	//   ....[52]....
        /*033c*/ 	.word	0x00008de0


	//   ....[53]....
        /*0340*/ 	.word	0x00009b10


	//   ....[54]....
        /*0344*/ 	.word	0x00009b30


	//   ....[55]....
        /*0348*/ 	.word	0x00009b60


	//   ....[56]....
        /*034c*/ 	.word	0x00009bc0


	//   ....[57]....
        /*0350*/ 	.word	0x0000b500


	//   ....[58]....
        /*0354*/ 	.word	0x0000b520


	//   ....[59]....
        /*0358*/ 	.word	0x0000b5c0


	//   ....[60]....
        /*035c*/ 	.word	0x0000b620


	//   ....[61]....
        /*0360*/ 	.word	0x0000b870


	//   ....[62]....
        /*0364*/ 	.word	0x0000b8a0


	//   ....[63]....
        /*0368*/ 	.word	0x0000b8b0


	//   ....[64]....
        /*036c*/ 	.word	0x0000b8e0


	//   ....[65]....
        /*0370*/ 	.word	0x0000c250


	//   ....[66]....
        /*0374*/ 	.word	0x0000c8d0


	//   ....[67]....
        /*0378*/ 	.word	0x0000c900


	//   ....[68]....
        /*037c*/ 	.word	0x0000c920


	//   ....[69]....
        /*0380*/ 	.word	0x0000c940


	//   ....[70]....
        /*0384*/ 	.word	0x0000ca30


	//   ....[71]....
        /*0388*/ 	.word	0x0000ca50


	//   ....[72]....
        /*038c*/ 	.word	0x0000d0c0


	//   ....[73]....
        /*0390*/ 	.word	0x0000d0d0


	//   ....[74]....
        /*0394*/ 	.word	0x0000da10


	//   ....[75]....
        /*0398*/ 	.word	0x0000daf0


	//   ....[76]....
        /*039c*/ 	.word	0x0000db60


	//   ....[77]....
        /*03a0*/ 	.word	0x0000dbd0


	//   ....[78]....
        /*03a4*/ 	.word	0x0000dc30


	//   ....[79]....
        /*03a8*/ 	.word	0x0000dca0


	//   ....[80]....
        /*03ac*/ 	.word	0x0000dd10


	//   ....[81]....
        /*03b0*/ 	.word	0x0000dd80


	//   ....[82]....
        /*03b4*/ 	.word	0x0000dde0


	//   ....[83]....
        /*03b8*/ 	.word	0x0000de50


	//   ....[84]....
        /*03bc*/ 	.word	0x0000dec0


	//   ....[85]....
        /*03c0*/ 	.word	0x0000e030


	//   ....[86]....
        /*03c4*/ 	.word	0x0000e090


	//   ....[87]....
        /*03c8*/ 	.word	0x0000e100


	//   ....[88]....
        /*03cc*/ 	.word	0x0000e170


	//   ....[89]....
        /*03d0*/ 	.word	0x0000e2e0


	//   ....[90]....
        /*03d4*/ 	.word	0x0000e340


	//   ....[91]....
        /*03d8*/ 	.word	0x0000e3b0


	//   ....[92]....
        /*03dc*/ 	.word	0x0000e420


	//   ....[93]....
        /*03e0*/ 	.word	0x0000e590


	//   ....[94]....
        /*03e4*/ 	.word	0x0000e5f0


	//   ....[95]....
        /*03e8*/ 	.word	0x0000e660


	//   ....[96]....
        /*03ec*/ 	.word	0x0000e6d0


	//   ....[97]....
        /*03f0*/ 	.word	0x0000e850


	//   ....[98]....
        /*03f4*/ 	.word	0x0000e8b0


	//   ....[99]....
        /*03f8*/ 	.word	0x0000e920


	//   ....[100]....
        /*03fc*/ 	.word	0x0000e990


	//   ....[101]....
        /*0400*/ 	.word	0x0000eb10


	//   ....[102]....
        /*0404*/ 	.word	0x0000eb70


	//   ....[103]....
        /*0408*/ 	.word	0x0000ebe0


	//   ....[104]....
        /*040c*/ 	.word	0x0000ec50


	//   ....[105]....
        /*0410*/ 	.word	0x0000edd0


	//   ....[106]....
        /*0414*/ 	.word	0x0000ee30


	//   ....[107]....
        /*0418*/ 	.word	0x0000ee90


	//   ....[108]....
        /*041c*/ 	.word	0x0000ef00


	//   ....[109]....
        /*0420*/ 	.word	0x0000ef70


	//   ....[110]....
        /*0424*/ 	.word	0x0000f0f0


	//   ....[111]....
        /*0428*/ 	.word	0x0000f150


	//   ....[112]....
        /*042c*/ 	.word	0x0000f1b0


	//   ....[113]....
        /*0430*/ 	.word	0x0000f210


	//   ....[114]....
        /*0434*/ 	.word	0x0000f260


	//   ....[115]....
        /*0438*/ 	.word	0x0000f2b0


	//   ....[116]....
        /*043c*/ 	.word	0x0000f320


	//----- nvinfo : EIATTR_EXIT_INSTR_OFFSETS
	.align		4
.L_520:
        /*0440*/ 	.byte	0x04, 0x1c
        /*0442*/ 	.short	(.L_522 - .L_521)


	//   ....[0]....
.L_521:
        /*0444*/ 	.word	0x000000a0


	//   ....[1]....
        /*0448*/ 	.word	0x0000daa0


	//----- nvinfo : EIATTR_MAX_THREADS
	.align		4
.L_522:
        /*044c*/ 	.byte	0x04, 0x05
        /*044e*/ 	.short	(.L_524 - .L_523)
.L_523:
        /*0450*/ 	.word	0x00000100
        /*0454*/ 	.word	0x00000001
        /*0458*/ 	.word	0x00000001


	//----- nvinfo : EIATTR_CRS_STACK_SIZE
	.align		4
.L_524:
        /*045c*/ 	.byte	0x04, 0x1e
        /*045e*/ 	.short	(.L_526 - .L_525)
.L_525:
        /*0460*/ 	.word	0x00000000
.L_526:


//--------------------- .nv.info._ZN7cutlass13device_kernelIN5flash19enable_sm80_to_sm89INS1_16FlashAttnFwdSm80INS1_25CollectiveMainloopFwdSm80ILi8ELi2ELb0EN4cute5tupleIJNS5_1CILi128EEENS7_ILi64EEENS7_ILi192EEEEEELi192ENS_6half_tEfNS_4arch4Sm80ELb1ELb0ELb0ELb1ELb1ELb0ELb1ELb1EEENS1_21CollectiveEpilogueFwdINS6_IJS8_SA_S9_EEENS6_IJNS7_ILi1EEESI_SI_EEESC_SE_Li256ELb1ELb1ELb1ELb0EEENS1_36VarlenDynamicPersistentTileSchedulerILi128ELi64ELi256ELi256ELb1ELb1ELb0ELb1ELb1ELb1EEEEEEEEEvNT_6ParamsE --------------------------
	.section	.nv.info._ZN7cutlass13device_kernelIN5flash19enable_sm80_to_sm89INS1_16FlashAttnFwdSm80INS1_25CollectiveMainloopFwdSm80ILi8ELi2ELb0EN4cute5tupleIJNS5_1CILi128EEENS7_ILi64EEENS7_ILi192EEEEEELi192ENS_6half_tEfNS_4arch4Sm80ELb1ELb0ELb0ELb1ELb1ELb0ELb1ELb1EEENS1_21CollectiveEpilogueFwdINS6_IJS8_SA_S9_EEENS6_IJNS7_ILi1EEESI_SI_EEESC_SE_Li256ELb1ELb1ELb1ELb0EEENS1_36VarlenDynamicPersistentTileSchedulerILi128ELi64ELi256ELi256ELb1ELb1ELb0ELb1ELb1ELb1EEEEEEEEEvNT_6ParamsE,"",@"SHT_CUDA_INFO"
	.sectionflags	@""
	.align	4


	//----- nvinfo : EIATTR_CUDA_API_VERSION
	.align		4
        /*0000*/ 	.byte	0x04, 0x37
        /*0002*/ 	.short	(.L_528 - .L_527)
.L_527:
        /*0004*/ 	.word	0x00000082


	//----- nvinfo : EIATTR_SW2861232_WAR
	.align		4
.L_528:
        /*0008*/ 	.byte	0x01, 0x35
	.zero		2


	//----- nvinfo : EIATTR_PARAM_CBANK
	.align		4
        /*000c*/ 	.byte	0x04, 0x0a
        /*000e*/ 	.short	(.L_530 - .L_529)
	.align		4
.L_529:
        /*0010*/ 	.word	index@(.nv.constant0._ZN7cutlass13device_kernelIN5flash19enable_sm80_to_sm89INS1_16FlashAttnFwdSm80INS1_25CollectiveMainloopFwdSm80ILi8ELi2ELb0EN4cute5tupleIJNS5_1CILi128EEENS7_ILi64EEENS7_ILi192EEEEEELi192ENS_6half_tEfNS_4arch4Sm80ELb1ELb0ELb0ELb1ELb1ELb0ELb1ELb1EEENS1_21CollectiveEpilogueFwdINS6_IJS8_SA_S9_EEENS6_IJNS7_ILi1EEESI_SI_EEESC_SE_Li256ELb1ELb1ELb1ELb0EEENS1_36VarlenDynamicPersistentTileSchedulerILi128ELi64ELi256ELi256ELb1ELb1ELb0ELb1ELb1ELb1EEEEEEEEEvNT_6ParamsE)
        /*0014*/ 	.short	0x0160
        /*0016*/ 	.short	0x0438


	//----- nvinfo : EIATTR_CBANK_PARAM_SIZE
	.align		4
.L_530:
        /*0018*/ 	.byte	0x03, 0x19
        /*001a*/ 	.short	0x0438


	//----- nvinfo : EIATTR_KPARAM_INFO
	.align		4
        /*001c*/ 	.byte	0x04, 0x17
        /*001e*/ 	.short	(.L_532 - .L_531)
.L_531:
        /*0020*/ 	.word	0x00000000
        /*0024*/ 	.short	0x0000
        /*0026*/ 	.short	0x0000
        /*0028*/ 	.byte	0x00, 0xf0, 0xe1, 0x10


	//----- nvinfo : EIATTR_MAXREG_COUNT
	.align		4
.L_532:
        /*002c*/ 	.byte	0x03, 0x1b
        /*002e*/ 	.short	0x00ff


	//----- nvinfo : EIATTR_NUM_BARRIERS
	.align		4
        /*0030*/ 	.byte	0x02, 0x4c
        /*0032*/ 	.byte	0x06
	.zero		1


	//----- nvinfo : EIATTR_ANNOTATIONS
	.align		4
        /*0034*/ 	.byte	0x04, 0x55
        /*0036*/ 	.short	(.L_534 - .L_533)


	//   ....[0]....
.L_533:
        /* <DEDUP_REMOVED lines=9> */


	//----- nvinfo : EIATTR_MERCURY_ISA_VERSION
	.align		4
.L_534:
        /*00b0*/ 	.byte	0x03, 0x5f
        /*00b2*/ 	.short	0x0000


	//----- nvinfo : EIATTR_INT_WARP_WIDE_INSTR_OFFSETS
	.align		4
        /*00b4*/ 	.byte	0x04, 0x31
        /*00b6*/ 	.short	(.L_536 - .L_535)


	//   ....[0]....
.L_535:
        /*00b8*/ 	.word	0x0000d160


	//   ....[1]....
        /*00bc*/ 	.word	0x0000d1e0


	//----- nvinfo : EIATTR_COOP_GROUP_MASK_REGIDS
	.align		4
.L_536:
        /*00c0*/ 	.byte	0x04, 0x29
        /*00c2*/ 	.short	(.L_538 - .L_537)


	//   ....[0]....
.L_537:
        /*00c4*/ 	.word	0xffffffff


	//   ....[1]....
        /*00c8*/ 	.word	0xffffffff


	//   ....[2]....
        /*00cc*/ 	.word	0xffffffff


	//   ....[3]....
        /*00d0*/ 	.word	0xffffffff


	//   ....[4]....
        /*00d4*/ 	.word	0xffffffff


	//   ....[5]....
        /*00d8*/ 	.word	0xffffffff


	//   ....[6]....
        /*00dc*/ 	.word	0xffffffff


	//   ....[7]....
        /*00e0*/ 	.word	0xffffffff


	//   ....[8]....
        /*00e4*/ 	.word	0xffffffff


	//   ....[9]....
        /*00e8*/ 	.word	0xffffffff


	//   ....[10]....
        /*00ec*/ 	.word	0xffffffff


	//   ....[11]....
        /*00f0*/ 	.word	0xffffffff


	//   ....[12]....
        /*00f4*/ 	.word	0xffffffff


	//   ....[13]....
        /*00f8*/ 	.word	0xffffffff


	//   ....[14]....
        /*00fc*/ 	.word	0xffffffff


	//   ....[15]....
        /*0100*/ 	.word	0xffffffff


	//   ....[16]....
        /*0104*/ 	.word	0xffffffff


	//   ....[17]....
        /*0108*/ 	.word	0xffffffff


	//   ....[18]....
        /*010c*/ 	.word	0xffffffff


	//   ....[19]....
        /*0110*/ 	.word	0xffffffff


	//   ....[20]....
        /*0114*/ 	.word	0xffffffff


	//   ....[21]....
        /*0118*/ 	.word	0xffffffff


	//   ....[22]....
        /*011c*/ 	.word	0xffffffff


	//   ....[23]....
        /*0120*/ 	.word	0xffffffff


	//   ....[24]....
        /*0124*/ 	.word	0xffffffff


	//   ....[25]....
        /*0128*/ 	.word	0xffffffff


	//   ....[26]....
        /*012c*/ 	.word	0xffffffff


	//   ....[27]....
        /*0130*/ 	.word	0xffffffff


	//   ....[28]....
        /*0134*/ 	.word	0xffffffff


	//   ....[29]....
        /*0138*/ 	.word	0xffffffff


	//   ....[30]....
        /*013c*/ 	.word	0xffffffff


	//   ....[31]....
        /*0140*/ 	.word	0xffffffff


	//   ....[32]....
        /*0144*/ 	.word	0xffffffff


	//   ....[33]....
        /*0148*/ 	.word	0xffffffff


	//   ....[34]....
        /*014c*/ 	.word	0xffffffff


	//   ....[35]....
        /*0150*/ 	.word	0xffffffff


	//   ....[36]....
        /*0154*/ 	.word	0xffffffff


	//   ....[37]....
        /*0158*/ 	.word	0xffffffff


	//   ....[38]....
        /*015c*/ 	.word	0xffffffff


	//   ....[39]....
        /*0160*/ 	.word	0xffffffff


	//   ....[40]....
        /*0164*/ 	.word	0xffffffff


	//   ....[41]....
        /*0168*/ 	.word	0xffffffff


	//   ....[42]....
        /*016c*/ 	.word	0xffffffff


	//   ....[43]....
        /*0170*/ 	.word	0xffffffff


	//   ....[44]....
        /*0174*/ 	.word	0xffffffff


	//   ....[45]....
        /*0178*/ 	.word	0xffffffff


	//   ....[46]....
        /*017c*/ 	.word	0xffffffff


	//   ....[47]....
        /*0180*/ 	.word	0xffffffff


	//   ....[48]....
        /*0184*/ 	.word	0xffffffff


	//   ....[49]....
        /*0188*/ 	.word	0xffffffff


	//   ....[50]....
        /*018c*/ 	.word	0xffffffff


	//   ....[51]....
        /*0190*/ 	.word	0xffffffff


	//   ....[52]....
        /*0194*/ 	.word	0xffffffff


	//   ....[53]....
        /*0198*/ 	.word	0xffffffff


	//   ....[54]....
        /*019c*/ 	.word	0xffffffff


	//   ....[55]....
        /*01a0*/ 	.word	0xffffffff


	//   ....[56]....
        /*01a4*/ 	.word	0xffffffff


	//   ....[57]....
        /*01a8*/ 	.word	0xffffffff


	//   ....[58]....
        /*01ac*/ 	.word	0xffffffff


	//   ....[59]....
        /*01b0*/ 	.word	0xffffffff


	//   ....[60]....
        /*01b4*/ 	.word	0xffffffff


	//   ....[61]....
        /*01b8*/ 	.word	0xffffffff


	//   ....[62]....
        /*01bc*/ 	.word	0xffffffff


	//   ....[63]....
        /*01c0*/ 	.word	0xffffffff


	//   ....[64]....
        /*01c4*/ 	.word	0xffffffff


	//   ....[65]....
        /*01c8*/ 	.word	0xffffffff


	//   ....[66]....
        /*01cc*/ 	.word	0xffffffff


	//   ....[67]....
        /*01d0*/ 	.word	0xffffffff


	//   ....[68]....
        /*01d4*/ 	.word	0xffffffff


	//   ....[69]....
        /*01d8*/ 	.word	0xffffffff


	//   ....[70]....
        /*01dc*/ 	.word	0xffffffff


	//   ....[71]....
        /*01e0*/ 	.word	0xffffffff


	//   ....[72]....
        /*01e4*/ 	.word	0xffffffff


	//   ....[73]....
        /*01e8*/ 	.word	0xffffffff


	//   ....[74]....
        /*01ec*/ 	.word	0xffffffff


	//   ....[75]....
        /*01f0*/ 	.word	0xffffffff


	//   ....[76]....
        /*01f4*/ 	.word	0xffffffff


	//   ....[77]....
        /*01f8*/ 	.word	0xffffffff


	//   ....[78]....
        /*01fc*/ 	.word	0xffffffff


	//   ....[79]....
        /*0200*/ 	.word	0xffffffff


	//   ....[80]....
        /*0204*/ 	.word	0xffffffff


	//   ....[81]....
        /*0208*/ 	.word	0xffffffff


	//   ....[82]....
        /*020c*/ 	.word	0xffffffff


	//   ....[83]....
        /*0210*/ 	.word	0xffffffff


	//   ....[84]....
        /*0214*/ 	.word	0xffffffff


	//   ....[85]....
        /*0218*/ 	.word	0xffffffff


	//   ....[86]....
        /*021c*/ 	.word	0xffffffff


	//   ....[87]....
        /*0220*/ 	.word	0xffffffff


	//   ....[88]....
        /*0224*/ 	.word	0xffffffff


	//   ....[89]....
        /*0228*/ 	.word	0xffffffff


	//   ....[90]....
        /*022c*/ 	.word	0xffffffff


	//   ....[91]....
        /*0230*/ 	.word	0xffffffff


	//   ....[92]....
        /*0234*/ 	.word	0xffffffff


	//   ....[93]....
        /*0238*/ 	.word	0xffffffff


	//   ....[94]....
        /*023c*/ 	.word	0xffffffff


	//   ....[95]....
        /*0240*/ 	.word	0xffffffff


	//   ....[96]....
        /*0244*/ 	.word	0xffffffff


	//   ....[97]....
        /*0248*/ 	.word	0xffffffff


	//   ....[98]....
        /*024c*/ 	.word	0xffffffff


	//   ....[99]....
        /*0250*/ 	.word	0xffffffff


	//   ....[100]....
        /*0254*/ 	.word	0xffffffff


	//   ....[101]....
        /*0258*/ 	.word	0xffffffff


	//   ....[102]....
        /*025c*/ 	.word	0xffffffff


	//   ....[103]....
        /*0260*/ 	.word	0xffffffff


	//   ....[104]....
        /*0264*/ 	.word	0xffffffff


	//   ....[105]....
        /*0268*/ 	.word	0xffffffff


	//   ....[106]....
        /*026c*/ 	.word	0xffffffff


	//   ....[107]....
        /*0270*/ 	.word	0xffffffff


	//   ....[108]....
        /*0274*/ 	.word	0xffffffff


	//   ....[109]....
        /*0278*/ 	.word	0xffffffff


	//   ....[110]....
        /*027c*/ 	.word	0xffffffff


	//   ....[111]....
        /*0280*/ 	.word	0xffffffff


	//   ....[112]....
        /*0284*/ 	.word	0xffffffff


	//   ....[113]....
        /*0288*/ 	.word	0xffffffff


	//   ....[114]....
        /*028c*/ 	.word	0xffffffff


	//   ....[115]....
        /*0290*/ 	.word	0xffffffff


	//   ....[116]....
        /*0294*/ 	.word	0xffffffff


	//   ....[117]....
        /*0298*/ 	.word	0xffffffff


	//   ....[118]....
        /*029c*/ 	.word	0xffffffff


	//   ....[119]....
        /*02a0*/ 	.word	0xffffffff


	//   ....[120]....
        /*02a4*/ 	.word	0xffffffff


	//   ....[121]....
        /*02a8*/ 	.word	0xffffffff


	//   ....[122]....
        /*02ac*/ 	.word	0xffffffff


	//   ....[123]....
        /*02b0*/ 	.word	0xffffffff


	//   ....[124]....
        /*02b4*/ 	.word	0xffffffff


	//   ....[125]....
        /*02b8*/ 	.word	0xffffffff


	//   ....[126]....
        /*02bc*/ 	.word	0xffffffff


	//   ....[127]....
        /*02c0*/ 	.word	0xffffffff


	//   ....[128]....
        /*02c4*/ 	.word	0xffffffff


	//   ....[129]....
        /*02c8*/ 	.word	0xffffffff


	//   ....[130]....
        /*02cc*/ 	.word	0xffffffff


	//   ....[131]....
        /*02d0*/ 	.word	0xffffffff


	//   ....[132]....
        /*02d4*/ 	.word	0xffffffff


	//   ....[133]....
        /*02d8*/ 	.word	0xffffffff


	//   ....[134]....
        /*02dc*/ 	.word	0xffffffff


	//   ....[135]....
        /*02e0*/ 	.word	0xffffffff


	//   ....[136]....
        /*02e4*/ 	.word	0xffffffff


	//   ....[137]....
        /*02e8*/ 	.word	0xffffffff


	//   ....[138]....
        /*02ec*/ 	.word	0xffffffff


	//   ....[139]....
        /*02f0*/ 	.word	0xffffffff


	//   ....[140]....
        /*02f4*/ 	.word	0xffffffff


	//   ....[141]....
        /*02f8*/ 	.word	0xffffffff


	//   ....[142]....
        /*02fc*/ 	.word	0xffffffff


	//   ....[143]....
        /*0300*/ 	.word	0xffffffff


	//   ....[144]....
        /*0304*/ 	.word	0xffffffff


	//   ....[145]....
        /*0308*/ 	.word	0xffffffff


	//   ....[146]....
        /*030c*/ 	.word	0xffffffff


	//   ....[147]....
        /*0310*/ 	.word	0xffffffff


	//   ....[148]....
        /*0314*/ 	.word	0xffffffff


	//   ....[149]....
        /*0318*/ 	.word	0xffffffff


	//   ....[150]....
        /*031c*/ 	.word	0xffffffff


	//   ....[151]....
        /*0320*/ 	.word	0xffffffff


	//   ....[152]....
        /*0324*/ 	.word	0xffffffff


	//   ....[153]....
        /*0328*/ 	.word	0xffffffff


	//   ....[154]....
        /*032c*/ 	.word	0xffffffff


	//   ....[155]....
        /*0330*/ 	.word	0xffffffff


	//   ....[156]....
        /*0334*/ 	.word	0xffffffff


	//   ....[157]....
        /*0338*/ 	.word	0xffffffff


	//   ....[158]....
        /*033c*/ 	.word	0xffffffff


	//   ....[159]....
        /*0340*/ 	.word	0xffffffff


	//   ....[160]....
        /*0344*/ 	.word	0xffffffff


	//   ....[161]....
        /*0348*/ 	.word	0xffffffff


	//   ....[162]....
        /*034c*/ 	.word	0xffffffff


	//   ....[163]....
        /*0350*/ 	.word	0xffffffff


	//   ....[164]....
        /*0354*/ 	.word	0xffffffff


	//   ....[165]....
        /*0358*/ 	.word	0xffffffff


	//   ....[166]....
        /*035c*/ 	.word	0xffffffff


	//   ....[167]....
        /*0360*/ 	.word	0xffffffff


	//   ....[168]....
        /*0364*/ 	.word	0xffffffff


	//   ....[169]....
        /*0368*/ 	.word	0xffffffff


	//   ....[170]....
        /*036c*/ 	.word	0xffffffff


	//   ....[171]....
        /*0370*/ 	.word	0xffffffff


	//   ....[172]....
        /*0374*/ 	.word	0xffffffff


	//   ....[173]....
        /*0378*/ 	.word	0xffffffff


	//   ....[174]....
        /*037c*/ 	.word	0xffffffff


	//   ....[175]....
        /*0380*/ 	.word	0xffffffff


	//   ....[176]....
        /*0384*/ 	.word	0xffffffff


	//   ....[177]....
        /*0388*/ 	.word	0xffffffff


	//   ....[178]....
        /*038c*/ 	.word	0xffffffff


	//   ....[179]....
        /*0390*/ 	.word	0xffffffff


	//   ....[180]....
        /*0394*/ 	.word	0xffffffff


	//   ....[181]....
        /*0398*/ 	.word	0xffffffff


	//   ....[182]....
        /*039c*/ 	.word	0xffffffff


	//   ....[183]....
        /*03a0*/ 	.word	0xffffffff


	//   ....[184]....
        /*03a4*/ 	.word	0xffffffff


	//   ....[185]....
        /*03a8*/ 	.word	0xffffffff


	//   ....[186]....
        /*03ac*/ 	.word	0xffffffff


	//   ....[187]....
        /*03b0*/ 	.word	0xffffffff


	//   ....[188]....
        /*03b4*/ 	.word	0xffffffff


	//   ....[189]....
        /*03b8*/ 	.word	0xffffffff


	//   ....[190]....
        /*03bc*/ 	.word	0xffffffff


	//   ....[191]....
        /*03c0*/ 	.word	0xffffffff


	//   ....[192]....
        /*03c4*/ 	.word	0xffffffff


	//   ....[193]....
        /*03c8*/ 	.word	0xffffffff


	//   ....[194]....
        /*03cc*/ 	.word	0xffffffff


	//   ....[195]....
        /*03d0*/ 	.word	0xffffffff


	//   ....[196]....
        /*03d4*/ 	.word	0xffffffff


	//   ....[197]....
        /*03d8*/ 	.word	0xffffffff


	//   ....[198]....
        /*03dc*/ 	.word	0xffffffff


	//   ....[199]....
        /*03e0*/ 	.word	0xffffffff


	//   ....[200]....
        /*03e4*/ 	.word	0xffffffff


	//   ....[201]....
        /*03e8*/ 	.word	0xffffffff


	//   ....[202]....
        /*03ec*/ 	.word	0xffffffff


	//   ....[203]....
        /*03f0*/ 	.word	0xffffffff


	//   ....[204]....
        /*03f4*/ 	.word	0xffffffff


	//   ....[205]....
        /*03f8*/ 	.word	0xffffffff


	//   ....[206]....
        /*03fc*/ 	.word	0xffffffff


	//   ....[207]....
        /*0400*/ 	.word	0xffffffff


	//   ....[208]....
        /*0404*/ 	.word	0xffffffff


	//   ....[209]....
        /*0408*/ 	.word	0xffffffff


	//   ....[210]....
        /*040c*/ 	.word	0xffffffff


	//   ....[211]....
        /*0410*/ 	.word	0xffffffff


	//----- nvinfo : EIATTR_COOP_GROUP_INSTR_OFFSETS
	.align		4
.L_538:
        /*0414*/ 	.byte	0x04, 0x28
        /*0416*/ 	.short	(.L_540 - .L_539)


	//   ....[0]....
.L_539:
        /*0418*/ 	.word	0x00000050


	//   ....[1]....
        /*041c*/ 	.word	0x000001e0


	//   ....[2]....
        /*0420*/ 	.word	0x00000210


	//   ....[3]....
        /*0424*/ 	.word	0x00000240


	//   ....[4]....
        /*0428*/ 	.word	0x00000270


	//   ....[5]....
        /*042c*/ 	.word	0x000002a0


	//   ....[6]....
        /*0430*/ 	.word	0x000002d0


	//   ....[7]....
        /*0434*/ 	.word	0x00000430


	//   ....[8]....
        /*0438*/ 	.word	0x00000470


	//   ....[9]....
        /*043c*/ 	.word	0x000004a0


	//   ....[10]....
        /*0440*/ 	.word	0x000004d0


	//   ....[11]....
        /*0444*/ 	.word	0x00000500


	//   ....[12]....
        /*0448*/ 	.word	0x00000530


	//   ....[13]....
        /*044c*/ 	.word	0x000005c0


	//   ....[14]....
        /*0450*/ 	.word	0x00000600


	//   ....[15]....
        /*0454*/ 	.word	0x00000620


	//   ....[16]....
        /*0458*/ 	.word	0x00000680


	//   ....[17]....
        /*045c*/ 	.word	0x00002740


	//   ....[18]....
        /*0460*/ 	.word	0x00002760


	//   ....[19]....
        /*0464*/ 	.word	0x000028d0


	//   ....[20]....
        /*0468*/ 	.word	0x000028e0


	//   ....[21]....
        /*046c*/ 	.word	0x00002a40


	//   ....[22]....
        /*0470*/ 	.word	0x00002a60


	//   ....[23]....
        /*0474*/ 	.word	0x00002bc0


	//   ....[24]....
        /*0478*/ 	.word	0x00002bd0


	//   ....[25]....
        /*047c*/ 	.word	0x00003080


	//   ....[26]....
        /*0480*/ 	.word	0x000030a0


	//   ....[27]....
        /*0484*/ 	.word	0x000030c0


	//   ....[28]....
        /*0488*/ 	.word	0x000030d0


	//   ....[29]....
        /*048c*/ 	.word	0x000031c0


	//   ....[30]....
        /*0490*/ 	.word	0x000031e0


	//   ....[31]....
        /*0494*/ 	.word	0x00003210


	//   ....[32]....
        /*0498*/ 	.word	0x000032e0


	//   ....[33]....
        /*049c*/ 	.word	0x000036a0


	//   ....[34]....
        /*04a0*/ 	.word	0x000036c0


	//   ....[35]....
        /*04a4*/ 	.word	0x00003750


	//   ....[36]....
        /*04a8*/ 	.word	0x000037b0


	//   ....[37]....
        /*04ac*/ 	.word	0x00003c10


	//   ....[38]....
        /*04b0*/ 	.word	0x00003c30


	//   ....[39]....
        /*04b4*/ 	.word	0x00003d30


	//   ....[40]....
        /*04b8*/ 	.word	0x00003d50


	//   ....[41]....
        /*04bc*/ 	.word	0x00004870


	//   ....[42]....
        /*04c0*/ 	.word	0x00004890


	//   ....[43]....
        /*04c4*/ 	.word	0x00004f60


	//   ....[44]....
        /*04c8*/ 	.word	0x00004fe0


	//   ....[45]....
        /*04cc*/ 	.word	0x00005000


	//   ....[46]....
        /*04d0*/ 	.word	0x00005020


	//   ....[47]....
        /*04d4*/ 	.word	0x00006300


	//   ....[48]....
        /*04d8*/ 	.word	0x00006320


	//   ....[49]....
        /*04dc*/ 	.word	0x00006420


	//   ....[50]....
        /*04e0*/ 	.word	0x00006440


	//   ....[51]....
        /*04e4*/ 	.word	0x00006980


	//   ....[52]....
        /*04e8*/ 	.word	0x000069a0


	//   ....[53]....
        /*04ec*/ 	.word	0x00006aa0


	//   ....[54]....
        /*04f0*/ 	.word	0x00006ae0


	//   ....[55]....
        /*04f4*/ 	.word	0x00007510


	//   ....[56]....
        /*04f8*/ 	.word	0x00007550


	//   ....[57]....
        /*04fc*/ 	.word	0x00007b30


	//   ....[58]....
        /*0500*/ 	.word	0x00007c30


	//   ....[59]....
        /*0504*/ 	.word	0x00007d10


	//   ....[60]....
        /*0508*/ 	.word	0x00007d50


	//   ....[61]....
        /*050c*/ 	.word	0x000096f0


	//   ....[62]....
        /*0510*/ 	.word	0x00009710


	//   ....[63]....
        /*0514*/ 	.word	0x00009800


	//   ....[64]....
        /*0518*/ 	.word	0x00009820


	//   ....[65]....
        /*051c*/ 	.word	0x00009d50


	//   ....[66]....
        /*0520*/ 	.word	0x00009d70


	//   ....[67]....
        /*0524*/ 	.word	0x00009e70


	//   ....[68]....
        /*0528*/ 	.word	0x00009eb0


	//   ....[69]....
        /*052c*/ 	.word	0x0000abe0


	//   ....[70]....
        /*0530*/ 	.word	0x0000ac10


	//   ....[71]....
        /*0534*/ 	.word	0x0000aeb0


	//   ....[72]....
        /*0538*/ 	.word	0x0000afe0


	//   ....[73]....
        /*053c*/ 	.word	0x0000c5d0


	//   ....[74]....
        /*0540*/ 	.word	0x0000c5f0


	//   ....[75]....
        /*0544*/ 	.word	0x0000c690


	//   ....[76]....
        /*0548*/ 	.word	0x0000c6f0


	//   ....[77]....
        /*054c*/ 	.word	0x0000c940


	//   ....[78]....
        /*0550*/ 	.word	0x0000c970


	//   ....[79]....
        /*0554*/ 	.word	0x0000c980


	//   ....[80]....
        /*0558*/ 	.word	0x0000c9b0


	//   ....[81]....
        /*055c*/ 	.word	0x0000dd90


	//   ....[82]....
        /*0560*/ 	.word	0x0000dda0


	//   ....[83]....
        /*0564*/ 	.word	0x0000ddb0


	//   ....[84]....
        /*0568*/ 	.word	0x0000ddc0


	//   ....[85]....
        /*056c*/ 	.word	0x0000e120


	//   ....[86]....
        /*0570*/ 	.word	0x0000e140


	//   ....[87]....
        /*0574*/ 	.word	0x0000e2a0


	//   ....[88]....
        /*0578*/ 	.word	0x0000e2b0


	//   ....[89]....
        /*057c*/ 	.word	0x0000e410


	//   ....[90]....
        /*0580*/ 	.word	0x0000e430


	//   ....[91]....
        /*0584*/ 	.word	0x0000e590


	//   ....[92]....
        /*0588*/ 	.word	0x0000e5a0


	//   ....[93]....
        /*058c*/ 	.word	0x0000e8e0


	//   ....[94]....
        /*0590*/ 	.word	0x0000e900


	//   ....[95]....
        /*0594*/ 	.word	0x0000f250


	//   ....[96]....
        /*0598*/ 	.word	0x0000f260


	//   ....[97]....
        /*059c*/ 	.word	0x00010260


	//   ....[98]....
        /*05a0*/ 	.word	0x00010280


	//   ....[99]....
        /*05a4*/ 	.word	0x000103f0


	//   ....[100]....
        /*05a8*/ 	.word	0x00010400


	//   ....[101]....
        /*05ac*/ 	.word	0x00010560


	//   ....[102]....
        /*05b0*/ 	.word	0x00010580


	//   ....[103]....
        /*05b4*/ 	.word	0x000106e0


	//   ....[104]....
        /*05b8*/ 	.word	0x000106f0


	//   ....[105]....
        /*05bc*/ 	.word	0x000108e0


	//   ....[106]....
        /*05c0*/ 	.word	0x00010900


	//   ....[107]....
        /*05c4*/ 	.word	0x00010a20


	//   ....[108]....
        /*05c8*/ 	.word	0x00010a60


	//   ....[109]....
        /*05cc*/ 	.word	0x00010a90


	//   ....[110]....
        /*05d0*/ 	.word	0x00010ac0


	//   ....[111]....
        /*05d4*/ 	.word	0x00010af0


	//   ....[112]....
        /*05d8*/ 	.word	0x00010b20


	//   ....[113]....
        /*05dc*/ 	.word	0x00010c70


	//   ....[114]....
        /*05e0*/ 	.word	0x00010cb0


	//   ....[115]....
        /*05e4*/ 	.word	0x00010ce0


	//   ....[116]....
        /*05e8*/ 	.word	0x00010d10


	//   ....[117]....
        /*05ec*/ 	.word	0x00010d40


	//   ....[118]....
        /*05f0*/ 	.word	0x00010d70


	//   ....[119]....
        /*05f4*/ 	.word	0x00010e00


	//   ....[120]....
        /*05f8*/ 	.word	0x00010e40


	//   ....[121]....
        /*05fc*/ 	.word	0x00010e50


	//   ....[122]....
        /*0600*/ 	.word	0x00010eb0


	//   ....[123]....
        /*0604*/ 	.word	0x00011870


	//   ....[124]....
        /*0608*/ 	.word	0x000118d0


	//   ....[125]....
        /*060c*/ 	.word	0x00011920


	//   ....[126]....
        /*0610*/ 	.word	0x00011970


	//   ....[127]....
        /*0614*/ 	.word	0x000119c0


	//   ....[128]....
        /*0618*/ 	.word	0x00011a30


	//   ....[129]....
        /*061c*/ 	.word	0x00011a80


	//   ....[130]....
        /*0620*/ 	.word	0x00011af0


	//   ....[131]....
        /*0624*/ 	.word	0x00011b60


	//   ....[132]....
        /*0628*/ 	.word	0x00011bc0


	//   ....[133]....
        /*062c*/ 	.word	0x00011c30


	//   ....[134]....
        /*0630*/ 	.word	0x00011ca0


	//   ....[135]....
        /*0634*/ 	.word	0x00011d10


	//   ....[136]....
        /*0638*/ 	.word	0x00011d70


	//   ....[137]....
        /*063c*/ 	.word	0x00011de0


	//   ....[138]....
        /*0640*/ 	.word	0x00011e50


	//   ....[139]....
        /*0644*/ 	.word	0x00011ec0


	//   ....[140]....
        /*0648*/ 	.word	0x00011f20


	//   ....[141]....
        /*064c*/ 	.word	0x00011f90


	//   ....[142]....
        /*0650*/ 	.word	0x00012000


	//   ....[143]....
        /*0654*/ 	.word	0x00012170


	//   ....[144]....
        /*0658*/ 	.word	0x000121d0


	//   ....[145]....
        /*065c*/ 	.word	0x00012240


	//   ....[146]....
        /*0660*/ 	.word	0x000122b0


	//   ....[147]....
        /*0664*/ 	.word	0x00012420


	//   ....[148]....
        /*0668*/ 	.word	0x00012480


	//   ....[149]....
        /*066c*/ 	.word	0x000124f0


	//   ....[150]....
        /*0670*/ 	.word	0x00012560


	//   ....[151]....
        /*0674*/ 	.word	0x000126d0


	//   ....[152]....
        /*0678*/ 	.word	0x00012730


	//   ....[153]....
        /*067c*/ 	.word	0x000127a0


	//   ....[154]....
        /*0680*/ 	.word	0x00012810


	//   ....[155]....
        /*0684*/ 	.word	0x00012990


	//   ....[156]....
        /*0688*/ 	.word	0x000129f0


	//   ....[157]....
        /*068c*/ 	.word	0x00012a60


	//   ....[158]....
        /*0690*/ 	.word	0x00012ad0


	//   ....[159]....
        /*0694*/ 	.word	0x00012c50


	//   ....[160]....
        /*0698*/ 	.word	0x00012cb0


	//   ....[161]....
        /*069c*/ 	.word	0x00012d20


	//   ....[162]....
        /*06a0*/ 	.word	0x00012d90


	//   ....[163]....
        /*06a4*/ 	.word	0x00012f10


	//   ....[164]....
        /*06a8*/ 	.word	0x00012f70


	//   ....[165]....
        /*06ac*/ 	.word	0x00012fd0


	//   ....[166]....
        /*06b0*/ 	.word	0x00013040


	//   ....[167]....
        /*06b4*/ 	.word	0x000130b0


	//   ....[168]....
        /*06b8*/ 	.word	0x00013230


	//   ....[169]....
        /*06bc*/ 	.word	0x00013290


	//   ....[170]....
        /*06c0*/ 	.word	0x000132f0


	//   ....[171]....
        /*06c4*/ 	.word	0x00013350


	//   ....[172]....
        /*06c8*/ 	.word	0x000133a0


	//   ....[173]....
        /*06cc*/ 	.word	0x000133f0


	//   ....[174]....
        /*06d0*/ 	.word	0x00013460


	//   ....[175]....
        /*06d4*/ 	.word	0x000134d0


	//   ....[176]....
        /*06d8*/ 	.word	0x00013540


	//   ....[177]....
        /*06dc*/ 	.word	0x000135a0


	//   ....[178]....
        /*06e0*/ 	.word	0x00013610


	//   ....[179]....
        /*06e4*/ 	.word	0x00013680


	//   ....[180]....
        /*06e8*/ 	.word	0x000136f0


	//   ....[181]....
        /*06ec*/ 	.word	0x00013750


	//   ....[182]....
        /*06f0*/ 	.word	0x000137c0


	//   ....[183]....
        /*06f4*/ 	.word	0x00013830


	//   ....[184]....
        /*06f8*/ 	.word	0x000138a0


	//   ....[185]....
        /*06fc*/ 	.word	0x00013900


	//   ....[186]....
        /*0700*/ 	.word	0x00013970


	//   ....[187]....
        /*0704*/ 	.word	0x000139e0


	//   ....[188]....
        /*0708*/ 	.word	0x00013a50


	//   ....[189]....
        /*070c*/ 	.word	0x00013ab0


	//   ....[190]....
        /*0710*/ 	.word	0x00013b20


	//   ....[191]....
        /*0714*/ 	.word	0x00013b90


	//   ....[192]....
        /*0718*/ 	.word	0x00013c00


	//   ....[193]....
        /*071c*/ 	.word	0x00013c60


	//   ....[194]....
        /*0720*/ 	.word	0x00013cd0


	//   ....[195]....
        /*0724*/ 	.word	0x00013d40


	//   ....[196]....
        /*0728*/ 	.word	0x00013d90


	//   ....[197]....
        /*072c*/ 	.word	0x00013dd0


	//   ....[198]....
        /*0730*/ 	.word	0x00013e20


	//   ....[199]....
        /*0734*/ 	.word	0x00013e70


	//   ....[200]....
        /*0738*/ 	.word	0x00013ec0


	//   ....[201]....
        /*073c*/ 	.word	0x00013f30


	//   ....[202]....
        /*0740*/ 	.word	0x00013f80


	//   ....[203]....
        /*0744*/ 	.word	0x00013fd0


	//   ....[204]....
        /*0748*/ 	.word	0x00014020


	//   ....[205]....
        /*074c*/ 	.word	0x00014070


	//   ....[206]....
        /*0750*/ 	.word	0x000140c0


	//   ....[207]....
        /*0754*/ 	.word	0x00014130


	//   ....[208]....
        /*0758*/ 	.word	0x00014180


	//   ....[209]....
        /*075c*/ 	.word	0x000141f0


	//   ....[210]....
        /*0760*/ 	.word	0x00014250


	//   ....[211]....
        /*0764*/ 	.word	0x000142c0


	//----- nvinfo : EIATTR_EXIT_INSTR_OFFSETS
	.align		4
.L_540:
        /*0768*/ 	.byte	0x04, 0x1c
        /*076a*/ 	.short	(.L_542 - .L_541)


	//   ....[0]....
.L_541:
        /*076c*/ 	.word	0x00000fe0


	//   ....[1]....
        /*0770*/ 	.word	0x00011830


	//----- nvinfo : EIATTR_MAX_THREADS
	.align		4
.L_542:
        /*0774*/ 	.byte	0x04, 0x05
        /*0776*/ 	.short	(.L_544 - .L_543)
.L_543:
        /*0778*/ 	.word	0x00000100
        /*077c*/ 	.word	0x00000001
        /*0780*/ 	.word	0x00000001


	//----- nvinfo : EIATTR_CRS_STACK_SIZE
	.align		4
.L_544:
        /*0784*/ 	.byte	0x04, 0x1e
        /*0786*/ 	.short	(.L_546 - .L_545)
.L_545:
        /*0788*/ 	.word	0x00000000
.L_546:


//--------------------- .nv.info._ZN7cutlass13device_kernelIN5flash19enable_sm80_to_sm89INS1_16FlashAttnFwdSm80INS1_25CollectiveMainloopFwdSm80ILi8ELi2ELb0EN4cute5tupleIJNS5_1CILi128EEENS7_ILi64EEENS7_ILi192EEEEEELi192ENS_6half_tEfNS_4arch4Sm80ELb1ELb0ELb0ELb1ELb1ELb1ELb1ELb1EEENS1_21CollectiveEpilogueFwdINS6_IJS8_SA_S9_EEENS6_IJNS7_ILi1EEESI_SI_EEESC_SE_Li256ELb1ELb1ELb1ELb0EEENS1_36VarlenDynamicPersistentTileSchedulerILi128ELi64ELi256ELi256ELb1ELb1ELb0ELb1ELb1ELb1EEEEEEEEEvNT_6ParamsE --------------------------
	.section	.nv.info._ZN7cutlass13device_kernelIN5flash19enable_sm80_to_sm89INS1_16FlashAttnFwdSm80INS1_25CollectiveMainloopFwdSm80ILi8ELi2ELb0EN4cute5tupleIJNS5_1CILi128EEENS7_ILi64EEENS7_ILi192EEEEEELi192ENS_6half_tEfNS_4arch4Sm80ELb1ELb0ELb0ELb1ELb1ELb1ELb1ELb1EEENS1_21CollectiveEpilogueFwdINS6_IJS8_SA_S9_EEENS6_IJNS7_ILi1EEESI_SI_EEESC_SE_Li256ELb1ELb1ELb1ELb0EEENS1_36VarlenDynamicPersistentTileSchedulerILi128ELi64ELi256ELi256ELb1ELb1ELb0ELb1ELb1ELb1EEEEEEEEEvNT_6ParamsE,"",@"SHT_CUDA_INFO"
	.sectionflags	@""
	.align	4


	//----- nvinfo : EIATTR_CUDA_API_VERSION
	.align		4
        /*0000*/ 	.byte	0x04, 0x37
        /*0002*/ 	.short	(.L_548 - .L_547)
.L_547:
        /*0004*/ 	.word	0x00000082


	//----- nvinfo : EIATTR_SW2861232_WAR
	.align		4
.L_548:
        /*0008*/ 	.byte	0x01, 0x35
	.zero		2


	//----- nvinfo : EIATTR_PARAM_CBANK
	.align		4
        /*000c*/ 	.byte	0x04, 0x0a
        /*000e*/ 	.short	(.L_550 - .L_549)
	.align		4
.L_549:
        /*0010*/ 	.word	index@(.nv.constant0._ZN7cutlass13device_kernelIN5flash19enable_sm80_to_sm89INS1_16FlashAttnFwdSm80INS1_25CollectiveMainloopFwdSm80ILi8ELi2ELb0EN4cute5tupleIJNS5_1CILi128EEENS7_ILi64EEENS7_ILi192EEEEEELi192ENS_6half_tEfNS_4arch4Sm80ELb1ELb0ELb0ELb1ELb1ELb1ELb1ELb1EEENS1_21CollectiveEpilogueFwdINS6_IJS8_SA_S9_EEENS6_IJNS7_ILi1EEESI_SI_EEESC_SE_Li256ELb1ELb1ELb1ELb0EEENS1_36VarlenDynamicPersistentTileSchedulerILi128ELi64ELi256ELi256ELb1ELb1ELb0ELb1ELb1ELb1EEEEEEEEEvNT_6ParamsE)
        /*0014*/ 	.short	0x0160
        /*0016*/ 	.short	0x0438


	//----- nvinfo : EIATTR_CBANK_PARAM_SIZE
	.align		4
.L_550:
        /*0018*/ 	.byte	0x03, 0x19
        /*001a*/ 	.short	0x0438


	//----- nvinfo : EIATTR_KPARAM_INFO
	.align		4
        /*001c*/ 	.byte	0x04, 0x17
        /*001e*/ 	.short	(.L_552 - .L_551)
.L_551:
        /*0020*/ 	.word	0x00000000
        /*0024*/ 	.short	0x0000
        /*0026*/ 	.short	0x0000
        /*0028*/ 	.byte	0x00, 0xf0, 0xe1, 0x10


	//----- nvinfo : EIATTR_MAXREG_COUNT
	.align		4
.L_552:
        /*002c*/ 	.byte	0x03, 0x1b
        /*002e*/ 	.short	0x00ff


	//----- nvinfo : EIATTR_NUM_BARRIERS
	.align		4
        /*0030*/ 	.byte	0x02, 0x4c
        /*0032*/ 	.byte	0x06
	.zero		1


	//----- nvinfo : EIATTR_ANNOTATIONS
	.align		4
        /*0034*/ 	.byte	0x04, 0x55
        /*0036*/ 	.short	(.L_554 - .L_553)


	//   ....[0]....
.L_553:
        /* <DEDUP_REMOVED lines=64> */


	//----- nvinfo : EIATTR_MERCURY_ISA_VERSION
	.align		4
.L_554:
        /*0420*/ 	.byte	0x03, 0x5f
        /*0422*/ 	.short	0x0000


	//----- nvinfo : EIATTR_INT_WARP_WIDE_INSTR_OFFSETS
	.align		4
        /*0424*/ 	.byte	0x04, 0x31
        /*0426*/ 	.short	(.L_556 - .L_555)


	//   ....[0]....
.L_555:
        /*0428*/ 	.word	0x00019ce0


	//   ....[1]....
        /*042c*/ 	.word	0x00019d60


	//----- nvinfo : EIATTR_COOP_GROUP_MASK_REGIDS
	.align		4
.L_556:
        /*0430*/ 	.byte	0x04, 0x29
        /*0432*/ 	.short	(.L_558 - .L_557)


	//   ....[0]....
.L_557:
        /*0434*/ 	.word	0xffffffff


	//   ....[1]....
        /*0438*/ 	.word	0xffffffff


	//   ....[2]....
        /*043c*/ 	.word	0xffffffff


	//   ....[3]....
        /*0440*/ 	.word	0xffffffff


	//   ....[4]....
        /*0444*/ 	.word	0xffffffff


	//   ....[5]....
        /*0448*/ 	.word	0xffffffff


	//   ....[6]....
        /*044c*/ 	.word	0xffffffff


	//   ....[7]....
        /*0450*/ 	.word	0xffffffff


	//   ....[8]....
        /*0454*/ 	.word	0xffffffff


	//   ....[9]....
        /*0458*/ 	.word	0xffffffff


	//   ....[10]....
        /*045c*/ 	.word	0xffffffff


	//   ....[11]....
        /*0460*/ 	.word	0xffffffff


	//   ....[12]....
        /*0464*/ 	.word	0xffffffff


	//   ....[13]....
        /*0468*/ 	.word	0xffffffff


	//   ....[14]....
        /*046c*/ 	.word	0xffffffff


	//   ....[15]....
        /*0470*/ 	.word	0xffffffff


	//   ....[16]....
        /*0474*/ 	.word	0xffffffff


	//   ....[17]....
        /*0478*/ 	.word	0xffffffff


	//   ....[18]....
        /*047c*/ 	.word	0xffffffff


	//   ....[19]....
        /*0480*/ 	.word	0xffffffff


	//   ....[20]....
        /*0484*/ 	.word	0xffffffff


	//   ....[21]....
        /*0488*/ 	.word	0xffffffff


	//   ....[22]....
        /*048c*/ 	.word	0xffffffff


	//   ....[23]....
        /*0490*/ 	.word	0xffffffff


	//   ....[24]....
        /*0494*/ 	.word	0xffffffff


	//   ....[25]....
        /*0498*/ 	.word	0xffffffff


	//   ....[26]....
        /*049c*/ 	.word	0xffffffff


	//   ....[27]....
        /*04a0*/ 	.word	0xffffffff


	//   ....[28]....
        /*04a4*/ 	.word	0xffffffff


	//   ....[29]....
        /*04a8*/ 	.word	0xffffffff


	//   ....[30]....
        /*04ac*/ 	.word	0xffffffff


	//   ....[31]....
        /*04b0*/ 	.word	0xffffffff


	//   ....[32]....
        /*04b4*/ 	.word	0xffffffff


	//   ....[33]....
        /*04b8*/ 	.word	0xffffffff


	//   ....[34]....
        /*04bc*/ 	.word	0xffffffff


	//   ....[35]....
        /*04c0*/ 	.word	0xffffffff


	//   ....[36]....
        /*04c4*/ 	.word	0xffffffff


	//   ....[37]....
        /*04c8*/ 	.word	0xffffffff


	//   ....[38]....
        /*04cc*/ 	.word	0xffffffff


	//   ....[39]....
        /*04d0*/ 	.word	0xffffffff


	//   ....[40]....
        /*04d4*/ 	.word	0xffffffff


	//   ....[41]....
        /*04d8*/ 	.word	0xffffffff


	//   ....[42]....
        /*04dc*/ 	.word	0xffffffff


	//   ....[43]....
        /*04e0*/ 	.word	0xffffffff


	//   ....[44]....
        /*04e4*/ 	.word	0xffffffff


	//   ....[45]....
        /*04e8*/ 	.word	0xffffffff


	//   ....[46]....
        /*04ec*/ 	.word	0xffffffff


	//   ....[47]....
        /*04f0*/ 	.word	0xffffffff


	//   ....[48]....
        /*04f4*/ 	.word	0xffffffff


	//   ....[49]....
        /*04f8*/ 	.word	0xffffffff


	//   ....[50]....
        /*04fc*/ 	.word	0xffffffff


	//   ....[51]....
        /*0500*/ 	.word	0xffffffff


	//   ....[52]....
        /*0504*/ 	.word	0xffffffff


	//   ....[53]....
        /*0508*/ 	.word	0xffffffff


	//   ....[54]....
        /*050c*/ 	.word	0xffffffff


	//   ....[55]....
        /*0510*/ 	.word	0xffffffff


	//   ....[56]....
        /*0514*/ 	.word	0xffffffff


	//   ....[57]....
        /*0518*/ 	.word	0xffffffff


	//   ....[58]....
        /*051c*/ 	.word	0xffffffff


	//   ....[59]....
        /*0520*/ 	.word	0xffffffff


	//   ....[60]....
        /*0524*/ 	.word	0xffffffff


	//   ....[61]....
        /*0528*/ 	.word	0xffffffff


	//   ....[62]....
        /*052c*/ 	.word	0xffffffff


	//   ....[63]....
        /*0530*/ 	.word	0xffffffff


	//   ....[64]....
        /*0534*/ 	.word	0xffffffff


	//   ....[65]....
        /*0538*/ 	.word	0xffffffff


	//   ....[66]....
        /*053c*/ 	.word	0xffffffff


	//   ....[67]....
        /*0540*/ 	.word	0xffffffff


	//   ....[68]....
        /*0544*/ 	.word	0xffffffff


	//   ....[69]....
        /*0548*/ 	.word	0xffffffff


	//   ....[70]....
        /*054c*/ 	.word	0xffffffff


	//   ....[71]....
        /*0550*/ 	.word	0xffffffff


	//   ....[72]....
        /*0554*/ 	.word	0xffffffff


	//   ....[73]....
        /*0558*/ 	.word	0xffffffff


	//   ....[74]....
        /*055c*/ 	.word	0xffffffff


	//   ....[75]....
        /*0560*/ 	.word	0xffffffff


	//   ....[76]....
        /*0564*/ 	.word	0xffffffff


	//   ....[77]....
        /*0568*/ 	.word	0xffffffff


	//   ....[78]....
        /*056c*/ 	.word	0xffffffff


	//   ....[79]....
        /*0570*/ 	.word	0xffffffff


	//   ....[80]....
        /*0574*/ 	.word	0xffffffff


	//   ....[81]....
        /*0578*/ 	.word	0xffffffff


	//   ....[82]....
        /*057c*/ 	.word	0xffffffff


	//   ....[83]....
        /*0580*/ 	.word	0xffffffff


	//   ....[84]....
        /*0584*/ 	.word	0xffffffff


	//   ....[85]....
        /*0588*/ 	.word	0xffffffff


	//   ....[86]....
        /*058c*/ 	.word	0xffffffff


	//   ....[87]....
        /*0590*/ 	.word	0xffffffff


	//   ....[88]....
        /*0594*/ 	.word	0xffffffff


	//   ....[89]....
        /*0598*/ 	.word	0xffffffff


	//   ....[90]....
        /*059c*/ 	.word	0xffffffff


	//   ....[91]....
        /*05a0*/ 	.word	0xffffffff


	//   ....[92]....
        /*05a4*/ 	.word	0xffffffff


	//   ....[93]....
        /*05a8*/ 	.word	0xffffffff


	//   ....[94]....
        /*05ac*/ 	.word	0xffffffff


	//   ....[95]....
        /*05b0*/ 	.word	0xffffffff


	//   ....[96]....
        /*05b4*/ 	.word	0xffffffff


	//   ....[97]....
        /*05b8*/ 	.word	0xffffffff


	//   ....[98]....
        /*05bc*/ 	.word	0xffffffff


	//   ....[99]....
        /*05c0*/ 	.word	0xffffffff


	//   ....[100]....
        /*05c4*/ 	.word	0xffffffff


	//   ....[101]....
        /*05c8*/ 	.word	0xffffffff


	//   ....[102]....
        /*05cc*/ 	.word	0xffffffff


	//   ....[103]....
        /*05d0*/ 	.word	0xffffffff


	//   ....[104]....
        /*05d4*/ 	.word	0xffffffff


	//   ....[105]....
        /*05d8*/ 	.word	0xffffffff


	//   ....[106]....
        /*05dc*/ 	.word	0xffffffff


	//   ....[107]....
        /*05e0*/ 	.word	0xffffffff


	//   ....[108]....
        /*05e4*/ 	.word	0xffffffff


	//   ....[109]....
        /*05e8*/ 	.word	0xffffffff


	//   ....[110]....
        /*05ec*/ 	.word	0xffffffff


	//   ....[111]....
        /*05f0*/ 	.word	0xffffffff


	//   ....[112]....
        /*05f4*/ 	.word	0xffffffff


	//   ....[113]....
        /*05f8*/ 	.word	0xffffffff


	//   ....[114]....
        /*05fc*/ 	.word	0xffffffff


	//   ....[115]....
        /*0600*/ 	.word	0xffffffff


	//   ....[116]....
        /*0604*/ 	.word	0xffffffff


	//   ....[117]....
        /*0608*/ 	.word	0xffffffff


	//   ....[118]....
        /*060c*/ 	.word	0xffffffff


	//   ....[119]....
        /*0610*/ 	.word	0xffffffff


	//   ....[120]....
        /*0614*/ 	.word	0xffffffff


	//   ....[121]....
        /*0618*/ 	.word	0xffffffff


	//   ....[122]....
        /*061c*/ 	.word	0xffffffff


	//   ....[123]....
        /*0620*/ 	.word	0xffffffff


	//   ....[124]....
        /*0624*/ 	.word	0xffffffff


	//   ....[125]....
        /*0628*/ 	.word	0xffffffff


	//   ....[126]....
        /*062c*/ 	.word	0xffffffff


	//   ....[127]....
        /*0630*/ 	.word	0xffffffff


	//   ....[128]....
        /*0634*/ 	.word	0xffffffff


	//   ....[129]....
        /*0638*/ 	.word	0xffffffff


	//   ....[130]....
        /*063c*/ 	.word	0xffffffff


	//   ....[131]....
        /*0640*/ 	.word	0xffffffff


	//   ....[132]....
        /*0644*/ 	.word	0xffffffff


	//   ....[133]....
        /*0648*/ 	.word	0xffffffff


	//   ....[134]....
        /*064c*/ 	.word	0xffffffff


	//   ....[135]....
        /*0650*/ 	.word	0xffffffff


	//   ....[136]....
        /*0654*/ 	.word	0xffffffff


	//   ....[137]....
        /*0658*/ 	.word	0xffffffff


	//   ....[138]....
        /*065c*/ 	.word	0xffffffff


	//   ....[139]....
        /*0660*/ 	.word	0xffffffff


	//   ....[140]....
        /*0664*/ 	.word	0xffffffff


	//   ....[141]....
        /*0668*/ 	.word	0xffffffff


	//   ....[142]....
        /*066c*/ 	.word	0xffffffff


	//   ....[143]....
        /*0670*/ 	.word	0xffffffff


	//   ....[144]....
        /*0674*/ 	.word	0xffffffff


	//   ....[145]....
        /*0678*/ 	.word	0xffffffff


	//   ....[146]....
        /*067c*/ 	.word	0xffffffff


	//   ....[147]....
        /*0680*/ 	.word	0xffffffff


	//   ....[148]....
        /*0684*/ 	.word	0xffffffff


	//   ....[149]....
        /*0688*/ 	.word	0xffffffff


	//   ....[150]....
        /*068c*/ 	.word	0xffffffff


	//   ....[151]....
        /*0690*/ 	.word	0xffffffff


	//   ....[152]....
        /*0694*/ 	.word	0xffffffff


	//   ....[153]....
        /*0698*/ 	.word	0xffffffff


	//   ....[154]....
        /*069c*/ 	.word	0xffffffff


	//   ....[155]....
        /*06a0*/ 	.word	0xffffffff


	//   ....[156]....
        /*06a4*/ 	.word	0xffffffff


	//   ....[157]....
        /*06a8*/ 	.word	0xffffffff


	//   ....[158]....
        /*06ac*/ 	.word	0xffffffff


	//   ....[159]....
        /*06b0*/ 	.word	0xffffffff


	//   ....[160]....
        /*06b4*/ 	.word	0xffffffff


	//   ....[161]....
        /*06b8*/ 	.word	0xffffffff


	//   ....[162]....
        /*06bc*/ 	.word	0xffffffff


	//   ....[163]....
        /*06c0*/ 	.word	0xffffffff


	//   ....[164]....
        /*06c4*/ 	.word	0xffffffff


	//   ....[165]....
        /*06c8*/ 	.word	0xffffffff


	//   ....[166]....
        /*06cc*/ 	.word	0xffffffff


	//   ....[167]....
        /*06d0*/ 	.word	0xffffffff


	//   ....[168]....
        /*06d4*/ 	.word	0xffffffff


	//   ....[169]....
        /*06d8*/ 	.word	0xffffffff


	//   ....[170]....
        /*06dc*/ 	.word	0xffffffff


	//   ....[171]....
        /*06e0*/ 	.word	0xffffffff


	//   ....[172]....
        /*06e4*/ 	.word	0xffffffff


	//   ....[173]....
        /*06e8*/ 	.word	0xffffffff


	//   ....[174]....
        /*06ec*/ 	.word	0xffffffff


	//   ....[175]....
        /*06f0*/ 	.word	0xffffffff


	//   ....[176]....
        /*06f4*/ 	.word	0xffffffff


	//   ....[177]....
        /*06f8*/ 	.word	0xffffffff


	//   ....[178]....
        /*06fc*/ 	.word	0xffffffff


	//   ....[179]....
        /*0700*/ 	.word	0xffffffff


	//   ....[180]....
        /*0704*/ 	.word	0xffffffff


	//   ....[181]....
        /*0708*/ 	.word	0xffffffff


	//   ....[182]....
        /*070c*/ 	.word	0xffffffff


	//   ....[183]....
        /*0710*/ 	.word	0xffffffff


	//   ....[184]....
        /*0714*/ 	.word	0xffffffff


	//   ....[185]....
        /*0718*/ 	.word	0xffffffff


	//   ....[186]....
        /*071c*/ 	.word	0xffffffff


	//   ....[187]....
        /*0720*/ 	.word	0xffffffff


	//   ....[188]....
        /*0724*/ 	.word	0xffffffff


	//   ....[189]....
        /*0728*/ 	.word	0xffffffff


	//   ....[190]....
        /*072c*/ 	.word	0xffffffff


	//   ....[191]....
        /*0730*/ 	.word	0xffffffff


	//   ....[192]....
        /*0734*/ 	.word	0xffffffff


	//   ....[193]....
        /*0738*/ 	.word	0xffffffff


	//   ....[194]....
        /*073c*/ 	.word	0xffffffff


	//   ....[195]....
        /*0740*/ 	.word	0xffffffff


	//   ....[196]....
        /*0744*/ 	.word	0xffffffff


	//   ....[197]....
        /*0748*/ 	.word	0xffffffff


	//   ....[198]....
        /*074c*/ 	.word	0xffffffff


	//   ....[199]....
        /*0750*/ 	.word	0xffffffff


	//   ....[200]....
        /*0754*/ 	.word	0xffffffff


	//   ....[201]....
        /*0758*/ 	.word	0xffffffff


	//   ....[202]....
        /*075c*/ 	.word	0xffffffff


	//   ....[203]....
        /*0760*/ 	.word	0xffffffff


	//   ....[204]....
        /*0764*/ 	.word	0xffffffff


	//   ....[205]....
        /*0768*/ 	.word	0xffffffff


	//   ....[206]....
        /*076c*/ 	.word	0xffffffff


	//   ....[207]....
        /*0770*/ 	.word	0xffffffff


	//   ....[208]....
        /*0774*/ 	.word	0xffffffff


	//   ....[209]....
        /*0778*/ 	.word	0xffffffff


	//   ....[210]....
        /*077c*/ 	.word	0xffffffff


	//   ....[211]....
        /*0780*/ 	.word	0xffffffff


	//   ....[212]....
        /*0784*/ 	.word	0xffffffff


	//   ....[213]....
        /*0788*/ 	.word	0xffffffff


	//   ....[214]....
        /*078c*/ 	.word	0xffffffff


	//   ....[215]....
        /*0790*/ 	.word	0xffffffff


	//   ....[216]....
        /*0794*/ 	.word	0xffffffff


	//   ....[217]....
        /*0798*/ 	.word	0xffffffff


	//   ....[218]....
        /*079c*/ 	.word	0xffffffff


	//   ....[219]....
        /*07a0*/ 	.word	0xffffffff


	//   ....[220]....
        /*07a4*/ 	.word	0xffffffff


	//   ....[221]....
        /*07a8*/ 	.word	0xffffffff


	//   ....[222]....
        /*07ac*/ 	.word	0xffffffff


	//   ....[223]....
        /*07b0*/ 	.word	0xffffffff


	//   ....[224]....
        /*07b4*/ 	.word	0xffffffff


	//   ....[225]....
        /*07b8*/ 	.word	0xffffffff


	//   ....[226]....
        /*07bc*/ 	.word	0xffffffff


	//   ....[227]....
        /*07c0*/ 	.word	0xffffffff


	//   ....[228]....
        /*07c4*/ 	.word	0xffffffff


	//   ....[229]....
        /*07c8*/ 	.word	0xffffffff


	//   ....[230]....
        /*07cc*/ 	.word	0xffffffff


	//   ....[231]....
        /*07d0*/ 	.word	0xffffffff


	//   ....[232]....
        /*07d4*/ 	.word	0xffffffff


	//   ....[233]....
        /*07d8*/ 	.word	0xffffffff


	//   ....[234]....
        /*07dc*/ 	.word	0xffffffff


	//   ....[235]....
        /*07e0*/ 	.word	0xffffffff


	//   ....[236]....
        /*07e4*/ 	.word	0xffffffff


	//   ....[237]....
        /*07e8*/ 	.word	0xffffffff


	//   ....[238]....
        /*07ec*/ 	.word	0xffffffff


	//   ....[239]....
        /*07f0*/ 	.word	0xffffffff


	//   ....[240]....
        /*07f4*/ 	.word	0xffffffff


	//   ....[241]....
        /*07f8*/ 	.word	0xffffffff


	//   ....[242]....
        /*07fc*/ 	.word	0xffffffff


	//   ....[243]....
        /*0800*/ 	.word	0xffffffff


	//   ....[244]....
        /*0804*/ 	.word	0xffffffff


	//   ....[245]....
        /*0808*/ 	.word	0xffffffff


	//   ....[246]....
        /*080c*/ 	.word	0xffffffff


	//   ....[247]....
        /*0810*/ 	.word	0xffffffff


	//   ....[248]....
        /*0814*/ 	.word	0xffffffff


	//   ....[249]....
        /*0818*/ 	.word	0xffffffff


	//   ....[250]....
        /*081c*/ 	.word	0xffffffff


	//   ....[251]....
        /*0820*/ 	.word	0xffffffff


	//----- nvinfo : EIATTR_COOP_GROUP_INSTR_OFFSETS
	.align		4
.L_558:
        /*0824*/ 	.byte	0x04, 0x28
        /*0826*/ 	.short	(.L_560 - .L_559)


	//   ....[0]....
.L_559:
        /*0828*/ 	.word	0x00000050


	//   ....[1]....
        /*082c*/ 	.word	0x00000200


	//   ....[2]....
        /*0830*/ 	.word	0x00000230


	//   ....[3]....
        /*0834*/ 	.word	0x00000260


	//   ....[4]....
        /*0838*/ 	.word	0x00000290


	//   ....[5]....
        /*083c*/ 	.word	0x000002c0


	//   ....[6]....
        /*0840*/ 	.word	0x000002f0


	//   ....[7]....
        /*0844*/ 	.word	0x00000450


	//   ....[8]....
        /*0848*/ 	.word	0x00000490


	//   ....[9]....
        /*084c*/ 	.word	0x000004c0


	//   ....[10]....
        /*0850*/ 	.word	0x000004f0


	//   ....[11]....
        /*0854*/ 	.word	0x00000520


	//   ....[12]....
        /*0858*/ 	.word	0x00000550


	//   ....[13]....
        /*085c*/ 	.word	0x000005e0


	//   ....[14]....
        /*0860*/ 	.word	0x00000630


	//   ....[15]....
        /*0864*/ 	.word	0x00000650


	//   ....[16]....
        /*0868*/ 	.word	0x000006b0


	//   ....[17]....
        /*086c*/ 	.word	0x00003e20


	//   ....[18]....
        /*0870*/ 	.word	0x00003e30


	//   ....[19]....
        /*0874*/ 	.word	0x000059a0


	//   ....[20]....
        /*0878*/ 	.word	0x000059b0


	//   ....[21]....
        /*087c*/ 	.word	0x000074a0


	//   ....[22]....
        /*0880*/ 	.word	0x000074b0


	//   ....[23]....
        /*0884*/ 	.word	0x000079a0


	//   ....[24]....
        /*0888*/ 	.word	0x000079b0


	//   ....[25]....
        /*088c*/ 	.word	0x00008790


	//   ....[26]....
        /*0890*/ 	.word	0x000087b0


	//   ....[27]....
        /*0894*/ 	.word	0x000088e0


	//   ....[28]....
        /*0898*/ 	.word	0x000088f0


	//   ....[29]....
        /*089c*/ 	.word	0x00008a20


	//   ....[30]....
        /*08a0*/ 	.word	0x00008a40


	//   ....[31]....
        /*08a4*/ 	.word	0x00008b70


	//   ....[32]....
        /*08a8*/ 	.word	0x00008b80


	//   ....[33]....
        /*08ac*/ 	.word	0x00009020


	//   ....[34]....
        /*08b0*/ 	.word	0x00009050


	//   ....[35]....
        /*08b4*/ 	.word	0x00009070


	//   ....[36]....
        /*08b8*/ 	.word	0x00009080


	//   ....[37]....
        /*08bc*/ 	.word	0x00009180


	//   ....[38]....
        /*08c0*/ 	.word	0x000091b0


	//   ....[39]....
        /*08c4*/ 	.word	0x000091e0


	//   ....[40]....
        /*08c8*/ 	.word	0x00009280


	//   ....[41]....
        /*08cc*/ 	.word	0x00009650


	//   ....[42]....
        /*08d0*/ 	.word	0x00009670


	//   ....[43]....
        /*08d4*/ 	.word	0x00009700


	//   ....[44]....
        /*08d8*/ 	.word	0x00009760


	//   ....[45]....
        /*08dc*/ 	.word	0x00009ba0


	//   ....[46]....
        /*08e0*/ 	.word	0x00009bc0


	//   ....[47]....
        /*08e4*/ 	.word	0x00009bd0


	//   ....[48]....
        /*08e8*/ 	.word	0x00009be0


	//   ....[49]....
        /*08ec*/ 	.word	0x0000a400


	//   ....[50]....
        /*08f0*/ 	.word	0x0000a410


	//   ....[51]....
        /*08f4*/ 	.word	0x0000a420


	//   ....[52]....
        /*08f8*/ 	.word	0x0000a430


	//   ....[53]....
        /*08fc*/ 	.word	0x0000d120


	//   ....[54]....
        /*0900*/ 	.word	0x0000d140


	//   ....[55]....
        /*0904*/ 	.word	0x0000d160


	//   ....[56]....
        /*0908*/ 	.word	0x0000d170


	//   ....[57]....
        /*090c*/ 	.word	0x0000d770


	//   ....[58]....
        /*0910*/ 	.word	0x0000d780


	//   ....[59]....
        /*0914*/ 	.word	0x0000d790


	//   ....[60]....
        /*0918*/ 	.word	0x0000d7a0


	//   ....[61]....
        /*091c*/ 	.word	0x00010720


	//   ....[62]....
        /*0920*/ 	.word	0x00010740


	//   ....[63]....
        /*0924*/ 	.word	0x00010840


	//   ....[64]....
        /*0928*/ 	.word	0x00010860


	//   ....[65]....
        /*092c*/ 	.word	0x00011420


	//   ....[66]....
        /*0930*/ 	.word	0x00011430


	//   ....[67]....
        /*0934*/ 	.word	0x00011a80


	//   ....[68]....
        /*0938*/ 	.word	0x00011bb0


	//   ....[69]....
        /*093c*/ 	.word	0x00011bc0


	//   ....[70]....
        /*0940*/ 	.word	0x00011bf0


	//   ....[71]....
        /*0944*/ 	.word	0x00012eb0


	//   ....[72]....
        /*0948*/ 	.word	0x00012ed0


	//   ....[73]....
        /*094c*/ 	.word	0x00012fc0


	//   ....[74]....
        /*0950*/ 	.word	0x00012fe0


	//   ....[75]....
        /*0954*/ 	.word	0x00013520


	//   ....[76]....
        /*0958*/ 	.word	0x00013540


	//   ....[77]....
        /*095c*/ 	.word	0x00013640


	//   ....[78]....
        /*0960*/ 	.word	0x00013680


	//   ....[79]....
        /*0964*/ 	.word	0x000140d0


	//   ....[80]....
        /*0968*/ 	.word	0x00014110


	//   ....[81]....
        /*096c*/ 	.word	0x000146b0


	//   ....[82]....
        /*0970*/ 	.word	0x000147e0


	//   ....[83]....
        /*0974*/ 	.word	0x00014900


	//   ....[84]....
        /*0978*/ 	.word	0x00014940


	//   ....[85]....
        /*097c*/ 	.word	0x000162a0


	//   ....[86]....
        /*0980*/ 	.word	0x000162c0


	//   ....[87]....
        /*0984*/ 	.word	0x000163d0


	//   ....[88]....
        /*0988*/ 	.word	0x00016400


	//   ....[89]....
        /*098c*/ 	.word	0x000168d0


	//   ....[90]....
        /*0990*/ 	.word	0x000168f0


	//   ....[91]....
        /*0994*/ 	.word	0x000169f0


	//   ....[92]....
        /*0998*/ 	.word	0x00016a30


	//   ....[93]....
        /*099c*/ 	.word	0x00017760


	//   ....[94]....
        /*09a0*/ 	.word	0x00017790


	//   ....[95]....
        /*09a4*/ 	.word	0x00017a30


	//   ....[96]....
        /*09a8*/ 	.word	0x00017b60


	//   ....[97]....
        /*09ac*/ 	.word	0x00019130


	//   ....[98]....
        /*09b0*/ 	.word	0x00019150


	//   ....[99]....
        /*09b4*/ 	.word	0x00019260


	//   ....[100]....
        /*09b8*/ 	.word	0x00019290


	//   ....[101]....
        /*09bc*/ 	.word	0x000194b0


	//   ....[102]....
        /*09c0*/ 	.word	0x000194e0


	//   ....[103]....
        /*09c4*/ 	.word	0x000194f0


	//   ....[104]....
        /*09c8*/ 	.word	0x00019520


	//   ....[105]....
        /*09cc*/ 	.word	0x0001aae0


	//   ....[106]....
        /*09d0*/ 	.word	0x0001aaf0


	//   ....[107]....
        /*09d4*/ 	.word	0x0001ab10


	//   ....[108]....
        /*09d8*/ 	.word	0x0001ab30


	//   ....[109]....
        /*09dc*/ 	.word	0x0001aeb0


	//   ....[110]....
        /*09e0*/ 	.word	0x0001aed0


	//   ....[111]....
        /*09e4*/ 	.word	0x0001aff0


	//   ....[112]....
        /*09e8*/ 	.word	0x0001b000


	//   ....[113]....
        /*09ec*/ 	.word	0x0001b130


	//   ....[114]....
        /*09f0*/ 	.word	0x0001b150


	//   ....[115]....
        /*09f4*/ 	.word	0x0001b280


	//   ....[116]....
        /*09f8*/ 	.word	0x0001b290


	//   ....[117]....
        /*09fc*/ 	.word	0x0001b5c0


	//   ....[118]....
        /*0a00*/ 	.word	0x0001b5e0


	//   ....[119]....
        /*0a04*/ 	.word	0x0001c090


	//   ....[120]....
        /*0a08*/ 	.word	0x0001c0a0


	//   ....[121]....
        /*0a0c*/ 	.word	0x0001d370


	//   ....[122]....
        /*0a10*/ 	.word	0x0001d390


	//   ....[123]....
        /*0a14*/ 	.word	0x0001d4c0


	//   ....[124]....
        /*0a18*/ 	.word	0x0001d4d0


	//   ....[125]....
        /*0a1c*/ 	.word	0x0001d600


	//   ....[126]....
        /*0a20*/ 	.word	0x0001d620


	//   ....[127]....
        /*0a24*/ 	.word	0x0001d750


	//   ....[128]....
        /*0a28*/ 	.word	0x0001d760


	//   ....[129]....
        /*0a2c*/ 	.word	0x0001d950


	//   ....[130]....
        /*0a30*/ 	.word	0x0001d970


	//   ....[131]....
        /*0a34*/ 	.word	0x0001daa0


	//   ....[132]....
        /*0a38*/ 	.word	0x0001dae0


	//   ....[133]....
        /*0a3c*/ 	.word	0x0001db10


	//   ....[134]....
        /*0a40*/ 	.word	0x0001db40


	//   ....[135]....
        /*0a44*/ 	.word	0x0001db70


	//   ....[136]....
        /*0a48*/ 	.word	0x0001dba0


	//   ....[137]....
        /*0a4c*/ 	.word	0x0001dd10


	//   ....[138]....
        /*0a50*/ 	.word	0x0001dd50


	//   ....[139]....
        /*0a54*/ 	.word	0x0001dd80


	//   ....[140]....
        /*0a58*/ 	.word	0x0001ddb0


	//   ....[141]....
        /*0a5c*/ 	.word	0x0001dde0


	//   ....[142]....
        /*0a60*/ 	.word	0x0001de10


	//   ....[143]....
        /*0a64*/ 	.word	0x0001dea0


	//   ....[144]....
        /*0a68*/ 	.word	0x0001df00


	//   ....[145]....
        /*0a6c*/ 	.word	0x0001df10


	//   ....[146]....
        /*0a70*/ 	.word	0x0001df70


	//   ....[147]....
        /*0a74*/ 	.word	0x0001e9d0


	//   ....[148]....
        /*0a78*/ 	.word	0x0001ea30


	//   ....[149]....
        /*0a7c*/ 	.word	0x0001ea80


	//   ....[150]....
        /*0a80*/ 	.word	0x0001ead0


	//   ....[151]....
        /*0a84*/ 	.word	0x0001eb20


	//   ....[152]....
        /*0a88*/ 	.word	0x0001eb90


	//   ....[153]....
        /*0a8c*/ 	.word	0x0001ebe0


	//   ....[154]....
        /*0a90*/ 	.word	0x0001ec50


	//   ....[155]....
        /*0a94*/ 	.word	0x0001ecc0


	//   ....[156]....
        /*0a98*/ 	.word	0x0001ed20


	//   ....[157]....
        /*0a9c*/ 	.word	0x0001ed90


	//   ....[158]....
        /*0aa0*/ 	.word	0x0001ee00


	//   ....[159]....
        /*0aa4*/ 	.word	0x0001ee70


	//   ....[160]....
        /*0aa8*/ 	.word	0x0001eed0


	//   ....[161]....
        /*0aac*/ 	.word	0x0001ef40


	//   ....[162]....
        /*0ab0*/ 	.word	0x0001efb0


	//   ....[163]....
        /*0ab4*/ 	.word	0x0001f020


	//   ....[164]....
        /*0ab8*/ 	.word	0x0001f080


	//   ....[165]....
        /*0abc*/ 	.word	0x0001f0f0


	//   ....[166]....
        /*0ac0*/ 	.word	0x0001f160


	//   ....[167]....
        /*0ac4*/ 	.word	0x0001f2d0


	//   ....[168]....
        /*0ac8*/ 	.word	0x0001f330


	//   ....[169]....
        /*0acc*/ 	.word	0x0001f3a0


	//   ....[170]....
        /*0ad0*/ 	.word	0x0001f410


	//   ....[171]....
        /*0ad4*/ 	.word	0x0001f470


	//   ....[172]....
        /*0ad8*/ 	.word	0x0001f4d0


	//   ....[173]....
        /*0adc*/ 	.word	0x0001f540


	//   ....[174]....
        /*0ae0*/ 	.word	0x0001f5a0


	//   ....[175]....
        /*0ae4*/ 	.word	0x0001f600


	//   ....[176]....
        /*0ae8*/ 	.word	0x0001f660


	//   ....[177]....
        /*0aec*/ 	.word	0x0001f6d0


	//   ....[178]....
        /*0af0*/ 	.word	0x0001f740


	//   ....[179]....
        /*0af4*/ 	.word	0x0001f7b0


	//   ....[180]....
        /*0af8*/ 	.word	0x0001f810


	//   ....[181]....
        /*0afc*/ 	.word	0x0001f880


	//   ....[182]....
        /*0b00*/ 	.word	0x0001f8e0


	//   ....[183]....
        /*0b04*/ 	.word	0x0001f950


	//   ....[184]....
        /*0b08*/ 	.word	0x0001f9b0


	//   ....[185]....
        /*0b0c*/ 	.word	0x0001fa20


	//   ....[186]....
        /*0b10*/ 	.word	0x0001fa90


	//   ....[187]....
        /*0b14*/ 	.word	0x0001fc00


	//   ....[188]....
        /*0b18*/ 	.word	0x0001fc60


	//   ....[189]....
        /*0b1c*/ 	.word	0x0001fcd0


	//   ....[190]....
        /*0b20*/ 	.word	0x0001fd40


	//   ....[191]....
        /*0b24*/ 	.word	0x0001feb0


	//   ....[192]....
        /*0b28*/ 	.word	0x0001ff10


	//   ....[193]....
        /*0b2c*/ 	.word	0x0001ff80


	//   ....[194]....
        /*0b30*/ 	.word	0x0001fff0


	//   ....[195]....
        /*0b34*/ 	.word	0x00020170


	//   ....[196]....
        /*0b38*/ 	.word	0x000201d0


	//   ....[197]....
        /*0b3c*/ 	.word	0x00020240


	//   ....[198]....
        /*0b40*/ 	.word	0x000202b0


	//   ....[199]....
        /*0b44*/ 	.word	0x00020430


	//   ....[200]....
        /*0b48*/ 	.word	0x00020490


	//   ....[201]....
        /*0b4c*/ 	.word	0x00020500


	//   ....[202]....
        /*0b50*/ 	.word	0x00020570


	//   ....[203]....
        /*0b54*/ 	.word	0x000206f0


	//   ....[204]....
        /*0b58*/ 	.word	0x00020750


	//   ....[205]....
        /*0b5c*/ 	.word	0x000207b0


	//   ....[206]....
        /*0b60*/ 	.word	0x00020820


	//   ....[207]....
        /*0b64*/ 	.word	0x00020890


	//   ....[208]....
        /*0b68*/ 	.word	0x00020a10


	//   ....[209]....
        /*0b6c*/ 	.word	0x00020a70


	//   ....[210]....
        /*0b70*/ 	.word	0x00020ad0


	//   ....[211]....
        /*0b74*/ 	.word	0x00020b30


	//   ....[212]....
        /*0b78*/ 	.word	0x00020b80


	//   ....[213]....
        /*0b7c*/ 	.word	0x00020bd0


	//   ....[214]....
        /*0b80*/ 	.word	0x00020c40


	//   ....[215]....
        /*0b84*/ 	.word	0x00020cb0


	//   ....[216]....
        /*0b88*/ 	.word	0x00020d20


	//   ....[217]....
        /*0b8c*/ 	.word	0x00020d80


	//   ....[218]....
        /*0b90*/ 	.word	0x00020df0


	//   ....[219]....
        /*0b94*/ 	.word	0x00020e60


	//   ....[220]....
        /*0b98*/ 	.word	0x00020ed0


	//   ....[221]....
        /*0b9c*/ 	.word	0x00020f30


	//   ....[222]....
        /*0ba0*/ 	.word	0x00020fa0


	//   ....[223]....
        /*0ba4*/ 	.word	0x00021010


	//   ....[224]....
        /*0ba8*/ 	.word	0x00021080


	//   ....[225]....
        /*0bac*/ 	.word	0x000210e0


	//   ....[226]....
        /*0bb0*/ 	.word	0x00021150


	//   ....[227]....
        /*0bb4*/ 	.word	0x000211c0


	//   ....[228]....
        /*0bb8*/ 	.word	0x00021230


	//   ....[229]....
        /*0bbc*/ 	.word	0x00021290


	//   ....[230]....
        /*0bc0*/ 	.word	0x00021300


	//   ....[231]....
        /*0bc4*/ 	.word	0x00021370


	//   ....[232]....
        /*0bc8*/ 	.word	0x000213e0


	//   ....[233]....
        /*0bcc*/ 	.word	0x00021440


	//   ....[234]....
        /*0bd0*/ 	.word	0x000214b0


	//   ....[235]....
        /*0bd4*/ 	.word	0x00021520


	//   ....[236]....
        /*0bd8*/ 	.word	0x00021570


	//   ....[237]....
        /*0bdc*/ 	.word	0x000215b0


	//   ....[238]....
        /*0be0*/ 	.word	0x00021600


	//   ....[239]....
        /*0be4*/ 	.word	0x00021650


	//   ....[240]....
        /*0be8*/ 	.word	0x000216a0


	//   ....[241]....
        /*0bec*/ 	.word	0x00021710


	//   ....[242]....
        /*0bf0*/ 	.word	0x00021760


	//   ....[243]....
        /*0bf4*/ 	.word	0x000217b0


	//   ....[244]....
        /*0bf8*/ 	.word	0x00021800


	//   ....[245]....
        /*0bfc*/ 	.word	0x00021850


	//   ....[246]....
        /*0c00*/ 	.word	0x000218a0


	//   ....[247]....
        /*0c04*/ 	.word	0x00021910


	//   ....[248]....
        /*0c08*/ 	.word	0x00021960


	//   ....[249]....
        /*0c0c*/ 	.word	0x000219d0


	//   ....[250]....
        /*0c10*/ 	.word	0x00021a30


	//   ....[251]....
        /*0c14*/ 	.word	0x00021aa0


	//----- nvinfo : EIATTR_EXIT_INSTR_OFFSETS
	.align		4
.L_560:
        /*0c18*/ 	.byte	0x04, 0x1c
        /*0c1a*/ 	.short	(.L_562 - .L_561)


	//   ....[0]....
.L_561:
        /*0c1c*/ 	.word	0x000010d0


	//   ....[1]....
        /*0c20*/ 	.word	0x0001e990


	//----- nvinfo : EIATTR_MAX_THREADS
	.align		4
.L_562:
        /*0c24*/ 	.byte	0x04, 0x05
        /*0c26*/ 	.short	(.L_564 - .L_563)
.L_563:
        /*0c28*/ 	.word	0x00000100
        /*0c2c*/ 	.word	0x00000001
        /*0c30*/ 	.word	0x00000001


	//----- nvinfo : EIATTR_CRS_STACK_SIZE
	.align		4
.L_564:
        /*0c34*/ 	.byte	0x04, 0x1e
        /*0c36*/ 	.short	(.L_566 - .L_565)
.L_565:
        /*0c38*/ 	.word	0x00000000
.L_566:


//--------------------- .nv.callgraph             --------------------------
	.section	.nv.callgraph,"",@"SHT_CUDA_CALLGRAPH"
	.align	4
	.sectionentsize	8
	.align		4
        /*0000*/ 	.word	0x00000000
	.align		4
        /*0004*/ 	.word	0xffffffff
	.align		4
        /*0008*/ 	.word	0x00000000
	.align		4
        /*000c*/ 	.word	0xfffffffe
	.align		4
        /*0010*/ 	.word	0x00000000
	.align		4
        /*0014*/ 	.word	0xfffffffd
	.align		4
        /*0018*/ 	.word	0x00000000
	.align		4
        /*001c*/ 	.word	0xfffffffc


//--------------------- .nv.rel.action            --------------------------
	.section	.nv.rel.action,"",@"SHT_CUDA_RELOCINFO"
	.align	8
	.sectionentsize	8
        /*0000*/ 	.byte	0x73, 0x00, 0x00, 0x00, 0x00, 0x00, 0x00, 0x00, 0x00, 0x00, 0x00, 0x11, 0x25, 0x00, 0x05, 0x36


//--------------------- .nv.constant4             --------------------------
	.section	.nv.constant4,"a",@progbits
	.align	8
	.align		8
.nv.constant4:
        /*0000*/ 	.dword	_ZN78_INTERNAL_f5b7be85_42_flash_fwd_hdim192_fp16_paged_split_sm80_cu_ceb34e2a_33594cuda3std3__45__cpo5beginE
	.align		8
        /*0008*/ 	.dword	_ZN78_INTERNAL_f5b7be85_42_flash_fwd_hdim192_fp16_paged_split_sm80_cu_ceb34e2a_33594cuda3std3__45__cpo3endE
	.align		8
        /*0010*/ 	.dword	_ZN78_INTERNAL_f5b7be85_42_flash_fwd_hdim192_fp16_paged_split_sm80_cu_ceb34e2a_33594cuda3std3__45__cpo6cbeginE
	.align		8
        /*0018*/ 	.dword	_ZN78_INTERNAL_f5b7be85_42_flash_fwd_hdim192_fp16_paged_split_sm80_cu_ceb34e2a_33594cuda3std3__45__cpo4cendE
	.align		8
        /*0020*/ 	.dword	_ZN78_INTERNAL_f5b7be85_42_flash_fwd_hdim192_fp16_paged_split_sm80_cu_ceb34e2a_33594cuda3std3__480_GLOBAL__N__f5b7be85_42_flash_fwd_hdim192_fp16_paged_split_sm80_cu_ceb34e2a_33596ignoreE
	.align		8
        /*0028*/ 	.dword	_ZN78_INTERNAL_f5b7be85_42_flash_fwd_hdim192_fp16_paged_split_sm80_cu_ceb34e2a_33594cuda3std3__419piecewise_constructE
	.align		8
        /*0030*/ 	.dword	_ZN78_INTERNAL_f5b7be85_42_flash_fwd_hdim192_fp16_paged_split_sm80_cu_ceb34e2a_33594cuda3std3__48in_placeE
	.align		8
        /*0038*/ 	.dword	_ZN78_INTERNAL_f5b7be85_42_flash_fwd_hdim192_fp16_paged_split_sm80_cu_ceb34e2a_33594cuda3std6ranges3__45__cpo4swapE
	.align		8
        /*0040*/ 	.dword	_ZN78_INTERNAL_f5b7be85_42_flash_fwd_hdim192_fp16_paged_split_sm80_cu_ceb34e2a_33594cuda3std6ranges3__45__cpo9iter_moveE
	.align		8
        /*0048*/ 	.dword	_ZN78_INTERNAL_f5b7be85_42_flash_fwd_hdim192_fp16_paged_split_sm80_cu_ceb34e2a_33594cute7productE
	.align		8
        /*0050*/ 	.dword	_ZN78_INTERNAL_f5b7be85_42_flash_fwd_hdim192_fp16_paged_split_sm80_cu_ceb34e2a_33594cute1_E


//--------------------- .nv.constant0._ZN7cutlass13device_kernelIN5flash19enable_sm80_to_sm89INS1_16FlashAttnFwdSm80INS1_25CollectiveMainloopFwdSm80ILi8ELi1ELb0EN4cute5tupleIJNS5_1CILi128EEENS7_ILi64EEENS7_ILi192EEEEEELi192ENS_6half_tEfNS_4arch4Sm80ELb0ELb0ELb0ELb0ELb1ELb0ELb1ELb1EEENS1_21CollectiveEpilogueFwdINS6_IJS8_SA_S9_EEENS6_IJNS7_ILi1EEESI_SI_EEESC_SE_Li256ELb0ELb1ELb1ELb0EEENS1_19SingleTileSchedulerILb0ELb1ELb1ELi128EEEEEEEEEvNT_6ParamsE --------------------------
	.section	.nv.constant0._ZN7cutlass13device_kernelIN5flash19enable_sm80_to_sm89INS1_16FlashAttnFwdSm80INS1_25CollectiveMainloopFwdSm80ILi8ELi1ELb0EN4cute5tupleIJNS5_1CILi128EEENS7_ILi64EEENS7_ILi192EEEEEELi192ENS_6half_tEfNS_4arch4Sm80ELb0ELb0ELb0ELb0ELb1ELb0ELb1ELb1EEENS1_21CollectiveEpilogueFwdINS6_IJS8_SA_S9_EEENS6_IJNS7_ILi1EEESI_SI_EEESC_SE_Li256ELb0ELb1ELb1ELb0EEENS1_19SingleTileSchedulerILb0ELb1ELb1ELi128EEEEEEEEEvNT_6ParamsE,"a",@progbits
	.sectionflags	@""
	.align	4
.nv.constant0._ZN7cutlass13device_kernelIN5flash19enable_sm80_to_sm89INS1_16FlashAttnFwdSm80INS1_25CollectiveMainloopFwdSm80ILi8ELi1ELb0EN4cute5tupleIJNS5_1CILi128EEENS7_ILi64EEENS7_ILi192EEEEEELi192ENS_6half_tEfNS_4arch4Sm80ELb0ELb0ELb0ELb0ELb1ELb0ELb1ELb1EEENS1_21CollectiveEpilogueFwdINS6_IJS8_SA_S9_EEENS6_IJNS7_ILi1EEESI_SI_EEESC_SE_Li256ELb0ELb1ELb1ELb0EEENS1_19SingleTileSchedulerILb0ELb1ELb1ELi128EEEEEEEEEvNT_6ParamsE:
	.zero		1400


//--------------------- .nv.constant0._ZN7cutlass13device_kernelIN5flash19enable_sm80_to_sm89INS1_16FlashAttnFwdSm80INS1_25CollectiveMainloopFwdSm80ILi8ELi1ELb0EN4cute5tupleIJNS5_1CILi128EEENS7_ILi64EEENS7_ILi192EEEEEELi192ENS_6half_tEfNS_4arch4Sm80ELb0ELb0ELb0ELb1ELb1ELb0ELb1ELb1EEENS1_21CollectiveEpilogueFwdINS6_IJS8_SA_S9_EEENS6_IJNS7_ILi1EEESI_SI_EEESC_SE_Li256ELb1ELb1ELb1ELb0EEENS1_36VarlenDynamicPersistentTileSchedulerILi128ELi64ELi256ELi256ELb1ELb1ELb0ELb0ELb1ELb1EEEEEEEEEvNT_6ParamsE --------------------------
	.section	.nv.constant0._ZN7cutlass13device_kernelIN5flash19enable_sm80_to_sm89INS1_16FlashAttnFwdSm80INS1_25CollectiveMainloopFwdSm80ILi8ELi1ELb0EN4cute5tupleIJNS5_1CILi128EEENS7_ILi64EEENS7_ILi192EEEEEELi192ENS_6half_tEfNS_4arch4Sm80ELb0ELb0ELb0ELb1ELb1ELb0ELb1ELb1EEENS1_21CollectiveEpilogueFwdINS6_IJS8_SA_S9_EEENS6_IJNS7_ILi1EEESI_SI_EEESC_SE_Li256ELb1ELb1ELb1ELb0EEENS1_36VarlenDynamicPersistentTileSchedulerILi128ELi64ELi256ELi256ELb1ELb1ELb0ELb0ELb1ELb1EEEEEEEEEvNT_6ParamsE,"a",@progbits
	.sectionflags	@""
	.align	4
.nv.constant0._ZN7cutlass13device_kernelIN5flash19enable_sm80_to_sm89INS1_16FlashAttnFwdSm80INS1_25CollectiveMainloopFwdSm80ILi8ELi1ELb0EN4cute5tupleIJNS5_1CILi128EEENS7_ILi64EEENS7_ILi192EEEEEELi192ENS_6half_tEfNS_4arch4Sm80ELb0ELb0ELb0ELb1ELb1ELb0ELb1ELb1EEENS1_21CollectiveEpilogueFwdINS6_IJS8_SA_S9_EEENS6_IJNS7_ILi1EEESI_SI_EEESC_SE_Li256ELb1ELb1ELb1ELb0EEENS1_36VarlenDynamicPersistentTileSchedulerILi128ELi64ELi256ELi256ELb1ELb1ELb0ELb0ELb1ELb1EEEEEEEEEvNT_6ParamsE:
	.zero		1432


//--------------------- .nv.constant0._ZN7cutlass13device_kernelIN5flash19enable_sm80_to_sm89INS1_16FlashAttnFwdSm80INS1_25CollectiveMainloopFwdSm80ILi8ELi1ELb0EN4cute5tupleIJNS5_1CILi128EEENS7_ILi64EEENS7_ILi192EEEEEELi192ENS_6half_tEfNS_4arch4Sm80ELb0ELb0ELb0ELb1ELb1ELb1ELb1ELb1EEENS1_21CollectiveEpilogueFwdINS6_IJS8_SA_S9_EEENS6_IJNS7_ILi1EEESI_SI_EEESC_SE_Li256ELb1ELb1ELb1ELb0EEENS1_36VarlenDynamicPersistentTileSchedulerILi128ELi64ELi256ELi256ELb1ELb1ELb0ELb0ELb1ELb1EEEEEEEEEvNT_6ParamsE --------------------------
	.section	.nv.constant0._ZN7cutlass13device_kernelIN5flash19enable_sm80_to_sm89INS1_16FlashAttnFwdSm80INS1_25CollectiveMainloopFwdSm80ILi8ELi1ELb0EN4cute5tupleIJNS5_1CILi128EEENS7_ILi64EEENS7_ILi192EEEEEELi192ENS_6half_tEfNS_4arch4Sm80ELb0ELb0ELb0ELb1ELb1ELb1ELb1ELb1EEENS1_21CollectiveEpilogueFwdINS6_IJS8_SA_S9_EEENS6_IJNS7_ILi1EEESI_SI_EEESC_SE_Li256ELb1ELb1ELb1ELb0EEENS1_36VarlenDynamicPersistentTileSchedulerILi128ELi64ELi256ELi256ELb1ELb1ELb0ELb0ELb1ELb1EEEEEEEEEvNT_6ParamsE,"a",@progbits
	.sectionflags	@""
	.align	4
.nv.constant0._ZN7cutlass13device_kernelIN5flash19enable_sm80_to_sm89INS1_16FlashAttnFwdSm80INS1_25CollectiveMainloopFwdSm80ILi8ELi1ELb0EN4cute5tupleIJNS5_1CILi128EEENS7_ILi64EEENS7_ILi192EEEEEELi192ENS_6half_tEfNS_4arch4Sm80ELb0ELb0ELb0ELb1ELb1ELb1ELb1ELb1EEENS1_21CollectiveEpilogueFwdINS6_IJS8_SA_S9_EEENS6_IJNS7_ILi1EEESI_SI_EEESC_SE_Li256ELb1ELb1ELb1ELb0EEENS1_36VarlenDynamicPersistentTileSchedulerILi128ELi64ELi256ELi256ELb1ELb1ELb0ELb0ELb1ELb1EEEEEEEEEvNT_6ParamsE:
	.zero		1432


//--------------------- .nv.constant0._ZN7cutlass13device_kernelIN5flash19enable_sm80_to_sm89INS1_16FlashAttnFwdSm80INS1_25CollectiveMainloopFwdSm80ILi8ELi1ELb0EN4cute5tupleIJNS5_1CILi128EEENS7_ILi64EEENS7_ILi192EEEEEELi192ENS_6half_tEfNS_4arch4Sm80ELb0ELb1ELb0ELb0ELb1ELb0ELb1ELb1EEENS1_21CollectiveEpilogueFwdINS6_IJS8_SA_S9_EEENS6_IJNS7_ILi1EEESI_SI_EEESC_SE_Li256ELb0ELb1ELb1ELb0EEENS1_19SingleTileSchedulerILb0ELb1ELb1ELi128EEEEEEEEEvNT_6ParamsE --------------------------
	.section	.nv.constant0._ZN7cutlass13device_kernelIN5flash19enable_sm80_to_sm89INS1_16FlashAttnFwdSm80INS1_25CollectiveMainloopFwdSm80ILi8ELi1ELb0EN4cute5tupleIJNS5_1CILi128EEENS7_ILi64EEENS7_ILi192EEEEEELi192ENS_6half_tEfNS_4arch4Sm80ELb0ELb1ELb0ELb0ELb1ELb0ELb1ELb1EEENS1_21CollectiveEpilogueFwdINS6_IJS8_SA_S9_EEENS6_IJNS7_ILi1EEESI_SI_EEESC_SE_Li256ELb0ELb1ELb1ELb0EEENS1_19SingleTileSchedulerILb0ELb1ELb1ELi128EEEEEEEEEvNT_6ParamsE,"a",@progbits
	.sectionflags	@""
	.align	4
.nv.constant0._ZN7cutlass13device_kernelIN5flash19enable_sm80_to_sm89INS1_16FlashAttnFwdSm80INS1_25CollectiveMainloopFwdSm80ILi8ELi1ELb0EN4cute5tupleIJNS5_1CILi128EEENS7_ILi64EEENS7_ILi192EEEEEELi192ENS_6half_tEfNS_4arch4Sm80ELb0ELb1ELb0ELb0ELb1ELb0ELb1ELb1EEENS1_21CollectiveEpilogueFwdINS6_IJS8_SA_S9_EEENS6_IJNS7_ILi1EEESI_SI_EEESC_SE_Li256ELb0ELb1ELb1ELb0EEENS1_19SingleTileSchedulerILb0ELb1ELb1ELi128EEEEEEEEEvNT_6ParamsE:
	.zero		1400


//--------------------- .nv.constant0._ZN7cutlass13device_kernelIN5flash19enable_sm80_to_sm89INS1_16FlashAttnFwdSm80INS1_25CollectiveMainloopFwdSm80ILi8ELi1ELb0EN4cute5tupleIJNS5_1CILi128EEENS7_ILi64EEENS7_ILi192EEEEEELi192ENS_6half_tEfNS_4arch4Sm80ELb0ELb1ELb0ELb1ELb1ELb0ELb1ELb1EEENS1_21CollectiveEpilogueFwdINS6_IJS8_SA_S9_EEENS6_IJNS7_ILi1EEESI_SI_EEESC_SE_Li256ELb1ELb1ELb1ELb0EEENS1_36VarlenDynamicPersistentTileSchedulerILi128ELi64ELi256ELi256ELb1ELb1ELb0ELb1ELb0ELb1EEEEEEEEEvNT_6ParamsE --------------------------
	.section	.nv.constant0._ZN7cutlass13device_kernelIN5flash19enable_sm80_to_sm89INS1_16FlashAttnFwdSm80INS1_25CollectiveMainloopFwdSm80ILi8ELi1ELb0EN4cute5tupleIJNS5_1CILi128EEENS7_ILi64EEENS7_ILi192EEEEEELi192ENS_6half_tEfNS_4arch4Sm80ELb0ELb1ELb0ELb1ELb1ELb0ELb1ELb1EEENS1_21CollectiveEpilogueFwdINS6_IJS8_SA_S9_EEENS6_IJNS7_ILi1EEESI_SI_EEESC_SE_Li256ELb1ELb1ELb1ELb0EEENS1_36VarlenDynamicPersistentTileSchedulerILi128ELi64ELi256ELi256ELb1ELb1ELb0ELb1ELb0ELb1EEEEEEEEEvNT_6ParamsE,"a",@progbits
	.sectionflags	@""
	.align	4
.nv.constant0._ZN7cutlass13device_kernelIN5flash19enable_sm80_to_sm89INS1_16FlashAttnFwdSm80INS1_25CollectiveMainloopFwdSm80ILi8ELi1ELb0EN4cute5tupleIJNS5_1CILi128EEENS7_ILi64EEENS7_ILi192EEEEEELi192ENS_6half_tEfNS_4arch4Sm80ELb0ELb1ELb0ELb1ELb1ELb0ELb1ELb1EEENS1_21CollectiveEpilogueFwdINS6_IJS8_SA_S9_EEENS6_IJNS7_ILi1EEESI_SI_EEESC_SE_Li256ELb1ELb1ELb1ELb0EEENS1_36VarlenDynamicPersistentTileSchedulerILi128ELi64ELi256ELi256ELb1ELb1ELb0ELb1ELb0ELb1EEEEEEEEEvNT_6ParamsE:
	.zero		1432


//--------------------- .nv.constant0._ZN7cutlass13device_kernelIN5flash19enable_sm80_to_sm89INS1_16FlashAttnFwdSm80INS1_25CollectiveMainloopFwdSm80ILi8ELi1ELb0EN4cute5tupleIJNS5_1CILi128EEENS7_ILi64EEENS7_ILi192EEEEEELi192ENS_6half_tEfNS_4arch4Sm80ELb0ELb1ELb0ELb1ELb1ELb1ELb1ELb1EEENS1_21CollectiveEpilogueFwdINS6_IJS8_SA_S9_EEENS6_IJNS7_ILi1EEESI_SI_EEESC_SE_Li256ELb1ELb1ELb1ELb0EEENS1_36VarlenDynamicPersistentTileSchedulerILi128ELi64ELi256ELi256ELb1ELb1ELb0ELb1ELb0ELb1EEEEEEEEEvNT_6ParamsE --------------------------
	.section	.nv.constant0._ZN7cutlass13device_kernelIN5flash19enable_sm80_to_sm89INS1_16FlashAttnFwdSm80INS1_25CollectiveMainloopFwdSm80ILi8ELi1ELb0EN4cute5tupleIJNS5_1CILi128EEENS7_ILi64EEENS7_ILi192EEEEEELi192ENS_6half_tEfNS_4arch4Sm80ELb0ELb1ELb0ELb1ELb1ELb1ELb1ELb1EEENS1_21CollectiveEpilogueFwdINS6_IJS8_SA_S9_EEENS6_IJNS7_ILi1EEESI_SI_EEESC_SE_Li256ELb1ELb1ELb1ELb0EEENS1_36VarlenDynamicPersistentTileSchedulerILi128ELi64ELi256ELi256ELb1ELb1ELb0ELb1ELb0ELb1EEEEEEEEEvNT_6ParamsE,"a",@progbits
	.sectionflags	@""
	.align	4
.nv.constant0._ZN7cutlass13device_kernelIN5flash19enable_sm80_to_sm89INS1_16FlashAttnFwdSm80INS1_25CollectiveMainloopFwdSm80ILi8ELi1ELb0EN4cute5tupleIJNS5_1CILi128EEENS7_ILi64EEENS7_ILi192EEEEEELi192ENS_6half_tEfNS_4arch4Sm80ELb0ELb1ELb0ELb1ELb1ELb1ELb1ELb1EEENS1_21CollectiveEpilogueFwdINS6_IJS8_SA_S9_EEENS6_IJNS7_ILi1EEESI_SI_EEESC_SE_Li256ELb1ELb1ELb1ELb0EEENS1_36VarlenDynamicPersistentTileSchedulerILi128ELi64ELi256ELi256ELb1ELb1ELb0ELb1ELb0ELb1EEEEEEEEEvNT_6ParamsE:
	.zero		1432


//--------------------- .nv.constant0._ZN7cutlass13device_kernelIN5flash19enable_sm80_to_sm89INS1_16FlashAttnFwdSm80INS1_25CollectiveMainloopFwdSm80ILi8ELi1ELb0EN4cute5tupleIJNS5_1CILi128EEENS7_ILi64EEENS7_ILi192EEEEEELi192ENS_6half_tEfNS_4arch4Sm80ELb1ELb0ELb0ELb0ELb1ELb0ELb1ELb1EEENS1_21CollectiveEpilogueFwdINS6_IJS8_SA_S9_EEENS6_IJNS7_ILi1EEESI_SI_EEESC_SE_Li256ELb0ELb1ELb1ELb0EEENS1_30DynamicPersistentTileSchedulerILi256ELi256ELb1ELb1ELb0EEEEEEEEEvNT_6ParamsE --------------------------
	.section	.nv.constant0._ZN7cutlass13device_kernelIN5flash19enable_sm80_to_sm89INS1_16FlashAttnFwdSm80INS1_25CollectiveMainloopFwdSm80ILi8ELi1ELb0EN4cute5tupleIJNS5_1CILi128EEENS7_ILi64EEENS7_ILi192EEEEEELi192ENS_6half_tEfNS_4arch4Sm80ELb1ELb0ELb0ELb0ELb1ELb0ELb1ELb1EEENS1_21CollectiveEpilogueFwdINS6_IJS8_SA_S9_EEENS6_IJNS7_ILi1EEESI_SI_EEESC_SE_Li256ELb0ELb1ELb1ELb0EEENS1_30DynamicPersistentTileSchedulerILi256ELi256ELb1ELb1ELb0EEEEEEEEEvNT_6ParamsE,"a",@progbits
	.sectionflags	@""
	.align	4
.nv.constant0._ZN7cutlass13device_kernelIN5flash19enable_sm80_to_sm89INS1_16FlashAttnFwdSm80INS1_25CollectiveMainloopFwdSm80ILi8ELi1ELb0EN4cute5tupleIJNS5_1CILi128EEENS7_ILi64EEENS7_ILi192EEEEEELi192ENS_6half_tEfNS_4arch4Sm80ELb1ELb0ELb0ELb0ELb1ELb0ELb1ELb1EEENS1_21CollectiveEpilogueFwdINS6_IJS8_SA_S9_EEENS6_IJNS7_ILi1EEESI_SI_EEESC_SE_Li256ELb0ELb1ELb1ELb0EEENS1_30DynamicPersistentTileSchedulerILi256ELi256ELb1ELb1ELb0EEEEEEEEEvNT_6ParamsE:
	.zero		1416


//--------------------- .nv.constant0._ZN7cutlass13device_kernelIN5flash19enable_sm80_to_sm89INS1_16FlashAttnFwdSm80INS1_25CollectiveMainloopFwdSm80ILi8ELi1ELb0EN4cute5tupleIJNS5_1CILi128EEENS7_ILi64EEENS7_ILi192EEEEEELi192ENS_6half_tEfNS_4arch4Sm80ELb1ELb0ELb0ELb1ELb1ELb0ELb1ELb1EEENS1_21CollectiveEpilogueFwdINS6_IJS8_SA_S9_EEENS6_IJNS7_ILi1EEESI_SI_EEESC_SE_Li256ELb1ELb1ELb1ELb0EEENS1_36VarlenDynamicPersistentTileSchedulerILi128ELi64ELi256ELi256ELb1ELb1ELb0ELb1ELb1ELb1EEEEEEEEEvNT_6ParamsE --------------------------
	.section	.nv.constant0._ZN7cutlass13device_kernelIN5flash19enable_sm80_to_sm89INS1_16FlashAttnFwdSm80INS1_25CollectiveMainloopFwdSm80ILi8ELi1ELb0EN4cute5tupleIJNS5_1CILi128EEENS7_ILi64EEENS7_ILi192EEEEEELi192ENS_6half_tEfNS_4arch4Sm80ELb1ELb0ELb0ELb1ELb1ELb0ELb1ELb1EEENS1_21CollectiveEpilogueFwdINS6_IJS8_SA_S9_EEENS6_IJNS7_ILi1EEESI_SI_EEESC_SE_Li256ELb1ELb1ELb1ELb0EEENS1_36VarlenDynamicPersistentTileSchedulerILi128ELi64ELi256ELi256ELb1ELb1ELb0ELb1ELb1ELb1EEEEEEEEEvNT_6ParamsE,"a",@progbits
	.sectionflags	@""
	.align	4
.nv.constant0._ZN7cutlass13device_kernelIN5flash19enable_sm80_to_sm89INS1_16FlashAttnFwdSm80INS1_25CollectiveMainloopFwdSm80ILi8ELi1ELb0EN4cute5tupleIJNS5_1CILi128EEENS7_ILi64EEENS7_ILi192EEEEEELi192ENS_6half_tEfNS_4arch4Sm80ELb1ELb0ELb0ELb1ELb1ELb0ELb1ELb1EEENS1_21CollectiveEpilogueFwdINS6_IJS8_SA_S9_EEENS6_IJNS7_ILi1EEESI_SI_EEESC_SE_Li256ELb1ELb1ELb1ELb0EEENS1_36VarlenDynamicPersistentTileSchedulerILi128ELi64ELi256ELi256ELb1ELb1ELb0ELb1ELb1ELb1EEEEEEEEEvNT_6ParamsE:
	.zero		1432


//--------------------- .nv.constant0._ZN7cutlass13device_kernelIN5flash19enable_sm80_to_sm89INS1_16FlashAttnFwdSm80INS1_25CollectiveMainloopFwdSm80ILi8ELi1ELb0EN4cute5tupleIJNS5_1CILi128EEENS7_ILi64EEENS7_ILi192EEEEEELi192ENS_6half_tEfNS_4arch4Sm80ELb1ELb0ELb0ELb1ELb1ELb1ELb1ELb1EEENS1_21CollectiveEpilogueFwdINS6_IJS8_SA_S9_EEENS6_IJNS7_ILi1EEESI_SI_EEESC_SE_Li256ELb1ELb1ELb1ELb0EEENS1_36VarlenDynamicPersistentTileSchedulerILi128ELi64ELi256ELi256ELb1ELb1ELb0ELb1ELb1ELb1EEEEEEEEEvNT_6ParamsE --------------------------
	.section	.nv.constant0._ZN7cutlass13device_kernelIN5flash19enable_sm80_to_sm89INS1_16FlashAttnFwdSm80INS1_25CollectiveMainloopFwdSm80ILi8ELi1ELb0EN4cute5tupleIJNS5_1CILi128EEENS7_ILi64EEENS7_ILi192EEEEEELi192ENS_6half_tEfNS_4arch4Sm80ELb1ELb0ELb0ELb1ELb1ELb1ELb1ELb1EEENS1_21CollectiveEpilogueFwdINS6_IJS8_SA_S9_EEENS6_IJNS7_ILi1EEESI_SI_EEESC_SE_Li256ELb1ELb1ELb1ELb0EEENS1_36VarlenDynamicPersistentTileSchedulerILi128ELi64ELi256ELi256ELb1ELb1ELb0ELb1ELb1ELb1EEEEEEEEEvNT_6ParamsE,"a",@progbits
	.sectionflags	@""
	.align	4
.nv.constant0._ZN7cutlass13device_kernelIN5flash19enable_sm80_to_sm89INS1_16FlashAttnFwdSm80INS1_25CollectiveMainloopFwdSm80ILi8ELi1ELb0EN4cute5tupleIJNS5_1CILi128EEENS7_ILi64EEENS7_ILi192EEEEEELi192ENS_6half_tEfNS_4arch4Sm80ELb1ELb0ELb0ELb1ELb1ELb1ELb1ELb1EEENS1_21CollectiveEpilogueFwdINS6_IJS8_SA_S9_EEENS6_IJNS7_ILi1EEESI_SI_EEESC_SE_Li256ELb1ELb1ELb1ELb0EEENS1_36VarlenDynamicPersistentTileSchedulerILi128ELi64ELi256ELi256ELb1ELb1ELb0ELb1ELb1ELb1EEEEEEEEEvNT_6ParamsE:
	.zero		1432


//--------------------- .nv.constant0._ZN7cutlass13device_kernelIN5flash19enable_sm80_to_sm89INS1_16FlashAttnFwdSm80INS1_25CollectiveMainloopFwdSm80ILi8ELi2ELb0EN4cute5tupleIJNS5_1CILi128EEENS7_ILi64EEENS7_ILi192EEEEEELi192ENS_6half_tEfNS_4arch4Sm80ELb0ELb0ELb0ELb0ELb1ELb0ELb1ELb1EEENS1_21CollectiveEpilogueFwdINS6_IJS8_SA_S9_EEENS6_IJNS7_ILi1EEESI_SI_EEESC_SE_Li256ELb0ELb1ELb1ELb0EEENS1_19SingleTileSchedulerILb0ELb1ELb1ELi128EEEEEEEEEvNT_6ParamsE --------------------------
	.section	.nv.constant0._ZN7cutlass13device_kernelIN5flash19enable_sm80_to_sm89INS1_16FlashAttnFwdSm80INS1_25CollectiveMainloopFwdSm80ILi8ELi2ELb0EN4cute5tupleIJNS5_1CILi128EEENS7_ILi64EEENS7_ILi192EEEEEELi192ENS_6half_tEfNS_4arch4Sm80ELb0ELb0ELb0ELb0ELb1ELb0ELb1ELb1EEENS1_21CollectiveEpilogueFwdINS6_IJS8_SA_S9_EEENS6_IJNS7_ILi1EEESI_SI_EEESC_SE_Li256ELb0ELb1ELb1ELb0EEENS1_19SingleTileSchedulerILb0ELb1ELb1ELi128EEEEEEEEEvNT_6ParamsE,"a",@progbits
	.sectionflags	@""
	.align	4
.nv.constant0._ZN7cutlass13device_kernelIN5flash19enable_sm80_to_sm89INS1_16FlashAttnFwdSm80INS1_25CollectiveMainloopFwdSm80ILi8ELi2ELb0EN4cute5tupleIJNS5_1CILi128EEENS7_ILi64EEENS7_ILi192EEEEEELi192ENS_6half_tEfNS_4arch4Sm80ELb0ELb0ELb0ELb0ELb1ELb0ELb1ELb1EEENS1_21CollectiveEpilogueFwdINS6_IJS8_SA_S9_EEENS6_IJNS7_ILi1EEESI_SI_EEESC_SE_Li256ELb0ELb1ELb1ELb0EEENS1_19SingleTileSchedulerILb0ELb1ELb1ELi128EEEEEEEEEvNT_6ParamsE:
	.zero		1400


//--------------------- .nv.constant0._ZN7cutlass13device_kernelIN5flash19enable_sm80_to_sm89INS1_16FlashAttnFwdSm80INS1_25CollectiveMainloopFwdSm80ILi8ELi2ELb0EN4cute5tupleIJNS5_1CILi128EEENS7_ILi64EEENS7_ILi192EEEEEELi192ENS_6half_tEfNS_4arch4Sm80ELb0ELb0ELb0ELb1ELb1ELb0ELb1ELb1EEENS1_21CollectiveEpilogueFwdINS6_IJS8_SA_S9_EEENS6_IJNS7_ILi1EEESI_SI_EEESC_SE_Li256ELb1ELb1ELb1ELb0EEENS1_36VarlenDynamicPersistentTileSchedulerILi128ELi64ELi256ELi256ELb1ELb1ELb0ELb0ELb1ELb1EEEEEEEEEvNT_6ParamsE --------------------------
	.section	.nv.constant0._ZN7cutlass13device_kernelIN5flash19enable_sm80_to_sm89INS1_16FlashAttnFwdSm80INS1_25CollectiveMainloopFwdSm80ILi8ELi2ELb0EN4cute5tupleIJNS5_1CILi128EEENS7_ILi64EEENS7_ILi192EEEEEELi192ENS_6half_tEfNS_4arch4Sm80ELb0ELb0ELb0ELb1ELb1ELb0ELb1ELb1EEENS1_21CollectiveEpilogueFwdINS6_IJS8_SA_S9_EEENS6_IJNS7_ILi1EEESI_SI_EEESC_SE_Li256ELb1ELb1ELb1ELb0EEENS1_36VarlenDynamicPersistentTileSchedulerILi128ELi64ELi256ELi256ELb1ELb1ELb0ELb0ELb1ELb1EEEEEEEEEvNT_6ParamsE,"a",@progbits
	.sectionflags	@""
	.align	4
.nv.constant0._ZN7cutlass13device_kernelIN5flash19enable_sm80_to_sm89INS1_16FlashAttnFwdSm80INS1_25CollectiveMainloopFwdSm80ILi8ELi2ELb0EN4cute5tupleIJNS5_1CILi128EEENS7_ILi64EEENS7_ILi192EEEEEELi192ENS_6half_tEfNS_4arch4Sm80ELb0ELb0ELb0ELb1ELb1ELb0ELb1ELb1EEENS1_21CollectiveEpilogueFwdINS6_IJS8_SA_S9_EEENS6_IJNS7_ILi1EEESI_SI_EEESC_SE_Li256ELb1ELb1ELb1ELb0EEENS1_36VarlenDynamicPersistentTileSchedulerILi128ELi64ELi256ELi256ELb1ELb1ELb0ELb0ELb1ELb1EEEEEEEEEvNT_6ParamsE:
	.zero		1432


//--------------------- .nv.constant0._ZN7cutlass13device_kernelIN5flash19enable_sm80_to_sm89INS1_16FlashAttnFwdSm80INS1_25CollectiveMainloopFwdSm80ILi8ELi2ELb0EN4cute5tupleIJNS5_1CILi128EEENS7_ILi64EEENS7_ILi192EEEEEELi192ENS_6half_tEfNS_4arch4Sm80ELb0ELb0ELb0ELb1ELb1ELb1ELb1ELb1EEENS1_21CollectiveEpilogueFwdINS6_IJS8_SA_S9_EEENS6_IJNS7_ILi1EEESI_SI_EEESC_SE_Li256ELb1ELb1ELb1ELb0EEENS1_36VarlenDynamicPersistentTileSchedulerILi128ELi64ELi256ELi256ELb1ELb1ELb0ELb0ELb1ELb1EEEEEEEEEvNT_6ParamsE --------------------------
	.section	.nv.constant0._ZN7cutlass13device_kernelIN5flash19enable_sm80_to_sm89INS1_16FlashAttnFwdSm80INS1_25CollectiveMainloopFwdSm80ILi8ELi2ELb0EN4cute5tupleIJNS5_1CILi128EEENS7_ILi64EEENS7_ILi192EEEEEELi192ENS_6half_tEfNS_4arch4Sm80ELb0ELb0ELb0ELb1ELb1ELb1ELb1ELb1EEENS1_21CollectiveEpilogueFwdINS6_IJS8_SA_S9_EEENS6_IJNS7_ILi1EEESI_SI_EEESC_SE_Li256ELb1ELb1ELb1ELb0EEENS1_36VarlenDynamicPersistentTileSchedulerILi128ELi64ELi256ELi256ELb1ELb1ELb0ELb0ELb1ELb1EEEEEEEEEvNT_6ParamsE,"a",@progbits
	.sectionflags	@""
	.align	4
.nv.constant0._ZN7cutlass13device_kernelIN5flash19enable_sm80_to_sm89INS1_16FlashAttnFwdSm80INS1_25CollectiveMainloopFwdSm80ILi8ELi2ELb0EN4cute5tupleIJNS5_1CILi128EEENS7_ILi64EEENS7_ILi192EEEEEELi192ENS_6half_tEfNS_4arch4Sm80ELb0ELb0ELb0ELb1ELb1ELb1ELb1ELb1EEENS1_21CollectiveEpilogueFwdINS6_IJS8_SA_S9_EEENS6_IJNS7_ILi1EEESI_SI_EEESC_SE_Li256ELb1ELb1ELb1ELb0EEENS1_36VarlenDynamicPersistentTileSchedulerILi128ELi64ELi256ELi256ELb1ELb1ELb0ELb0ELb1ELb1EEEEEEEEEvNT_6ParamsE:
	.zero		1432


//--------------------- .nv.constant0._ZN7cutlass13device_kernelIN5flash19enable_sm80_to_sm89INS1_16FlashAttnFwdSm80INS1_25CollectiveMainloopFwdSm80ILi8ELi2ELb0EN4cute5tupleIJNS5_1CILi128EEENS7_ILi64EEENS7_ILi192EEEEEELi192ENS_6half_tEfNS_4arch4Sm80ELb0ELb1ELb0ELb0ELb1ELb0ELb1ELb1EEENS1_21CollectiveEpilogueFwdINS6_IJS8_SA_S9_EEENS6_IJNS7_ILi1EEESI_SI_EEESC_SE_Li256ELb0ELb1ELb1ELb0EEENS1_19SingleTileSchedulerILb0ELb1ELb1ELi128EEEEEEEEEvNT_6ParamsE --------------------------
	.section	.nv.constant0._ZN7cutlass13device_kernelIN5flash19enable_sm80_to_sm89INS1_16FlashAttnFwdSm80INS1_25CollectiveMainloopFwdSm80ILi8ELi2ELb0EN4cute5tupleIJNS5_1CILi128EEENS7_ILi64EEENS7_ILi192EEEEEELi192ENS_6half_tEfNS_4arch4Sm80ELb0ELb1ELb0ELb0ELb1ELb0ELb1ELb1EEENS1_21CollectiveEpilogueFwdINS6_IJS8_SA_S9_EEENS6_IJNS7_ILi1EEESI_SI_EEESC_SE_Li256ELb0ELb1ELb1ELb0EEENS1_19SingleTileSchedulerILb0ELb1ELb1ELi128EEEEEEEEEvNT_6ParamsE,"a",@progbits
	.sectionflags	@""
	.align	4
.nv.constant0._ZN7cutlass13device_kernelIN5flash19enable_sm80_to_sm89INS1_16FlashAttnFwdSm80INS1_25CollectiveMainloopFwdSm80ILi8ELi2ELb0EN4cute5tupleIJNS5_1CILi128EEENS7_ILi64EEENS7_ILi192EEEEEELi192ENS_6half_tEfNS_4arch4Sm80ELb0ELb1ELb0ELb0ELb1ELb0ELb1ELb1EEENS1_21CollectiveEpilogueFwdINS6_IJS8_SA_S9_EEENS6_IJNS7_ILi1EEESI_SI_EEESC_SE_Li256ELb0ELb1ELb1ELb0EEENS1_19SingleTileSchedulerILb0ELb1ELb1ELi128EEEEEEEEEvNT_6ParamsE:
	.zero		1400


//--------------------- .nv.constant0._ZN7cutlass13device_kernelIN5flash19enable_sm80_to_sm89INS1_16FlashAttnFwdSm80INS1_25CollectiveMainloopFwdSm80ILi8ELi2ELb0EN4cute5tupleIJNS5_1CILi128EEENS7_ILi64EEENS7_ILi192EEEEEELi192ENS_6half_tEfNS_4arch4Sm80ELb0ELb1ELb0ELb1ELb1ELb0ELb1ELb1EEENS1_21CollectiveEpilogueFwdINS6_IJS8_SA_S9_EEENS6_IJNS7_ILi1EEESI_SI_EEESC_SE_Li256ELb1ELb1ELb1ELb0EEENS1_36VarlenDynamicPersistentTileSchedulerILi128ELi64ELi256ELi256ELb1ELb1ELb0ELb1ELb0ELb1EEEEEEEEEvNT_6ParamsE --------------------------
	.section	.nv.constant0._ZN7cutlass13device_kernelIN5flash19enable_sm80_to_sm89INS1_16FlashAttnFwdSm80INS1_25CollectiveMainloopFwdSm80ILi8ELi2ELb0EN4cute5tupleIJNS5_1CILi128EEENS7_ILi64EEENS7_ILi192EEEEEELi192ENS_6half_tEfNS_4arch4Sm80ELb0ELb1ELb0ELb1ELb1ELb0ELb1ELb1EEENS1_21CollectiveEpilogueFwdINS6_IJS8_SA_S9_EEENS6_IJNS7_ILi1EEESI_SI_EEESC_SE_Li256ELb1ELb1ELb1ELb0EEENS1_36VarlenDynamicPersistentTileSchedulerILi128ELi64ELi256ELi256ELb1ELb1ELb0ELb1ELb0ELb1EEEEEEEEEvNT_6ParamsE,"a",@progbits
	.sectionflags	@""
	.align	4
.nv.constant0._ZN7cutlass13device_kernelIN5flash19enable_sm80_to_sm89INS1_16FlashAttnFwdSm80INS1_25CollectiveMainloopFwdSm80ILi8ELi2ELb0EN4cute5tupleIJNS5_1CILi128EEENS7_ILi64EEENS7_ILi192EEEEEELi192ENS_6half_tEfNS_4arch4Sm80ELb0ELb1ELb0ELb1ELb1ELb0ELb1ELb1EEENS1_21CollectiveEpilogueFwdINS6_IJS8_SA_S9_EEENS6_IJNS7_ILi1EEESI_SI_EEESC_SE_Li256ELb1ELb1ELb1ELb0EEENS1_36VarlenDynamicPersistentTileSchedulerILi128ELi64ELi256ELi256ELb1ELb1ELb0ELb1ELb0ELb1EEEEEEEEEvNT_6ParamsE:
	.zero		1432


//--------------------- .nv.constant0._ZN7cutlass13device_kernelIN5flash19enable_sm80_to_sm89INS1_16FlashAttnFwdSm80INS1_25CollectiveMainloopFwdSm80ILi8ELi2ELb0EN4cute5tupleIJNS5_1CILi128EEENS7_ILi64EEENS7_ILi192EEEEEELi192ENS_6half_tEfNS_4arch4Sm80ELb0ELb1ELb0ELb1ELb1ELb1ELb1ELb1EEENS1_21CollectiveEpilogueFwdINS6_IJS8_SA_S9_EEENS6_IJNS7_ILi1EEESI_SI_EEESC_SE_Li256ELb1ELb1ELb1ELb0EEENS1_36VarlenDynamicPersistentTileSchedulerILi128ELi64ELi256ELi256ELb1ELb1ELb0ELb1ELb0ELb1EEEEEEEEEvNT_6ParamsE --------------------------
	.section	.nv.constant0._ZN7cutlass13device_kernelIN5flash19enable_sm80_to_sm89INS1_16FlashAttnFwdSm80INS1_25CollectiveMainloopFwdSm80ILi8ELi2ELb0EN4cute5tupleIJNS5_1CILi128EEENS7_ILi64EEENS7_ILi192EEEEEELi192ENS_6half_tEfNS_4arch4Sm80ELb0ELb1ELb0ELb1ELb1ELb1ELb1ELb1EEENS1_21CollectiveEpilogueFwdINS6_IJS8_SA_S9_EEENS6_IJNS7_ILi1EEESI_SI_EEESC_SE_Li256ELb1ELb1ELb1ELb0EEENS1_36VarlenDynamicPersistentTileSchedulerILi128ELi64ELi256ELi256ELb1ELb1ELb0ELb1ELb0ELb1EEEEEEEEEvNT_6ParamsE,"a",@progbits
	.sectionflags	@""
	.align	4
.nv.constant0._ZN7cutlass13device_kernelIN5flash19enable_sm80_to_sm89INS1_16FlashAttnFwdSm80INS1_25CollectiveMainloopFwdSm80ILi8ELi2ELb0EN4cute5tupleIJNS5_1CILi128EEENS7_ILi64EEENS7_ILi192EEEEEELi192ENS_6half_tEfNS_4arch4Sm80ELb0ELb1ELb0ELb1ELb1ELb1ELb1ELb1EEENS1_21CollectiveEpilogueFwdINS6_IJS8_SA_S9_EEENS6_IJNS7_ILi1EEESI_SI_EEESC_SE_Li256ELb1ELb1ELb1ELb0EEENS1_36VarlenDynamicPersistentTileSchedulerILi128ELi64ELi256ELi256ELb1ELb1ELb0ELb1ELb0ELb1EEEEEEEEEvNT_6ParamsE:
	.zero		1432


//--------------------- .nv.constant0._ZN7cutlass13device_kernelIN5flash19enable_sm80_to_sm89INS1_16FlashAttnFwdSm80INS1_25CollectiveMainloopFwdSm80ILi8ELi2ELb0EN4cute5tupleIJNS5_1CILi128EEENS7_ILi64EEENS7_ILi192EEEEEELi192ENS_6half_tEfNS_4arch4Sm80ELb1ELb0ELb0ELb0ELb1ELb0ELb1ELb1EEENS1_21CollectiveEpilogueFwdINS6_IJS8_SA_S9_EEENS6_IJNS7_ILi1EEESI_SI_EEESC_SE_Li256ELb0ELb1ELb1ELb0EEENS1_30DynamicPersistentTileSchedulerILi256ELi256ELb1ELb1ELb0EEEEEEEEEvNT_6ParamsE --------------------------
	.section	.nv.constant0._ZN7cutlass13device_kernelIN5flash19enable_sm80_to_sm89INS1_16FlashAttnFwdSm80INS1_25CollectiveMainloopFwdSm80ILi8ELi2ELb0EN4cute5tupleIJNS5_1CILi128EEENS7_ILi64EEENS7_ILi192EEEEEELi192ENS_6half_tEfNS_4arch4Sm80ELb1ELb0ELb0ELb0ELb1ELb0ELb1ELb1EEENS1_21CollectiveEpilogueFwdINS6_IJS8_SA_S9_EEENS6_IJNS7_ILi1EEESI_SI_EEESC_SE_Li256ELb0ELb1ELb1ELb0EEENS1_30DynamicPersistentTileSchedulerILi256ELi256ELb1ELb1ELb0EEEEEEEEEvNT_6ParamsE,"a",@progbits
	.sectionflags	@""
	.align	4
.nv.constant0._ZN7cutlass13device_kernelIN5flash19enable_sm80_to_sm89INS1_16FlashAttnFwdSm80INS1_25CollectiveMainloopFwdSm80ILi8ELi2ELb0EN4cute5tupleIJNS5_1CILi128EEENS7_ILi64EEENS7_ILi192EEEEEELi192ENS_6half_tEfNS_4arch4Sm80ELb1ELb0ELb0ELb0ELb1ELb0ELb1ELb1EEENS1_21CollectiveEpilogueFwdINS6_IJS8_SA_S9_EEENS6_IJNS7_ILi1EEESI_SI_EEESC_SE_Li256ELb0ELb1ELb1ELb0EEENS1_30DynamicPersistentTileSchedulerILi256ELi256ELb1ELb1ELb0EEEEEEEEEvNT_6ParamsE:
	.zero		1416


//--------------------- .nv.constant0._ZN7cutlass13device_kernelIN5flash19enable_sm80_to_sm89INS1_16FlashAttnFwdSm80INS1_25CollectiveMainloopFwdSm80ILi8ELi2ELb0EN4cute5tupleIJNS5_1CILi128EEENS7_ILi64EEENS7_ILi192EEEEEELi192ENS_6half_tEfNS_4arch4Sm80ELb1ELb0ELb0ELb1ELb1ELb0ELb1ELb1EEENS1_21CollectiveEpilogueFwdINS6_IJS8_SA_S9_EEENS6_IJNS7_ILi1EEESI_SI_EEESC_SE_Li256ELb1ELb1ELb1ELb0EEENS1_36VarlenDynamicPersistentTileSchedulerILi128ELi64ELi256ELi256ELb1ELb1ELb0ELb1ELb1ELb1EEEEEEEEEvNT_6ParamsE --------------------------
	.section	.nv.constant0._ZN7cutlass13device_kernelIN5flash19enable_sm80_to_sm89INS1_16FlashAttnFwdSm80INS1_25CollectiveMainloopFwdSm80ILi8ELi2ELb0EN4cute5tupleIJNS5_1CILi128EEENS7_ILi64EEENS7_ILi192EEEEEELi192ENS_6half_tEfNS_4arch4Sm80ELb1ELb0ELb0ELb1ELb1ELb0ELb1ELb1EEENS1_21CollectiveEpilogueFwdINS6_IJS8_SA_S9_EEENS6_IJNS7_ILi1EEESI_SI_EEESC_SE_Li256ELb1ELb1ELb1ELb0EEENS1_36VarlenDynamicPersistentTileSchedulerILi128ELi64ELi256ELi256ELb1ELb1ELb0ELb1ELb1ELb1EEEEEEEEEvNT_6ParamsE,"a",@progbits
	.sectionflags	@""
	.align	4
.nv.constant0._ZN7cutlass13device_kernelIN5flash19enable_sm80_to_sm89INS1_16FlashAttnFwdSm80INS1_25CollectiveMainloopFwdSm80ILi8ELi2ELb0EN4cute5tupleIJNS5_1CILi128EEENS7_ILi64EEENS7_ILi192EEEEEELi192ENS_6half_tEfNS_4arch4Sm80ELb1ELb0ELb0ELb1ELb1ELb0ELb1ELb1EEENS1_21CollectiveEpilogueFwdINS6_IJS8_SA_S9_EEENS6_IJNS7_ILi1EEESI_SI_EEESC_SE_Li256ELb1ELb1ELb1ELb0EEENS1_36VarlenDynamicPersistentTileSchedulerILi128ELi64ELi256ELi256ELb1ELb1ELb0ELb1ELb1ELb1EEEEEEEEEvNT_6ParamsE:
	.zero		1432


//--------------------- .nv.constant0._ZN7cutlass13device_kernelIN5flash19enable_sm80_to_sm89INS1_16FlashAttnFwdSm80INS1_25CollectiveMainloopFwdSm80ILi8ELi2ELb0EN4cute5tupleIJNS5_1CILi128EEENS7_ILi64EEENS7_ILi192EEEEEELi192ENS_6half_tEfNS_4arch4Sm80ELb1ELb0ELb0ELb1ELb1ELb1ELb1ELb1EEENS1_21CollectiveEpilogueFwdINS6_IJS8_SA_S9_EEENS6_IJNS7_ILi1EEESI_SI_EEESC_SE_Li256ELb1ELb1ELb1ELb0EEENS1_36VarlenDynamicPersistentTileSchedulerILi128ELi64ELi256ELi256ELb1ELb1ELb0ELb1ELb1ELb1EEEEEEEEEvNT_6ParamsE --------------------------
	.section	.nv.constant0._ZN7cutlass13device_kernelIN5flash19enable_sm80_to_sm89INS1_16FlashAttnFwdSm80INS1_25CollectiveMainloopFwdSm80ILi8ELi2ELb0EN4cute5tupleIJNS5_1CILi128EEENS7_ILi64EEENS7_ILi192EEEEEELi192ENS_6half_tEfNS_4arch4Sm80ELb1ELb0ELb0ELb1ELb1ELb1ELb1ELb1EEENS1_21CollectiveEpilogueFwdINS6_IJS8_SA_S9_EEENS6_IJNS7_ILi1EEESI_SI_EEESC_SE_Li256ELb1ELb1ELb1ELb0EEENS1_36VarlenDynamicPersistentTileSchedulerILi128ELi64ELi256ELi256ELb1ELb1ELb0ELb1ELb1ELb1EEEEEEEEEvNT_6ParamsE,"a",@progbits
	.sectionflags	@""
	.align	4
.nv.constant0._ZN7cutlass13device_kernelIN5flash19enable_sm80_to_sm89INS1_16FlashAttnFwdSm80INS1_25CollectiveMainloopFwdSm80ILi8ELi2ELb0EN4cute5tupleIJNS5_1CILi128EEENS7_ILi64EEENS7_ILi192EEEEEELi192ENS_6half_tEfNS_4arch4Sm80ELb1ELb0ELb0ELb1ELb1ELb1ELb1ELb1EEENS1_21CollectiveEpilogueFwdINS6_IJS8_SA_S9_EEENS6_IJNS7_ILi1EEESI_SI_EEESC_SE_Li256ELb1ELb1ELb1ELb0EEENS1_36VarlenDynamicPersistentTileSchedulerILi128ELi64ELi256ELi256ELb1ELb1ELb0ELb1ELb1ELb1EEEEEEEEEvNT_6ParamsE:
	.zero		1432


//--------------------- .text._ZN7cutlass13device_kernelIN5flash19enable_sm80_to_sm89INS1_16FlashAttnFwdSm80INS1_25CollectiveMainloopFwdSm80ILi8ELi1ELb0EN4cute5tupleIJNS5_1CILi128EEENS7_ILi64EEENS7_ILi192EEEEEELi192ENS_6half_tEfNS_4arch4Sm80ELb0ELb0ELb0ELb0ELb1ELb0ELb1ELb1EEENS1_21CollectiveEpilogueFwdINS6_IJS8_SA_S9_EEENS6_IJNS7_ILi1EEESI_SI_EEESC_SE_Li256ELb0ELb1ELb1ELb0EEENS1_19SingleTileSchedulerILb0ELb1ELb1ELi128EEEEEEEEEvNT_6ParamsE --------------------------
	.section	.text._ZN7cutlass13device_kernelIN5flash19enable_sm80_to_sm89INS1_16FlashAttnFwdSm80INS1_25CollectiveMainloopFwdSm80ILi8ELi1ELb0EN4cute5tupleIJNS5_1CILi128EEENS7_ILi64EEENS7_ILi192EEEEEELi192ENS_6half_tEfNS_4arch4Sm80ELb0ELb0ELb0ELb0ELb1ELb0ELb1ELb1EEENS1_21CollectiveEpilogueFwdINS6_IJS8_SA_S9_EEENS6_IJNS7_ILi1EEESI_SI_EEESC_SE_Li256ELb0ELb1ELb1ELb0EEENS1_19SingleTileSchedulerILb0ELb1ELb1ELi128EEEEEEEEEvNT_6ParamsE,"ax",@progbits
	.sectioninfo	@"SHI_REGISTERS=226"
	.align	128
.text._ZN7cutlass13device_kernelIN5flash19enable_sm80_to_sm89INS1_16FlashAttnFwdSm80INS1_25CollectiveMainloopFwdSm80ILi8ELi1ELb0EN4cute5tupleIJNS5_1CILi128EEENS7_ILi64EEENS7_ILi192EEEEEELi192ENS_6half_tEfNS_4arch4Sm80ELb0ELb0ELb0ELb0ELb1ELb0ELb1ELb1EEENS1_21CollectiveEpilogueFwdINS6_IJS8_SA_S9_EEENS6_IJNS7_ILi1EEESI_SI_EEESC_SE_Li256ELb0ELb1ELb1ELb0EEENS1_19SingleTileSchedulerILb0ELb1ELb1ELi128EEEEEEEEEvNT_6ParamsE:
        .type           _ZN7cutlass13device_kernelIN5flash19enable_sm80_to_sm89INS1_16FlashAttnFwdSm80INS1_25CollectiveMainloopFwdSm80ILi8ELi1ELb0EN4cute5tupleIJNS5_1CILi128EEENS7_ILi64EEENS7_ILi192EEEEEELi192ENS_6half_tEfNS_4arch4Sm80ELb0ELb0ELb0ELb0ELb1ELb0ELb1ELb1EEENS1_21CollectiveEpilogueFwdINS6_IJS8_SA_S9_EEENS6_IJNS7_ILi1EEESI_SI_EEESC_SE_Li256ELb0ELb1ELb1ELb0EEENS1_19SingleTileSchedulerILb0ELb1ELb1ELi128EEEEEEEEEvNT_6ParamsE,@function
        .size           _ZN7cutlass13device_kernelIN5flash19enable_sm80_to_sm89INS1_16FlashAttnFwdSm80INS1_25CollectiveMainloopFwdSm80ILi8ELi1ELb0EN4cute5tupleIJNS5_1CILi128EEENS7_ILi64EEENS7_ILi192EEEEEELi192ENS_6half_tEfNS_4arch4Sm80ELb0ELb0ELb0ELb0ELb1ELb0ELb1ELb1EEENS1_21CollectiveEpilogueFwdINS6_IJS8_SA_S9_EEENS6_IJNS7_ILi1EEESI_SI_EEESC_SE_Li256ELb0ELb1ELb1ELb0EEENS1_19SingleTileSchedulerILb0ELb1ELb1ELi128EEEEEEEEEvNT_6ParamsE,(.L_x_3085 - _ZN7cutlass13device_kernelIN5flash19enable_sm80_to_sm89INS1_16FlashAttnFwdSm80INS1_25CollectiveMainloopFwdSm80ILi8ELi1ELb0EN4cute5tupleIJNS5_1CILi128EEENS7_ILi64EEENS7_ILi192EEEEEELi192ENS_6half_tEfNS_4arch4Sm80ELb0ELb0ELb0ELb0ELb1ELb0ELb1ELb1EEENS1_21CollectiveEpilogueFwdINS6_IJS8_SA_S9_EEENS6_IJNS7_ILi1EEESI_SI_EEESC_SE_Li256ELb0ELb1ELb1ELb0EEENS1_19SingleTileSchedulerILb0ELb1ELb1ELi128EEEEEEEEEvNT_6ParamsE)
        .other          _ZN7cutlass13device_kernelIN5flash19enable_sm80_to_sm89INS1_16FlashAttnFwdSm80INS1_25CollectiveMainloopFwdSm80ILi8ELi1ELb0EN4cute5tupleIJNS5_1CILi128EEENS7_ILi64EEENS7_ILi192EEEEEELi192ENS_6half_tEfNS_4arch4Sm80ELb0ELb0ELb0ELb0ELb1ELb0ELb1ELb1EEENS1_21CollectiveEpilogueFwdINS6_IJS8_SA_S9_EEENS6_IJNS7_ILi1EEESI_SI_EEESC_SE_Li256ELb0ELb1ELb1ELb0EEENS1_19SingleTileSchedulerILb0ELb1ELb1ELi128EEEEEEEEEvNT_6ParamsE,@"STO_CUDA_ENTRY STV_DEFAULT"
_ZN7cutlass13device_kernelIN5flash19enable_sm80_to_sm89INS1_16FlashAttnFwdSm80INS1_25CollectiveMainloopFwdSm80ILi8ELi1ELb0EN4cute5tupleIJNS5_1CILi128EEENS7_ILi64EEENS7_ILi192EEEEEELi192ENS_6half_tEfNS_4arch4Sm80ELb0ELb0ELb0ELb0ELb1ELb0ELb1ELb1EEENS1_21CollectiveEpilogueFwdINS6_IJS8_SA_S9_EEENS6_IJNS7_ILi1EEESI_SI_EEESC_SE_Li256ELb0ELb1ELb1ELb0EEENS1_19SingleTileSchedulerILb0ELb1ELb1ELi128EEEEEEEEEvNT_6ParamsE:
[----:B------:R-:W-:Y:S02]  /*0000*/  MOV R1, c[0x0][0x28] ;  /* 0x00000a0000017a02 */ /* 0x000fe40000000f00 */
[----:B------:R-:W1:Y:S01]  /*0010*/  S2R R3, SR_TID.X ;  /* 0x0000000000037919 */ /* 0x000e620000002100 */
[----:B------:R-:W2:Y:S08]  /*0020*/  S2UR UR6, SR_CTAID.Y ;  /* 0x00000000000679c3 */ /* 0x000eb00000002600 */
[----:B------:R-:W3:Y:S01]  /*0030*/  S2UR UR11, SR_CTAID.Z ;  /* 0x00000000000b79c3 */ /* 0x000ee20000002700 */
[----:B-1----:R-:W-:-:S06]  /*0040*/  SHF.R.U32.HI R0, RZ, 0x5, R3 ;  /* 0x00000005ff007819 */ /* 0x002fcc0000011603 */
[----:B------:R-:W1:Y:S02]  /*0050*/  SHFL.IDX PT, R0, R0, RZ, 0x1f ;  /* 0x00001fff00007589 */ /* 0x000e6400000e0000 */
[----:B-1----:R-:W-:-:S13]  /*0060*/  ISETP.NE.AND P0, PT, R0, RZ, PT ;  /* 0x000000ff0000720c */ /* 0x002fda0003f05270 */
[----:B--23--:R-:W-:Y:S05]  /*0070*/  @!P0 BRA `(.L_x_0) ;  /* 0x0000009000008947 */ /* 0x00cfea0003800000 */
[----:B------:R-:W-:Y:S01]  /*0080*/  MOV R0, c[0x0][0x550] ;  /* 0x0001540000007a02 */ /* 0x000fe20000000f00 */
[----:B------:R-:W-:-:S03]  /*0090*/  UMOV UR10, UR6 ;  /* 0x00000006000a7c82 */ /* 0x000fc60008000000 */
[----:B------:R-:W-:-:S13]  /*00a0*/  ISETP.NE.AND P0, PT, R0, 0x1, PT ;  /* 0x000000010000780c */ /* 0x000fda0003f05270 */
[----:B------:R-:W-:Y:S05]  /*00b0*/  @!P0 BRA `(.L_x_1) ;  /* 0x000000b000008947 */ /* 0x000fea0003800000 */
[----:B------:R-:W-:Y:S02]  /*00c0*/  ULDC UR4, c[0x0][0x554] ;  /* 0x0001550000047ab9 */ /* 0x000fe40000000800 */
[----:B------:R-:W-:Y:S02]  /*00d0*/  UIMAD.WIDE.U32 UR4, UR6, UR4, URZ ;  /* 0x00000004060472a5 */ /* 0x000fe4000f8e003f */
[----:B------:R-:W-:Y:S02]  /*00e0*/  ULDC UR10, c[0x0][0x558] ;  /* 0x00015600000a7ab9 */ /* 0x000fe40000000800 */
[----:B------:R-:W-:Y:S01]  /*00f0*/  USHF.R.U32.HI UR10, URZ, UR10, UR5 ;  /* 0x0000000a3f0a7299 */ /* 0x000fe20008011605 */
[----:B------:R-:W-:Y:S05]  /*0100*/  BRA `(.L_x_1) ;  /* 0x0000006000007947 */ /* 0x000fea0003800000 */
.L_x_0:
[----:B------:R-:W-:Y:S02]  /*0110*/  ULDC.64 UR4, c[0x0][0x550] ;  /* 0x0001540000047ab9 */ /* 0x000fe40000000a00 */
[----:B------:R-:W-:Y:S02]  /*0120*/  UISETP.NE.AND UP0, UPT, UR4, 0x1, UPT ;  /* 0x000000010400788c */ /* 0x000fe4000bf05270 */
[----:B------:R-:W-:-:S02]  /*0130*/  UIMAD.WIDE.U32 UR8, UR6, UR5, URZ ;  /* 0x00000005060872a5 */ /* 0x000fc4000f8e003f */
[----:B------:R-:W-:Y:S02]  /*0140*/  ULDC UR4, c[0x0][0x558] ;  /* 0x0001560000047ab9 */ /* 0x000fe40000000800 */
[----:B------:R-:W-:-:S05]  /*0150*/  UMOV UR10, UR6 ;  /* 0x00000006000a7c82 */ /* 0x000fca0008000000 */
[----:B------:R-:W-:-:S03]  /*0160*/  @UP0 USHF.R.U32.HI UR10, URZ, UR4, UR9 ;  /* 0x000000043f0a0299 */ /* 0x000fc60008011609 */
.L_x_1:
[----:B------:R-:W-:Y:S01]  /*0170*/  ISETP.LE.AND P0, PT, RZ, UR11, PT ;  /* 0x0000000bff007c0c */ /* 0x000fe2000bf03270 */
[----:B------:R-:W-:Y:S02]  /*0180*/  UIADD3 UR4, -UR10, URZ, URZ ;  /* 0x0000003f0a047290 */ /* 0x000fe4000fffe13f */
[----:B------:R-:W-:Y:S02]  /*0190*/  ULDC UR7, c[0x0][0x550] ;  /* 0x0001540000077ab9 */ /* 0x000fe40000000800 */
[----:B------:R-:W-:-:S08]  /*01a0*/  UIMAD UR7, UR4, UR7, UR6 ;  /* 0x00000007040772a4 */ /* 0x000fd0000f8e0206 */
[----:B------:R-:W-:Y:S05]  /*01b0*/  @!P0 EXIT ;  /* 0x000000000000894d */ /* 0x000fea0003800000 */
[----:B------:R-:W-:Y:S02]  /*01c0*/  ULDC.64 UR4, c[0x0][0x370] ;  /* 0x0000dc0000047ab9 */ /* 0x000fe40000000a00 */
[----:B------:R-:W-:Y:S02]  /*01d0*/  UISETP.NE.U32.AND UP0, UPT, URZ, UR4, UPT ;  /* 0x000000043f00728c */ /* 0x000fe4000bf05070 */
[----:B------:R-:W-:Y:S02]  /*01e0*/  ULDC.64 UR8, c[0x0][0x370] ;  /* 0x0000dc0000087ab9 */ /* 0x000fe40000000a00 */
[----:B------:R-:W-:Y:S02]  /*01f0*/  UISETP.NE.AND.EX UP0, UPT, URZ, UR5, UPT, UP0 ;  /* 0x000000053f00728c */ /* 0x000fe4000bf05300 */
[----:B------:R-:W-:-:S04]  /*0200*/  ULDC.64 UR12, c[0x0][0x118] ;  /* 0x00004600000c7ab9 */ /* 0x000fc80000000a00 */
[----:B------:R-:W-:-:S05]  /*0210*/  PLOP3.LUT P0, PT, PT, PT, UP0, 0x80, 0x0 ;  /* 0x000000000000781c */ /* 0x000fca0003f0f008 */
[----:B------:R-:W-:Y:S02]  /*0220*/  @UP0 UMOV UR4, 0x4 ;  /* 0x0000000400040882 */ /* 0x000fe40000000000 */
[----:B------:R-:W-:-:S06]  /*0230*/  @UP0 UIMAD.WIDE UR4, UR11, UR4, UR8 ;  /* 0x000000040b0402a5 */ /* 0x000fcc000f8e0208 */
[----:B------:R-:W-:Y:S02]  /*0240*/  IMAD.U32 R4, RZ, RZ, UR4 ;  /* 0x00000004ff047e24 */ /* 0x000fe4000f8e00ff */
[----:B------:R-:W-:-:S05]  /*0250*/  IMAD.U32 R5, RZ, RZ, UR5 ;  /* 0x00000005ff057e24 */ /* 0x000fca000f8e00ff */
[----:B------:R-:W2:Y:S01]  /*0260*/  @P0 LDG.E R4, [R4.64] ;  /* 0x0000000c04040981 */ /* 0x000ea2000c1e1900 */
[----:B------:R-:W-:Y:S02]  /*0270*/  ULDC UR4, c[0x0][0x2ac] ;  /* 0x0000ab0000047ab9 */ /* 0x000fe40000000800 */
[----:B------:R-:W-:Y:S02]  /*0280*/  ULDC UR9, c[0x0][0x1d0] ;  /* 0x0000740000097ab9 */ /* 0x000fe40000000800 */
[----:B------:R-:W-:Y:S02]  /*0290*/  UIMAD UR9, UR4, UR9, URZ ;  /* 0x00000009040972a4 */ /* 0x000fe4000f8e023f */
[----:B------:R-:W-:Y:S02]  /*02a0*/  UMOV UR8, URZ ;  /* 0x0000003f00087c82 */ /* 0x000fe40008000000 */
[----:B------:R-:W-:Y:S02]  /*02b0*/  UISETP.GE.AND UP0, UPT, UR9, 0x1, UPT ;  /* 0x000000010900788c */ /* 0x000fe4000bf06270 */
[----:B------:R-:W-:-:S02]  /*02c0*/  UIADD3 UR5, UR9, 0x3f, URZ ;  /* 0x0000003f09057890 */ /* 0x000fc4000fffe03f */
[----:B------:R-:W-:Y:S02]  /*02d0*/  UMOV UR19, URZ ;  /* 0x0000003f00137c82 */ /* 0x000fe40008000000 */
[----:B------:R-:W-:-:S04]  /*02e0*/  USHF.R.S32.HI UR4, URZ, 0x1f, UR5 ;  /* 0x0000001f3f047899 */ /* 0x000fc80008011405 */
[----:B------:R-:W-:-:S04]  /*02f0*/  ULEA.HI UR4, UR4, UR5, URZ, 0x6 ;  /* 0x0000000504047291 */ /* 0x000fc8000f8f303f */
[----:B------:R-:W-:Y:S01]  /*0300*/  USHF.R.S32.HI UR6, URZ, 0x6, UR4 ;  /* 0x000000063f067899 */ /* 0x000fe20008011404 */
[----:B--2---:R1:W2:Y:S01]  /*0310*/  @P0 R2UR UR8, R4 ;  /* 0x00000000040803c2 */ /* 0x0042a200000e0000 */
[----:B------:R-:W-:-:S13]  /*0320*/  PLOP3.LUT P0, PT, PT, PT, UP0, 0x80, 0x0 ;  /* 0x000000000000781c */ /* 0x000fda0003f0f008 */
[----:B------:R-:W-:Y:S05]  /*0330*/  @!P0 BRA `(.L_x_2) ;  /* 0x0000024000008947 */ /* 0x000fea0003800000 */
[----:B------:R-:W-:Y:S02]  /*0340*/  USHF.R.U32.HI UR4, URZ, 0x10, UR7 ;  /* 0x000000103f047899 */ /* 0x000fe40008011607 */
[----:B------:R-:W-:Y:S02]  /*0350*/  ULDC UR5, c[0x0][0x338] ;  /* 0x0000ce0000057ab9 */ /* 0x000fe40000000800 */
[----:B------:R-:W-:Y:S02]  /*0360*/  UISETP.NE.AND UP0, UPT, UR4, URZ, UPT ;  /* 0x0000003f0400728c */ /* 0x000fe4000bf05270 */
[----:B------:R-:W-:Y:S02]  /*0370*/  UMOV UR18, URZ ;  /* 0x0000003f00127c82 */ /* 0x000fe40008000000 */
[----:B------:R-:W-:-:S04]  /*0380*/  USEL UR5, UR4, UR5, UP0 ;  /* 0x0000000504057287 */ /* 0x000fc80008000000 */
[----:B------:R-:W-:Y:S02]  /*0390*/  UIADD3 UR17, UR6, -0x1, UR5 ;  /* 0xffffffff06117890 */ /* 0x000fe4000fffe005 */
[----:B------:R-:W-:-:S05]  /*03a0*/  IMAD.U32 R0, RZ, RZ, UR5 ;  /* 0x00000005ff007e24 */ /* 0x000fca000f8e00ff */
[-C--:B------:R-:W-:Y:S02]  /*03b0*/  IABS R2, R0.reuse ;  /* 0x0000000000027213 */ /* 0x080fe40000000000 */
[----:B------:R-:W-:-:S03]  /*03c0*/  IABS R0, R0 ;  /* 0x0000000000007213 */ /* 0x000fc60000000000 */
[----:B------:R-:W-:Y:S02]  /*03d0*/  IMAD.MOV.U32 R5, RZ, RZ, R2 ;  /* 0x000000ffff057224 */ /* 0x000fe400078e0002 */
[----:B------:R-:W-:Y:S01]  /*03e0*/  IMAD.U32 R2, RZ, RZ, UR17 ;  /* 0x00000011ff027e24 */ /* 0x000fe2000f8e00ff */
[----:B------:R-:W-:Y:S01]  /*03f0*/  ULOP3.LUT UR17, UR17, UR5, URZ, 0x3c, !UPT ;  /* 0x0000000511117292 */ /* 0x000fe2000f8e3c3f */
[----:B------:R-:W3:Y:S01]  /*0400*/  R2UR UR16, R5 ;  /* 0x00000000051073c2 */ /* 0x000ee200000e0000 */
[----:B------:R-:W-:Y:S02]  /*0410*/  IMAD.MOV R0, RZ, RZ, -R0 ;  /* 0x000000ffff007224 */ /* 0x000fe400078e0a00 */
[----:B------:R-:W-:-:S05]  /*0420*/  IABS R2, R2 ;  /* 0x0000000200027213 */ /* 0x000fca0000000000 */
[----:B------:R-:W4:Y:S08]  /*0430*/  R2UR UR15, R2 ;  /* 0x00000000020f73c2 */ /* 0x000f3000000e0000 */
[----:B------:R-:W5:Y:S01]  /*0440*/  R2UR UR14, R0 ;  /* 0x00000000000e73c2 */ /* 0x000f6200000e0000 */
[----:B---3--:R-:W3:Y:S08]  /*0450*/  I2F.RP R6, UR16 ;  /* 0x0000001000067d06 */ /* 0x008ef00008209400 */
[----:B-1-3--:R-:W1:Y:S02]  /*0460*/  MUFU.RCP R4, R6 ;  /* 0x0000000600047308 */ /* 0x00ae640000001000 */
[----:B-1----:R-:W-:-:S06]  /*0470*/  IADD3 R4, R4, 0xffffffe, RZ ;  /* 0x0ffffffe04047810 */ /* 0x002fcc0007ffe0ff */
[----:B------:R-:W1:Y:S02]  /*0480*/  F2I.FTZ.U32.TRUNC.NTZ R4, R4 ;  /* 0x0000000400047305 */ /* 0x000e64000021f000 */
[----:B-1----:R-:W1:Y:S02]  /*0490*/  R2UR UR19, R4 ;  /* 0x00000000041373c2 */ /* 0x002e6400000e0000 */
[----:B-1----:R-:W-:-:S04]  /*04a0*/  UIADD3 UR4, URZ, -UR19, URZ ;  /* 0x800000133f047290 */ /* 0x002fc8000fffe03f */
[----:B------:R-:W-:-:S04]  /*04b0*/  UIMAD UR4, UR4, UR16, URZ ;  /* 0x00000010040472a4 */ /* 0x000fc8000f8e023f */
[----:B------:R-:W-:-:S04]  /*04c0*/  UIMAD.WIDE.U32 UR18, UR19, UR4, UR18 ;  /* 0x00000004131272a5 */ /* 0x000fc8000f8e0012 */
[----:B----4-:R-:W-:-:S04]  /*04d0*/  UIMAD.WIDE.U32 UR18, UR19, UR15, URZ ;  /* 0x0000000f131272a5 */ /* 0x010fc8000f8e003f */
[----:B-----5:R-:W-:-:S04]  /*04e0*/  UIMAD UR14, UR19, UR14, UR15 ;  /* 0x0000000e130e72a4 */ /* 0x020fc8000f8e020f */
[----:B------:R-:W-:-:S11]  /*04f0*/  UISETP.GT.U32.AND UP0, UPT, UR16, UR14, UPT ;  /* 0x0000000e1000728c */ /* 0x000fd6000bf04070 */
[----:B------:R-:W-:Y:S02]  /*0500*/  @!UP0 UIADD3 UR14, UR14, -UR16, URZ ;  /* 0x800000100e0e8290 */ /* 0x000fe4000fffe03f */
[----:B------:R-:W-:Y:S02]  /*0510*/  @!UP0 UIADD3 UR19, UR19, 0x1, URZ ;  /* 0x0000000113138890 */ /* 0x000fe4000fffe03f */
[----:B------:R-:W-:Y:S02]  /*0520*/  UISETP.GE.U32.AND UP1, UPT, UR14, UR16, UPT ;  /* 0x000000100e00728c */ /* 0x000fe4000bf26070 */
[----:B------:R-:W-:-:S09]  /*0530*/  UISETP.GE.AND UP0, UPT, UR17, URZ, UPT ;  /* 0x0000003f1100728c */ /* 0x000fd2000bf06270 */
[----:B------:R-:W-:Y:S02]  /*0540*/  @UP1 UIADD3 UR19, UR19, 0x1, URZ ;  /* 0x0000000113131890 */ /* 0x000fe4000fffe03f */
[----:B------:R-:W-:Y:S02]  /*0550*/  UISETP.NE.AND UP1, UPT, UR5, URZ, UPT ;  /* 0x0000003f0500728c */ /* 0x000fe4000bf25270 */
[----:B------:R-:W-:-:S09]  /*0560*/  @!UP0 UIADD3 UR19, -UR19, URZ, URZ ;  /* 0x0000003f13138290 */ /* 0x000fd2000fffe13f */
[----:B------:R-:W-:Y:S02]  /*0570*/  @!UP1 ULOP3.LUT UR19, URZ, UR5, URZ, 0x33, !UPT ;  /* 0x000000053f139292 */ /* 0x000fe4000f8e333f */
.L_x_2:
[----:B------:R-:W-:Y:S01]  /*0580*/  ULOP3.LUT UR7, UR7, 0xffff, URZ, 0xc0, !UPT ;  /* 0x0000ffff07077892 */ /* 0x000fe2000f8ec03f */
[----:B------:R-:W-:Y:S01]  /*0590*/  PLOP3.LUT P2, PT, PT, PT, PT, 0x80, 0x0 ;  /* 0x000000000000781c */ /* 0x000fe20003f4f070 */
[----:B------:R-:W-:Y:S01]  /*05a0*/  IMAD.MOV.U32 R5, RZ, RZ, RZ ;  /* 0x000000ffff057224 */ /* 0x000fe200078e00ff */
[----:B------:R-:W-:Y:S01]  /*05b0*/  CS2R R116, SRZ ;  /* 0x0000000000747805 */ /* 0x000fe2000001ff00 */
[----:B------:R-:W-:Y:S01]  /*05c0*/  UIMAD UR7, UR7, UR19, URZ ;  /* 0x00000013070772a4 */ /* 0x000fe2000f8e023f */
[----:B------:R-:W-:Y:S01]  /*05d0*/  IMAD.MOV.U32 R2, RZ, RZ, RZ ;  /* 0x000000ffff027224 */ /* 0x000fe200078e00ff */
[----:B------:R-:W-:Y:S01]  /*05e0*/  CS2R R122, SRZ ;  /* 0x00000000007a7805 */ /* 0x000fe2000001ff00 */
[----:B------:R-:W-:Y:S01]  /*05f0*/  CS2R R120, SRZ ;  /* 0x0000000000787805 */ /* 0x000fe2000001ff00 */
[----:B------:R-:W-:Y:S01]  /*0600*/  UIADD3 UR19, UR7, UR19, URZ ;  /* 0x0000001307137290 */ /* 0x000fe2000fffe03f */
[----:B------:R-:W-:Y:S01]  /*0610*/  CS2R R114, SRZ ;  /* 0x0000000000727805 */ /* 0x000fe2000001ff00 */
[----:B------:R-:W-:Y:S01]  /*0620*/  CS2R R112, SRZ ;  /* 0x0000000000707805 */ /* 0x000fe2000001ff00 */
[----:B------:R-:W-:Y:S01]  /*0630*/  CS2R R110, SRZ ;  /* 0x00000000006e7805 */ /* 0x000fe2000001ff00 */
[----:B------:R-:W-:Y:S01]  /*0640*/  UISETP.LT.AND UP0, UPT, UR6, UR19, UPT ;  /* 0x000000130600728c */ /* 0x000fe2000bf01270 */
[----:B------:R-:W-:Y:S01]  /*0650*/  CS2R R108, SRZ ;  /* 0x00000000006c7805 */ /* 0x000fe2000001ff00 */
[----:B------:R-:W-:Y:S01]  /*0660*/  CS2R R106, SRZ ;  /* 0x00000000006a7805 */ /* 0x000fe2000001ff00 */
[----:B------:R-:W-:Y:S01]  /*0670*/  CS2R R104, SRZ ;  /* 0x0000000000687805 */ /* 0x000fe2000001ff00 */
[----:B------:R-:W-:Y:S01]  /*0680*/  USEL UR6, UR6, UR19, UP0 ;  /* 0x0000001306067287 */ /* 0x000fe20008000000 */
[----:B------:R-:W-:Y:S01]  /*0690*/  CS2R R126, SRZ ;  /* 0x00000000007e7805 */ /* 0x000fe2000001ff00 */
[----:B------:R-:W-:Y:S01]  /*06a0*/  CS2R R124, SRZ ;  /* 0x00000000007c7805 */ /* 0x000fe2000001ff00 */
[----:B------:R-:W-:Y:S01]  /*06b0*/  CS2R R102, SRZ ;  /* 0x0000000000667805 */ /* 0x000fe2000001ff00 */
[----:B------:R-:W-:Y:S01]  /*06c0*/  UISETP.GT.AND UP0, UPT, UR6, UR7, UPT ;  /* 0x000000070600728c */ /* 0x000fe2000bf04270 */
[----:B------:R-:W-:Y:S01]  /*06d0*/  CS2R R100, SRZ ;  /* 0x0000000000647805 */ /* 0x000fe2000001ff00 */
[----:B------:R-:W-:Y:S01]  /*06e0*/  CS2R R98, SRZ ;  /* 0x0000000000627805 */ /* 0x000fe2000001ff00 */
[----:B------:R-:W-:Y:S01]  /*06f0*/  CS2R R96, SRZ ;  /* 0x0000000000607805 */ /* 0x000fe2000001ff00 */
[----:B------:R-:W-:Y:S01]  /*0700*/  CS2R R94, SRZ ;  /* 0x00000000005e7805 */ /* 0x000fe2000001ff00 */
[----:B------:R-:W-:Y:S01]  /*0710*/  CS2R R92, SRZ ;  /* 0x00000000005c7805 */ /* 0x000fe2000001ff00 */
[----:B------:R-:W-:Y:S01]  /*0720*/  PLOP3.LUT P0, PT, PT, PT, UP0, 0x80, 0x0 ;  /* 0x000000000000781c */ /* 0x000fe20003f0f008 */
[----:B------:R-:W-:Y:S01]  /*0730*/  CS2R R90, SRZ ;  /* 0x00000000005a7805 */ /* 0x000fe2000001ff00 */
        /* <DEDUP_REMOVED lines=30> */
[----:B------:R-:W-:Y:S05]  /*0920*/  @!P0 BRA `(.L_x_3) ;  /* 0x00006c2000008947 */ /* 0x000fea0003800000 */
[----:B------:R-:W-:Y:S02]  /*0930*/  ULDC.64 UR4, c[0x0][0x340] ;  /* 0x0000d00000047ab9 */ /* 0x000fe40000000a00 */
[----:B------:R-:W-:-:S02]  /*0940*/  UISETP.NE.U32.AND UP0, UPT, URZ, UR4, UPT ;  /* 0x000000043f00728c */ /* 0x000fc4000bf05070 */
[----:B------:R-:W-:Y:S02]  /*0950*/  ULDC.64 UR14, c[0x0][0x340] ;  /* 0x0000d000000e7ab9 */ /* 0x000fe40000000a00 */
[----:B------:R-:W-:-:S06]  /*0960*/  UISETP.NE.AND.EX UP0, UPT, URZ, UR5, UPT, UP0 ;  /* 0x000000053f00728c */ /* 0x000fcc000bf05300 */
[----:B------:R-:W-:-:S05]  /*0970*/  PLOP3.LUT P0, PT, PT, PT, UP0, 0x80, 0x0 ;  /* 0x000000000000781c */ /* 0x000fca0003f0f008 */
[----:B------:R-:W-:Y:S02]  /*0980*/  @UP0 UMOV UR4, 0x4 ;  /* 0x0000000400040882 */ /* 0x000fe40000000000 */
[----:B------:R-:W-:-:S06]  /*0990*/  @UP0 UIMAD.WIDE UR4, UR11, UR4, UR14 ;  /* 0x000000040b0402a5 */ /* 0x000fcc000f8e020e */
[----:B------:R-:W-:Y:S02]  /*09a0*/  IMAD.U32 R8, RZ, RZ, UR4 ;  /* 0x00000004ff087e24 */ /* 0x000fe4000f8e00ff */
[----:B------:R-:W-:Y:S01]  /*09b0*/  IMAD.U32 R9, RZ, RZ, UR5 ;  /* 0x00000005ff097e24 */ /* 0x000fe2000f8e00ff */
[----:B------:R-:W3:Y:S01]  /*09c0*/  S2R R12, SR_CTAID.X ;  /* 0x00000000000c7919 */ /* 0x000ee20000002500 */
[----:B------:R-:W-:Y:S01]  /*09d0*/  SHF.R.S32.HI R10, RZ, 0x1f, R3 ;  /* 0x0000001fff0a7819 */ /* 0x000fe20000011403 */
[----:B------:R-:W-:Y:S01]  /*09e0*/  IMAD.MOV.U32 R0, RZ, RZ, c[0x0][0x2c4] ;  /* 0x0000b100ff007624 */ /* 0x000fe200078e00ff */
[----:B------:R-:W-:Y:S01]  /*09f0*/  USHF.R.S32.HI UR14, URZ, 0x1f, UR10 ;  /* 0x0000001f3f0e7899 */ /* 0x000fe2000801140a */
[----:B------:R3:W4:Y:S01]  /*0a00*/  @P0 LDG.E R8, [R8.64] ;  /* 0x0000000c08080981 */ /* 0x000722000c1e1900 */
[-C--:B------:R-:W-:Y:S01]  /*0a10*/  LEA.HI R7, R10, R3.reuse, RZ, 0x3 ;  /* 0x000000030a077211 */ /* 0x080fe200078f18ff */
[----:B------:R-:W-:Y:S01]  /*0a20*/  ULDC.64 UR4, c[0x0][0x1b8] ;  /* 0x00006e0000047ab9 */ /* 0x000fe20000000a00 */
[----:B------:R-:W-:Y:S01]  /*0a30*/  ISETP.NE.AND P1, PT, R0, 0x1, PT ;  /* 0x000000010000780c */ /* 0x000fe20003f25270 */
[----:B------:R-:W-:Y:S01]  /*0a40*/  UIMAD UR14, UR14, UR4, URZ ;  /* 0x000000040e0e72a4 */ /* 0x000fe2000f8e023f */
[----:B------:R-:W-:Y:S01]  /*0a50*/  LOP3.LUT R2, R7, 0xfffffff8, RZ, 0xc0, !PT ;  /* 0xfffffff807027812 */ /* 0x000fe200078ec0ff */
[----:B------:R-:W-:Y:S01]  /*0a60*/  UIMAD.WIDE.U32 UR16, UR10, UR4, URZ ;  /* 0x000000040a1072a5 */ /* 0x000fe2000f8e003f */
[----:B------:R-:W-:Y:S01]  /*0a70*/  SHF.R.S32.HI R7, RZ, 0x3, R7 ;  /* 0x00000003ff077819 */ /* 0x000fe20000011407 */
[----:B------:R-:W-:Y:S01]  /*0a80*/  UIMAD UR14, UR10, UR5, UR14 ;  /* 0x000000050a0e72a4 */ /* 0x000fe2000f8e020e */
[----:B------:R-:W-:Y:S01]  /*0a90*/  LEA.HI R13, R10, R3, RZ, 0x4 ;  /* 0x000000030a0d7211 */ /* 0x000fe200078f20ff */
[----:B------:R-:W-:Y:S01]  /*0aa0*/  IMAD.IADD R2, R3, 0x1, -R2 ;  /* 0x0000000103027824 */ /* 0x000fe200078e0a02 */
[----:B------:R-:W-:Y:S01]  /*0ab0*/  USHF.R.S32.HI UR15, URZ, 0x1f, UR11 ;  /* 0x0000001f3f0f7899 */ /* 0x000fe2000801140b */
[----:B------:R-:W-:Y:S01]  /*0ac0*/  IMAD.SHL.U32 R199, R7, 0x40, RZ ;  /* 0x0000004007c77824 */ /* 0x000fe200078e00ff */
[----:B------:R-:W-:Y:S01]  /*0ad0*/  ULDC.64 UR4, c[0x0][0x1c0] ;  /* 0x0000700000047ab9 */ /* 0x000fe20000000a00 */
[C---:B------:R-:W-:Y:S01]  /*0ae0*/  IMAD R202, R2.reuse, 0x20, R7 ;  /* 0x0000002002ca7824 */ /* 0x040fe200078e0207 */
[----:B------:R-:W-:Y:S01]  /*0af0*/  UIADD3 UR17, UR17, UR14, URZ ;  /* 0x0000000e11117290 */ /* 0x000fe2000fffe03f */
[----:B------:R-:W-:Y:S01]  /*0b00*/  IMAD.SHL.U32 R144, R2, 0x8, RZ ;  /* 0x0000000802907824 */ /* 0x000fe200078e00ff */
[----:B------:R-:W-:Y:S01]  /*0b10*/  UIMAD UR15, UR15, UR4, URZ ;  /* 0x000000040f0f72a4 */ /* 0x000fe2000f8e023f */
[----:B------:R-:W-:Y:S01]  /*0b20*/  LOP3.LUT R199, R199, 0x1c0, RZ, 0xc0, !PT ;  /* 0x000001c0c7c77812 */ /* 0x000fe200078ec0ff */
[----:B------:R-:W-:Y:S01]  /*0b30*/  UIMAD.WIDE.U32 UR16, UR11, UR4, UR16 ;  /* 0x000000040b1072a5 */ /* 0x000fe2000f8e0010 */
[----:B------:R-:W-:Y:S01]  /*0b40*/  BSSY B0, `(.L_x_4) ;  /* 0x0000046000007945 */ /* 0x000fe20003800000 */
[----:B------:R-:W-:Y:S01]  /*0b50*/  UIMAD UR5, UR11, UR5, UR15 ;  /* 0x000000050b0572a4 */ /* 0x000fe2000f8e020f */
[----:B------:R-:W-:Y:S01]  /*0b60*/  ISETP.GE.AND P5, PT, R144, c[0x0][0x198], PT ;  /* 0x0000660090007a0c */ /* 0x000fe20003fa6270 */
[----:B------:R-:W-:Y:S01]  /*0b70*/  ULDC UR4, c[0x0][0x168] ;  /* 0x00005a0000047ab9 */ /* 0x000fe20000000800 */
[----:B---3--:R-:W-:Y:S01]  /*0b80*/  IMAD R9, R12, 0x80, R202 ;  /* 0x000000800c097824 */ /* 0x008fe200078e02ca */
[----:B------:R-:W-:Y:S01]  /*0b90*/  UIADD3 UR5, UR17, UR5, URZ ;  /* 0x0000000511057290 */ /* 0x000fe2000fffe03f */
[----:B------:R-:W-:-:S02]  /*0ba0*/  IMAD.U32 R15, RZ, RZ, UR17 ;  /* 0x00000011ff0f7e24 */ /* 0x000fc4000f8e00ff */
[----:B------:R-:W-:-:S04]  /*0bb0*/  @P1 IMAD.HI.U32 R0, R9, c[0x0][0x2c8], RZ ;  /* 0x0000b20009001a27 */ /* 0x000fc800078e00ff */
[----:B------:R-:W-:Y:S01]  /*0bc0*/  IMAD.MOV.U32 R5, RZ, RZ, R9 ;  /* 0x000000ffff057224 */ /* 0x000fe200078e0009 */
[----:B------:R-:W-:Y:S01]  /*0bd0*/  @P1 SHF.R.U32.HI R5, RZ, c[0x0][0x2cc], R0 ;  /* 0x0000b300ff051a19 */ /* 0x000fe20000011600 */
[----:B------:R-:W-:Y:S02]  /*0be0*/  IMAD.U32 R14, RZ, RZ, UR16 ;  /* 0x00000010ff0e7e24 */ /* 0x000fe4000f8e00ff */
[----:B------:R-:W-:Y:S01]  /*0bf0*/  IMAD.U32 R15, RZ, RZ, UR5 ;  /* 0x00000005ff0f7e24 */ /* 0x000fe2000f8e00ff */
[--C-:B-1----:R-:W-:Y:S01]  /*0c00*/  SHF.R.S32.HI R4, RZ, 0x1f, R5.reuse ;  /* 0x0000001fff047819 */ /* 0x102fe20000011405 */
[----:B------:R-:W-:Y:S01]  /*0c10*/  IMAD.MOV R0, RZ, RZ, -R5 ;  /* 0x000000ffff007224 */ /* 0x000fe200078e0a05 */
[----:B------:R-:W-:Y:S01]  /*0c20*/  ULDC UR5, c[0x0][0x2c4] ;  /* 0x0000b10000057ab9 */ /* 0x000fe20000000800 */
[----:B------:R-:W-:Y:S01]  /*0c30*/  IMAD.WIDE.U32 R14, R5, c[0x0][0x1b0], R14 ;  /* 0x00006c00050e7a25 */ /* 0x000fe200078e000e */
[----:B------:R-:W-:-:S03]  /*0c40*/  UIMAD UR4, UR5, UR4, URZ ;  /* 0x00000004050472a4 */ /* 0x000fc6000f8e023f */
[----:B------:R-:W-:Y:S01]  /*0c50*/  IMAD R0, R0, c[0x0][0x2c4], R9 ;  /* 0x0000b10000007a24 */ /* 0x000fe200078e0209 */
[----:B------:R-:W-:Y:S01]  /*0c60*/  IADD3 R9, R144, 0x40, RZ ;  /* 0x0000004090097810 */ /* 0x000fe20007ffe0ff */
[----:B------:R-:W-:Y:S02]  /*0c70*/  IMAD R4, R4, c[0x0][0x1b0], RZ ;  /* 0x00006c0004047a24 */ /* 0x000fe400078e02ff */
[----:B------:R-:W-:Y:S01]  /*0c80*/  IMAD R12, R12, 0x80, R7 ;  /* 0x000000800c0c7824 */ /* 0x000fe200078e0207 */
[----:B------:R-:W-:Y:S01]  /*0c90*/  SHF.R.S32.HI R11, RZ, 0x1f, R0 ;  /* 0x0000001fff0b7819 */ /* 0x000fe20000011400 */
[----:B------:R-:W-:Y:S01]  /*0ca0*/  IMAD R5, R5, c[0x0][0x1b4], R4 ;  /* 0x00006d0005057a24 */ /* 0x000fe200078e0204 */
[----:B------:R-:W-:-:S03]  /*0cb0*/  ISETP.GE.AND P4, PT, R9, c[0x0][0x198], PT ;  /* 0x0000660009007a0c */ /* 0x000fc60003f86270 */
[----:B------:R-:W-:Y:S02]  /*0cc0*/  IMAD.IADD R15, R15, 0x1, R5 ;  /* 0x000000010f0f7824 */ /* 0x000fe400078e0205 */
[----:B------:R-:W-:Y:S02]  /*0cd0*/  IMAD R11, R11, c[0x0][0x1a8], RZ ;  /* 0x00006a000b0b7a24 */ /* 0x000fe400078e02ff */
[----:B------:R-:W-:Y:S01]  /*0ce0*/  IMAD.WIDE.U32 R4, R0, c[0x0][0x1a8], R14 ;  /* 0x00006a0000047a25 */ /* 0x000fe200078e000e */
[----:B------:R-:W-:-:S03]  /*0cf0*/  LEA.HI R14, R10, R3, RZ, 0x6 ;  /* 0x000000030a0e7211 */ /* 0x000fc600078f30ff */
[----:B------:R-:W-:Y:S01]  /*0d00*/  IMAD R11, R0, c[0x0][0x1ac], R11 ;  /* 0x00006b00000b7a24 */ /* 0x000fe200078e020b */
[----:B------:R-:W-:Y:S01]  /*0d10*/  LOP3.LUT R0, R13, 0xfffffff0, RZ, 0xc0, !PT ;  /* 0xfffffff00d007812 */ /* 0x000fe200078ec0ff */
[----:B------:R-:W-:Y:S01]  /*0d20*/  IMAD.SHL.U32 R14, R14, 0x8, RZ ;  /* 0x000000080e0e7824 */ /* 0x000fe200078e00ff */
[C---:B------:R-:W-:Y:S01]  /*0d30*/  LEA R18, P1, R4.reuse, c[0x0][0x160], 0x1 ;  /* 0x0000580004127a11 */ /* 0x040fe200078208ff */
[----:B------:R-:W-:Y:S02]  /*0d40*/  IMAD.IADD R11, R5, 0x1, R11 ;  /* 0x00000001050b7824 */ /* 0x000fe400078e020b */
[----:B------:R-:W-:Y:S01]  /*0d50*/  IMAD.IADD R5, R3, 0x1, -R0 ;  /* 0x0000000103057824 */ /* 0x000fe200078e0a00 */
[----:B------:R-:W-:Y:S01]  /*0d60*/  SHF.R.U32.HI R0, RZ, 0x3, R199 ;  /* 0x00000003ff007819 */ /* 0x000fe200000116c7 */
[----:B------:R1:W3:Y:S01]  /*0d70*/  SHFL.IDX PT, R20, R18, RZ, 0x181f ;  /* 0x00181fff12147589 */ /* 0x0002e200000e0000 */
[----:B------:R-:W-:Y:S02]  /*0d80*/  LEA.HI.X R11, R4, c[0x0][0x164], R11, 0x1, P1 ;  /* 0x00005900040b7a11 */ /* 0x000fe400008f0c0b */
[----:B------:R-:W-:-:S02]  /*0d90*/  SHF.R.S32.HI R4, RZ, 0x1f, R5 ;  /* 0x0000001fff047819 */ /* 0x000fc40000011405 */
[----:B------:R-:W-:Y:S01]  /*0da0*/  LOP3.LUT R199, R199, 0x38, R144, 0xf8, !PT ;  /* 0x00000038c7c77812 */ /* 0x000fe200078ef890 */
[----:B------:R1:W2:Y:S01]  /*0db0*/  SHFL.IDX PT, R21, R11, RZ, 0x181f ;  /* 0x00181fff0b157589 */ /* 0x0002a200000e0000 */
[----:B------:R-:W-:Y:S02]  /*0dc0*/  LEA.HI R4, R4, R5, RZ, 0x3 ;  /* 0x0000000504047211 */ /* 0x000fe400078f18ff */
[----:B------:R-:W-:Y:S01]  /*0dd0*/  LOP3.LUT R199, R199, R0, RZ, 0x3c, !PT ;  /* 0x00000000c7c77212 */ /* 0x000fe200078e3cff */
[----:B------:R-:W-:Y:S01]  /*0de0*/  IMAD.MOV.U32 R0, RZ, RZ, 0x10 ;  /* 0x00000010ff007424 */ /* 0x000fe200078e00ff */
[----:B------:R-:W-:Y:S02]  /*0df0*/  LOP3.LUT R6, R4, 0xfffffff8, RZ, 0xc0, !PT ;  /* 0xfffffff804067812 */ /* 0x000fe400078ec0ff */
[----:B------:R-:W-:-:S03]  /*0e00*/  LOP3.LUT R199, R199, 0xfffffe00, R14, 0xf8, !PT ;  /* 0xfffffe00c7c77812 */ /* 0x000fc600078ef80e */
[----:B------:R-:W-:Y:S02]  /*0e10*/  IMAD.IADD R6, R5, 0x1, -R6 ;  /* 0x0000000105067824 */ /* 0x000fe400078e0a06 */
[----:B------:R-:W-:Y:S01]  /*0e20*/  IMAD.MOV.U32 R5, RZ, RZ, 0x20 ;  /* 0x00000020ff057424 */ /* 0x000fe200078e00ff */
[----:B----4-:R4:W5:Y:S01]  /*0e30*/  @P0 R2UR UR14, R8 ;  /* 0x00000000080e03c2 */ /* 0x01096200000e0000 */
[----:B------:R-:W-:Y:S01]  /*0e40*/  ISETP.GE.AND P0, PT, R12, UR4, PT ;  /* 0x000000040c007c0c */ /* 0x000fe2000bf06270 */
[----:B-----5:R-:W-:Y:S01]  /*0e50*/  @!UP0 UMOV UR14, UR11 ;  /* 0x0000000b000e8c82 */ /* 0x020fe20008000000 */
[----:B----4-:R-:W-:-:S04]  /*0e60*/  IADD3 R8, R144, 0x80, RZ ;  /* 0x0000008090087810 */ /* 0x010fc80007ffe0ff */
[----:B------:R-:W-:-:S04]  /*0e70*/  ISETP.GE.AND P3, PT, R8, c[0x0][0x198], PT ;  /* 0x0000660008007a0c */ /* 0x000fc80003f66270 */
[----:B------:R-:W-:-:S05]  /*0e80*/  R2P PR, R6, 0x6 ;  /* 0x0000000606007804 */ /* 0x000fca0000000000 */
[----:B------:R-:W-:Y:S02]  /*0e90*/  SEL R0, R0, 0xfffffff0, !P1 ;  /* 0xfffffff000007807 */ /* 0x000fe40004800000 */
[----:B------:R-:W-:Y:S01]  /*0ea0*/  SEL R5, R5, 0xffffffe0, !P2 ;  /* 0xffffffe005057807 */ /* 0x000fe20005000000 */
[----:B------:R-:W-:Y:S05]  /*0eb0*/  @P0 BRA `(.L_x_5) ;  /* 0x000000e000000947 */ /* 0x000fea0003800000 */
[----:B-123--:R-:W-:Y:S01]  /*0ec0*/  SHF.R.S32.HI R14, RZ, 0x1f, R9 ;  /* 0x0000001fff0e7819 */ /* 0x00efe20000011409 */
[----:B------:R-:W-:Y:S01]  /*0ed0*/  IMAD.SHL.U32 R16, R199, 0x2, RZ ;  /* 0x00000002c7107824 */ /* 0x000fe200078e00ff */
[----:B------:R-:W-:Y:S01]  /*0ee0*/  SHF.R.S32.HI R17, RZ, 0x1f, R8 ;  /* 0x0000001fff117819 */ /* 0x000fe20000011408 */
[----:B------:R-:W-:Y:S01]  /*0ef0*/  IMAD.WIDE R22, R144, 0x2, R20 ;  /* 0x0000000290167825 */ /* 0x000fe200078e0214 */
[----:B------:R-:W-:Y:S02]  /*0f00*/  LEA.HI R15, R14, R9, RZ, 0x3 ;  /* 0x000000090e0f7211 */ /* 0x000fe400078f18ff */
[----:B------:R-:W-:Y:S02]  /*0f10*/  LEA.HI R14, R17, R8, RZ, 0x3 ;  /* 0x00000008110e7211 */ /* 0x000fe400078f18ff */
[----:B------:R-:W-:Y:S01]  /*0f20*/  LOP3.LUT R15, R15, 0xfffffff8, RZ, 0xc0, !PT ;  /* 0xfffffff80f0f7812 */ /* 0x000fe200078ec0ff */
[----:B------:R-:W-:Y:S01]  /*0f30*/  @!PT LDS RZ, [RZ] ;  /* 0x00000000fffff984 */ /* 0x000fe20000000800 */
[----:B------:R1:W-:Y:S01]  /*0f40*/  LDGSTS.E.BYPASS.LTC128B.128 [R16+0xc100], [R22.64], !P5 ;  /* 0x0c10000016107fae */ /* 0x0003e2000e901d4c */
[----:B------:R-:W-:-:S03]  /*0f50*/  LOP3.LUT R14, R14, 0xfffffff8, RZ, 0xc0, !PT ;  /* 0xfffffff80e0e7812 */ /* 0x000fc600078ec0ff */
[----:B------:R-:W-:-:S04]  /*0f60*/  IMAD.WIDE R24, R15, 0x2, R20 ;  /* 0x000000020f187825 */ /* 0x000fc800078e0214 */
[----:B------:R-:W-:Y:S01]  /*0f70*/  IMAD.WIDE R14, R14, 0x2, R20 ;  /* 0x000000020e0e7825 */ /* 0x000fe200078e0214 */
[----:B------:R1:W-:Y:S04]  /*0f80*/  LDGSTS.E.BYPASS.LTC128B.128 [R16+0x10100], [R24.64], !P4 ;  /* 0x1010000018107fae */ /* 0x0003e8000e101d4c */
[----:B------:R1:W-:Y:S02]  /*0f90*/  LDGSTS.E.BYPASS.LTC128B.128 [R16+0x14100], [R14.64], !P3 ;  /* 0x141000000e107fae */ /* 0x0003e4000d901d4c */
.L_x_5:
[----:B-123--:R-:W-:Y:S05]  /*0fa0*/  BSYNC B0 ;  /* 0x0000000000007941 */ /* 0x00efea0003800000 */
.L_x_4:
[----:B------:R-:W-:Y:S01]  /*0fb0*/  IADD3 R14, R12, 0x20, RZ ;  /* 0x000000200c0e7810 */ /* 0x000fe20007ffe0ff */
[----:B------:R1:W2:Y:S01]  /*0fc0*/  SHFL.IDX PT, R21, R11, 0x1, 0x181f ;  /* 0x00381f000b157f89 */ /* 0x0002a200000e0000 */
[----:B------:R-:W-:Y:S02]  /*0fd0*/  BSSY B0, `(.L_x_6) ;  /* 0x0000012000007945 */ /* 0x000fe40003800000 */
[----:B------:R-:W-:Y:S01]  /*0fe0*/  ISETP.GE.AND P0, PT, R14, UR4, PT ;  /* 0x000000040e007c0c */ /* 0x000fe2000bf06270 */
[----:B------:R1:W3:-:S12]  /*0ff0*/  SHFL.IDX PT, R20, R18, 0x1, 0x181f ;  /* 0x00381f0012147f89 */ /* 0x0002d800000e0000 */
[----:B------:R-:W-:Y:S05]  /*1000*/  @P0 BRA `(.L_x_7) ;  /* 0x000000e000000947 */ /* 0x000fea0003800000 */
[----:B------:R-:W-:Y:S01]  /*1010*/  SHF.R.S32.HI R14, RZ, 0x1f, R9 ;  /* 0x0000001fff0e7819 */ /* 0x000fe20000011409 */
[----:B------:R-:W-:Y:S01]  /*1020*/  IMAD.SHL.U32 R16, R199, 0x2, RZ ;  /* 0x00000002c7107824 */ /* 0x000fe200078e00ff */
[----:B------:R-:W-:Y:S01]  /*1030*/  SHF.R.S32.HI R17, RZ, 0x1f, R8 ;  /* 0x0000001fff117819 */ /* 0x000fe20000011408 */
[----:B--23--:R-:W-:Y:S01]  /*1040*/  IMAD.WIDE R22, R144, 0x2, R20 ;  /* 0x0000000290167825 */ /* 0x00cfe200078e0214 */
        /* <DEDUP_REMOVED lines=10> */
.L_x_7:
[----:B------:R-:W-:Y:S05]  /*10f0*/  BSYNC B0 ;  /* 0x0000000000007941 */ /* 0x000fea0003800000 */
.L_x_6:
[----:B--2---:R-:W-:Y:S01]  /*1100*/  IADD3 R14, R12, 0x40, RZ ;  /* 0x000000400c0e7810 */ /* 0x004fe20007ffe0ff */
[----:B------:R2:W4:Y:S01]  /*1110*/  SHFL.IDX PT, R21, R11, 0x2, 0x181f ;  /* 0x00581f000b157f89 */ /* 0x00052200000e0000 */
[----:B------:R-:W-:Y:S02]  /*1120*/  BSSY B0, `(.L_x_8) ;  /* 0x0000012000007945 */ /* 0x000fe40003800000 */
[----:B------:R-:W-:Y:S01]  /*1130*/  ISETP.GE.AND P0, PT, R14, UR4, PT ;  /* 0x000000040e007c0c */ /* 0x000fe2000bf06270 */
[----:B---3--:R2:W3:-:S12]  /*1140*/  SHFL.IDX PT, R20, R18, 0x2, 0x181f ;  /* 0x00581f0012147f89 */ /* 0x0084d800000e0000 */
[----:B------:R-:W-:Y:S05]  /*1150*/  @P0 BRA `(.L_x_9) ;  /* 0x000000e000000947 */ /* 0x000fea0003800000 */
[----:B------:R-:W-:Y:S01]  /*1160*/  SHF.R.S32.HI R14, RZ, 0x1f, R9 ;  /* 0x0000001fff0e7819 */ /* 0x000fe20000011409 */
[----:B------:R-:W-:Y:S01]  /*1170*/  IMAD.SHL.U32 R16, R199, 0x2, RZ ;  /* 0x00000002c7107824 */ /* 0x000fe200078e00ff */
[----:B------:R-:W-:Y:S01]  /*1180*/  SHF.R.S32.HI R17, RZ, 0x1f, R8 ;  /* 0x0000001fff117819 */ /* 0x000fe20000011408 */
[----:B---34-:R-:W-:Y:S01]  /*1190*/  IMAD.WIDE R22, R144, 0x2, R20 ;  /* 0x0000000290167825 */ /* 0x018fe200078e0214 */
        /* <DEDUP_REMOVED lines=10> */
.L_x_9:
[----:B------:R-:W-:Y:S05]  /*1240*/  BSYNC B0 ;  /* 0x0000000000007941 */ /* 0x000fea0003800000 */
.L_x_8:
[----:B------:R-:W-:Y:S01]  /*1250*/  UIADD3 UR11, UR6, -0x1, URZ ;  /* 0xffffffff060b7890 */ /* 0x000fe2000fffe03f */
[----:B---3--:R-:W-:Y:S01]  /*1260*/  SHFL.IDX PT, R16, R18, 0x3, 0x181f ;  /* 0x00781f0012107f89 */ /* 0x008fe200000e0000 */
[----:B------:R-:W-:Y:S01]  /*1270*/  IADD3 R12, R12, 0x60, RZ ;  /* 0x000000600c0c7810 */ /* 0x000fe20007ffe0ff */
[----:B------:R-:W-:Y:S01]  /*1280*/  IMAD.MOV.U32 R14, RZ, RZ, c[0x0][0x2b8] ;  /* 0x0000ae00ff0e7624 */ /* 0x000fe200078e00ff */
[----:B------:R-:W-:Y:S01]  /*1290*/  USHF.R.S32.HI UR15, URZ, 0x1f, UR14 ;  /* 0x0000001f3f0f7899 */ /* 0x000fe2000801140e */
[----:B------:R3:W5:Y:S01]  /*12a0*/  SHFL.IDX PT, R17, R11, 0x3, 0x181f ;  /* 0x00781f000b117f89 */ /* 0x00076200000e0000 */
[----:B------:R-:W-:Y:S01]  /*12b0*/  IMAD.U32 R15, RZ, RZ, UR11 ;  /* 0x0000000bff0f7e24 */ /* 0x000fe2000f8e00ff */
[----:B------:R-:W-:Y:S01]  /*12c0*/  ISETP.GE.AND P2, PT, R12, UR4, PT ;  /* 0x000000040c007c0c */ /* 0x000fe2000bf46270 */
[----:B------:R-:W-:Y:S01]  /*12d0*/  IMAD.SHL.U32 R199, R199, 0x2, RZ ;  /* 0x00000002c7c77824 */ /* 0x000fe200078e00ff */
[----:B------:R-:W-:Y:S01]  /*12e0*/  SHF.R.S32.HI R12, RZ, 0x1f, R9 ;  /* 0x0000001fff0c7819 */ /* 0x000fe20000011409 */
[----:B------:R-:W-:Y:S01]  /*12f0*/  IMAD R15, R15, 0x40, R202 ;  /* 0x000000400f0f7824 */ /* 0x000fe200078e02ca */
[----:B------:R-:W-:Y:S01]  /*1300*/  ISETP.NE.AND P0, PT, R14, 0x1, PT ;  /* 0x000000010e00780c */ /* 0x000fe20003f05270 */
[----:B------:R-:W-:Y:S01]  /*1310*/  ULDC.64 UR4, c[0x0][0x2b0] ;  /* 0x0000ac0000047ab9 */ /* 0x000fe20000000a00 */
[----:B------:R-:W-:Y:S01]  /*1320*/  LEA.HI R133, R12, R9, RZ, 0x3 ;  /* 0x000000090c857211 */ /* 0x000fe200078f18ff */
[----:B------:R-:W-:Y:S01]  /*1330*/  UIMAD UR15, UR15, UR4, URZ ;  /* 0x000000040f0f72a4 */ /* 0x000fe2000f8e023f */
[C---:B------:R-:W-:Y:S01]  /*1340*/  IADD3 R201, R15.reuse, UR8, RZ ;  /* 0x000000080fc97c10 */ /* 0x040fe2000fffe0ff */
[----:B------:R-:W-:Y:S01]  /*1350*/  UIMAD.WIDE.U32 UR16, UR14, UR4, URZ ;  /* 0x000000040e1072a5 */ /* 0x000fe2000f8e003f */
[----:B------:R-:W-:Y:S01]  /*1360*/  ISETP.GE.AND P6, PT, R15, UR9, PT ;  /* 0x000000090f007c0c */ /* 0x000fe2000bfc6270 */
[----:B------:R-:W-:Y:S01]  /*1370*/  UIMAD UR15, UR14, UR5, UR15 ;  /* 0x000000050e0f72a4 */ /* 0x000fe2000f8e020f */
[----:B------:R-:W-:Y:S01]  /*1380*/  SHF.R.S32.HI R15, RZ, 0x1f, R8 ;  /* 0x0000001fff0f7819 */ /* 0x000fe20000011408 */
[----:B------:R-:W-:Y:S01]  /*1390*/  IMAD.MOV.U32 R200, RZ, RZ, RZ ;  /* 0x000000ffffc87224 */ /* 0x000fe200078e00ff */
[----:B------:R-:W-:Y:S01]  /*13a0*/  LOP3.LUT R133, R133, 0xfffffff8, RZ, 0xc0, !PT ;  /* 0xfffffff885857812 */ /* 0x000fe200078ec0ff */
[----:B------:R-:W-:Y:S01]  /*13b0*/  UIADD3 UR15, UR17, UR15, URZ ;  /* 0x0000000f110f7290 */ /* 0x000fe2000fffe03f */
[----:B------:R-:W-:Y:S01]  /*13c0*/  LEA.HI R134, R15, R8, RZ, 0x3 ;  /* 0x000000080f867211 */ /* 0x000fe200078f18ff */
[----:B------:R-:W-:Y:S01]  /*13d0*/  @P0 IMAD.HI.U32 R14, R201, c[0x0][0x2bc], RZ ;  /* 0x0000af00c90e0a27 */ /* 0x000fe200078e00ff */
[----:B------:R-:W-:-:S03]  /*13e0*/  ISETP.GT.OR P6, PT, R202, 0x3f, P6 ;  /* 0x0000003fca00780c */ /* 0x000fc600037c4670 */
[----:B-123--:R-:W-:Y:S01]  /*13f0*/  IMAD.MOV.U32 R11, RZ, RZ, R201 ;  /* 0x000000ffff0b7224 */ /* 0x00efe200078e00c9 */
[----:B------:R-:W-:Y:S01]  /*1400*/  LOP3.LUT R134, R134, 0xfffffff8, RZ, 0xc0, !PT ;  /* 0xfffffff886867812 */ /* 0x000fe200078ec0ff */
[----:B----45:R-:W-:Y:S01]  /*1410*/  @!P2 IMAD.WIDE R20, R144, 0x2, R16 ;  /* 0x000000029014a825 */ /* 0x030fe200078e0210 */
[----:B------:R-:W-:Y:S01]  /*1420*/  @P0 SHF.R.U32.HI R11, RZ, c[0x0][0x2c0], R14 ;  /* 0x0000b000ff0b0a19 */ /* 0x000fe2000001160e */
[----:B------:R-:W-:Y:S02]  /*1430*/  USHF.R.S32.HI UR14, URZ, 0x1f, UR10 ;  /* 0x0000001f3f0e7899 */ /* 0x000fe4000801140a */
[--C-:B------:R-:W-:Y:S01]  /*1440*/  @!P2 IMAD.WIDE R18, R133, 0x2, R16.reuse ;  /* 0x000000028512a825 */ /* 0x100fe200078e0210 */
[----:B------:R-:W-:Y:S01]  /*1450*/  @!PT LDS RZ, [RZ] ;  /* 0x00000000fffff984 */ /* 0x000fe20000000800 */
[----:B------:R1:W-:Y:S01]  /*1460*/  @!P2 LDGSTS.E.BYPASS.LTC128B.128 [R199+0xf100], [R20.64], !P5 ;  /* 0x0f10000014c7afae */ /* 0x0003e2000e901d4c */
[----:B------:R-:W-:Y:S02]  /*1470*/  ULDC.64 UR4, c[0x0][0x1e8] ;  /* 0x00007a0000047ab9 */ /* 0x000fe40000000a00 */
[----:B------:R-:W-:Y:S01]  /*1480*/  @!P2 IMAD.WIDE R16, R134, 0x2, R16 ;  /* 0x000000028610a825 */ /* 0x000fe200078e0210 */
[----:B------:R2:W-:Y:S01]  /*1490*/  @!P2 LDGSTS.E.BYPASS.LTC128B.128 [R199+0x13100], [R18.64], !P4 ;  /* 0x1310000012c7afae */ /* 0x0005e2000e101d4c */
[----:B------:R-:W-:-:S03]  /*14a0*/  @!P6 IADD3 R15, P1, R11, UR16, RZ ;  /* 0x000000100b0fec10 */ /* 0x000fc6000ff3e0ff */
[----:B------:R3:W-:Y:S01]  /*14b0*/  @!P2 LDGSTS.E.BYPASS.LTC128B.128 [R199+0x17100], [R16.64], !P3 ;  /* 0x1710000010c7afae */ /* 0x0007e2000d901d4c */
[----:B------:R-:W-:Y:S02]  /*14c0*/  @!P6 LEA.HI.X.SX32 R12, R11, UR15, 0x1, P1 ;  /* 0x0000000f0b0cec11 */ /* 0x000fe400088f0eff */
[C---:B------:R-:W-:Y:S01]  /*14d0*/  @!P6 LEA R14, P1, R15.reuse, c[0x0][0x2a0], 0x2 ;  /* 0x0000a8000f0eea11 */ /* 0x040fe200078210ff */
[----:B------:R-:W0:Y:S03]  /*14e0*/  LDGDEPBAR ;  /* 0x00000000000079af */ /* 0x000e260000000000 */
[----:B------:R-:W-:Y:S01]  /*14f0*/  @!P6 LEA.HI.X R15, R15, c[0x0][0x2a4], R12, 0x2, P1 ;  /* 0x0000a9000f0fea11 */ /* 0x000fe200008f140c */
[----:B------:R-:W-:Y:S06]  /*1500*/  BAR.SYNC.DEFER_BLOCKING 0x0 ;  /* 0x0000000000007b1d */ /* 0x000fec0000010000 */
[----:B------:R4:W5:Y:S01]  /*1510*/  @!P6 LDG.E R200, [R14.64] ;  /* 0x0000000c0ec8e981 */ /* 0x000962000c1e1900 */
[----:B------:R-:W-:Y:S01]  /*1520*/  IMAD.MOV R12, RZ, RZ, -R11 ;  /* 0x000000ffff0c7224 */ /* 0x000fe200078e0a0b */
[----:B------:R-:W-:Y:S01]  /*1530*/  UIMAD UR18, UR14, UR4, URZ ;  /* 0x000000040e1272a4 */ /* 0x000fe2000f8e023f */
[----:B---3--:R-:W-:Y:S01]  /*1540*/  IMAD.SHL.U32 R16, R7, 0x8, RZ ;  /* 0x0000000807107824 */ /* 0x008fe200078e00ff */
[----:B------:R-:W-:Y:S01]  /*1550*/  UIMAD.WIDE.U32 UR20, UR10, UR4, URZ ;  /* 0x000000040a1472a5 */ /* 0x000fe2000f8e003f */
[----:B------:R-:W-:Y:S01]  /*1560*/  IMAD R201, R12, c[0x0][0x2b8], R201 ;  /* 0x0000ae000cc97a24 */ /* 0x000fe200078e02c9 */
[----:B------:R-:W-:Y:S01]  /*1570*/  UIMAD UR18, UR10, UR5, UR18 ;  /* 0x000000050a1272a4 */ /* 0x000fe2000f8e0212 */
[----:B------:R-:W-:Y:S01]  /*1580*/  LOP3.LUT P2, RZ, R2, 0x2, RZ, 0xc0, !PT ;  /* 0x0000000202ff7812 */ /* 0x000fe2000784c0ff */
[----:B------:R-:W-:Y:S01]  /*1590*/  UIMAD UR9, UR11, -0x40, UR9 ;  /* 0xffffffc00b0978a4 */ /* 0x000fe2000f8e0209 */
[C---:B--2---:R-:W-:Y:S01]  /*15a0*/  IMAD.WIDE.U32 R18, R201.reuse, c[0x0][0x1e0], RZ ;  /* 0x00007800c9127a25 */ /* 0x044fe200078e00ff */
[----:B------:R-:W-:Y:S01]  /*15b0*/  SHF.R.S32.HI R12, RZ, 0x1f, R201 ;  /* 0x0000001fff0c7819 */ /* 0x000fe200000114c9 */
[----:B------:R-:W-:Y:S01]  /*15c0*/  UIADD3 UR18, UR21, UR18, URZ ;  /* 0x0000001215127290 */ /* 0x000fe2000fffe03f */
[----:B------:R-:W-:Y:S01]  /*15d0*/  ISETP.GE.AND P3, PT, R144, c[0x0][0x1d4], PT ;  /* 0x0000750090007a0c */ /* 0x000fe20003f66270 */
[----:B------:R-:W-:Y:S01]  /*15e0*/  IMAD.WIDE.U32 R22, R201, c[0x0][0x208], RZ ;  /* 0x00008200c9167a25 */ /* 0x000fe200078e00ff */
[----:B------:R-:W-:Y:S01]  /*15f0*/  ULDC.64 UR4, c[0x0][0x210] ;  /* 0x0000840000047ab9 */ /* 0x000fe20000000a00 */
[----:B------:R-:W-:Y:S01]  /*1600*/  IADD3 R44, -R7, UR9, RZ ;  /* 0x00000009072c7c10 */ /* 0x000fe2000fffe1ff */
[----:B------:R-:W-:Y:S01]  /*1610*/  UIMAD UR14, UR14, UR4, URZ ;  /* 0x000000040e0e72a4 */ /* 0x000fe2000f8e023f */
[C---:B-1----:R-:W-:Y:S01]  /*1620*/  IMAD R20, R12.reuse, c[0x0][0x1e0], RZ ;  /* 0x000078000c147a24 */ /* 0x042fe200078e02ff */
[----:B------:R-:W-:Y:S01]  /*1630*/  UIMAD.WIDE.U32 UR22, UR10, UR4, URZ ;  /* 0x000000040a1672a5 */ /* 0x000fe2000f8e003f */
[----:B------:R-:W-:Y:S01]  /*1640*/  IMAD R12, R12, c[0x0][0x208], RZ ;  /* 0x000082000c0c7a24 */ /* 0x000fe200078e02ff */
[----:B------:R-:W-:Y:S01]  /*1650*/  UIMAD UR5, UR10, UR5, UR14 ;  /* 0x000000050a0572a4 */ /* 0x000fe2000f8e020e */
[----:B------:R-:W-:Y:S01]  /*1660*/  IMAD R20, R201, c[0x0][0x1e4], R20 ;  /* 0x00007900c9147a24 */ /* 0x000fe200078e0214 */
[----:B------:R-:W-:Y:S01]  /*1670*/  ISETP.GE.AND P5, PT, R44, 0x1, PT ;  /* 0x000000012c00780c */ /* 0x000fe20003fa6270 */
[----:B------:R-:W-:Y:S01]  /*1680*/  IMAD.SHL.U32 R6, R6, 0x40, RZ ;  /* 0x0000004006067824 */ /* 0x000fe200078e00ff */
[----:B------:R-:W-:Y:S01]  /*1690*/  UIADD3 UR5, UR23, UR5, URZ ;  /* 0x0000000517057290 */ /* 0x000fe2000fffe03f */
[----:B------:R-:W-:Y:S01]  /*16a0*/  IMAD.IADD R21, R19, 0x1, R20 ;  /* 0x0000000113157824 */ /* 0x000fe200078e0214 */
[----:B------:R-:W-:Y:S01]  /*16b0*/  ISETP.GT.AND P4, PT, R44, 0x20, PT ;  /* 0x000000202c00780c */ /* 0x000fe20003f84270 */
[----:B------:R-:W-:Y:S01]  /*16c0*/  IMAD.MOV.U32 R20, RZ, RZ, R18 ;  /* 0x000000ffff147224 */ /* 0x000fe200078e0012 */
[----:B------:R-:W-:Y:S01]  /*16d0*/  SHF.R.S32.HI R18, RZ, 0x4, R13 ;  /* 0x00000004ff127819 */ /* 0x000fe2000001140d */
[----:B----4-:R-:W-:Y:S01]  /*16e0*/  IMAD.SHL.U32 R15, R2, 0x40, RZ ;  /* 0x00000040020f7824 */ /* 0x010fe200078e00ff */
[----:B------:R-:W-:Y:S01]  /*16f0*/  LOP3.LUT R6, R6, 0x1c0, RZ, 0xc0, !PT ;  /* 0x000001c006067812 */ /* 0x000fe200078ec0ff */
[----:B------:R-:W-:Y:S01]  /*1700*/  IMAD R19, R201, c[0x0][0x20c], R12 ;  /* 0x00008300c9137a24 */ /* 0x000fe200078e020c */
[----:B------:R-:W-:Y:S01]  /*1710*/  LEA.HI R13, R13, R18, RZ, 0x1 ;  /* 0x000000120d0d7211 */ /* 0x000fe200078f08ff */
[----:B------:R-:W-:Y:S01]  /*1720*/  UISETP.GT.AND UP0, UPT, UR11, UR7, UPT ;  /* 0x000000070b00728c */ /* 0x000fe2000bf04270 */
[----:B------:R-:W-:Y:S01]  /*1730*/  LOP3.LUT R15, R15, 0x1c0, RZ, 0xc0, !PT ;  /* 0x000001c00f0f7812 */ /* 0x000fe200078ec0ff */
[----:B------:R-:W-:Y:S01]  /*1740*/  IMAD.IADD R19, R23, 0x1, R19 ;  /* 0x0000000117137824 */ /* 0x000fe200078e0213 */
[----:B------:R-:W-:-:S02]  /*1750*/  LOP3.LUT R13, R13, 0xfffffffe, RZ, 0xc0, !PT ;  /* 0xfffffffe0d0d7812 */ /* 0x000fc400078ec0ff */
[----:B------:R-:W-:Y:S02]  /*1760*/  LOP3.LUT R16, R15, 0x8, R16, 0xf8, !PT ;  /* 0x000000080f107812 */ /* 0x000fe400078ef810 */
[----:B------:R-:W-:Y:S01]  /*1770*/  SHF.R.U32.HI R15, RZ, 0x3, R15 ;  /* 0x00000003ff0f7819 */ /* 0x000fe2000001160f */
[----:B------:R-:W-:Y:S01]  /*1780*/  IMAD.IADD R13, R18, 0x1, -R13 ;  /* 0x00000001120d7824 */ /* 0x000fe200078e0a0d */
[----:B------:R-:W-:Y:S01]  /*1790*/  SHF.R.S32.HI R145, RZ, 0x1f, R144 ;  /* 0x0000001fff917819 */ /* 0x000fe20000011490 */
[----:B------:R-:W-:Y:S01]  /*17a0*/  IMAD.MOV.U32 R18, RZ, RZ, R22 ;  /* 0x000000ffff127224 */ /* 0x000fe200078e0016 */
[----:B------:R-:W-:Y:S02]  /*17b0*/  LOP3.LUT R16, R16, R15, RZ, 0x3c, !PT ;  /* 0x0000000f10107212 */ /* 0x000fe400078e3cff */
[----:B------:R-:W-:Y:S02]  /*17c0*/  IADD3 R203, R199, 0x100, RZ ;  /* 0x00000100c7cb7810 */ /* 0x000fe40007ffe0ff */
[----:B------:R-:W-:Y:S01]  /*17d0*/  SHF.R.S32.HI R146, RZ, 0x1f, R133 ;  /* 0x0000001fff927819 */ /* 0x000fe20000011485 */
[----:B------:R-:W-:Y:S01]  /*17e0*/  IMAD R197, R13, 0x200, R16 ;  /* 0x000002000dc57824 */ /* 0x000fe200078e0210 */
[----:B------:R-:W-:-:S03]  /*17f0*/  SHF.R.S32.HI R135, RZ, 0x1f, R134 ;  /* 0x0000001fff877819 */ /* 0x000fc60000011486 */
[----:B------:R-:W-:-:S05]  /*1800*/  IMAD.SHL.U32 R197, R197, 0x2, RZ ;  /* 0x00000002c5c57824 */ /* 0x000fca00078e00ff */
[----:B------:R-:W-:Y:S02]  /*1810*/  IADD3 R196, R197, 0x6120, RZ ;  /* 0x00006120c5c47810 */ /* 0x000fe40007ffe0ff */
[----:B-----5:R-:W-:Y:S01]  /*1820*/  SHF.R.S32.HI R14, RZ, 0x1f, R200 ;  /* 0x0000001fff0e7819 */ /* 0x020fe200000114c8 */
[----:B------:R-:W-:-:S04]  /*1830*/  IMAD.WIDE.U32 R20, R200, c[0x0][0x1f0], R20 ;  /* 0x00007c00c8147a25 */ /* 0x000fc800078e0014 */
[C---:B------:R-:W-:Y:S02]  /*1840*/  IMAD R11, R14.reuse, c[0x0][0x1f0], RZ ;  /* 0x00007c000e0b7a24 */ /* 0x040fe400078e02ff */
[----:B------:R-:W-:Y:S02]  /*1850*/  IMAD R15, R14, c[0x0][0x218], RZ ;  /* 0x000086000e0f7a24 */ /* 0x000fe400078e02ff */
[----:B------:R-:W-:Y:S01]  /*1860*/  IMAD R12, R200, c[0x0][0x1f4], R11 ;  /* 0x00007d00c80c7a24 */ /* 0x000fe200078e020b */
[----:B------:R-:W-:-:S04]  /*1870*/  IADD3 R11, P1, R20, UR20, RZ ;  /* 0x00000014140b7c10 */ /* 0x000fc8000ff3e0ff */
[----:B------:R-:W-:Y:S02]  /*1880*/  IADD3.X R20, R21, UR18, R12, P1, !PT ;  /* 0x0000001215147c10 */ /* 0x000fe40008ffe40c */
[----:B------:R-:W-:-:S04]  /*1890*/  LEA R12, P1, R11, c[0x0][0x1c8], 0x1 ;  /* 0x000072000b0c7a11 */ /* 0x000fc800078208ff */
[----:B------:R-:W-:Y:S01]  /*18a0*/  LEA.HI.X R11, R11, c[0x0][0x1cc], R20, 0x1, P1 ;  /* 0x000073000b0b7a11 */ /* 0x000fe200008f0c14 */
[----:B------:R-:W-:Y:S01]  /*18b0*/  SHFL.IDX PT, R16, R12, RZ, 0x181f ;  /* 0x00181fff0c107589 */ /* 0x000fe200000e0000 */
[----:B------:R-:W-:-:S03]  /*18c0*/  IMAD.WIDE.U32 R20, R200, c[0x0][0x218], R18 ;  /* 0x00008600c8147a25 */ /* 0x000fc600078e0012 */
[----:B------:R-:W1:Y:S01]  /*18d0*/  SHFL.IDX PT, R17, R11, RZ, 0x181f ;  /* 0x00181fff0b117589 */ /* 0x000e6200000e0000 */
[----:B------:R-:W-:Y:S02]  /*18e0*/  IMAD R18, R200, c[0x0][0x21c], R15 ;  /* 0x00008700c8127a24 */ /* 0x000fe400078e020f */
[----:B------:R-:W-:Y:S01]  /*18f0*/  IMAD.SHL.U32 R19, R13, 0x8, RZ ;  /* 0x000000080d137824 */ /* 0x000fe200078e00ff */
[----:B------:R-:W-:Y:S01]  /*1900*/  SHFL.IDX PT, R14, R12, 0x1, 0x181f ;  /* 0x00381f000c0e7f89 */ /* 0x000fe200000e0000 */
[----:B------:R-:W-:Y:S02]  /*1910*/  IADD3 R13, P1, R20, UR22, RZ ;  /* 0x00000016140d7c10 */ /* 0x000fe4000ff3e0ff */
[----:B------:R-:W-:Y:S01]  /*1920*/  IADD3 R20, R197, 0x6100, RZ ;  /* 0x00006100c5147810 */ /* 0x000fe20007ffe0ff */
[----:B------:R-:W2:Y:S01]  /*1930*/  SHFL.IDX PT, R15, R11, 0x1, 0x181f ;  /* 0x00381f000b0f7f89 */ /* 0x000ea200000e0000 */
[----:B------:R-:W-:Y:S02]  /*1940*/  IADD3.X R18, R21, UR5, R18, P1, !PT ;  /* 0x0000000515127c10 */ /* 0x000fe40008ffe412 */
[----:B------:R-:W-:-:S02]  /*1950*/  LEA R7, P1, R13, c[0x0][0x1f8], 0x1 ;  /* 0x00007e000d077a11 */ /* 0x000fc400078208ff */
[----:B------:R-:W-:Y:S02]  /*1960*/  @P2 IADD3 R196, R20, -0x20, RZ ;  /* 0xffffffe014c42810 */ /* 0x000fe40007ffe0ff */
[----:B------:R-:W-:Y:S01]  /*1970*/  LEA.HI.X R18, R13, c[0x0][0x1fc], R18, 0x1, P1 ;  /* 0x00007f000d127a11 */ /* 0x000fe200008f0c12 */
[----:B------:R-:W-:Y:S01]  /*1980*/  SHFL.IDX PT, R48, R7, RZ, 0x181f ;  /* 0x00181fff07307589 */ /* 0x000fe200000e0000 */
[----:B------:R-:W-:Y:S02]  /*1990*/  ISETP.GE.AND P2, PT, R9, c[0x0][0x1d4], PT ;  /* 0x0000750009007a0c */ /* 0x000fe40003f46270 */
[----:B------:R-:W-:Y:S01]  /*19a0*/  ISETP.GE.AND P1, PT, R8, c[0x0][0x1d4], PT ;  /* 0x0000750008007a0c */ /* 0x000fe20003f26270 */
[----:B------:R3:W4:Y:S01]  /*19b0*/  SHFL.IDX PT, R72, R7, 0x1, 0x181f ;  /* 0x00381f0007487f89 */ /* 0x00072200000e0000 */
[----:B------:R-:W-:Y:S02]  /*19c0*/  LOP3.LUT R19, R6, 0x8, R19, 0xf8, !PT ;  /* 0x0000000806137812 */ /* 0x000fe400078ef813 */
[----:B------:R-:W-:Y:S01]  /*19d0*/  SHF.R.U32.HI R6, RZ, 0x3, R6 ;  /* 0x00000003ff067819 */ /* 0x000fe20000011606 */
[----:B-1----:R-:W-:Y:S01]  /*19e0*/  @P5 IMAD.WIDE R22, R144, 0x2, R16 ;  /* 0x0000000290165825 */ /* 0x002fe200078e0210 */
[----:B------:R-:W1:Y:S01]  /*19f0*/  SHFL.IDX PT, R13, R18, RZ, 0x181f ;  /* 0x00181fff120d7589 */ /* 0x000e6200000e0000 */
[----:B------:R-:W-:-:S02]  /*1a00*/  IADD3 R187, R196, 0x800, RZ ;  /* 0x00000800c4bb7810 */ /* 0x000fc40007ffe0ff */
[--C-:B------:R-:W-:Y:S01]  /*1a10*/  @P5 IMAD.WIDE R20, R133, 0x2, R16.reuse ;  /* 0x0000000285145825 */ /* 0x100fe200078e0210 */
[----:B------:R5:W-:Y:S01]  /*1a20*/  @P5 LDGSTS.E.BYPASS.LTC128B.128 [R199+0x6100], [R22.64], !P3 ;  /* 0x0610000016c75fae */ /* 0x000be2000d901d4c */
[----:B------:R-:W-:Y:S02]  /*1a30*/  LOP3.LUT R6, R19, R6, RZ, 0x3c, !PT ;  /* 0x0000000613067212 */ /* 0x000fe400078e3cff */
[----:B------:R-:W-:Y:S01]  /*1a40*/  @P5 IMAD.WIDE R16, R134, 0x2, R16 ;  /* 0x0000000286105825 */ /* 0x000fe200078e0210 */
[----:B------:R5:W-:Y:S01]  /*1a50*/  @P5 LDGSTS.E.BYPASS.LTC128B.128 [R199+0x8100], [R20.64], !P2 ;  /* 0x0810000014c75fae */ /* 0x000be2000d101d4c */
[----:B------:R-:W-:Y:S02]  /*1a60*/  IADD3 R186, R196, 0x1000, RZ ;  /* 0x00001000c4ba7810 */ /* 0x000fe40007ffe0ff */
[----:B--2---:R-:W-:Y:S01]  /*1a70*/  @P4 IMAD.WIDE R24, R144, 0x2, R14 ;  /* 0x0000000290184825 */ /* 0x004fe200078e020e */
[----:B------:R2:W-:Y:S01]  /*1a80*/  @P5 LDGSTS.E.BYPASS.LTC128B.128 [R199+0xa100], [R16.64], !P1 ;  /* 0x0a10000010c75fae */ /* 0x0005e2000c901d4c */
[----:B------:R-:W-:-:S02]  /*1a90*/  IADD3 R185, R196, 0x1800, RZ ;  /* 0x00001800c4b97810 */ /* 0x000fc40007ffe0ff */
[--C-:B------:R-:W-:Y:S01]  /*1aa0*/  @P4 IMAD.WIDE R26, R133, 0x2, R14.reuse ;  /* 0x00000002851a4825 */ /* 0x100fe200078e020e */
[----:B------:R1:W-:Y:S01]  /*1ab0*/  @P4 LDGSTS.E.BYPASS.LTC128B.128 [R199+0x7100], [R24.64], !P3 ;  /* 0x0710000018c74fae */ /* 0x0003e2000d901d4c */
[----:B------:R-:W-:Y:S02]  /*1ac0*/  IADD3 R183, R196, 0x2000, RZ ;  /* 0x00002000c4b77810 */ /* 0x000fe40007ffe0ff */
[----:B------:R-:W-:Y:S01]  /*1ad0*/  @P4 IMAD.WIDE R14, R134, 0x2, R14 ;  /* 0x00000002860e4825 */ /* 0x000fe200078e020e */
[----:B------:R5:W-:Y:S01]  /*1ae0*/  @P4 LDGSTS.E.BYPASS.LTC128B.128 [R199+0x9100], [R26.64], !P2 ;  /* 0x091000001ac74fae */ /* 0x000be2000d101d4c */
[----:B------:R-:W-:Y:S02]  /*1af0*/  IADD3 R182, R196, 0x2800, RZ ;  /* 0x00002800c4b67810 */ /* 0x000fe40007ffe0ff */
[----:B---3--:R-:W-:Y:S01]  /*1b00*/  IMAD.SHL.U32 R7, R4, 0x40, RZ ;  /* 0x0000004004077824 */ /* 0x008fe200078e00ff */
[----:B------:R3:W-:Y:S01]  /*1b10*/  @P4 LDGSTS.E.BYPASS.LTC128B.128 [R199+0xb100], [R14.64], !P1 ;  /* 0x0b1000000ec74fae */ /* 0x0007e2000c901d4c */
[----:B------:R-:W-:Y:S01]  /*1b20*/  LEA.HI R4, R10, R3, RZ, 0x5 ;  /* 0x000000030a047211 */ /* 0x000fe200078f28ff */
[----:B------:R-:W-:Y:S01]  /*1b30*/  IMAD.WIDE R10, R144, 0x2, RZ ;  /* 0x00000002900a7825 */ /* 0x000fe200078e02ff */
[----:B------:R-:W-:Y:S01]  /*1b40*/  IADD3 R181, R196, 0x3000, RZ ;  /* 0x00003000c4b57810 */ /* 0x000fe20007ffe0ff */
[----:B------:R-:W0:Y:S01]  /*1b50*/  LDGDEPBAR ;  /* 0x00000000000079af */ /* 0x000e220000000000 */
[----:B------:R-:W-:Y:S01]  /*1b60*/  LOP3.LUT R7, R7, 0xfffffe00, RZ, 0xc0, !PT ;  /* 0xfffffe0007077812 */ /* 0x000fe200078ec0ff */
[----:B------:R-:W-:Y:S01]  /*1b70*/  IMAD.SHL.U32 R198, R4, 0x20, RZ ;  /* 0x0000002004c67824 */ /* 0x000fe200078e00ff */
[----:B----4-:R-:W-:Y:S01]  /*1b80*/  IADD3 R46, P5, R10, R72, RZ ;  /* 0x000000480a2e7210 */ /* 0x010fe20007fbe0ff */
[----:B------:R4:W3:Y:S01]  /*1b90*/  SHFL.IDX PT, R12, R18, 0x1, 0x181f ;  /* 0x00381f00120c7f89 */ /* 0x0008e200000e0000 */
[----:B------:R-:W-:-:S02]  /*1ba0*/  IADD3 R180, R196, 0x3800, RZ ;  /* 0x00003800c4b47810 */ /* 0x000fc40007ffe0ff */
[----:B------:R-:W-:Y:S02]  /*1bb0*/  LOP3.LUT R198, R198, 0x7ffffc00, RZ, 0xc0, !PT ;  /* 0x7ffffc00c6c67812 */ /* 0x000fe400078ec0ff */
[----:B------:R-:W-:Y:S02]  /*1bc0*/  IADD3 R179, R196, 0x4000, RZ ;  /* 0x00004000c4b37810 */ /* 0x000fe40007ffe0ff */
[----:B--2---:R-:W-:Y:S02]  /*1bd0*/  IADD3 R16, P4, R48, R10, RZ ;  /* 0x0000000a30107210 */ /* 0x004fe40007f9e0ff */
[----:B------:R-:W-:Y:S02]  /*1be0*/  IADD3 R198, R6, R7, R198 ;  /* 0x0000000706c67210 */ /* 0x000fe40007ffe0c6 */
[C---:B------:R-:W-:Y:S01]  /*1bf0*/  IADD3 R178, R196.reuse, 0x4800, RZ ;  /* 0x00004800c4b27810 */ /* 0x040fe20007ffe0ff */
[----:B-1----:R-:W-:Y:S01]  /*1c00*/  IMAD.X R17, R13, 0x1, R11, P4 ;  /* 0x000000010d117824 */ /* 0x002fe200020e060b */
[----:B------:R-:W-:Y:S01]  /*1c10*/  IADD3 R177, R196, 0x5000, RZ ;  /* 0x00005000c4b17810 */ /* 0x000fe20007ffe0ff */
[----:B------:R-:W-:Y:S01]  /*1c20*/  IMAD.SHL.U32 R198, R198, 0x2, RZ ;  /* 0x00000002c6c67824 */ /* 0x000fe200078e00ff */
[----:B------:R-:W-:-:S03]  /*1c30*/  IADD3 R176, R196, 0x5800, RZ ;  /* 0x00005800c4b07810 */ /* 0x000fc60007ffe0ff */
[----:B------:R-:W-:Y:S01]  /*1c40*/  IMAD R194, R0, 0x2, R198 ;  /* 0x0000000200c27824 */ /* 0x000fe200078e02c6 */
[----:B------:R-:W-:-:S04]  /*1c50*/  DEPBAR.LE SB0, 0x1 ;  /* 0x000080400000791a */ /* 0x000fc80000000000 */
[----:B----4-:R-:W-:Y:S01]  /*1c60*/  IMAD.WIDE R18, R133, 0x2, RZ ;  /* 0x0000000285127825 */ /* 0x010fe200078e02ff */
[----:B------:R-:W-:-:S04]  /*1c70*/  DEPBAR.LE SB0, 0x0 ;  /* 0x000080000000791a */ /* 0x000fc80000000000 */
[----:B---3--:R-:W-:Y:S01]  /*1c80*/  IMAD.WIDE R14, R134, 0x2, RZ ;  /* 0x00000002860e7825 */ /* 0x008fe200078e02ff */
[----:B------:R-:W-:Y:S01]  /*1c90*/  BAR.SYNC.DEFER_BLOCKING 0x0 ;  /* 0x0000000000007b1d */ /* 0x000fe20000010000 */
[----:B------:R-:W-:Y:S02]  /*1ca0*/  IADD3 R74, P4, R18, R72, RZ ;  /* 0x00000048124a7210 */ /* 0x000fe40007f9e0ff */
[C---:B------:R-:W-:Y:S01]  /*1cb0*/  IADD3 R10, P6, R48.reuse, R18, RZ ;  /* 0x00000012300a7210 */ /* 0x040fe20007fde0ff */
[--C-:B------:R-:W-:Y:S01]  /*1cc0*/  IMAD.X R47, R11, 0x1, R12.reuse, P5 ;  /* 0x000000010b2f7824 */ /* 0x100fe200028e060c */
[----:B------:R-:W-:Y:S01]  /*1cd0*/  IADD3 R48, P5, R48, R14, RZ ;  /* 0x0000000e30307210 */ /* 0x000fe20007fbe0ff */
[--C-:B------:R-:W-:Y:S01]  /*1ce0*/  IMAD.X R75, R19, 0x1, R12.reuse, P4 ;  /* 0x00000001134b7824 */ /* 0x100fe200020e060c */
[----:B------:R-:W-:Y:S01]  /*1cf0*/  IADD3 R72, P4, R14, R72, RZ ;  /* 0x000000480e487210 */ /* 0x000fe20007f9e0ff */
[----:B------:R-:W-:Y:S01]  /*1d00*/  IMAD.X R11, R13, 0x1, R19, P6 ;  /* 0x000000010d0b7824 */ /* 0x000fe200030e0613 */
[----:B------:R-:W-:Y:S01]  /*1d10*/  ISETP.GE.AND P6, PT, R9, c[0x0][0x1d4], PT ;  /* 0x0000750009007a0c */ /* 0x000fe20003fc6270 */
[----:B------:R-:W-:Y:S01]  /*1d20*/  IMAD.X R49, R13, 0x1, R15, P5 ;  /* 0x000000010d317824 */ /* 0x000fe200028e060f */
[----:B------:R-:W-:Y:S01]  /*1d30*/  ISETP.GE.AND P5, PT, R144, c[0x0][0x1d4], PT ;  /* 0x0000750090007a0c */ /* 0x000fe20003fa6270 */
[----:B------:R-:W-:-:S02]  /*1d40*/  IMAD.X R73, R15, 0x1, R12, P4 ;  /* 0x000000010f497824 */ /* 0x000fc400020e060c */
[C---:B------:R-:W-:Y:S01]  /*1d50*/  IMAD R193, R5.reuse, 0x2, R198 ;  /* 0x0000000205c17824 */ /* 0x040fe200078e02c6 */
[----:B------:R-:W-:Y:S01]  /*1d60*/  ISETP.LT.OR P4, PT, R44, 0x1, P5 ;  /* 0x000000012c00780c */ /* 0x000fe20002f81670 */
[----:B------:R-:W-:Y:S01]  /*1d70*/  IMAD R191, R5, 0x2, R194 ;  /* 0x0000000205bf7824 */ /* 0x000fe200078e02c2 */
[----:B------:R-:W-:Y:S01]  /*1d80*/  ISETP.GE.AND P5, PT, R8, c[0x0][0x1d4], PT ;  /* 0x0000750008007a0c */ /* 0x000fe20003fa6270 */
[----:B------:R-:W-:Y:S04]  /*1d90*/  LDSM.16.M88.4 R76, [R198+0xc100] ;  /* 0x00c10000c64c783b */ /* 0x000fe80000000200 */
[----:B------:R-:W1:Y:S04]  /*1da0*/  LDSM.16.M88.4 R28, [R197+0x6100] ;  /* 0x00610000c51c783b */ /* 0x000e680000000200 */
[----:B------:R-:W-:Y:S04]  /*1db0*/  LDSM.16.M88.4 R56, [R194+0xc100] ;  /* 0x00c10000c238783b */ /* 0x000fe80000000200 */
[----:B-----5:R-:W2:Y:S04]  /*1dc0*/  LDSM.16.M88.4 R20, [R197+0x6900] ;  /* 0x00690000c514783b */ /* 0x020ea80000000200 */
[----:B------:R-:W3:Y:S04]  /*1dd0*/  LDSM.16.M88.4 R12, [R197+0x7100] ;  /* 0x00710000c50c783b */ /* 0x000ee80000000200 */
[----:B------:R-:W4:Y:S04]  /*1de0*/  LDSM.16.M88.4 R40, [R197+0x7900] ;  /* 0x00790000c528783b */ /* 0x000f280000000200 */
[----:B------:R-:W5:Y:S04]  /*1df0*/  LDSM.16.M88.4 R36, [R196] ;  /* 0x00000000c424783b */ /* 0x000f680000000200 */
[----:B------:R-:W3:Y:S04]  /*1e00*/  LDSM.16.M88.4 R68, [R196+0x800] ;  /* 0x00080000c444783b */ /* 0x000ee80000000200 */
[----:B------:R-:W4:Y:S04]  /*1e10*/  LDSM.16.M88.4 R64, [R196+0x1000] ;  /* 0x00100000c440783b */ /* 0x000f280000000200 */
[----:B------:R-:W4:Y:S04]  /*1e20*/  LDSM.16.M88.4 R60, [R196+0x1800] ;  /* 0x00180000c43c783b */ /* 0x000f280000000200 */
[----:B------:R-:W-:Y:S01]  /*1e30*/  @!PT LDS RZ, [RZ] ;  /* 0x00000000fffff984 */ /* 0x000fe20000000800 */
[----:B------:R-:W-:Y:S01]  /*1e40*/  @!PT LDS RZ, [RZ] ;  /* 0x00000000fffff984 */ /* 0x000fe20000000800 */
[----:B------:R-:W-:Y:S01]  /*1e50*/  @!PT LDS RZ, [RZ] ;  /* 0x00000000fffff984 */ /* 0x000fe20000000800 */
[----:B------:R3:W-:Y:S01]  /*1e60*/  LDGSTS.E.BYPASS.LTC128B.128 [R199+0x100], [R16.64], !P4 ;  /* 0x0010000010c77fae */ /* 0x0007e2000e101d4c */
[----:B------:R-:W-:-:S02]  /*1e70*/  ISETP.LT.OR P4, PT, R44, 0x1, P6 ;  /* 0x000000012c00780c */ /* 0x000fc40003781670 */
[C---:B------:R-:W-:Y:S01]  /*1e80*/  ISETP.LT.OR P6, PT, R44.reuse, 0x21, P6 ;  /* 0x000000212c00780c */ /* 0x040fe200037c1670 */
[C---:B-1----:R-:W-:Y:S08]  /*1e90*/  HMMA.16816.F32 R32, R76.reuse, R28, RZ ;  /* 0x0000001c4c20723c */ /* 0x042ff000000018ff */
[----:B------:R-:W-:Y:S02]  /*1ea0*/  HMMA.16816.F32 R28, R76, R30, RZ ;  /* 0x0000001e4c1c723c */ /* 0x000fe400000018ff */
[----:B------:R4:W-:Y:S01]  /*1eb0*/  LDGSTS.E.BYPASS.LTC128B.128 [R199+0x2100], [R10.64], !P4 ;  /* 0x021000000ac77fae */ /* 0x0009e2000e101d4c */
[----:B------:R-:W-:-:S02]  /*1ec0*/  ISETP.LT.OR P4, PT, R44, 0x1, P5 ;  /* 0x000000012c00780c */ /* 0x000fc40002f81670 */
[----:B------:R-:W-:-:S03]  /*1ed0*/  ISETP.LT.OR P5, PT, R44, 0x21, P5 ;  /* 0x000000212c00780c */ /* 0x000fc60002fa1670 */
[C---:B--2---:R-:W-:Y:S08]  /*1ee0*/  HMMA.16816.F32 R24, R76.reuse, R20, RZ ;  /* 0x000000144c18723c */ /* 0x044ff000000018ff */
[----:B------:R1:W-:Y:S01]  /*1ef0*/  LDGSTS.E.BYPASS.LTC128B.128 [R199+0x4100], [R48.64], !P4 ;  /* 0x0410000030c77fae */ /* 0x0003e2000e101d4c */
[----:B------:R-:W-:Y:S01]  /*1f00*/  ISETP.GE.AND P4, PT, R144, c[0x0][0x1d4], PT ;  /* 0x0000750090007a0c */ /* 0x000fe20003f86270 */
[----:B---3--:R-:W-:Y:S03]  /*1f10*/  HMMA.16816.F32 R16, R76, R12, RZ ;  /* 0x0000000c4c10723c */ /* 0x008fe600000018ff */
[----:B------:R-:W-:-:S05]  /*1f20*/  ISETP.LT.OR P4, PT, R44, 0x21, P4 ;  /* 0x000000212c00780c */ /* 0x000fca0002781670 */
[C---:B------:R-:W-:Y:S08]  /*1f30*/  HMMA.16816.F32 R20, R76.reuse, R22, RZ ;  /* 0x000000164c14723c */ /* 0x040ff000000018ff */
[----:B------:R2:W-:Y:S01]  /*1f40*/  LDGSTS.E.BYPASS.LTC128B.128 [R199+0x1100], [R46.64], !P4 ;  /* 0x011000002ec77fae */ /* 0x0005e2000e101d4c */
[----:B------:R-:W-:Y:S01]  /*1f50*/  LOP3.LUT P4, RZ, R2, 0x4, RZ, 0xc0, !PT ;  /* 0x0000000402ff7812 */ /* 0x000fe2000788c0ff */
[----:B------:R-:W-:Y:S01]  /*1f60*/  IMAD.MOV.U32 R2, RZ, RZ, 0x40 ;  /* 0x00000040ff027424 */ /* 0x000fe200078e00ff */
[----:B------:R-:W-:Y:S01]  /*1f70*/  HMMA.16816.F32 R12, R76, R14, RZ ;  /* 0x0000000e4c0c723c */ /* 0x000fe200000018ff */
[----:B------:R3:W-:Y:S01]  /*1f80*/  LDGSTS.E.BYPASS.LTC128B.128 [R199+0x3100], [R74.64], !P6 ;  /* 0x031000004ac77fae */ /* 0x0007e2000f101d4c */
[----:B------:R-:W-:-:S02]  /*1f90*/  ISETP.GT.AND P6, PT, R202, 0x3f, PT ;  /* 0x0000003fca00780c */ /* 0x000fc40003fc4270 */
[----:B------:R-:W-:Y:S01]  /*1fa0*/  SEL R2, R2, 0xffffffc0, !P4 ;  /* 0xffffffc002027807 */ /* 0x000fe20006000000 */
[----:B------:R3:W-:Y:S01]  /*1fb0*/  LDGSTS.E.BYPASS.LTC128B.128 [R199+0x5100], [R72.64], !P5 ;  /* 0x0510000048c77fae */ /* 0x0007e2000e901d4c */
[----:B------:R-:W-:Y:S02]  /*1fc0*/  PLOP3.LUT P4, PT, PT, PT, UP0, 0x80, 0x0 ;  /* 0x000000000000781c */ /* 0x000fe40003f8f008 */
[C---:B----4-:R-:W-:Y:S01]  /*1fd0*/  HMMA.16816.F32 R8, R76.reuse, R40, RZ ;  /* 0x000000284c08723c */ /* 0x050fe200000018ff */
[----:B------:R-:W-:Y:S01]  /*1fe0*/  IMAD.IADD R192, R197, 0x1, R2 ;  /* 0x00000001c5c07824 */ /* 0x000fe200078e0202 */
[----:B------:R-:W-:Y:S01]  /*1ff0*/  LDSM.16.M88.4 R52, [R193+0xc100] ;  /* 0x00c10000c134783b */ /* 0x000fe20000000200 */
[----:B------:R-:W-:Y:S01]  /*2000*/  IMAD.IADD R184, R2, 0x1, R196 ;  /* 0x0000000102b87824 */ /* 0x000fe200078e02c4 */
[----:B------:R-:W-:Y:S02]  /*2010*/  LOP3.LUT R2, R6, R7, RZ, 0xfc, !PT ;  /* 0x0000000706027212 */ /* 0x000fe400078efcff */
[----:B-1----:R-:W1:Y:S02]  /*2020*/  LDSM.16.M88.4 R48, [R192+0x6100] ;  /* 0x00610000c030783b */ /* 0x002e640000000200 */
[----:B------:R-:W-:Y:S02]  /*2030*/  HMMA.16816.F32 R76, R76, R42, RZ ;  /* 0x0000002a4c4c723c */ /* 0x000fe400000018ff */
[----:B------:R-:W-:Y:S04]  /*2040*/  LDSM.16.M88.4 R40, [R192+0x7100] ;  /* 0x00710000c028783b */ /* 0x000fe80000000200 */
[----:B------:R-:W0:Y:S02]  /*2050*/  LDGDEPBAR ;  /* 0x00000000000079af */ /* 0x000e240000000000 */
[C---:B-----5:R-:W-:Y:S02]  /*2060*/  HMMA.16816.F32 R32, R56.reuse, R36, R32 ;  /* 0x000000243820723c */ /* 0x060fe40000001820 */
[----:B--2---:R-:W2:Y:S06]  /*2070*/  LDSM.16.M88.4 R44, [R192+0x6900] ;  /* 0x00690000c02c783b */ /* 0x004eac0000000200 */
[C---:B------:R-:W-:Y:S01]  /*2080*/  HMMA.16816.F32 R28, R56.reuse, R38, R28 ;  /* 0x00000026381c723c */ /* 0x040fe2000000181c */
[----:B------:R-:W4:Y:S04]  /*2090*/  LDSM.16.M88.4 R36, [R192+0x7900] ;  /* 0x00790000c024783b */ /* 0x000f280000000200 */
[----:B---3--:R-:W-:Y:S03]  /*20a0*/  LDSM.16.M88.4 R72, [R191+0xc100] ;  /* 0x00c10000bf48783b */ /* 0x008fe60000000200 */
[C---:B------:R-:W-:Y:S08]  /*20b0*/  HMMA.16816.F32 R24, R56.reuse, R68, R24 ;  /* 0x000000443818723c */ /* 0x040ff00000001818 */
[C---:B------:R-:W-:Y:S01]  /*20c0*/  HMMA.16816.F32 R20, R56.reuse, R70, R20 ;  /* 0x000000463814723c */ /* 0x040fe20000001814 */
[----:B------:R-:W3:Y:S07]  /*20d0*/  LDSM.16.M88.4 R68, [R184] ;  /* 0x00000000b844783b */ /* 0x000eee0000000200 */
[C---:B------:R-:W-:Y:S08]  /*20e0*/  HMMA.16816.F32 R16, R56.reuse, R64, R16 ;  /* 0x000000403810723c */ /* 0x040ff00000001810 */
[C---:B------:R-:W-:Y:S01]  /*20f0*/  HMMA.16816.F32 R12, R56.reuse, R66, R12 ;  /* 0x00000042380c723c */ /* 0x040fe2000000180c */
[----:B------:R-:W5:Y:S07]  /*2100*/  LDSM.16.M88.4 R64, [R184+0x800] ;  /* 0x00080000b840783b */ /* 0x000f6e0000000200 */
[C---:B------:R-:W-:Y:S08]  /*2110*/  HMMA.16816.F32 R8, R56.reuse, R60, R8 ;  /* 0x0000003c3808723c */ /* 0x040ff00000001808 */
[----:B------:R-:W-:Y:S01]  /*2120*/  HMMA.16816.F32 R76, R56, R62, R76 ;  /* 0x0000003e384c723c */ /* 0x000fe2000000184c */
[----:B------:R-:W3:Y:S04]  /*2130*/  LDSM.16.M88.4 R60, [R184+0x1000] ;  /* 0x00100000b83c783b */ /* 0x000ee80000000200 */
[----:B------:R-:W3:Y:S03]  /*2140*/  LDSM.16.M88.4 R56, [R184+0x1800] ;  /* 0x00180000b838783b */ /* 0x000ee60000000200 */
[C---:B-1----:R-:W-:Y:S08]  /*2150*/  HMMA.16816.F32 R32, R52.reuse, R48, R32 ;  /* 0x000000303420723c */ /* 0x042ff00000001820 */
[C---:B------:R-:W-:Y:S01]  /*2160*/  HMMA.16816.F32 R28, R52.reuse, R50, R28 ;  /* 0x00000032341c723c */ /* 0x040fe2000000181c */
[----:B------:R-:W-:Y:S07]  /*2170*/  LDSM.16.M88.4 R48, [R197+0x8100] ;  /* 0x00810000c530783b */ /* 0x000fee0000000200 */
[C---:B--2---:R-:W-:Y:S08]  /*2180*/  HMMA.16816.F32 R24, R52.reuse, R44, R24 ;  /* 0x0000002c3418723c */ /* 0x044ff00000001818 */
[C---:B------:R-:W-:Y:S01]  /*2190*/  HMMA.16816.F32 R20, R52.reuse, R46, R20 ;  /* 0x0000002e3414723c */ /* 0x040fe20000001814 */
[----:B------:R-:W-:Y:S07]  /*21a0*/  LDSM.16.M88.4 R44, [R197+0x8900] ;  /* 0x00890000c52c783b */ /* 0x000fee0000000200 */
[C---:B------:R-:W-:Y:S08]  /*21b0*/  HMMA.16816.F32 R16, R52.reuse, R40, R16 ;  /* 0x000000283410723c */ /* 0x040ff00000001810 */
[C---:B------:R-:W-:Y:S01]  /*21c0*/  HMMA.16816.F32 R12, R52.reuse, R42, R12 ;  /* 0x0000002a340c723c */ /* 0x040fe2000000180c */
[----:B------:R-:W-:Y:S07]  /*21d0*/  LDSM.16.M88.4 R40, [R197+0x9100] ;  /* 0x00910000c528783b */ /* 0x000fee0000000200 */
[C---:B----4-:R-:W-:Y:S08]  /*21e0*/  HMMA.16816.F32 R8, R52.reuse, R36, R8 ;  /* 0x000000243408723c */ /* 0x050ff00000001808 */
[----:B------:R-:W-:Y:S01]  /*21f0*/  HMMA.16816.F32 R76, R52, R38, R76 ;  /* 0x00000026344c723c */ /* 0x000fe2000000184c */
[----:B------:R-:W1:Y:S04]  /*2200*/  LDSM.16.M88.4 R52, [R198+0x10100] ;  /* 0x01010000c634783b */ /* 0x000e680000000200 */
[----:B------:R-:W2:Y:S03]  /*2210*/  LDSM.16.M88.4 R36, [R197+0x9900] ;  /* 0x00990000c524783b */ /* 0x000ea60000000200 */
[C---:B---3--:R-:W-:Y:S08]  /*2220*/  HMMA.16816.F32 R32, R72.reuse, R68, R32 ;  /* 0x000000444820723c */ /* 0x048ff00000001820 */
[C---:B------:R-:W-:Y:S01]  /*2230*/  HMMA.16816.F32 R28, R72.reuse, R70, R28 ;  /* 0x00000046481c723c */ /* 0x040fe2000000181c */
[----:B------:R-:W-:Y:S07]  /*2240*/  LDSM.16.M88.4 R68, [R196+0x2000] ;  /* 0x00200000c444783b */ /* 0x000fee0000000200 */
[C---:B-----5:R-:W-:Y:S08]  /*2250*/  HMMA.16816.F32 R24, R72.reuse, R64, R24 ;  /* 0x000000404818723c */ /* 0x060ff00000001818 */
[C---:B------:R-:W-:Y:S01]  /*2260*/  HMMA.16816.F32 R20, R72.reuse, R66, R20 ;  /* 0x000000424814723c */ /* 0x040fe20000001814 */
[----:B------:R-:W-:Y:S07]  /*2270*/  LDSM.16.M88.4 R64, [R196+0x2800] ;  /* 0x00280000c440783b */ /* 0x000fee0000000200 */
[C---:B------:R-:W-:Y:S08]  /*2280*/  HMMA.16816.F32 R16, R72.reuse, R60, R16 ;  /* 0x0000003c4810723c */ /* 0x040ff00000001810 */
[C---:B------:R-:W-:Y:S01]  /*2290*/  HMMA.16816.F32 R12, R72.reuse, R62, R12 ;  /* 0x0000003e480c723c */ /* 0x040fe2000000180c */
[----:B------:R-:W-:Y:S07]  /*22a0*/  LDSM.16.M88.4 R60, [R196+0x3000] ;  /* 0x00300000c43c783b */ /* 0x000fee0000000200 */
[C---:B------:R-:W-:Y:S08]  /*22b0*/  HMMA.16816.F32 R8, R72.reuse, R56, R8 ;  /* 0x000000384808723c */ /* 0x040ff00000001808 */
[----:B------:R-:W-:Y:S01]  /*22c0*/  HMMA.16816.F32 R76, R72, R58, R76 ;  /* 0x0000003a484c723c */ /* 0x000fe2000000184c */
[----:B------:R-:W3:Y:S04]  /*22d0*/  LDSM.16.M88.4 R72, [R194+0x10100] ;  /* 0x01010000c248783b */ /* 0x000ee80000000200 */
[----:B------:R-:W4:Y:S03]  /*22e0*/  LDSM.16.M88.4 R56, [R196+0x3800] ;  /* 0x00380000c438783b */ /* 0x000f260000000200 */
[C---:B-1----:R-:W-:Y:S08]  /*22f0*/  HMMA.16816.F32 R32, R52.reuse, R48, R32 ;  /* 0x000000303420723c */ /* 0x042ff00000001820 */
[C---:B------:R-:W-:Y:S01]  /*2300*/  HMMA.16816.F32 R28, R52.reuse, R50, R28 ;  /* 0x00000032341c723c */ /* 0x040fe2000000181c */
[----:B------:R-:W-:Y:S07]  /*2310*/  LDSM.16.M88.4 R48, [R192+0x8100] ;  /* 0x00810000c030783b */ /* 0x000fee0000000200 */
[C---:B------:R-:W-:Y:S08]  /*2320*/  HMMA.16816.F32 R24, R52.reuse, R44, R24 ;  /* 0x0000002c3418723c */ /* 0x040ff00000001818 */
[C---:B------:R-:W-:Y:S01]  /*2330*/  HMMA.16816.F32 R20, R52.reuse, R46, R20 ;  /* 0x0000002e3414723c */ /* 0x040fe20000001814 */
[----:B------:R-:W-:Y:S07]  /*2340*/  LDSM.16.M88.4 R44, [R192+0x8900] ;  /* 0x00890000c02c783b */ /* 0x000fee0000000200 */
[C---:B------:R-:W-:Y:S08]  /*2350*/  HMMA.16816.F32 R16, R52.reuse, R40, R16 ;  /* 0x000000283410723c */ /* 0x040ff00000001810 */
[C---:B------:R-:W-:Y:S01]  /*2360*/  HMMA.16816.F32 R12, R52.reuse, R42, R12 ;  /* 0x0000002a340c723c */ /* 0x040fe2000000180c */
[----:B------:R-:W-:Y:S07]  /*2370*/  LDSM.16.M88.4 R40, [R192+0x9100] ;  /* 0x00910000c028783b */ /* 0x000fee0000000200 */
[C---:B--2---:R-:W-:Y:S08]  /*2380*/  HMMA.16816.F32 R8, R52.reuse, R36, R8 ;  /* 0x000000243408723c */ /* 0x044ff00000001808 */
[----:B------:R-:W-:Y:S01]  /*2390*/  HMMA.16816.F32 R76, R52, R38, R76 ;  /* 0x00000026344c723c */ /* 0x000fe2000000184c */
[----:B------:R-:W1:Y:S04]  /*23a0*/  LDSM.16.M88.4 R52, [R193+0x10100] ;  /* 0x01010000c134783b */ /* 0x000e680000000200 */
[----:B------:R-:W2:Y:S03]  /*23b0*/  LDSM.16.M88.4 R36, [R192+0x9900] ;  /* 0x00990000c024783b */ /* 0x000ea60000000200 */
[C---:B---3--:R-:W-:Y:S08]  /*23c0*/  HMMA.16816.F32 R32, R72.reuse, R68, R32 ;  /* 0x000000444820723c */ /* 0x048ff00000001820 */
        /* <DEDUP_REMOVED lines=8> */
[C---:B----4-:R-:W-:Y:S08]  /*2450*/  HMMA.16816.F32 R8, R72.reuse, R56, R8 ;  /* 0x000000384808723c */ /* 0x050ff00000001808 */
        /* <DEDUP_REMOVED lines=53> */
[----:B------:R-:W-:Y:S04]  /*27b0*/  LDSM.16.M88.4 R56, [R191+0x14100] ;  /* 0x01410000bf38783b */ /* 0x000fe80000000200 */
[----:B------:R-:W3:Y:S01]  /*27c0*/  LDSM.16.M88.4 R72, [R184+0x4000] ;  /* 0x00400000b848783b */ /* 0x000ee20000000200 */
[----:B------:R-:W-:-:S04]  /*27d0*/  DEPBAR.LE SB0, 0x0 ;  /* 0x000080000000791a */ /* 0x000fc80000000000 */
[C---:B-1----:R-:W-:Y:S08]  /*27e0*/  HMMA.16816.F32 R32, R52.reuse, R48, R32 ;  /* 0x000000303420723c */ /* 0x042ff00000001820 */
[C---:B------:R-:W-:Y:S08]  /*27f0*/  HMMA.16816.F32 R28, R52.reuse, R50, R28 ;  /* 0x00000032341c723c */ /* 0x040ff0000000181c */
[C---:B------:R-:W-:Y:S08]  /*2800*/  HMMA.16816.F32 R24, R52.reuse, R44, R24 ;  /* 0x0000002c3418723c */ /* 0x040ff00000001818 */
[C---:B------:R-:W-:Y:S08]  /*2810*/  HMMA.16816.F32 R20, R52.reuse, R46, R20 ;  /* 0x0000002e3414723c */ /* 0x040ff00000001814 */
[C---:B------:R-:W-:Y:S08]  /*2820*/  HMMA.16816.F32 R16, R52.reuse, R40, R16 ;  /* 0x000000283410723c */ /* 0x040ff00000001810 */
[C---:B------:R-:W-:Y:S08]  /*2830*/  HMMA.16816.F32 R12, R52.reuse, R42, R12 ;  /* 0x0000002a340c723c */ /* 0x040ff0000000180c */
[C---:B--2---:R-:W-:Y:S08]  /*2840*/  HMMA.16816.F32 R8, R52.reuse, R36, R8 ;  /* 0x000000243408723c */ /* 0x044ff00000001808 */
[----:B------:R-:W-:Y:S08]  /*2850*/  HMMA.16816.F32 R76, R52, R38, R76 ;  /* 0x00000026344c723c */ /* 0x000ff0000000184c */
[C---:B---3--:R-:W-:Y:S08]  /*2860*/  HMMA.16816.F32 R32, R56.reuse, R72, R32 ;  /* 0x000000483820723c */ /* 0x048ff00000001820 */
[C---:B------:R-:W-:Y:S08]  /*2870*/  HMMA.16816.F32 R28, R56.reuse, R74, R28 ;  /* 0x0000004a381c723c */ /* 0x040ff0000000181c */
[C---:B------:R-:W-:Y:S08]  /*2880*/  HMMA.16816.F32 R24, R56.reuse, R68, R24 ;  /* 0x000000443818723c */ /* 0x040ff00000001818 */
[C---:B------:R-:W-:Y:S08]  /*2890*/  HMMA.16816.F32 R20, R56.reuse, R70, R20 ;  /* 0x000000463814723c */ /* 0x040ff00000001814 */
[C---:B------:R-:W-:Y:S08]  /*28a0*/  HMMA.16816.F32 R16, R56.reuse, R64, R16 ;  /* 0x000000403810723c */ /* 0x040ff00000001810 */
[C---:B------:R-:W-:Y:S08]  /*28b0*/  HMMA.16816.F32 R12, R56.reuse, R66, R12 ;  /* 0x00000042380c723c */ /* 0x040ff0000000180c */
[C---:B------:R-:W-:Y:S08]  /*28c0*/  HMMA.16816.F32 R8, R56.reuse, R60, R8 ;  /* 0x0000003c3808723c */ /* 0x040ff00000001808 */
[----:B------:R-:W-:Y:S01]  /*28d0*/  HMMA.16816.F32 R76, R56, R62, R76 ;  /* 0x0000003e384c723c */ /* 0x000fe2000000184c */
[----:B------:R-:W-:Y:S06]  /*28e0*/  BAR.SYNC.DEFER_BLOCKING 0x0 ;  /* 0x0000000000007b1d */ /* 0x000fec0000010000 */
[----:B------:R-:W-:Y:S05]  /*28f0*/  @!P4 BRA `(.L_x_10) ;  /* 0x000004300000c947 */ /* 0x000fea0003800000 */
[----:B------:R-:W-:Y:S01]  /*2900*/  ULEA UR11, UR11, UR8, 0x6 ;  /* 0x000000080b0b7291 */ /* 0x000fe2000f8e303f */
[----:B------:R-:W-:-:S05]  /*2910*/  IMAD.MOV.U32 R200, RZ, RZ, RZ ;  /* 0x000000ffffc87224 */ /* 0x000fca00078e00ff */
[----:B------:R-:W-:-:S05]  /*2920*/  IMAD.U32 R201, RZ, RZ, UR11 ;  /* 0x0000000bffc97e24 */ /* 0x000fca000f8e00ff */
[----:B------:R-:W-:-:S05]  /*2930*/  IADD3 R201, R201, -0x40, R202 ;  /* 0xffffffc0c9c97810 */ /* 0x000fca0007ffe0ca */
[----:B------:R-:W-:-:S04]  /*2940*/  @P0 IMAD.HI.U32 R7, R201, c[0x0][0x2bc], RZ ;  /* 0x0000af00c9070a27 */ /* 0x000fc800078e00ff */
[----:B------:R-:W-:Y:S01]  /*2950*/  IMAD.MOV.U32 R6, RZ, RZ, R201 ;  /* 0x000000ffff067224 */ /* 0x000fe200078e00c9 */
[----:B------:R-:W-:-:S04]  /*2960*/  @P0 SHF.R.U32.HI R6, RZ, c[0x0][0x2c0], R7 ;  /* 0x0000b000ff060a19 */ /* 0x000fc80000011607 */
[----:B------:R-:W-:-:S04]  /*2970*/  @!P6 IADD3 R38, P4, R6, UR16, RZ ;  /* 0x000000100626ec10 */ /* 0x000fc8000ff9e0ff */
[----:B------:R-:W-:Y:S02]  /*2980*/  @!P6 LEA.HI.X.SX32 R7, R6, UR15, 0x1, P4 ;  /* 0x0000000f0607ec11 */ /* 0x000fe4000a0f0eff */
[----:B------:R-:W-:-:S04]  /*2990*/  @!P6 LEA R36, P4, R38, c[0x0][0x2a0], 0x2 ;  /* 0x0000a8002624ea11 */ /* 0x000fc800078810ff */
[----:B------:R-:W-:-:S05]  /*29a0*/  @!P6 LEA.HI.X R37, R38, c[0x0][0x2a4], R7, 0x2, P4 ;  /* 0x0000a9002625ea11 */ /* 0x000fca00020f1407 */
[----:B------:R-:W2:Y:S01]  /*29b0*/  @!P6 LDG.E R200, [R36.64] ;  /* 0x0000000c24c8e981 */ /* 0x000ea2000c1e1900 */
[----:B------:R-:W-:Y:S01]  /*29c0*/  IMAD.MOV R6, RZ, RZ, -R6 ;  /* 0x000000ffff067224 */ /* 0x000fe200078e0a06 */
[----:B------:R-:W-:Y:S02]  /*29d0*/  SEL R46, RZ, 0x10, P1 ;  /* 0x00000010ff2e7807 */ /* 0x000fe40000800000 */
[----:B------:R-:W-:Y:S01]  /*29e0*/  SHF.L.U64.HI R40, R144, 0x1, R145 ;  /* 0x0000000190287819 */ /* 0x000fe20000010291 */
[----:B------:R-:W-:Y:S01]  /*29f0*/  IMAD R201, R6, c[0x0][0x2b8], R201 ;  /* 0x0000ae0006c97a24 */ /* 0x000fe200078e02c9 */
[----:B------:R-:W-:-:S03]  /*2a00*/  IADD3 R41, -R46, 0x10, RZ ;  /* 0x000000102e297810 */ /* 0x000fc60007ffe1ff */
[----:B------:R-:W-:Y:S01]  /*2a10*/  IMAD.WIDE.U32 R38, R201, c[0x0][0x1e0], RZ ;  /* 0x00007800c9267a25 */ /* 0x000fe200078e00ff */
[----:B------:R-:W-:Y:S02]  /*2a20*/  SHF.R.S32.HI R6, RZ, 0x1f, R201 ;  /* 0x0000001fff067819 */ /* 0x000fe400000114c9 */
[----:B------:R-:W-:-:S03]  /*2a30*/  LOP3.LUT R41, R41, 0xf, RZ, 0xc0, !PT ;  /* 0x0000000f29297812 */ /* 0x000fc600078ec0ff */
[----:B------:R-:W-:-:S04]  /*2a40*/  IMAD R6, R6, c[0x0][0x1e0], RZ ;  /* 0x0000780006067a24 */ /* 0x000fc800078e02ff */
[----:B------:R-:W-:-:S04]  /*2a50*/  IMAD R7, R201, c[0x0][0x1e4], R6 ;  /* 0x00007900c9077a24 */ /* 0x000fc800078e0206 */
[----:B------:R-:W-:Y:S01]  /*2a60*/  IMAD.IADD R39, R39, 0x1, R7 ;  /* 0x0000000127277824 */ /* 0x000fe200078e0207 */
[----:B--2---:R-:W-:-:S03]  /*2a70*/  SHF.R.S32.HI R7, RZ, 0x1f, R200 ;  /* 0x0000001fff077819 */ /* 0x004fc600000114c8 */
[----:B------:R-:W-:Y:S01]  /*2a80*/  IMAD.WIDE.U32 R36, R200, c[0x0][0x1f0], R38 ;  /* 0x00007c00c8247a25 */ /* 0x000fe200078e0026 */
[----:B------:R-:W-:-:S03]  /*2a90*/  SEL R38, RZ, 0x10, P3 ;  /* 0x00000010ff267807 */ /* 0x000fc60001800000 */
[----:B------:R-:W-:Y:S01]  /*2aa0*/  IMAD R7, R7, c[0x0][0x1f0], RZ ;  /* 0x00007c0007077a24 */ /* 0x000fe200078e02ff */
[----:B------:R-:W-:Y:S01]  /*2ab0*/  IADD3 R47, P4, R36, UR20, RZ ;  /* 0x00000014242f7c10 */ /* 0x000fe2000ff9e0ff */
[----:B------:R-:W-:Y:S01]  /*2ac0*/  IMAD.SHL.U32 R39, R144, 0x2, RZ ;  /* 0x0000000290277824 */ /* 0x000fe200078e00ff */
[----:B------:R-:W-:Y:S01]  /*2ad0*/  IADD3 R50, -R38, 0x10, RZ ;  /* 0x0000001026327810 */ /* 0x000fe20007ffe1ff */
[----:B------:R-:W-:Y:S01]  /*2ae0*/  IMAD R6, R200, c[0x0][0x1f4], R7 ;  /* 0x00007d00c8067a24 */ /* 0x000fe200078e0207 */
[----:B------:R-:W-:Y:S02]  /*2af0*/  SEL R7, RZ, 0x10, P2 ;  /* 0x00000010ff077807 */ /* 0x000fe40001000000 */
[----:B------:R-:W-:Y:S02]  /*2b00*/  LOP3.LUT R50, R50, 0xf, RZ, 0xc0, !PT ;  /* 0x0000000f32327812 */ /* 0x000fe400078ec0ff */
[----:B------:R-:W-:Y:S02]  /*2b10*/  IADD3.X R36, R37, UR18, R6, P4, !PT ;  /* 0x0000001225247c10 */ /* 0x000fe4000a7fe406 */
[----:B------:R-:W-:-:S02]  /*2b20*/  LEA R6, P4, R47, c[0x0][0x1c8], 0x1 ;  /* 0x000072002f067a11 */ /* 0x000fc400078808ff */
[----:B------:R-:W-:Y:S02]  /*2b30*/  IADD3 R49, -R7, 0x10, RZ ;  /* 0x0000001007317810 */ /* 0x000fe40007ffe1ff */
[----:B------:R-:W-:Y:S01]  /*2b40*/  LEA.HI.X R47, R47, c[0x0][0x1cc], R36, 0x1, P4 ;  /* 0x000073002f2f7a11 */ /* 0x000fe200020f0c24 */
[----:B------:R-:W1:Y:S01]  /*2b50*/  SHFL.IDX PT, R42, R6, 0x1, 0x181f ;  /* 0x00381f00062a7f89 */ /* 0x000e6200000e0000 */
[----:B------:R-:W-:Y:S01]  /*2b60*/  IMAD.SHL.U32 R36, R133, 0x2, RZ ;  /* 0x0000000285247824 */ /* 0x000fe200078e00ff */
[----:B------:R-:W-:Y:S02]  /*2b70*/  LOP3.LUT R49, R49, 0xf, RZ, 0xc0, !PT ;  /* 0x0000000f31317812 */ /* 0x000fe400078ec0ff */
[----:B------:R-:W2:Y:S01]  /*2b80*/  SHFL.IDX PT, R43, R47, 0x1, 0x181f ;  /* 0x00381f002f2b7f89 */ /* 0x000ea200000e0000 */
[----:B------:R-:W-:-:S03]  /*2b90*/  SHF.L.U64.HI R37, R133, 0x1, R146 ;  /* 0x0000000185257819 */ /* 0x000fc60000010292 */
[----:B------:R3:W4:Y:S04]  /*2ba0*/  SHFL.IDX PT, R45, R6, RZ, 0x181f ;  /* 0x00181fff062d7589 */ /* 0x00072800000e0000 */
[----:B------:R-:W5:Y:S01]  /*2bb0*/  SHFL.IDX PT, R44, R47, RZ, 0x181f ;  /* 0x00181fff2f2c7589 */ /* 0x000f6200000e0000 */
[----:B-1----:R-:W-:-:S04]  /*2bc0*/  IADD3 R50, P5, P4, R50, R42, R39 ;  /* 0x0000002a32327210 */ /* 0x002fc80007cbe027 */
[----:B--2---:R-:W-:Y:S02]  /*2bd0*/  IADD3.X R51, RZ, R43, R40, P5, P4 ;  /* 0x0000002bff337210 */ /* 0x004fe40002fe8428 */
[----:B------:R-:W-:Y:S01]  /*2be0*/  IADD3 R48, P5, P4, R49, R42, R36 ;  /* 0x0000002a31307210 */ /* 0x000fe20007cbe024 */
[----:B---3--:R-:W-:-:S03]  /*2bf0*/  IMAD.SHL.U32 R6, R134, 0x2, RZ ;  /* 0x0000000286067824 */ /* 0x008fc600078e00ff */
[----:B------:R-:W-:Y:S02]  /*2c00*/  IADD3.X R49, RZ, R43, R37, P5, P4 ;  /* 0x0000002bff317210 */ /* 0x000fe40002fe8425 */
[----:B------:R-:W-:Y:S02]  /*2c10*/  IADD3 R42, P5, P4, R41, R42, R6 ;  /* 0x0000002a292a7210 */ /* 0x000fe40007cbe006 */
[----:B------:R-:W-:-:S04]  /*2c20*/  SHF.L.U64.HI R41, R134, 0x1, R135 ;  /* 0x0000000186297819 */ /* 0x000fc80000010287 */
[----:B------:R-:W-:Y:S02]  /*2c30*/  IADD3.X R43, RZ, R43, R41, P5, P4 ;  /* 0x0000002bff2b7210 */ /* 0x000fe40002fe8429 */
[C---:B----4-:R-:W-:Y:S02]  /*2c40*/  IADD3 R52, P5, R45.reuse, R39, RZ ;  /* 0x000000272d347210 */ /* 0x050fe40007fbe0ff */
[----:B------:R-:W-:-:S03]  /*2c50*/  IADD3 R36, P4, R45, R36, RZ ;  /* 0x000000242d247210 */ /* 0x000fc60007f9e0ff */
[----:B-----5:R-:W-:Y:S01]  /*2c60*/  IMAD.X R53, R44, 0x1, R40, P5 ;  /* 0x000000012c357824 */ /* 0x020fe200028e0628 */
[----:B------:R-:W-:Y:S01]  /*2c70*/  ISETP.NE.U32.AND P5, PT, R38, RZ, PT ;  /* 0x000000ff2600720c */ /* 0x000fe20003fa5070 */
[C---:B------:R-:W-:Y:S01]  /*2c80*/  IMAD.X R37, R44.reuse, 0x1, R37, P4 ;  /* 0x000000012c257824 */ /* 0x040fe200020e0625 */
[----:B------:R-:W-:Y:S02]  /*2c90*/  IADD3 R38, P4, R45, R6, RZ ;  /* 0x000000062d267210 */ /* 0x000fe40007f9e0ff */
[----:B------:R1:W-:Y:S03]  /*2ca0*/  LDGSTS.E.BYPASS.LTC128B.128 [R199+0x6100], [R52.64], !P3 ;  /* 0x0610000034c77fae */ /* 0x0003e6000d901d4c */
[----:B------:R-:W-:Y:S01]  /*2cb0*/  IMAD.X R39, R44, 0x1, R41, P4 ;  /* 0x000000012c277824 */ /* 0x000fe200020e0629 */
[----:B------:R1:W-:Y:S01]  /*2cc0*/  LDGSTS.E.BYPASS.LTC128B.128 [R199+0x8100], [R36.64], !P2 ;  /* 0x0810000024c77fae */ /* 0x0003e2000d101d4c */
[----:B------:R-:W-:-:S03]  /*2cd0*/  ISETP.NE.U32.AND P4, PT, R7, RZ, PT ;  /* 0x000000ff0700720c */ /* 0x000fc60003f85070 */
[----:B------:R1:W-:Y:S04]  /*2ce0*/  LDGSTS.E.BYPASS.LTC128B.128 [R199+0xa100], [R38.64], !P1 ;  /* 0x0a10000026c77fae */ /* 0x0003e8000c901d4c */
[----:B------:R1:W-:Y:S01]  /*2cf0*/  LDGSTS.E.BYPASS.LTC128B.128.ZFILL [R199+0x7100], [R50.64], P5 ;  /* 0x0710000032c77fae */ /* 0x0003e2000a941d4c */
[----:B------:R-:W-:-:S05]  /*2d00*/  ISETP.NE.U32.AND P5, PT, R46, RZ, PT ;  /* 0x000000ff2e00720c */ /* 0x000fca0003fa5070 */
[----:B------:R1:W-:Y:S08]  /*2d10*/  LDGSTS.E.BYPASS.LTC128B.128.ZFILL [R199+0x9100], [R48.64], P4 ;  /* 0x0910000030c77fae */ /* 0x0003f0000a141d4c */
[----:B------:R1:W-:Y:S02]  /*2d20*/  LDGSTS.E.BYPASS.LTC128B.128.ZFILL [R199+0xb100], [R42.64], P5 ;  /* 0x0b1000002ac77fae */ /* 0x0003e4000a941d4c */
.L_x_10:
[----:B------:R-:W-:Y:S01]  /*2d30*/  LOP3.LUT R4, R4, 0xffffffe0, RZ, 0xc0, !PT ;  /* 0xffffffe004047812 */ /* 0x000fe200078ec0ff */
[----:B-1----:R-:W-:Y:S01]  /*2d40*/  IMAD.U32 R36, RZ, RZ, UR9 ;  /* 0x00000009ff247e24 */ /* 0x002fe2000f8e00ff */
[----:B------:R-:W-:Y:S01]  /*2d50*/  UIADD3 UR6, UR6, -0x2, URZ ;  /* 0xfffffffe06067890 */ /* 0x000fe2000fffe03f */
[----:B------:R-:W-:Y:S01]  /*2d60*/  IMAD.SHL.U32 R195, R2, 0x2, RZ ;  /* 0x0000000202c37824 */ /* 0x000fe200078e00ff */
[----:B------:R-:W0:Y:S01]  /*2d70*/  LDGDEPBAR ;  /* 0x00000000000079af */ /* 0x000e220000000000 */
[----:B------:R-:W-:Y:S01]  /*2d80*/  IMAD.IADD R4, R3, 0x1, -R4 ;  /* 0x0000000103047824 */ /* 0x000fe200078e0a04 */
[----:B------:R-:W-:Y:S01]  /*2d90*/  UISETP.GE.AND UP0, UPT, UR6, UR7, UPT ;  /* 0x000000070600728c */ /* 0x000fe2000bf06270 */
[--C-:B------:R-:W-:Y:S01]  /*2da0*/  IMAD R189, R5, 0x2, R195.reuse ;  /* 0x0000000205bd7824 */ /* 0x100fe200078e02c3 */
[----:B------:R-:W-:Y:S01]  /*2db0*/  LDSM.16.MT88.4 R68, [R195+0x2100] ;  /* 0x00210000c344783b */ /* 0x000fe20000004200 */
[----:B------:R-:W-:Y:S01]  /*2dc0*/  IMAD R190, R0, 0x2, R195 ;  /* 0x0000000200be7824 */ /* 0x000fe200078e02c3 */
[----:B------:R-:W-:-:S02]  /*2dd0*/  SHF.R.S32.HI R3, RZ, 0x1f, R4 ;  /* 0x0000001fff037819 */ /* 0x000fc40000011404 */
[----:B------:R-:W-:Y:S01]  /*2de0*/  LDSM.16.MT88.4 R84, [R189+0x2100] ;  /* 0x00210000bd54783b */ /* 0x000fe20000004200 */
[----:B------:R-:W-:Y:S01]  /*2df0*/  IMAD R188, R5, 0x2, R190 ;  /* 0x0000000205bc7824 */ /* 0x000fe200078e02be */
[----:B------:R-:W-:Y:S02]  /*2e00*/  LEA.HI R3, R3, R4, RZ, 0x2 ;  /* 0x0000000403037211 */ /* 0x000fe400078f10ff */
[----:B------:R-:W-:Y:S02]  /*2e10*/  LDSM.16.MT88.4 R44, [R190+0x100] ;  /* 0x00010000be2c783b */ /* 0x000fe40000004200 */
[----:B------:R-:W-:Y:S02]  /*2e20*/  LOP3.LUT R3, R3, 0x7ffffffc, RZ, 0xc0, !PT ;  /* 0x7ffffffc03037812 */ /* 0x000fe400078ec0ff */
[----:B------:R-:W-:Y:S03]  /*2e30*/  LDSM.16.MT88.4 R52, [R189+0x100] ;  /* 0x00010000bd34783b */ /* 0x000fe60000004200 */
[----:B------:R-:W-:Y:S01]  /*2e40*/  IMAD.IADD R3, R4, 0x1, -R3 ;  /* 0x0000000104037824 */ /* 0x000fe200078e0a03 */
[----:B------:R-:W-:Y:S03]  /*2e50*/  LDSM.16.MT88.4 R60, [R188+0x100] ;  /* 0x00010000bc3c783b */ /* 0x000fe60000004200 */
[----:B------:R-:W-:Y:S01]  /*2e60*/  IMAD R36, R3, -0x2, R36 ;  /* 0xfffffffe03247824 */ /* 0x000fe200078e0224 */
[----:B------:R-:W-:Y:S04]  /*2e70*/  LDSM.16.MT88.4 R92, [R188+0x2100] ;  /* 0x00210000bc5c783b */ /* 0x000fe80000004200 */
[C---:B------:R-:W-:Y:S01]  /*2e80*/  ISETP.GT.AND P5, PT, R36.reuse, RZ, PT ;  /* 0x000000ff2400720c */ /* 0x040fe20003fa4270 */
[----:B------:R-:W-:Y:S01]  /*2e90*/  LDSM.16.MT88.4 R100, [R195+0x4100] ;  /* 0x00410000c364783b */ /* 0x000fe20000004200 */
[----:B------:R-:W-:-:S02]  /*2ea0*/  ISETP.GT.AND P4, PT, R36, 0x1, PT ;  /* 0x000000012400780c */ /* 0x000fc40003f84270 */
[----:B------:R-:W-:Y:S01]  /*2eb0*/  FSEL R34, R34, -INF , P5 ;  /* 0xff80000022227808 */ /* 0x000fe20002800000 */
[----:B------:R-:W-:Y:S01]  /*2ec0*/  LDSM.16.MT88.4 R104, [R190+0x4100] ;  /* 0x00410000be68783b */ /* 0x000fe20000004200 */
[----:B------:R-:W-:Y:S02]  /*2ed0*/  FSEL R3, R32, -INF , P5 ;  /* 0xff80000020037808 */ /* 0x000fe40002800000 */
[C---:B------:R-:W-:Y:S01]  /*2ee0*/  ISETP.GT.AND P5, PT, R36.reuse, 0x8, PT ;  /* 0x000000082400780c */ /* 0x040fe20003fa4270 */
[----:B------:R-:W-:Y:S01]  /*2ef0*/  LDSM.16.MT88.4 R112, [R189+0x4100] ;  /* 0x00410000bd70783b */ /* 0x000fe20000004200 */
[----:B------:R-:W-:Y:S02]  /*2f00*/  FSEL R32, R35, -INF , P4 ;  /* 0xff80000023207808 */ /* 0x000fe40002000000 */
[----:B------:R-:W-:Y:S01]  /*2f10*/  FSEL R33, R33, -INF , P4 ;  /* 0xff80000021217808 */ /* 0x000fe20002000000 */
[----:B------:R-:W-:Y:S01]  /*2f20*/  LDSM.16.MT88.4 R136, [R190+0x900] ;  /* 0x00090000be88783b */ /* 0x000fe20000004200 */
[----:B------:R-:W-:-:S02]  /*2f30*/  ISETP.GT.AND P4, PT, R36, 0x9, PT ;  /* 0x000000092400780c */ /* 0x000fc40003f84270 */
[----:B------:R-:W-:Y:S02]  /*2f40*/  FSEL R6, R30, -INF , P5 ;  /* 0xff8000001e067808 */ /* 0x000fe40002800000 */
[----:B------:R-:W-:Y:S02]  /*2f50*/  FSEL R35, R28, -INF , P5 ;  /* 0xff8000001c237808 */ /* 0x000fe40002800000 */
[----:B------:R-:W-:Y:S02]  /*2f60*/  ISETP.GT.AND P5, PT, R36, 0x10, PT ;  /* 0x000000102400780c */ /* 0x000fe40003fa4270 */
[----:B------:R-:W-:Y:S02]  /*2f70*/  FSEL R4, R31, -INF , P4 ;  /* 0xff8000001f047808 */ /* 0x000fe40002000000 */
[----:B------:R-:W-:Y:S02]  /*2f80*/  FSEL R31, R29, -INF , P4 ;  /* 0xff8000001d1f7808 */ /* 0x000fe40002000000 */
[----:B------:R-:W-:-:S02]  /*2f90*/  FSEL R29, R24, -INF , P5 ;  /* 0xff800000181d7808 */ /* 0x000fc40002800000 */
[----:B------:R-:W-:Y:S02]  /*2fa0*/  FMNMX.FTZ R24, R3, R33, !PT ;  /* 0x0000002103187209 */ /* 0x000fe40007810000 */
[----:B------:R-:W-:Y:S02]  /*2fb0*/  ISETP.GT.AND P4, PT, R36, 0x11, PT ;  /* 0x000000112400780c */ /* 0x000fe40003f84270 */
[----:B------:R-:W-:Y:S02]  /*2fc0*/  FSEL R30, R26, -INF , P5 ;  /* 0xff8000001a1e7808 */ /* 0x000fe40002800000 */
[----:B------:R-:W-:Y:S02]  /*2fd0*/  ISETP.GT.AND P5, PT, R36, 0x18, PT ;  /* 0x000000182400780c */ /* 0x000fe40003fa4270 */
[----:B------:R-:W-:Y:S02]  /*2fe0*/  FMNMX.FTZ R24, R35, R24, !PT ;  /* 0x0000001823187209 */ /* 0x000fe40007810000 */
[----:B------:R-:W-:-:S02]  /*2ff0*/  FSEL R28, R27, -INF , P4 ;  /* 0xff8000001b1c7808 */ /* 0x000fc40002000000 */
[----:B------:R-:W-:Y:S02]  /*3000*/  FSEL R25, R25, -INF , P4 ;  /* 0xff80000019197808 */ /* 0x000fe40002000000 */
[----:B------:R-:W-:Y:S02]  /*3010*/  ISETP.GT.AND P4, PT, R36, 0x19, PT ;  /* 0x000000192400780c */ /* 0x000fe40003f84270 */
[----:B------:R-:W-:Y:S02]  /*3020*/  FSEL R7, R20, -INF , P5 ;  /* 0xff80000014077808 */ /* 0x000fe40002800000 */
[----:B------:R-:W-:Y:S02]  /*3030*/  FMNMX.FTZ R20, R31, R24, !PT ;  /* 0x000000181f147209 */ /* 0x000fe40007810000 */
[----:B------:R-:W-:Y:S02]  /*3040*/  FSEL R26, R22, -INF , P5 ;  /* 0xff800000161a7808 */ /* 0x000fe40002800000 */
[----:B------:R-:W-:-:S02]  /*3050*/  FSEL R24, R23, -INF , P4 ;  /* 0xff80000017187808 */ /* 0x000fc40002000000 */
[----:B------:R-:W-:Y:S02]  /*3060*/  FSEL R21, R21, -INF , P4 ;  /* 0xff80000015157808 */ /* 0x000fe40002000000 */
[C---:B------:R-:W-:Y:S02]  /*3070*/  ISETP.GT.AND P5, PT, R36.reuse, 0x20, PT ;  /* 0x000000202400780c */ /* 0x040fe40003fa4270 */
[----:B------:R-:W-:Y:S02]  /*3080*/  ISETP.GT.AND P4, PT, R36, 0x21, PT ;  /* 0x000000212400780c */ /* 0x000fe40003f84270 */
[----:B------:R-:W-:Y:S02]  /*3090*/  FMNMX.FTZ R20, R29, R20, !PT ;  /* 0x000000141d147209 */ /* 0x000fe40007810000 */
[----:B------:R-:W-:Y:S02]  /*30a0*/  FSEL R171, R16, -INF , P5 ;  /* 0xff80000010ab7808 */ /* 0x000fe40002800000 */
[----:B------:R-:W-:-:S02]  /*30b0*/  FSEL R163, R17, -INF , P4 ;  /* 0xff80000011a37808 */ /* 0x000fc40002000000 */
[----:B------:R-:W-:Y:S02]  /*30c0*/  FMNMX.FTZ R16, R25, R20, !PT ;  /* 0x0000001419107209 */ /* 0x000fe40007810000 */
[----:B------:R-:W-:Y:S02]  /*30d0*/  FMNMX.FTZ R17, R34, R32, !PT ;  /* 0x0000002022117209 */ /* 0x000fe40007810000 */
[----:B------:R-:W-:Y:S02]  /*30e0*/  FSEL R166, R18, -INF , P5 ;  /* 0xff80000012a67808 */ /* 0x000fe40002800000 */
[----:B------:R-:W-:Y:S02]  /*30f0*/  FSEL R204, R19, -INF , P4 ;  /* 0xff80000013cc7808 */ /* 0x000fe40002000000 */
[C---:B------:R-:W-:Y:S02]  /*3100*/  ISETP.GT.AND P5, PT, R36.reuse, 0x28, PT ;  /* 0x000000282400780c */ /* 0x040fe40003fa4270 */
[----:B------:R-:W-:-:S02]  /*3110*/  ISETP.GT.AND P4, PT, R36, 0x29, PT ;  /* 0x000000292400780c */ /* 0x000fc40003f84270 */
[----:B------:R-:W-:Y:S02]  /*3120*/  FMNMX.FTZ R16, R7, R16, !PT ;  /* 0x0000001007107209 */ /* 0x000fe40007810000 */
[----:B------:R-:W-:Y:S02]  /*3130*/  FMNMX.FTZ R17, R6, R17, !PT ;  /* 0x0000001106117209 */ /* 0x000fe40007810000 */
[----:B------:R-:W-:Y:S02]  /*3140*/  FSEL R168, R14, -INF , P5 ;  /* 0xff8000000ea87808 */ /* 0x000fe40002800000 */
[----:B------:R-:W-:Y:S02]  /*3150*/  FSEL R174, R15, -INF , P4 ;  /* 0xff8000000fae7808 */ /* 0x000fe40002000000 */
[----:B------:R-:W-:Y:S02]  /*3160*/  FMNMX.FTZ R14, R21, R16, !PT ;  /* 0x00000010150e7209 */ /* 0x000fe40007810000 */
[----:B------:R-:W-:-:S02]  /*3170*/  FMNMX.FTZ R15, R4, R17, !PT ;  /* 0x00000011040f7209 */ /* 0x000fc40007810000 */
[----:B------:R-:W-:Y:S01]  /*3180*/  FSEL R169, R12, -INF , P5 ;  /* 0xff8000000ca97808 */ /* 0x000fe20002800000 */
[----:B------:R-:W-:Y:S01]  /*3190*/  LDSM.16.MT88.4 R16, [R189+0x2900] ;  /* 0x00290000bd10783b */ /* 0x000fe20000004200 */
[----:B------:R-:W-:Y:S02]  /*31a0*/  FSEL R165, R13, -INF , P4 ;  /* 0xff8000000da57808 */ /* 0x000fe40002000000 */
[----:B------:R-:W-:Y:S02]  /*31b0*/  FMNMX.FTZ R12, R171, R14, !PT ;  /* 0x0000000eab0c7209 */ /* 0x000fe40007810000 */
[----:B------:R-:W-:Y:S02]  /*31c0*/  FMNMX.FTZ R13, R30, R15, !PT ;  /* 0x0000000f1e0d7209 */ /* 0x000fe40007810000 */
[----:B------:R-:W-:Y:S02]  /*31d0*/  ISETP.GT.AND P5, PT, R36, 0x30, PT ;  /* 0x000000302400780c */ /* 0x000fe40003fa4270 */
[----:B------:R-:W-:-:S02]  /*31e0*/  FMNMX.FTZ R12, R163, R12, !PT ;  /* 0x0000000ca30c7209 */ /* 0x000fc40007810000 */
[----:B------:R-:W-:Y:S02]  /*31f0*/  FMNMX.FTZ R13, R28, R13, !PT ;  /* 0x0000000d1c0d7209 */ /* 0x000fe40007810000 */
[----:B------:R-:W-:Y:S02]  /*3200*/  FSEL R170, R10, -INF , P5 ;  /* 0xff8000000aaa7808 */ /* 0x000fe40002800000 */
[----:B------:R-:W-:Y:S02]  /*3210*/  FMNMX.FTZ R10, R169, R12, !PT ;  /* 0x0000000ca90a7209 */ /* 0x000fe40007810000 */
[----:B------:R-:W-:Y:S02]  /*3220*/  FMNMX.FTZ R13, R26, R13, !PT ;  /* 0x0000000d1a0d7209 */ /* 0x000fe40007810000 */
[----:B------:R-:W-:Y:S02]  /*3230*/  ISETP.GT.AND P4, PT, R36, 0x31, PT ;  /* 0x000000312400780c */ /* 0x000fe40003f84270 */
[----:B------:R-:W-:-:S02]  /*3240*/  FSEL R175, R8, -INF , P5 ;  /* 0xff80000008af7808 */ /* 0x000fc40002800000 */
[----:B------:R-:W-:Y:S02]  /*3250*/  FMNMX.FTZ R10, R165, R10, !PT ;  /* 0x0000000aa50a7209 */ /* 0x000fe40007810000 */
[----:B------:R-:W-:Y:S02]  /*3260*/  FMNMX.FTZ R13, R24, R13, !PT ;  /* 0x0000000d180d7209 */ /* 0x000fe40007810000 */
[----:B------:R-:W-:Y:S02]  /*3270*/  FSEL R173, R9, -INF , P4 ;  /* 0xff80000009ad7808 */ /* 0x000fe40002000000 */
[----:B------:R-:W-:Y:S02]  /*3280*/  ISETP.GT.AND P5, PT, R36, 0x38, PT ;  /* 0x000000382400780c */ /* 0x000fe40003fa4270 */
[----:B------:R-:W-:Y:S02]  /*3290*/  FMNMX.FTZ R10, R175, R10, !PT ;  /* 0x0000000aaf0a7209 */ /* 0x000fe40007810000 */
[----:B------:R-:W-:-:S02]  /*32a0*/  FMNMX.FTZ R13, R166, R13, !PT ;  /* 0x0000000da60d7209 */ /* 0x000fc40007810000 */
[----:B------:R-:W-:Y:S02]  /*32b0*/  FSEL R142, R11, -INF , P4 ;  /* 0xff8000000b8e7808 */ /* 0x000fe40002000000 */
[----:B------:R-:W-:Y:S02]  /*32c0*/  ISETP.GT.AND P4, PT, R36, 0x39, PT ;  /* 0x000000392400780c */ /* 0x000fe40003f84270 */
[----:B------:R-:W-:Y:S01]  /*32d0*/  FSEL R143, R76, -INF , P5 ;  /* 0xff8000004c8f7808 */ /* 0x000fe20002800000 */
[----:B------:R-:W-:Y:S01]  /*32e0*/  LDSM.16.MT88.4 R36, [R195+0x100] ;  /* 0x00010000c324783b */ /* 0x000fe20000004200 */
[----:B------:R-:W-:Y:S02]  /*32f0*/  FMNMX.FTZ R10, R173, R10, !PT ;  /* 0x0000000aad0a7209 */ /* 0x000fe40007810000 */
[----:B------:R-:W-:Y:S02]  /*3300*/  FMNMX.FTZ R9, R204, R13, !PT ;  /* 0x0000000dcc097209 */ /* 0x000fe40007810000 */
[----:B------:R-:W-:Y:S01]  /*3310*/  FSEL R141, R77, -INF , P4 ;  /* 0xff8000004d8d7808 */ /* 0x000fe20002000000 */
[----:B------:R-:W-:Y:S01]  /*3320*/  LDSM.16.MT88.4 R12, [R188+0x2900] ;  /* 0x00290000bc0c783b */ /* 0x000fe20000004200 */
[----:B------:R-:W-:-:S02]  /*3330*/  FMNMX.FTZ R8, R143, R10, !PT ;  /* 0x0000000a8f087209 */ /* 0x000fc40007810000 */
[----:B------:R-:W-:Y:S02]  /*3340*/  FMNMX.FTZ R9, R168, R9, !PT ;  /* 0x00000009a8097209 */ /* 0x000fe40007810000 */
[----:B------:R-:W-:Y:S02]  /*3350*/  FMNMX.FTZ R8, R141, R8, !PT ;  /* 0x000000088d087209 */ /* 0x000fe40007810000 */
[----:B------:R-:W-:Y:S02]  /*3360*/  FMNMX.FTZ R9, R174, R9, !PT ;  /* 0x00000009ae097209 */ /* 0x000fe40007810000 */
[----:B------:R-:W-:Y:S01]  /*3370*/  FSEL R140, R78, -INF , P5 ;  /* 0xff8000004e8c7808 */ /* 0x000fe20002800000 */
[----:B------:R-:W1:Y:S01]  /*3380*/  SHFL.BFLY PT, R11, R8, 0x2, 0x1f ;  /* 0x0c401f00080b7f89 */ /* 0x000e6200000e0000 */
[----:B------:R-:W-:Y:S02]  /*3390*/  FMNMX.FTZ R9, R170, R9, !PT ;  /* 0x00000009aa097209 */ /* 0x000fe40007810000 */
[----:B------:R-:W-:-:S02]  /*33a0*/  FSEL R164, R79, -INF , P4 ;  /* 0xff8000004fa47808 */ /* 0x000fc40002000000 */
[----:B------:R-:W-:Y:S01]  /*33b0*/  FMNMX.FTZ R9, R142, R9, !PT ;  /* 0x000000098e097209 */ /* 0x000fe20007810000 */
[----:B------:R-:W-:Y:S03]  /*33c0*/  LDSM.16.MT88.4 R76, [R190+0x2100] ;  /* 0x00210000be4c783b */ /* 0x000fe60000004200 */
[----:B------:R-:W-:-:S04]  /*33d0*/  FMNMX.FTZ R9, R140, R9, !PT ;  /* 0x000000098c097209 */ /* 0x000fc80007810000 */
[----:B------:R-:W-:-:S05]  /*33e0*/  FMNMX.FTZ R10, R164, R9, !PT ;  /* 0x00000009a40a7209 */ /* 0x000fca0007810000 */
[----:B------:R-:W2:Y:S01]  /*33f0*/  SHFL.BFLY PT, R9, R10, 0x2, 0x1f ;  /* 0x0c401f000a097f89 */ /* 0x000ea200000e0000 */
[----:B-1----:R-:W-:-:S05]  /*3400*/  FMNMX.FTZ R11, R8, R11, !PT ;  /* 0x0000000b080b7209 */ /* 0x002fca0007810000 */
[----:B------:R-:W1:Y:S01]  /*3410*/  SHFL.BFLY PT, R132, R11, 0x1, 0x1f ;  /* 0x0c201f000b847f89 */ /* 0x000e6200000e0000 */
[----:B--2---:R-:W-:-:S05]  /*3420*/  FMNMX.FTZ R9, R10, R9, !PT ;  /* 0x000000090a097209 */ /* 0x004fca0007810000 */
[----:B------:R-:W2:Y:S01]  /*3430*/  SHFL.BFLY PT, R8, R9, 0x1, 0x1f ;  /* 0x0c201f0009087f89 */ /* 0x000ea200000e0000 */
[----:B-1----:R-:W-:-:S04]  /*3440*/  FMNMX.FTZ R132, R11, R132, !PT ;  /* 0x000000840b847209 */ /* 0x002fc80007810000 */
[C---:B------:R-:W-:Y:S01]  /*3450*/  FSETP.NEU.FTZ.AND P4, PT, R132.reuse, -INF , PT ;  /* 0xff8000008400780b */ /* 0x040fe20003f9d000 */
[----:B------:R-:W-:-:S05]  /*3460*/  FMUL.FTZ R172, R132, c[0x0][0x2d0] ;  /* 0x0000b40084ac7a20 */ /* 0x000fca0000410000 */
[----:B------:R-:W-:-:S05]  /*3470*/  FSEL R172, R172, RZ, P4 ;  /* 0x000000ffacac7208 */ /* 0x000fca0002000000 */
[--C-:B------:R-:W-:Y:S02]  /*3480*/  FFMA.FTZ R157, R3, c[0x0][0x2d0], -R172.reuse ;  /* 0x0000b400039d7a23 */ /* 0x100fe400000108ac */
[--C-:B------:R-:W-:Y:S01]  /*3490*/  FFMA.FTZ R156, R33, c[0x0][0x2d0], -R172.reuse ;  /* 0x0000b400219c7a23 */ /* 0x100fe200000108ac */
[----:B--2---:R-:W-:Y:S01]  /*34a0*/  FMNMX.FTZ R3, R8, R9, !PT ;  /* 0x0000000908037209 */ /* 0x004fe20007810000 */
[--C-:B------:R-:W-:Y:S01]  /*34b0*/  FFMA.FTZ R154, R35, c[0x0][0x2d0], -R172.reuse ;  /* 0x0000b400239a7a23 */ /* 0x100fe200000108ac */
[----:B------:R-:W-:Y:S01]  /*34c0*/  LDSM.16.MT88.4 R8, [R195+0x2900] ;  /* 0x00290000c308783b */ /* 0x000fe20000004200 */
[--C-:B------:R-:W-:Y:S01]  /*34d0*/  FFMA.FTZ R151, R31, c[0x0][0x2d0], -R172.reuse ;  /* 0x0000b4001f977a23 */ /* 0x100fe200000108ac */
[C---:B------:R-:W-:Y:S01]  /*34e0*/  FSETP.NEU.FTZ.AND P4, PT, R3.reuse, -INF , PT ;  /* 0xff8000000300780b */ /* 0x040fe20003f9d000 */
[----:B------:R-:W-:Y:S01]  /*34f0*/  FMUL.FTZ R167, R3, c[0x0][0x2d0] ;  /* 0x0000b40003a77a20 */ /* 0x000fe20000410000 */
[----:B------:R-:W-:Y:S01]  /*3500*/  MUFU.EX2 R157, R157 ;  /* 0x0000009d009d7308 */ /* 0x000fe20000000800 */
[----:B------:R-:W-:-:S02]  /*3510*/  FFMA.FTZ R149, R7, c[0x0][0x2d0], -R172 ;  /* 0x0000b40007957a23 */ /* 0x000fc400000108ac */
[--C-:B------:R-:W-:Y:S01]  /*3520*/  FFMA.FTZ R155, R29, c[0x0][0x2d0], -R172.reuse ;  /* 0x0000b4001d9b7a23 */ /* 0x100fe200000108ac */
[----:B------:R-:W-:Y:S01]  /*3530*/  FSEL R167, R167, RZ, P4 ;  /* 0x000000ffa7a77208 */ /* 0x000fe20002000000 */
[--C-:B------:R-:W-:Y:S01]  /*3540*/  FFMA.FTZ R150, R25, c[0x0][0x2d0], -R172.reuse ;  /* 0x0000b40019967a23 */ /* 0x100fe200000108ac */
[----:B------:R-:W-:Y:S01]  /*3550*/  PLOP3.LUT P4, PT, PT, PT, UP0, 0x80, 0x0 ;  /* 0x000000000000781c */ /* 0x000fe20003f8f008 */
[----:B------:R-:W-:Y:S01]  /*3560*/  FFMA.FTZ R2, R21, c[0x0][0x2d0], -R172 ;  /* 0x0000b40015027a23 */ /* 0x000fe200000108ac */
[----:B------:R-:W1:Y:S01]  /*3570*/  MUFU.EX2 R156, R156 ;  /* 0x0000009c009c7308 */ /* 0x000e620000000800 */
[--C-:B------:R-:W-:Y:S01]  /*3580*/  FFMA.FTZ R158, R34, c[0x0][0x2d0], -R167.reuse ;  /* 0x0000b400229e7a23 */ /* 0x100fe200000108a7 */
[----:B------:R-:W-:Y:S01]  /*3590*/  LDSM.16.MT88.4 R20, [R195+0x900] ;  /* 0x00090000c314783b */ /* 0x000fe20000004200 */
[--C-:B------:R-:W-:Y:S02]  /*35a0*/  FFMA.FTZ R159, R32, c[0x0][0x2d0], -R167.reuse ;  /* 0x0000b400209f7a23 */ /* 0x100fe400000108a7 */
[--C-:B------:R-:W-:Y:S01]  /*35b0*/  FFMA.FTZ R161, R6, c[0x0][0x2d0], -R167.reuse ;  /* 0x0000b40006a17a23 */ /* 0x100fe200000108a7 */
[----:B------:R-:W-:Y:S01]  /*35c0*/  LDSM.16.MT88.4 R32, [R189+0x900] ;  /* 0x00090000bd20783b */ /* 0x000fe20000004200 */
[--C-:B------:R-:W-:Y:S01]  /*35d0*/  FFMA.FTZ R152, R4, c[0x0][0x2d0], -R167.reuse ;  /* 0x0000b40004987a23 */ /* 0x100fe200000108a7 */
[----:B------:R-:W-:Y:S01]  /*35e0*/  MUFU.EX2 R154, R154 ;  /* 0x0000009a009a7308 */ /* 0x000fe20000000800 */
[--C-:B------:R-:W-:Y:S01]  /*35f0*/  FFMA.FTZ R153, R30, c[0x0][0x2d0], -R167.reuse ;  /* 0x0000b4001e997a23 */ /* 0x100fe200000108a7 */
[----:B------:R-:W2:Y:S01]  /*3600*/  LDSM.16.MT88.4 R4, [R188+0x4100] ;  /* 0x00410000bc04783b */ /* 0x000ea20000004200 */
[----:B------:R-:W-:-:S02]  /*3610*/  FFMA.FTZ R148, R28, c[0x0][0x2d0], -R167 ;  /* 0x0000b4001c947a23 */ /* 0x000fc400000108a7 */
[--C-:B------:R-:W-:Y:S01]  /*3620*/  FFMA.FTZ R147, R26, c[0x0][0x2d0], -R167.reuse ;  /* 0x0000b4001a937a23 */ /* 0x100fe200000108a7 */
[----:B------:R-:W-:Y:S01]  /*3630*/  LDSM.16.MT88.4 R28, [R188+0x900] ;  /* 0x00090000bc1c783b */ /* 0x000fe20000004200 */
[----:B------:R-:W-:Y:S01]  /*3640*/  FFMA.FTZ R0, R24, c[0x0][0x2d0], -R167 ;  /* 0x0000b40018007a23 */ /* 0x000fe200000108a7 */
[----:B------:R-:W3:Y:S01]  /*3650*/  MUFU.EX2 R151, R151 ;  /* 0x0000009700977308 */ /* 0x000ee20000000800 */
[----:B-1----:R-:W-:Y:S01]  /*3660*/  F2FP.PACK_AB R116, R156, R157 ;  /* 0x0000009d9c74723e */ /* 0x002fe200000000ff */
[----:B------:R-:W-:Y:S01]  /*3670*/  LDSM.16.MT88.4 R24, [R190+0x2900] ;  /* 0x00290000be18783b */ /* 0x000fe20000004200 */
[--C-:B------:R-:W-:Y:S02]  /*3680*/  FFMA.FTZ R160, R171, c[0x0][0x2d0], -R172.reuse ;  /* 0x0000b400aba07a23 */ /* 0x100fe400000108ac */
[--C-:B------:R-:W-:Y:S02]  /*3690*/  FFMA.FTZ R162, R169, c[0x0][0x2d0], -R172.reuse ;  /* 0x0000b400a9a27a23 */ /* 0x100fe400000108ac */
[--C-:B------:R-:W-:Y:S01]  /*36a0*/  FFMA.FTZ R163, R163, c[0x0][0x2d0], -R172.reuse ;  /* 0x0000b400a3a37a23 */ /* 0x100fe200000108ac */
[----:B------:R-:W-:Y:S01]  /*36b0*/  MUFU.EX2 R158, R158 ;  /* 0x0000009e009e7308 */ /* 0x000fe20000000800 */
[----:B------:R-:W-:-:S02]  /*36c0*/  FFMA.FTZ R165, R165, c[0x0][0x2d0], -R172 ;  /* 0x0000b400a5a57a23 */ /* 0x000fc400000108ac */
[--C-:B------:R-:W-:Y:S02]  /*36d0*/  FFMA.FTZ R166, R166, c[0x0][0x2d0], -R167.reuse ;  /* 0x0000b400a6a67a23 */ /* 0x100fe400000108a7 */
[--C-:B------:R-:W-:Y:S02]  /*36e0*/  FFMA.FTZ R169, R204, c[0x0][0x2d0], -R167.reuse ;  /* 0x0000b400cca97a23 */ /* 0x100fe400000108a7 */
[--C-:B------:R-:W-:Y:S01]  /*36f0*/  FFMA.FTZ R168, R168, c[0x0][0x2d0], -R167.reuse ;  /* 0x0000b400a8a87a23 */ /* 0x100fe200000108a7 */
[----:B------:R-:W1:Y:S01]  /*3700*/  MUFU.EX2 R159, R159 ;  /* 0x0000009f009f7308 */ /* 0x000e620000000800 */
[----:B---3--:R-:W-:Y:S01]  /*3710*/  F2FP.PACK_AB R118, R151, R154 ;  /* 0x0000009a9776723e */ /* 0x008fe200000000ff */
[----:B------:R-:W-:Y:S02]  /*3720*/  FFMA.FTZ R171, R174, c[0x0][0x2d0], -R167 ;  /* 0x0000b400aeab7a23 */ /* 0x000fe400000108a7 */
[--C-:B------:R-:W-:Y:S02]  /*3730*/  FFMA.FTZ R174, R175, c[0x0][0x2d0], -R172.reuse ;  /* 0x0000b400afae7a23 */ /* 0x100fe400000108ac */
[----:B------:R-:W-:-:S02]  /*3740*/  FFMA.FTZ R173, R173, c[0x0][0x2d0], -R172 ;  /* 0x0000b400adad7a23 */ /* 0x000fc400000108ac */
[----:B------:R-:W-:Y:S01]  /*3750*/  MUFU.EX2 R161, R161 ;  /* 0x000000a100a17308 */ /* 0x000fe20000000800 */
[--C-:B------:R-:W-:Y:S02]  /*3760*/  FFMA.FTZ R175, R143, c[0x0][0x2d0], -R172.reuse ;  /* 0x0000b4008faf7a23 */ /* 0x100fe400000108ac */
[----:B------:R-:W-:Y:S02]  /*3770*/  FFMA.FTZ R172, R141, c[0x0][0x2d0], -R172 ;  /* 0x0000b4008dac7a23 */ /* 0x000fe400000108ac */
[--C-:B------:R-:W-:Y:S02]  /*3780*/  FFMA.FTZ R170, R170, c[0x0][0x2d0], -R167.reuse ;  /* 0x0000b400aaaa7a23 */ /* 0x100fe400000108a7 */
[--C-:B------:R-:W-:Y:S01]  /*3790*/  FFMA.FTZ R205, R142, c[0x0][0x2d0], -R167.reuse ;  /* 0x0000b4008ecd7a23 */ /* 0x100fe200000108a7 */
[----:B------:R-:W3:Y:S01]  /*37a0*/  MUFU.EX2 R152, R152 ;  /* 0x0000009800987308 */ /* 0x000ee20000000800 */
[----:B-1----:R-:W-:Y:S01]  /*37b0*/  F2FP.PACK_AB R117, R159, R158 ;  /* 0x0000009e9f75723e */ /* 0x002fe200000000ff */
[----:B------:R-:W-:-:S02]  /*37c0*/  FFMA.FTZ R204, R140, c[0x0][0x2d0], -R167 ;  /* 0x0000b4008ccc7a23 */ /* 0x000fc400000108a7 */
[----:B------:R-:W-:Y:S01]  /*37d0*/  FFMA.FTZ R211, R164, c[0x0][0x2d0], -R167 ;  /* 0x0000b400a4d37a23 */ /* 0x000fe200000108a7 */
[----:B------:R-:W-:Y:S01]  /*37e0*/  LDSM.16.MT88.4 R140, [R190+0x1900] ;  /* 0x00190000be8c783b */ /* 0x000fe20000004200 */
[----:B------:R-:W-:Y:S02]  /*37f0*/  FADD.FTZ R157, R157, R156 ;  /* 0x0000009c9d9d7221 */ /* 0x000fe40000010000 */
[----:B------:R-:W-:Y:S01]  /*3800*/  MUFU.EX2 R155, R155 ;  /* 0x0000009b009b7308 */ /* 0x000fe20000000800 */
[----:B------:R-:W-:Y:S02]  /*3810*/  FADD.FTZ R158, R158, R159 ;  /* 0x0000009f9e9e7221 */ /* 0x000fe40000010000 */
[----:B------:R-:W-:-:S04]  /*3820*/  FADD.FTZ R154, R154, R157 ;  /* 0x0000009d9a9a7221 */ /* 0x000fc80000010000 */
[----:B------:R-:W-:Y:S01]  /*3830*/  FADD.FTZ R154, R151, R154 ;  /* 0x0000009a979a7221 */ /* 0x000fe20000010000 */
[----:B---3--:R-:W-:Y:S01]  /*3840*/  F2FP.PACK_AB R119, R152, R161 ;  /* 0x000000a19877723e */ /* 0x008fe200000000ff */
[----:B------:R-:W1:Y:S01]  /*3850*/  MUFU.EX2 R150, R150 ;  /* 0x0000009600967308 */ /* 0x000e620000000800 */
[----:B------:R-:W-:-:S04]  /*3860*/  FADD.FTZ R161, R161, R158 ;  /* 0x0000009ea1a17221 */ /* 0x000fc80000010000 */
[----:B------:R-:W-:Y:S01]  /*3870*/  FADD.FTZ R152, R152, R161 ;  /* 0x000000a198987221 */ /* 0x000fe20000010000 */
[C---:B------:R-:W-:Y:S02]  /*3880*/  HMMA.16816.F32 R64, R116.reuse, R68, RZ ;  /* 0x000000447440723c */ /* 0x040fe400000018ff */
[----:B------:R-:W-:Y:S06]  /*3890*/  MUFU.EX2 R149, R149 ;  /* 0x0000009500957308 */ /* 0x000fec0000000800 */
[C---:B------:R-:W-:Y:S02]  /*38a0*/  HMMA.16816.F32 R80, R116.reuse, R84, RZ ;  /* 0x000000547450723c */ /* 0x040fe400000018ff */
[----:B------:R-:W-:Y:S06]  /*38b0*/  MUFU.EX2 R2, R2 ;  /* 0x0000000200027308 */ /* 0x000fec0000000800 */
[C---:B------:R-:W-:Y:S02]  /*38c0*/  HMMA.16816.F32 R68, R116.reuse, R70, RZ ;  /* 0x000000467444723c */ /* 0x040fe400000018ff */
[----:B------:R-:W-:Y:S06]  /*38d0*/  MUFU.EX2 R153, R153 ;  /* 0x0000009900997308 */ /* 0x000fec0000000800 */
[C---:B------:R-:W-:Y:S02]  /*38e0*/  HMMA.16816.F32 R84, R116.reuse, R86, RZ ;  /* 0x000000567454723c */ /* 0x040fe400000018ff */
[----:B------:R-:W3:Y:S06]  /*38f0*/  MUFU.EX2 R148, R148 ;  /* 0x0000009400947308 */ /* 0x000eec0000000800 */
[C---:B------:R-:W-:Y:S02]  /*3900*/  HMMA.16816.F32 R128, R116.reuse, R36, RZ ;  /* 0x000000247480723c */ /* 0x040fe400000018ff */
[----:B------:R-:W-:Y:S06]  /*3910*/  MUFU.EX2 R147, R147 ;  /* 0x0000009300937308 */ /* 0x000fec0000000800 */
[C---:B------:R-:W-:Y:S02]  /*3920*/  HMMA.16816.F32 R40, R116.reuse, R44, RZ ;  /* 0x0000002c7428723c */ /* 0x040fe400000018ff */
[----:B------:R-:W4:Y:S06]  /*3930*/  MUFU.EX2 R0, R0 ;  /* 0x0000000000007308 */ /* 0x000f2c0000000800 */
[C---:B------:R-:W-:Y:S02]  /*3940*/  HMMA.16816.F32 R48, R116.reuse, R52, RZ ;  /* 0x000000347430723c */ /* 0x040fe400000018ff */
[----:B------:R-:W-:Y:S06]  /*3950*/  MUFU.EX2 R160, R160 ;  /* 0x000000a000a07308 */ /* 0x000fec0000000800 */
[C---:B------:R-:W-:Y:S02]  /*3960*/  HMMA.16816.F32 R56, R116.reuse, R60, RZ ;  /* 0x0000003c7438723c */ /* 0x040fe400000018ff */
[----:B------:R-:W5:Y:S06]  /*3970*/  MUFU.EX2 R163, R163 ;  /* 0x000000a300a37308 */ /* 0x000f6c0000000800 */
[C---:B------:R-:W-:Y:S02]  /*3980*/  HMMA.16816.F32 R72, R116.reuse, R76, RZ ;  /* 0x0000004c7448723c */ /* 0x040fe400000018ff */
[----:B------:R-:W-:Y:S06]  /*3990*/  MUFU.EX2 R162, R162 ;  /* 0x000000a200a27308 */ /* 0x000fec0000000800 */
[C---:B------:R-:W-:Y:S02]  /*39a0*/  HMMA.16816.F32 R88, R116.reuse, R92, RZ ;  /* 0x0000005c7458723c */ /* 0x040fe400000018ff */
[----:B------:R-:W1:Y:S06]  /*39b0*/  MUFU.EX2 R165, R165 ;  /* 0x000000a500a57308 */ /* 0x000e6c0000000800 */
        /* <DEDUP_REMOVED lines=23> */
[----:B------:R-:W4:Y:S06]  /*3b30*/  MUFU.EX2 R211, R211 ;  /* 0x000000d300d37308 */ /* 0x000f2c0000000800 */
[C---:B--2---:R-:W-:Y:S07]  /*3b40*/  HMMA.16816.F32 R120, R116.reuse, R4, RZ ;  /* 0x000000047478723c */ /* 0x044fee00000018ff */
[----:B-1----:R-:W-:Y:S01]  /*3b50*/  F2FP.PACK_AB R4, R150, R155 ;  /* 0x0000009b9604723e */ /* 0x002fe200000000ff */
[----:B------:R-:W-:Y:S01]  /*3b60*/  HMMA.16816.F32 R116, R116, R6, RZ ;  /* 0x000000067474723c */ /* 0x000fe200000018ff */
[----:B---3--:R-:W-:Y:S01]  /*3b70*/  F2FP.PACK_AB R5, R148, R153 ;  /* 0x000000999405723e */ /* 0x008fe200000000ff */
[----:B------:R-:W-:-:S02]  /*3b80*/  FADD.FTZ R155, R155, R154 ;  /* 0x0000009a9b9b7221 */ /* 0x000fc40000010000 */
[----:B------:R-:W-:Y:S02]  /*3b90*/  FADD.FTZ R153, R153, R152 ;  /* 0x0000009899997221 */ /* 0x000fe40000010000 */
[----:B------:R-:W-:Y:S01]  /*3ba0*/  FADD.FTZ R150, R150, R155 ;  /* 0x0000009b96967221 */ /* 0x000fe20000010000 */
[----:B------:R-:W-:Y:S01]  /*3bb0*/  F2FP.PACK_AB R6, R2, R149 ;  /* 0x000000950206723e */ /* 0x000fe200000000ff */
[----:B------:R-:W-:Y:S01]  /*3bc0*/  FADD.FTZ R148, R148, R153 ;  /* 0x0000009994947221 */ /* 0x000fe20000010000 */
[----:B----4-:R-:W-:Y:S01]  /*3bd0*/  F2FP.PACK_AB R7, R0, R147 ;  /* 0x000000930007723e */ /* 0x010fe200000000ff */
[----:B------:R-:W-:Y:S02]  /*3be0*/  FADD.FTZ R149, R149, R150 ;  /* 0x0000009695957221 */ /* 0x000fe40000010000 */
[----:B------:R-:W-:Y:S02]  /*3bf0*/  FADD.FTZ R147, R147, R148 ;  /* 0x0000009493937221 */ /* 0x000fe40000010000 */
[----:B------:R-:W-:-:S02]  /*3c00*/  FADD.FTZ R149, R2, R149 ;  /* 0x0000009502957221 */ /* 0x000fc40000010000 */
[----:B------:R-:W-:Y:S01]  /*3c10*/  HMMA.16816.F32 R64, R4, R8, R64 ;  /* 0x000000080440723c */ /* 0x000fe20000001840 */
[----:B------:R-:W-:-:S07]  /*3c20*/  FADD.FTZ R147, R0, R147 ;  /* 0x0000009300937221 */ /* 0x000fce0000010000 */
[C---:B------:R-:W-:Y:S01]  /*3c30*/  HMMA.16816.F32 R68, R4.reuse, R10, R68 ;  /* 0x0000000a0444723c */ /* 0x040fe20000001844 */
[----:B------:R-:W1:Y:S07]  /*3c40*/  LDSM.16.MT88.4 R8, [R190+0x4900] ;  /* 0x00490000be08783b */ /* 0x000e6e0000004200 */
[C---:B------:R-:W-:Y:S08]  /*3c50*/  HMMA.16816.F32 R80, R4.reuse, R16, R80 ;  /* 0x000000100450723c */ /* 0x040ff00000001850 */
[C---:B------:R-:W-:Y:S01]  /*3c60*/  HMMA.16816.F32 R84, R4.reuse, R18, R84 ;  /* 0x000000120454723c */ /* 0x040fe20000001854 */
[----:B------:R-:W2:Y:S07]  /*3c70*/  LDSM.16.MT88.4 R16, [R189+0x4900] ;  /* 0x00490000bd10783b */ /* 0x000eae0000004200 */
[C---:B------:R-:W-:Y:S08]  /*3c80*/  HMMA.16816.F32 R128, R4.reuse, R20, R128 ;  /* 0x000000140480723c */ /* 0x040ff00000001880 */
[C---:B------:R-:W-:Y:S01]  /*3c90*/  HMMA.16816.F32 R36, R4.reuse, R22, R36 ;  /* 0x000000160424723c */ /* 0x040fe20000001824 */
[----:B------:R-:W3:Y:S07]  /*3ca0*/  LDSM.16.MT88.4 R20, [R195+0x4900] ;  /* 0x00490000c314783b */ /* 0x000eee0000004200 */
[C---:B------:R-:W-:Y:S08]  /*3cb0*/  HMMA.16816.F32 R88, R4.reuse, R12, R88 ;  /* 0x0000000c0458723c */ /* 0x040ff00000001858 */
[C---:B------:R-:W-:Y:S01]  /*3cc0*/  HMMA.16816.F32 R92, R4.reuse, R14, R92 ;  /* 0x0000000e045c723c */ /* 0x040fe2000000185c */
[----:B------:R-:W4:Y:S07]  /*3cd0*/  LDSM.16.MT88.4 R12, [R188+0x4900] ;  /* 0x00490000bc0c783b */ /* 0x000f2e0000004200 */
[C---:B-1----:R-:W-:Y:S08]  /*3ce0*/  HMMA.16816.F32 R124, R4.reuse, R8, R124 ;  /* 0x00000008047c723c */ /* 0x042ff0000000187c */
[C---:B------:R-:W-:Y:S01]  /*3cf0*/  HMMA.16816.F32 R104, R4.reuse, R10, R104 ;  /* 0x0000000a0468723c */ /* 0x040fe20000001868 */
[----:B------:R-:W1:Y:S07]  /*3d00*/  LDSM.16.MT88.4 R8, [R195+0x1100] ;  /* 0x00110000c308783b */ /* 0x000e6e0000004200 */
[C---:B--2---:R-:W-:Y:S08]  /*3d10*/  HMMA.16816.F32 R108, R4.reuse, R16, R108 ;  /* 0x00000010046c723c */ /* 0x044ff0000000186c */
[C---:B------:R-:W-:Y:S01]  /*3d20*/  HMMA.16816.F32 R112, R4.reuse, R18, R112 ;  /* 0x000000120470723c */ /* 0x040fe20000001870 */
[----:B------:R-:W2:Y:S07]  /*3d30*/  LDSM.16.MT88.4 R16, [R190+0x1100] ;  /* 0x00110000be10783b */ /* 0x000eae0000004200 */
[C---:B------:R-:W-:Y:S08]  /*3d40*/  HMMA.16816.F32 R40, R4.reuse, R136, R40 ;  /* 0x000000880428723c */ /* 0x040ff00000001828 */
[C---:B------:R-:W-:Y:S01]  /*3d50*/  HMMA.16816.F32 R44, R4.reuse, R138, R44 ;  /* 0x0000008a042c723c */ /* 0x040fe2000000182c */
[----:B------:R-:W-:Y:S07]  /*3d60*/  LDSM.16.MT88.4 R136, [R189+0x1900] ;  /* 0x00190000bd88783b */ /* 0x000fee0000004200 */
        /* <DEDUP_REMOVED lines=9> */
[C---:B---3--:R-:W-:Y:S08]  /*3e00*/  HMMA.16816.F32 R96, R4.reuse, R20, R96 ;  /* 0x000000140460723c */ /* 0x048ff00000001860 */
[C---:B------:R-:W-:Y:S01]  /*3e10*/  HMMA.16816.F32 R100, R4.reuse, R22, R100 ;  /* 0x000000160464723c */ /* 0x040fe20000001864 */
[----:B------:R-:W-:Y:S07]  /*3e20*/  LDSM.16.MT88.4 R20, [R195+0x5100] ;  /* 0x00510000c314783b */ /* 0x000fee0000004200 */
[C---:B----4-:R-:W-:Y:S08]  /*3e30*/  HMMA.16816.F32 R120, R4.reuse, R12, R120 ;  /* 0x0000000c0478723c */ /* 0x050ff00000001878 */
[----:B------:R-:W-:Y:S01]  /*3e40*/  HMMA.16816.F32 R116, R4, R14, R116 ;  /* 0x0000000e0474723c */ /* 0x000fe20000001874 */
[----:B------:R-:W3:Y:S06]  /*3e50*/  LDSM.16.MT88.4 R12, [R195+0x3100] ;  /* 0x00310000c30c783b */ /* 0x000eec0000004200 */
[----:B-----5:R-:W-:Y:S01]  /*3e60*/  F2FP.PACK_AB R4, R163, R160 ;  /* 0x000000a0a304723e */ /* 0x020fe200000000ff */
[----:B------:R-:W-:Y:S01]  /*3e70*/  FADD.FTZ R160, R160, R149 ;  /* 0x00000095a0a07221 */ /* 0x000fe20000010000 */
[----:B------:R-:W-:-:S02]  /*3e80*/  F2FP.PACK_AB R6, R165, R162 ;  /* 0x000000a2a506723e */ /* 0x000fc400000000ff */
[----:B------:R-:W-:Y:S01]  /*3e90*/  F2FP.PACK_AB R5, R169, R166 ;  /* 0x000000a6a905723e */ /* 0x000fe200000000ff */
[----:B------:R-:W-:Y:S01]  /*3ea0*/  FADD.FTZ R166, R166, R147 ;  /* 0x00000093a6a67221 */ /* 0x000fe20000010000 */
[----:B------:R-:W-:Y:S01]  /*3eb0*/  F2FP.PACK_AB R7, R171, R168 ;  /* 0x000000a8ab07723e */ /* 0x000fe200000000ff */
[----:B------:R-:W-:Y:S02]  /*3ec0*/  FADD.FTZ R163, R163, R160 ;  /* 0x000000a0a3a37221 */ /* 0x000fe40000010000 */
[----:B------:R-:W-:Y:S02]  /*3ed0*/  FADD.FTZ R169, R169, R166 ;  /* 0x000000a6a9a97221 */ /* 0x000fe40000010000 */
[----:B------:R-:W-:Y:S02]  /*3ee0*/  FADD.FTZ R162, R162, R163 ;  /* 0x000000a3a2a27221 */ /* 0x000fe40000010000 */
[----:B-1----:R-:W-:Y:S01]  /*3ef0*/  HMMA.16816.F32 R128, R4, R8, R128 ;  /* 0x000000080480723c */ /* 0x002fe20000001880 */
[----:B------:R-:W-:-:S02]  /*3f00*/  FADD.FTZ R168, R168, R169 ;  /* 0x000000a9a8a87221 */ /* 0x000fc40000010000 */
[----:B------:R-:W-:Y:S02]  /*3f10*/  FADD.FTZ R165, R165, R162 ;  /* 0x000000a2a5a57221 */ /* 0x000fe40000010000 */
[----:B------:R-:W-:-:S03]  /*3f20*/  FADD.FTZ R171, R171, R168 ;  /* 0x000000a8abab7221 */ /* 0x000fc60000010000 */
[C---:B------:R-:W-:Y:S01]  /*3f30*/  HMMA.16816.F32 R36, R4.reuse, R10, R36 ;  /* 0x0000000a0424723c */ /* 0x040fe20000001824 */
[----:B------:R-:W1:Y:S07]  /*3f40*/  LDSM.16.MT88.4 R8, [R189+0x3100] ;  /* 0x00310000bd08783b */ /* 0x000e6e0000004200 */
[C---:B--2---:R-:W-:Y:S08]  /*3f50*/  HMMA.16816.F32 R40, R4.reuse, R16, R40 ;  /* 0x000000100428723c */ /* 0x044ff00000001828 */
[C---:B------:R-:W-:Y:S01]  /*3f60*/  HMMA.16816.F32 R44, R4.reuse, R18, R44 ;  /* 0x00000012042c723c */ /* 0x040fe2000000182c */
[----:B------:R-:W2:Y:S07]  /*3f70*/  LDSM.16.MT88.4 R16, [R188+0x3100] ;  /* 0x00310000bc10783b */ /* 0x000eae0000004200 */
[C---:B---3--:R-:W-:Y:S08]  /*3f80*/  HMMA.16816.F32 R64, R4.reuse, R12, R64 ;  /* 0x0000000c0440723c */ /* 0x048ff00000001840 */
[C---:B------:R-:W-:Y:S01]  /*3f90*/  HMMA.16816.F32 R68, R4.reuse, R14, R68 ;  /* 0x0000000e0444723c */ /* 0x040fe20000001844 */
[----:B------:R-:W3:Y:S07]  /*3fa0*/  LDSM.16.MT88.4 R12, [R190+0x5100] ;  /* 0x00510000be0c783b */ /* 0x000eee0000004200 */
[C---:B------:R-:W-:Y:S08]  /*3fb0*/  HMMA.16816.F32 R96, R4.reuse, R20, R96 ;  /* 0x000000140460723c */ /* 0x040ff00000001860 */
[C---:B-1----:R-:W-:Y:S08]  /*3fc0*/  HMMA.16816.F32 R80, R4.reuse, R8, R80 ;  /* 0x000000080450723c */ /* 0x042ff00000001850 */
        /* <DEDUP_REMOVED lines=8> */
[C---:B------:R-:W-:Y:S01]  /*4050*/  HMMA.16816.F32 R100, R4.reuse, R22, R100 ;  /* 0x000000160464723c */ /* 0x040fe20000001864 */
[----:B------:R-:W-:Y:S07]  /*4060*/  LDSM.16.MT88.4 R20, [R188+0x3900] ;  /* 0x00390000bc14783b */ /* 0x000fee0000004200 */
        /* <DEDUP_REMOVED lines=8> */
[----:B------:R-:W4:Y:S07]  /*40f0*/  LDSM.16.MT88.4 R32, [R188+0x1900] ;  /* 0x00190000bc20783b */ /* 0x000f2e0000004200 */
[C---:B------:R-:W-:Y:S08]  /*4100*/  HMMA.16816.F32 R56, R4.reuse, R28, R56 ;  /* 0x0000001c0438723c */ /* 0x040ff00000001838 */
[C---:B------:R-:W-:Y:S01]  /*4110*/  HMMA.16816.F32 R60, R4.reuse, R30, R60 ;  /* 0x0000001e043c723c */ /* 0x040fe2000000183c */
[----:B------:R-:W5:Y:S07]  /*4120*/  LDSM.16.MT88.4 R28, [R190+0x3900] ;  /* 0x00390000be1c783b */ /* 0x000f6e0000004200 */
[C---:B------:R-:W-:Y:S08]  /*4130*/  HMMA.16816.F32 R72, R4.reuse, R24, R72 ;  /* 0x000000180448723c */ /* 0x040ff00000001848 */
[----:B------:R-:W-:Y:S01]  /*4140*/  HMMA.16816.F32 R76, R4, R26, R76 ;  /* 0x0000001a044c723c */ /* 0x000fe2000000184c */
[----:B------:R-:W2:Y:S06]  /*4150*/  LDSM.16.MT88.4 R24, [R189+0x3900] ;  /* 0x00390000bd18783b */ /* 0x000eac0000004200 */
[----:B------:R-:W-:Y:S01]  /*4160*/  F2FP.PACK_AB R4, R173, R174 ;  /* 0x000000aead04723e */ /* 0x000fe200000000ff */
        /* <DEDUP_REMOVED lines=8> */
[----:B---3--:R-:W-:Y:S01]  /*41f0*/  HMMA.16816.F32 R128, R4, R12, R128 ;  /* 0x0000000c0480723c */ /* 0x008fe20000001880 */
[----:B------:R-:W-:-:S02]  /*4200*/  FADD.FTZ R204, R204, R205 ;  /* 0x000000cdcccc7221 */ /* 0x000fc40000010000 */
[----:B------:R-:W-:Y:S02]  /*4210*/  FADD.FTZ R213, R172, R175 ;  /* 0x000000afacd57221 */ /* 0x000fe40000010000 */
[----:B------:R-:W-:-:S03]  /*4220*/  FADD.FTZ R211, R211, R204 ;  /* 0x000000ccd3d37221 */ /* 0x000fc60000010000 */
[C---:B------:R-:W-:Y:S01]  /*4230*/  HMMA.16816.F32 R36, R4.reuse, R14, R36 ;  /* 0x0000000e0424723c */ /* 0x040fe20000001824 */
[----:B------:R-:W3:Y:S07]  /*4240*/  LDSM.16.MT88.4 R12, [R190+0x5900] ;  /* 0x00590000be0c783b */ /* 0x000eee0000004200 */
[C---:B-1----:R-:W-:Y:S08]  /*4250*/  HMMA.16816.F32 R64, R4.reuse, R8, R64 ;  /* 0x000000080440723c */ /* 0x042ff00000001840 */
[C---:B------:R-:W-:Y:S01]  /*4260*/  HMMA.16816.F32 R68, R4.reuse, R10, R68 ;  /* 0x0000000a0444723c */ /* 0x040fe20000001844 */
[----:B------:R-:W1:Y:S07]  /*4270*/  LDSM.16.MT88.4 R8, [R189+0x5900] ;  /* 0x00590000bd08783b */ /* 0x000e6e0000004200 */
[C---:B--2---:R-:W-:Y:S08]  /*4280*/  HMMA.16816.F32 R96, R4.reuse, R16, R96 ;  /* 0x000000100460723c */ /* 0x044ff00000001860 */
[C---:B------:R-:W-:Y:S01]  /*4290*/  HMMA.16816.F32 R100, R4.reuse, R18, R100 ;  /* 0x000000120464723c */ /* 0x040fe20000001864 */
[----:B------:R-:W2:Y:S07]  /*42a0*/  LDSM.16.MT88.4 R16, [R188+0x5900] ;  /* 0x00590000bc10783b */ /* 0x000eae0000004200 */
[C---:B------:R-:W-:Y:S08]  /*42b0*/  HMMA.16816.F32 R40, R4.reuse, R140, R40 ;  /* 0x0000008c0428723c */ /* 0x040ff00000001828 */
[C---:B------:R-:W-:Y:S08]  /*42c0*/  HMMA.16816.F32 R44, R4.reuse, R142, R44 ;  /* 0x0000008e042c723c */ /* 0x040ff0000000182c */
[C---:B------:R-:W-:Y:S08]  /*42d0*/  HMMA.16816.F32 R48, R4.reuse, R136, R48 ;  /* 0x000000880430723c */ /* 0x040ff00000001830 */
[C---:B------:R-:W-:Y:S08]  /*42e0*/  HMMA.16816.F32 R52, R4.reuse, R138, R52 ;  /* 0x0000008a0434723c */ /* 0x040ff00000001834 */
[C---:B----4-:R-:W-:Y:S08]  /*42f0*/  HMMA.16816.F32 R56, R4.reuse, R32, R56 ;  /* 0x000000200438723c */ /* 0x050ff00000001838 */
[C---:B------:R-:W-:Y:S08]  /*4300*/  HMMA.16816.F32 R60, R4.reuse, R34, R60 ;  /* 0x00000022043c723c */ /* 0x040ff0000000183c */
[C---:B-----5:R-:W-:Y:S08]  /*4310*/  HMMA.16816.F32 R72, R4.reuse, R28, R72 ;  /* 0x0000001c0448723c */ /* 0x060ff00000001848 */
[C---:B------:R-:W-:Y:S08]  /*4320*/  HMMA.16816.F32 R76, R4.reuse, R30, R76 ;  /* 0x0000001e044c723c */ /* 0x040ff0000000184c */
[C---:B------:R-:W-:Y:S08]  /*4330*/  HMMA.16816.F32 R80, R4.reuse, R24, R80 ;  /* 0x000000180450723c */ /* 0x040ff00000001850 */
[C---:B------:R-:W-:Y:S08]  /*4340*/  HMMA.16816.F32 R84, R4.reuse, R26, R84 ;  /* 0x0000001a0454723c */ /* 0x040ff00000001854 */
[C---:B------:R-:W-:Y:S08]  /*4350*/  HMMA.16816.F32 R88, R4.reuse, R20, R88 ;  /* 0x000000140458723c */ /* 0x040ff00000001858 */
[C---:B------:R-:W-:Y:S08]  /*4360*/  HMMA.16816.F32 R92, R4.reuse, R22, R92 ;  /* 0x00000016045c723c */ /* 0x040ff0000000185c */
[C---:B---3--:R-:W-:Y:S08]  /*4370*/  HMMA.16816.F32 R124, R4.reuse, R12, R124 ;  /* 0x0000000c047c723c */ /* 0x048ff0000000187c */
[C---:B------:R-:W-:Y:S08]  /*4380*/  HMMA.16816.F32 R104, R4.reuse, R14, R104 ;  /* 0x0000000e0468723c */ /* 0x040ff00000001868 */
[C---:B-1----:R-:W-:Y:S08]  /*4390*/  HMMA.16816.F32 R108, R4.reuse, R8, R108 ;  /* 0x00000008046c723c */ /* 0x042ff0000000186c */
[C---:B------:R-:W-:Y:S08]  /*43a0*/  HMMA.16816.F32 R112, R4.reuse, R10, R112 ;  /* 0x0000000a0470723c */ /* 0x040ff00000001870 */
[C---:B--2---:R-:W-:Y:S08]  /*43b0*/  HMMA.16816.F32 R120, R4.reuse, R16, R120 ;  /* 0x000000100478723c */ /* 0x044ff00000001878 */
[----:B------:R-:W-:Y:S01]  /*43c0*/  HMMA.16816.F32 R116, R4, R18, R116 ;  /* 0x000000120474723c */ /* 0x000fe20000001874 */
[----:B------:R-:W-:Y:S08]  /*43d0*/  @!P4 BRA `(.L_x_11) ;  /* 0x000029c00000c947 */ /* 0x000ff00003800000 */
[C---:B------:R-:W-:Y:S01]  /*43e0*/  SHF.L.U64.HI R207, R133.reuse, 0x1, R146 ;  /* 0x0000000185cf7819 */ /* 0x040fe20000010292 */
[----:B------:R-:W-:Y:S01]  /*43f0*/  IMAD.SHL.U32 R206, R133, 0x2, RZ ;  /* 0x0000000285ce7824 */ /* 0x000fe200078e00ff */
[C---:B------:R-:W-:Y:S01]  /*4400*/  SHF.L.U64.HI R209, R144.reuse, 0x1, R145 ;  /* 0x0000000190d17819 */ /* 0x040fe20000010291 */
[----:B------:R-:W-:Y:S01]  /*4410*/  IMAD.SHL.U32 R208, R144, 0x2, RZ ;  /* 0x0000000290d07824 */ /* 0x000fe200078e00ff */
[----:B------:R-:W-:Y:S01]  /*4420*/  MOV R0, R3 ;  /* 0x0000000300007202 */ /* 0x000fe20000000f00 */
[----:B------:R-:W-:Y:S01]  /*4430*/  IMAD.MOV.U32 R133, RZ, RZ, R132 ;  /* 0x000000ffff857224 */ /* 0x000fe200078e0084 */
[----:B------:R-:W-:-:S02]  /*4440*/  SHF.L.U64.HI R205, R134, 0x1, R135 ;  /* 0x0000000186cd7819 */ /* 0x000fc40000010287 */
[----:B------:R-:W-:Y:S01]  /*4450*/  SHF.L.U32 R204, R134, 0x1, RZ ;  /* 0x0000000186cc7819 */ /* 0x000fe200000006ff */
[----:B------:R-:W-:Y:S06]  /*4460*/  BRA `(.L_x_12) ;  /* 0x0000032000007947 */ /* 0x000fec0003800000 */
.L_x_14:
[----:B------:R-:W-:Y:S01]  /*4470*/  ULEA UR4, UR6, UR8, 0x6 ;  /* 0x0000000806047291 */ /* 0x000fe2000f8e303f */
[----:B------:R-:W-:Y:S05]  /*4480*/  IMAD.MOV.U32 R200, RZ, RZ, RZ ;  /* 0x000000ffffc87224 */ /* 0x000fea00078e00ff */
[----:B------:R-:W-:Y:S05]  /*4490*/  IMAD.U32 R201, RZ, RZ, UR4 ;  /* 0x00000004ffc97e24 */ /* 0x000fea000f8e00ff */
[----:B------:R-:W-:Y:S05]  /*44a0*/  IADD3 R201, R201, -0x40, R202 ;  /* 0xffffffc0c9c97810 */ /* 0x000fea0007ffe0ca */
[----:B------:R-:W-:Y:S04]  /*44b0*/  @P0 IMAD.HI.U32 R3, R201, c[0x0][0x2bc], RZ ;  /* 0x0000af00c9030a27 */ /* 0x000fe800078e00ff */
[----:B------:R-:W-:Y:S01]  /*44c0*/  IMAD.MOV.U32 R2, RZ, RZ, R201 ;  /* 0x000000ffff027224 */ /* 0x000fe200078e00c9 */
[----:B------:R-:W-:Y:S04]  /*44d0*/  @P0 SHF.R.U32.HI R2, RZ, c[0x0][0x2c0], R3 ;  /* 0x0000b000ff020a19 */ /* 0x000fe80000011603 */
[C---:B------:R-:W-:Y:S04]  /*44e0*/  @!P6 IADD3 R132, P4, R2.reuse, UR16, RZ ;  /* 0x000000100284ec10 */ /* 0x040fe8000ff9e0ff */
[----:B------:R-:W-:Y:S01]  /*44f0*/  @!P6 LEA.HI.X.SX32 R3, R2, UR15, 0x1, P4 ;  /* 0x0000000f0203ec11 */ /* 0x000fe2000a0f0eff */
[----:B------:R-:W-:Y:S01]  /*4500*/  IMAD.MOV R2, RZ, RZ, -R2 ;  /* 0x000000ffff027224 */ /* 0x000fe200078e0a02 */
[----:B------:R-:W-:Y:S03]  /*4510*/  @!P6 LEA R134, P4, R132, c[0x0][0x2a0], 0x2 ;  /* 0x0000a8008486ea11 */ /* 0x000fe600078810ff */
[----:B------:R-:W-:Y:S01]  /*4520*/  IMAD R201, R2, c[0x0][0x2b8], R201 ;  /* 0x0000ae0002c97a24 */ /* 0x000fe200078e02c9 */
[----:B------:R-:W-:Y:S04]  /*4530*/  @!P6 LEA.HI.X R135, R132, c[0x0][0x2a4], R3, 0x2, P4 ;  /* 0x0000a9008487ea11 */ /* 0x000fe800020f1403 */
[----:B------:R-:W-:Y:S01]  /*4540*/  SHF.R.S32.HI R3, RZ, 0x1f, R201 ;  /* 0x0000001fff037819 */ /* 0x000fe200000114c9 */
[----:B------:R1:W2:Y:S04]  /*4550*/  @!P6 LDG.E R200, [R134.64] ;  /* 0x0000000c86c8e981 */ /* 0x0002a8000c1e1900 */
[----:B------:R-:W-:Y:S04]  /*4560*/  IMAD R3, R3, c[0x0][0x1e0], RZ ;  /* 0x0000780003037a24 */ /* 0x000fe800078e02ff */
[C---:B------:R-:W-:Y:S02]  /*4570*/  IMAD R3, R201.reuse, c[0x0][0x1e4], R3 ;  /* 0x00007900c9037a24 */ /* 0x040fe400078e0203 */
[----:B-1----:R-:W-:Y:S04]  /*4580*/  IMAD.WIDE.U32 R134, R201, c[0x0][0x1e0], RZ ;  /* 0x00007800c9867a25 */ /* 0x002fe800078e00ff */
[----:B------:R-:W-:Y:S01]  /*4590*/  IMAD.IADD R135, R135, 0x1, R3 ;  /* 0x0000000187877824 */ /* 0x000fe200078e0203 */
[----:B--2---:R-:W-:Y:S03]  /*45a0*/  SHF.R.S32.HI R2, RZ, 0x1f, R200 ;  /* 0x0000001fff027819 */ /* 0x004fe600000114c8 */
[----:B------:R-:W-:Y:S04]  /*45b0*/  IMAD.WIDE.U32 R134, R200, c[0x0][0x1f0], R134 ;  /* 0x00007c00c8867a25 */ /* 0x000fe800078e0086 */
[----:B------:R-:W-:Y:S01]  /*45c0*/  IMAD R2, R2, c[0x0][0x1f0], RZ ;  /* 0x00007c0002027a24 */ /* 0x000fe200078e02ff */
[----:B------:R-:W-:Y:S03]  /*45d0*/  IADD3 R3, P4, R134, UR20, RZ ;  /* 0x0000001486037c10 */ /* 0x000fe6000ff9e0ff */
[----:B------:R-:W-:Y:S05]  /*45e0*/  IMAD R2, R200, c[0x0][0x1f4], R2 ;  /* 0x00007d00c8027a24 */ /* 0x000fea00078e0202 */
[----:B------:R-:W-:Y:S02]  /*45f0*/  IADD3.X R2, R135, UR18, R2, P4, !PT ;  /* 0x0000001287027c10 */ /* 0x000fe4000a7fe402 */
[C---:B------:R-:W-:Y:S04]  /*4600*/  LEA R145, P4, R3.reuse, c[0x0][0x1c8], 0x1 ;  /* 0x0000720003917a11 */ /* 0x040fe800078808ff */
[----:B------:R-:W-:Y:S01]  /*4610*/  LEA.HI.X R144, R3, c[0x0][0x1cc], R2, 0x1, P4 ;  /* 0x0000730003907a11 */ /* 0x000fe200020f0c02 */
[----:B------:R-:W1:Y:S04]  /*4620*/  SHFL.IDX PT, R135, R145, RZ, 0x181f ;  /* 0x00181fff91877589 */ /* 0x000e6800000e0000 */
[----:B------:R-:W2:Y:S04]  /*4630*/  SHFL.IDX PT, R132, R144, RZ, 0x181f ;  /* 0x00181fff90847589 */ /* 0x000ea800000e0000 */
[----:B------:R-:W3:Y:S04]  /*4640*/  SHFL.IDX PT, R3, R145, 0x1, 0x181f ;  /* 0x00381f0091037f89 */ /* 0x000ee800000e0000 */
[----:B------:R-:W4:Y:S01]  /*4650*/  SHFL.IDX PT, R2, R144, 0x1, 0x181f ;  /* 0x00381f0090027f89 */ /* 0x000f2200000e0000 */
[C---:B-1----:R-:W-:Y:S02]  /*4660*/  IADD3 R136, P5, R135.reuse, R208, RZ ;  /* 0x000000d087887210 */ /* 0x042fe40007fbe0ff */
[C---:B------:R-:W-:Y:S02]  /*4670*/  IADD3 R134, P4, R135.reuse, R206, RZ ;  /* 0x000000ce87867210 */ /* 0x040fe40007f9e0ff */
[C---:B--2---:R-:W-:Y:S02]  /*4680*/  IADD3.X R137, R132.reuse, R209, RZ, P5, !PT ;  /* 0x000000d184897210 */ /* 0x044fe40002ffe4ff */
[----:B------:R-:W-:Y:S01]  /*4690*/  IADD3 R140, P5, R135, R204, RZ ;  /* 0x000000cc878c7210 */ /* 0x000fe20007fbe0ff */
[C---:B------:R-:W-:Y:S01]  /*46a0*/  IMAD.X R135, R132.reuse, 0x1, R207, P4 ;  /* 0x0000000184877824 */ /* 0x040fe200020e06cf */
[C---:B---3--:R-:W-:Y:S01]  /*46b0*/  IADD3 R138, P4, R3.reuse, R208, RZ ;  /* 0x000000d0038a7210 */ /* 0x048fe20007f9e0ff */
[----:B------:R1:W-:Y:S02]  /*46c0*/  LDGSTS.E.BYPASS.LTC128B.128 [R199+0x6100], [R136.64], !P3 ;  /* 0x0610000088c77fae */ /* 0x0003e4000d901d4c */
[----:B------:R-:W-:Y:S01]  /*46d0*/  IMAD.X R141, R132, 0x1, R205, P5 ;  /* 0x00000001848d7824 */ /* 0x000fe200028e06cd */
[C---:B------:R-:W-:Y:S01]  /*46e0*/  IADD3 R142, P5, R3.reuse, R206, RZ ;  /* 0x000000ce038e7210 */ /* 0x040fe20007fbe0ff */
[----:B------:R1:W-:Y:S01]  /*46f0*/  LDGSTS.E.BYPASS.LTC128B.128 [R199+0x8100], [R134.64], !P2 ;  /* 0x0810000086c77fae */ /* 0x0003e2000d101d4c */
[C---:B----4-:R-:W-:Y:S01]  /*4700*/  IMAD.X R139, R2.reuse, 0x1, R209, P4 ;  /* 0x00000001028b7824 */ /* 0x050fe200020e06d1 */
[----:B------:R-:W-:Y:S02]  /*4710*/  IADD3 R144, P4, R3, R204, RZ ;  /* 0x000000cc03907210 */ /* 0x000fe40007f9e0ff */
[----:B------:R1:W-:Y:S01]  /*4720*/  LDGSTS.E.BYPASS.LTC128B.128 [R199+0xa100], [R140.64], !P1 ;  /* 0x0a1000008cc77fae */ /* 0x0003e2000c901d4c */
[C---:B------:R-:W-:Y:S02]  /*4730*/  IADD3.X R143, R2.reuse, R207, RZ, P5, !PT ;  /* 0x000000cf028f7210 */ /* 0x040fe40002ffe4ff */
[----:B------:R-:W-:Y:S01]  /*4740*/  IMAD.X R145, R2, 0x1, R205, P4 ;  /* 0x0000000102917824 */ /* 0x000fe200020e06cd */
[----:B------:R1:W-:Y:S04]  /*4750*/  LDGSTS.E.BYPASS.LTC128B.128 [R199+0x7100], [R138.64], !P3 ;  /* 0x071000008ac77fae */ /* 0x0003e8000d901d4c */
[----:B------:R1:W-:Y:S04]  /*4760*/  LDGSTS.E.BYPASS.LTC128B.128 [R199+0x9100], [R142.64], !P2 ;  /* 0x091000008ec77fae */ /* 0x0003e8000d101d4c */
[----:B------:R1:W-:Y:S01]  /*4770*/  LDGSTS.E.BYPASS.LTC128B.128 [R199+0xb100], [R144.64], !P1 ;  /* 0x0b10000090c77fae */ /* 0x0003e2000c901d4c */
[----:B------:R-:W-:-:S05]  /*4780*/  BRA `(.L_x_13) ;  /* 0x00000ca000007947 */ /* 0x000fca0003800000 */
.L_x_12:
[----:B------:R-:W-:Y:S04]  /*4790*/  DEPBAR.LE SB0, 0x0 ;  /* 0x000080000000791a */ /* 0x000fe80000000000 */
[----:B------:R-:W-:Y:S01]  /*47a0*/  BAR.SYNC.DEFER_BLOCKING 0x0 ;  /* 0x0000000000007b1d */ /* 0x000fe20000010000 */
[----:B------:R-:W-:Y:S01]  /*47b0*/  SHF.R.S32.HI R3, RZ, 0x1f, R201 ;  /* 0x0000001fff037819 */ /* 0x000fe200000114c9 */
[----:B------:R-:W-:Y:S01]  /*47c0*/  IMAD.WIDE.U32 R214, R201, c[0x0][0x208], RZ ;  /* 0x00008200c9d67a25 */ /* 0x000fe200078e00ff */
[----:B------:R-:W-:Y:S03]  /*47d0*/  UISETP.GT.AND UP0, UPT, UR6, UR7, UPT ;  /* 0x000000070600728c */ /* 0x000fe6000bf04270 */
[----:B------:R-:W-:Y:S04]  /*47e0*/  IMAD R3, R3, c[0x0][0x208], RZ ;  /* 0x0000820003037a24 */ /* 0x000fe800078e02ff */
[----:B------:R-:W-:Y:S04]  /*47f0*/  IMAD R3, R201, c[0x0][0x20c], R3 ;  /* 0x00008300c9037a24 */ /* 0x000fe800078e0203 */
[----:B------:R-:W-:Y:S01]  /*4800*/  IMAD.IADD R215, R215, 0x1, R3 ;  /* 0x00000001d7d77824 */ /* 0x000fe200078e0203 */
[----:B------:R-:W-:Y:S03]  /*4810*/  SHF.R.S32.HI R3, RZ, 0x1f, R200 ;  /* 0x0000001fff037819 */ /* 0x000fe600000114c8 */
[----:B------:R-:W-:Y:S04]  /*4820*/  IMAD.WIDE.U32 R214, R200, c[0x0][0x218], R214 ;  /* 0x00008600c8d67a25 */ /* 0x000fe800078e00d6 */
[----:B------:R-:W-:Y:S01]  /*4830*/  IMAD R3, R3, c[0x0][0x218], RZ ;  /* 0x0000860003037a24 */ /* 0x000fe200078e02ff */
[----:B------:R-:W-:Y:S01]  /*4840*/  IADD3 R2, P4, R214, UR22, RZ ;  /* 0x00000016d6027c10 */ /* 0x000fe2000ff9e0ff */
[----:B------:R-:W-:Y:S02]  /*4850*/  LDSM.16.M88.4 R136, [R198+0xc100] ;  /* 0x00c10000c688783b */ /* 0x000fe40000000200 */
[----:B------:R-:W-:Y:S02]  /*4860*/  IMAD R3, R200, c[0x0][0x21c], R3 ;  /* 0x00008700c8037a24 */ /* 0x000fe400078e0203 */
[----:B------:R-:W1:Y:S03]  /*4870*/  LDSM.16.M88.4 R140, [R197+0x6100] ;  /* 0x00610000c58c783b */ /* 0x000e660000000200 */
[----:B------:R-:W-:Y:S01]  /*4880*/  IADD3.X R3, R215, UR5, R3, P4, !PT ;  /* 0x00000005d7037c10 */ /* 0x000fe2000a7fe403 */
[----:B------:R-:W-:Y:S01]  /*4890*/  LDSM.16.M88.4 R144, [R197+0x6900] ;  /* 0x00690000c590783b */ /* 0x000fe20000000200 */
[C---:B------:R-:W-:Y:S03]  /*48a0*/  LEA R210, P4, R2.reuse, c[0x0][0x1f8], 0x1 ;  /* 0x00007e0002d27a11 */ /* 0x040fe600078808ff */
[----:B------:R-:W-:Y:S01]  /*48b0*/  LDSM.16.M88.4 R148, [R197+0x7100] ;  /* 0x00710000c594783b */ /* 0x000fe20000000200 */
[----:B------:R-:W-:Y:S03]  /*48c0*/  LEA.HI.X R134, R2, c[0x0][0x1fc], R3, 0x1, P4 ;  /* 0x00007f0002867a11 */ /* 0x000fe600020f0c03 */
[----:B------:R-:W-:Y:S04]  /*48d0*/  LDSM.16.M88.4 R152, [R194+0xc100] ;  /* 0x00c10000c298783b */ /* 0x000fe80000000200 */
[----:B------:R-:W-:Y:S04]  /*48e0*/  LDSM.16.M88.4 R156, [R187] ;  /* 0x00000000bb9c783b */ /* 0x000fe80000000200 */
[----:B------:R-:W-:Y:S04]  /*48f0*/  LDSM.16.M88.4 R160, [R186] ;  /* 0x00000000baa0783b */ /* 0x000fe80000000200 */
[----:B------:R-:W-:Y:S04]  /*4900*/  LDSM.16.M88.4 R164, [R185] ;  /* 0x00000000b9a4783b */ /* 0x000fe80000000200 */
[----:B------:R-:W2:Y:S04]  /*4910*/  SHFL.IDX PT, R135, R210, RZ, 0x181f ;  /* 0x00181fffd2877589 */ /* 0x000ea800000e0000 */
[----:B------:R-:W3:Y:S04]  /*4920*/  SHFL.IDX PT, R132, R134, RZ, 0x181f ;  /* 0x00181fff86847589 */ /* 0x000ee800000e0000 */
[----:B------:R-:W4:Y:S01]  /*4930*/  SHFL.IDX PT, R3, R210, 0x1, 0x181f ;  /* 0x00381f00d2037f89 */ /* 0x000f2200000e0000 */
[C---:B-1----:R-:W-:Y:S03]  /*4940*/  HMMA.16816.F32 R4, R136.reuse, R140, RZ ;  /* 0x0000008c8804723c */ /* 0x042fe600000018ff */
[----:B------:R1:W5:Y:S05]  /*4950*/  SHFL.IDX PT, R2, R134, 0x1, 0x181f ;  /* 0x00381f0086027f89 */ /* 0x00036a00000e0000 */
[C---:B------:R-:W-:Y:S01]  /*4960*/  HMMA.16816.F32 R8, R136.reuse, R142, RZ ;  /* 0x0000008e8808723c */ /* 0x040fe200000018ff */
[----:B------:R-:W5:Y:S03]  /*4970*/  LDSM.16.M88.4 R140, [R197+0x7900] ;  /* 0x00790000c58c783b */ /* 0x000f660000000200 */
[C---:B--2---:R-:W-:Y:S02]  /*4980*/  IADD3 R222, P5, R135.reuse, R208, RZ ;  /* 0x000000d087de7210 */ /* 0x044fe40007fbe0ff */
[C---:B------:R-:W-:Y:S02]  /*4990*/  IADD3 R220, P4, R135.reuse, R206, RZ ;  /* 0x000000ce87dc7210 */ /* 0x040fe40007f9e0ff */
[C---:B------:R-:W-:Y:S01]  /*49a0*/  HMMA.16816.F32 R12, R136.reuse, R144, RZ ;  /* 0x00000090880c723c */ /* 0x040fe200000018ff */
[C---:B---3--:R-:W-:Y:S03]  /*49b0*/  IMAD.X R223, R132.reuse, 0x1, R209, P5 ;  /* 0x0000000184df7824 */ /* 0x048fe600028e06d1 */
[----:B------:R-:W-:Y:S01]  /*49c0*/  IADD3 R218, P5, R135, R204, RZ ;  /* 0x000000cc87da7210 */ /* 0x000fe20007fbe0ff */
[C---:B------:R-:W-:Y:S01]  /*49d0*/  IMAD.X R221, R132.reuse, 0x1, R207, P4 ;  /* 0x0000000184dd7824 */ /* 0x040fe200020e06cf */
[C---:B----4-:R-:W-:Y:S02]  /*49e0*/  IADD3 R216, P4, R3.reuse, R208, RZ ;  /* 0x000000d003d87210 */ /* 0x050fe40007f9e0ff */
[C---:B------:R-:W-:Y:S01]  /*49f0*/  HMMA.16816.F32 R16, R136.reuse, R146, RZ ;  /* 0x000000928810723c */ /* 0x040fe200000018ff */
[----:B------:R-:W2:Y:S03]  /*4a00*/  LDSM.16.M88.4 R144, [R196] ;  /* 0x00000000c490783b */ /* 0x000ea60000000200 */
[----:B------:R-:W-:Y:S01]  /*4a10*/  IMAD.X R219, R132, 0x1, R205, P5 ;  /* 0x0000000184db7824 */ /* 0x000fe200028e06cd */
[----:B------:R-:W-:Y:S01]  /*4a20*/  @!PT LDS RZ, [RZ] ;  /* 0x00000000fffff984 */ /* 0x000fe20000000800 */
[----:B------:R-:W-:Y:S01]  /*4a30*/  @!PT LDS RZ, [RZ] ;  /* 0x00000000fffff984 */ /* 0x000fe20000000800 */
[----:B------:R-:W-:Y:S01]  /*4a40*/  @!PT LDS RZ, [RZ] ;  /* 0x00000000fffff984 */ /* 0x000fe20000000800 */
[----:B------:R3:W-:Y:S01]  /*4a50*/  LDGSTS.E.BYPASS.LTC128B.128 [R203], [R222.64], !P3 ;  /* 0x00000000decb7fae */ /* 0x0007e2000d901d4c */
[C---:B-1----:R-:W-:Y:S01]  /*4a60*/  IADD3 R134, P5, R3.reuse, R206, RZ ;  /* 0x000000ce03867210 */ /* 0x042fe20007fbe0ff */
[C---:B-----5:R-:W-:Y:S01]  /*4a70*/  IMAD.X R217, R2.reuse, 0x1, R209, P4 ;  /* 0x0000000102d97824 */ /* 0x060fe200020e06d1 */
[C---:B------:R-:W-:Y:S01]  /*4a80*/  HMMA.16816.F32 R20, R136.reuse, R148, RZ ;  /* 0x000000948814723c */ /* 0x040fe200000018ff */
[----:B------:R3:W-:Y:S03]  /*4a90*/  LDGSTS.E.BYPASS.LTC128B.128 [R203+0x2000], [R220.64], !P2 ;  /* 0x02000000dccb7fae */ /* 0x0007e6000d101d4c */
[----:B------:R-:W-:Y:S01]  /*4aa0*/  IADD3 R214, P4, R3, R204, RZ ;  /* 0x000000cc03d67210 */ /* 0x000fe20007f9e0ff */
[----:B------:R3:W-:Y:S01]  /*4ab0*/  LDGSTS.E.BYPASS.LTC128B.128 [R203+0x4000], [R218.64], !P1 ;  /* 0x04000000dacb7fae */ /* 0x0007e2000c901d4c */
[C---:B------:R-:W-:Y:S02]  /*4ac0*/  IMAD.X R135, R2.reuse, 0x1, R207, P5 ;  /* 0x0000000102877824 */ /* 0x040fe400028e06cf */
[C---:B------:R-:W-:Y:S01]  /*4ad0*/  HMMA.16816.F32 R24, R136.reuse, R150, RZ ;  /* 0x000000968818723c */ /* 0x040fe200000018ff */
[----:B------:R3:W-:Y:S03]  /*4ae0*/  LDGSTS.E.BYPASS.LTC128B.128 [R203+0x1000], [R216.64], !P3 ;  /* 0x01000000d8cb7fae */ /* 0x0007e6000d901d4c */
[----:B------:R-:W-:Y:S01]  /*4af0*/  IMAD.X R215, R2, 0x1, R205, P4 ;  /* 0x0000000102d77824 */ /* 0x000fe200020e06cd */
[----:B------:R3:W-:Y:S01]  /*4b00*/  LDGSTS.E.BYPASS.LTC128B.128 [R203+0x3000], [R134.64], !P2 ;  /* 0x0300000086cb7fae */ /* 0x0007e2000d101d4c */
[----:B------:R-:W-:Y:S02]  /*4b10*/  PLOP3.LUT P4, PT, PT, PT, UP0, 0x80, 0x0 ;  /* 0x000000000000781c */ /* 0x000fe40003f8f008 */
[C---:B------:R-:W-:Y:S01]  /*4b20*/  HMMA.16816.F32 R28, R136.reuse, R140, RZ ;  /* 0x0000008c881c723c */ /* 0x040fe200000018ff */
[----:B------:R3:W-:Y:S04]  /*4b30*/  LDGSTS.E.BYPASS.LTC128B.128 [R203+0x5000], [R214.64], !P1 ;  /* 0x05000000d6cb7fae */ /* 0x0007e8000c901d4c */
[----:B------:R-:W-:Y:S03]  /*4b40*/  LDSM.16.M88.4 R148, [R193+0xc100] ;  /* 0x00c10000c194783b */ /* 0x000fe60000000200 */
[----:B------:R-:W-:Y:S01]  /*4b50*/  HMMA.16816.F32 R32, R136, R142, RZ ;  /* 0x0000008e8820723c */ /* 0x000fe200000018ff */
[----:B------:R-:W0:Y:S04]  /*4b60*/  LDGDEPBAR ;  /* 0x00000000000079af */ /* 0x000e280000000000 */
[----:B------:R-:W1:Y:S03]  /*4b70*/  LDSM.16.M88.4 R168, [R192+0x6100] ;  /* 0x00610000c0a8783b */ /* 0x000e660000000200 */
[C---:B--2---:R-:W-:Y:S01]  /*4b80*/  HMMA.16816.F32 R4, R152.reuse, R144, R4 ;  /* 0x000000909804723c */ /* 0x044fe20000001804 */
[----:B------:R-:W2:Y:S04]  /*4b90*/  LDSM.16.M88.4 R172, [R192+0x6900] ;  /* 0x00690000c0ac783b */ /* 0x000ea80000000200 */
[----:B------:R-:W4:Y:S03]  /*4ba0*/  LDSM.16.M88.4 R136, [R192+0x7100] ;  /* 0x00710000c088783b */ /* 0x000f260000000200 */
[C---:B------:R-:W-:Y:S01]  /*4bb0*/  HMMA.16816.F32 R8, R152.reuse, R146, R8 ;  /* 0x000000929808723c */ /* 0x040fe20000001808 */
[----:B------:R-:W5:Y:S04]  /*4bc0*/  LDSM.16.M88.4 R140, [R192+0x7900] ;  /* 0x00790000c08c783b */ /* 0x000f680000000200 */
[----:B------:R-:W-:Y:S03]  /*4bd0*/  LDSM.16.M88.4 R144, [R191+0xc100] ;  /* 0x00c10000bf90783b */ /* 0x000fe60000000200 */
[C---:B------:R-:W-:Y:S08]  /*4be0*/  HMMA.16816.F32 R12, R152.reuse, R156, R12 ;  /* 0x0000009c980c723c */ /* 0x040ff0000000180c */
[C---:B------:R-:W-:Y:S01]  /*4bf0*/  HMMA.16816.F32 R16, R152.reuse, R158, R16 ;  /* 0x0000009e9810723c */ /* 0x040fe20000001810 */
[----:B------:R-:W2:Y:S07]  /*4c00*/  LDSM.16.M88.4 R156, [R184] ;  /* 0x00000000b89c783b */ /* 0x000eae0000000200 */
[C---:B------:R-:W-:Y:S08]  /*4c10*/  HMMA.16816.F32 R20, R152.reuse, R160, R20 ;  /* 0x000000a09814723c */ /* 0x040ff00000001814 */
[C---:B------:R-:W-:Y:S01]  /*4c20*/  HMMA.16816.F32 R24, R152.reuse, R162, R24 ;  /* 0x000000a29818723c */ /* 0x040fe20000001818 */
[----:B------:R-:W3:Y:S07]  /*4c30*/  LDSM.16.M88.4 R160, [R184+0x800] ;  /* 0x00080000b8a0783b */ /* 0x000eee0000000200 */
        /* <DEDUP_REMOVED lines=10> */
[C---:B----4-:R-:W-:Y:S08]  /*4ce0*/  HMMA.16816.F32 R20, R148.reuse, R136, R20 ;  /* 0x000000889414723c */ /* 0x050ff00000001814 */
[C---:B------:R-:W-:Y:S01]  /*4cf0*/  HMMA.16816.F32 R24, R148.reuse, R138, R24 ;  /* 0x0000008a9418723c */ /* 0x040fe20000001818 */
[----:B------:R-:W1:Y:S07]  /*4d00*/  LDSM.16.M88.4 R136, [R198+0x10100] ;  /* 0x01010000c688783b */ /* 0x000e6e0000000200 */
[C---:B-----5:R-:W-:Y:S08]  /*4d10*/  HMMA.16816.F32 R28, R148.reuse, R140, R28 ;  /* 0x0000008c941c723c */ /* 0x060ff0000000181c */
[----:B------:R-:W-:Y:S01]  /*4d20*/  HMMA.16816.F32 R32, R148, R142, R32 ;  /* 0x0000008e9420723c */ /* 0x000fe20000001820 */
[----:B------:R-:W2:Y:S04]  /*4d30*/  LDSM.16.M88.4 R140, [R197+0x9100] ;  /* 0x00910000c58c783b */ /* 0x000ea80000000200 */
[----:B------:R-:W4:Y:S03]  /*4d40*/  LDSM.16.M88.4 R148, [R197+0x9900] ;  /* 0x00990000c594783b */ /* 0x000f260000000200 */
[C---:B------:R-:W-:Y:S08]  /*4d50*/  HMMA.16816.F32 R4, R144.reuse, R156, R4 ;  /* 0x0000009c9004723c */ /* 0x040ff00000001804 */
[C---:B------:R-:W-:Y:S01]  /*4d60*/  HMMA.16816.F32 R8, R144.reuse, R158, R8 ;  /* 0x0000009e9008723c */ /* 0x040fe20000001808 */
[----:B------:R-:W-:Y:S07]  /*4d70*/  LDSM.16.M88.4 R156, [R183] ;  /* 0x00000000b79c783b */ /* 0x000fee0000000200 */
[C---:B---3--:R-:W-:Y:S08]  /*4d80*/  HMMA.16816.F32 R12, R144.reuse, R160, R12 ;  /* 0x000000a0900c723c */ /* 0x048ff0000000180c */
[C---:B------:R-:W-:Y:S01]  /*4d90*/  HMMA.16816.F32 R16, R144.reuse, R162, R16 ;  /* 0x000000a29010723c */ /* 0x040fe20000001810 */
[----:B------:R-:W-:Y:S07]  /*4da0*/  LDSM.16.M88.4 R160, [R182] ;  /* 0x00000000b6a0783b */ /* 0x000fee0000000200 */
[C---:B------:R-:W-:Y:S08]  /*4db0*/  HMMA.16816.F32 R20, R144.reuse, R152, R20 ;  /* 0x000000989014723c */ /* 0x040ff00000001814 */
[C---:B------:R-:W-:Y:S01]  /*4dc0*/  HMMA.16816.F32 R24, R144.reuse, R154, R24 ;  /* 0x0000009a9018723c */ /* 0x040fe20000001818 */
[----:B------:R-:W3:Y:S07]  /*4dd0*/  LDSM.16.M88.4 R152, [R194+0x10100] ;  /* 0x01010000c298783b */ /* 0x000eee0000000200 */
[C---:B------:R-:W-:Y:S08]  /*4de0*/  HMMA.16816.F32 R28, R144.reuse, R164, R28 ;  /* 0x000000a4901c723c */ /* 0x040ff0000000181c */
[----:B------:R-:W-:Y:S01]  /*4df0*/  HMMA.16816.F32 R32, R144, R166, R32 ;  /* 0x000000a69020723c */ /* 0x000fe20000001820 */
[----:B------:R-:W5:Y:S04]  /*4e00*/  LDSM.16.M88.4 R144, [R181] ;  /* 0x00000000b590783b */ /* 0x000f680000000200 */
[----:B------:R-:W3:Y:S03]  /*4e10*/  LDSM.16.M88.4 R164, [R180] ;  /* 0x00000000b4a4783b */ /* 0x000ee60000000200 */
[C---:B-1----:R-:W-:Y:S08]  /*4e20*/  HMMA.16816.F32 R4, R136.reuse, R168, R4 ;  /* 0x000000a88804723c */ /* 0x042ff00000001804 */
[C---:B------:R-:W-:Y:S01]  /*4e30*/  HMMA.16816.F32 R8, R136.reuse, R170, R8 ;  /* 0x000000aa8808723c */ /* 0x040fe20000001808 */
[----:B------:R-:W-:Y:S07]  /*4e40*/  LDSM.16.M88.4 R168, [R192+0x8100] ;  /* 0x00810000c0a8783b */ /* 0x000fee0000000200 */
[C---:B------:R-:W-:Y:S08]  /*4e50*/  HMMA.16816.F32 R12, R136.reuse, R172, R12 ;  /* 0x000000ac880c723c */ /* 0x040ff0000000180c */
[C---:B------:R-:W-:Y:S01]  /*4e60*/  HMMA.16816.F32 R16, R136.reuse, R174, R16 ;  /* 0x000000ae8810723c */ /* 0x040fe20000001810 */
[----:B------:R-:W-:Y:S07]  /*4e70*/  LDSM.16.M88.4 R172, [R192+0x8900] ;  /* 0x00890000c0ac783b */ /* 0x000fee0000000200 */
[C---:B--2---:R-:W-:Y:S08]  /*4e80*/  HMMA.16816.F32 R20, R136.reuse, R140, R20 ;  /* 0x0000008c8814723c */ /* 0x044ff00000001814 */
[C---:B------:R-:W-:Y:S01]  /*4e90*/  HMMA.16816.F32 R24, R136.reuse, R142, R24 ;  /* 0x0000008e8818723c */ /* 0x040fe20000001818 */
[----:B------:R-:W1:Y:S07]  /*4ea0*/  LDSM.16.M88.4 R140, [R193+0x10100] ;  /* 0x01010000c18c783b */ /* 0x000e6e0000000200 */
[C---:B----4-:R-:W-:Y:S08]  /*4eb0*/  HMMA.16816.F32 R28, R136.reuse, R148, R28 ;  /* 0x00000094881c723c */ /* 0x050ff0000000181c */
[----:B------:R-:W-:Y:S01]  /*4ec0*/  HMMA.16816.F32 R32, R136, R150, R32 ;  /* 0x000000968820723c */ /* 0x000fe20000001820 */
[----:B------:R-:W2:Y:S04]  /*4ed0*/  LDSM.16.M88.4 R136, [R192+0x9100] ;  /* 0x00910000c088783b */ /* 0x000ea80000000200 */
[----:B------:R-:W4:Y:S03]  /*4ee0*/  LDSM.16.M88.4 R148, [R192+0x9900] ;  /* 0x00990000c094783b */ /* 0x000f260000000200 */
[C---:B---3--:R-:W-:Y:S08]  /*4ef0*/  HMMA.16816.F32 R4, R152.reuse, R156, R4 ;  /* 0x0000009c9804723c */ /* 0x048ff00000001804 */
[C---:B------:R-:W-:Y:S01]  /*4f00*/  HMMA.16816.F32 R8, R152.reuse, R158, R8 ;  /* 0x0000009e9808723c */ /* 0x040fe20000001808 */
[----:B------:R-:W-:Y:S07]  /*4f10*/  LDSM.16.M88.4 R156, [R184+0x2000] ;  /* 0x00200000b89c783b */ /* 0x000fee0000000200 */
[C---:B------:R-:W-:Y:S08]  /*4f20*/  HMMA.16816.F32 R12, R152.reuse, R160, R12 ;  /* 0x000000a0980c723c */ /* 0x040ff0000000180c */
[C---:B------:R-:W-:Y:S01]  /*4f30*/  HMMA.16816.F32 R16, R152.reuse, R162, R16 ;  /* 0x000000a29810723c */ /* 0x040fe20000001810 */
[----:B------:R-:W-:Y:S07]  /*4f40*/  LDSM.16.M88.4 R160, [R184+0x2800] ;  /* 0x00280000b8a0783b */ /* 0x000fee0000000200 */
[C---:B-----5:R-:W-:Y:S08]  /*4f50*/  HMMA.16816.F32 R20, R152.reuse, R144, R20 ;  /* 0x000000909814723c */ /* 0x060ff00000001814 */
[C---:B------:R-:W-:Y:S01]  /*4f60*/  HMMA.16816.F32 R24, R152.reuse, R146, R24 ;  /* 0x000000929818723c */ /* 0x040fe20000001818 */
[----:B------:R-:W3:Y:S07]  /*4f70*/  LDSM.16.M88.4 R144, [R191+0x10100] ;  /* 0x01010000bf90783b */ /* 0x000eee0000000200 */
[C---:B------:R-:W-:Y:S08]  /*4f80*/  HMMA.16816.F32 R28, R152.reuse, R164, R28 ;  /* 0x000000a4981c723c */ /* 0x040ff0000000181c */
[----:B------:R-:W-:Y:S01]  /*4f90*/  HMMA.16816.F32 R32, R152, R166, R32 ;  /* 0x000000a69820723c */ /* 0x000fe20000001820 */
[----:B------:R-:W5:Y:S04]  /*4fa0*/  LDSM.16.M88.4 R152, [R184+0x3000] ;  /* 0x00300000b898783b */ /* 0x000f680000000200 */
[----:B------:R-:W3:Y:S03]  /*4fb0*/  LDSM.16.M88.4 R164, [R184+0x3800] ;  /* 0x00380000b8a4783b */ /* 0x000ee60000000200 */
        /* <DEDUP_REMOVED lines=15> */
[----:B------:R-:W-:Y:S07]  /*50b0*/  LDSM.16.M88.4 R156, [R179] ;  /* 0x00000000b39c783b */ /* 0x000fee0000000200 */
[C---:B------:R-:W-:Y:S08]  /*50c0*/  HMMA.16816.F32 R12, R144.reuse, R160, R12 ;  /* 0x000000a0900c723c */ /* 0x040ff0000000180c */
[C---:B------:R-:W-:Y:S01]  /*50d0*/  HMMA.16816.F32 R16, R144.reuse, R162, R16 ;  /* 0x000000a29010723c */ /* 0x040fe20000001810 */
[----:B------:R-:W-:Y:S07]  /*50e0*/  LDSM.16.M88.4 R160, [R178] ;  /* 0x00000000b2a0783b */ /* 0x000fee0000000200 */
[C---:B-----5:R-:W-:Y:S08]  /*50f0*/  HMMA.16816.F32 R20, R144.reuse, R152, R20 ;  /* 0x000000989014723c */ /* 0x060ff00000001814 */
        /* <DEDUP_REMOVED lines=32> */
[C---:B-1----:R-:W-:Y:S01]  /*5300*/  HMMA.16816.F32 R4, R140.reuse, R168, R4 ;  /* 0x000000a88c04723c */ /* 0x042fe20000001804 */
[----:B------:R-:W-:Y:S04]  /*5310*/  DEPBAR.LE SB0, 0x0 ;  /* 0x000080000000791a */ /* 0x000fe80000000000 */
[----:B------:R-:W-:Y:S03]  /*5320*/  BAR.SYNC.DEFER_BLOCKING 0x0 ;  /* 0x0000000000007b1d */ /* 0x000fe60000010000 */
[C---:B------:R-:W-:Y:S08]  /*5330*/  HMMA.16816.F32 R8, R140.reuse, R170, R8 ;  /* 0x000000aa8c08723c */ /* 0x040ff00000001808 */
[C---:B------:R-:W-:Y:S08]  /*5340*/  HMMA.16816.F32 R12, R140.reuse, R172, R12 ;  /* 0x000000ac8c0c723c */ /* 0x040ff0000000180c */
[C---:B------:R-:W-:Y:S08]  /*5350*/  HMMA.16816.F32 R16, R140.reuse, R174, R16 ;  /* 0x000000ae8c10723c */ /* 0x040ff00000001810 */
[C---:B--2---:R-:W-:Y:S08]  /*5360*/  HMMA.16816.F32 R20, R140.reuse, R136, R20 ;  /* 0x000000888c14723c */ /* 0x044ff00000001814 */
[C---:B------:R-:W-:Y:S08]  /*5370*/  HMMA.16816.F32 R24, R140.reuse, R138, R24 ;  /* 0x0000008a8c18723c */ /* 0x040ff00000001818 */
[C---:B----4-:R-:W-:Y:S08]  /*5380*/  HMMA.16816.F32 R28, R140.reuse, R148, R28 ;  /* 0x000000948c1c723c */ /* 0x050ff0000000181c */
[----:B------:R-:W-:Y:S08]  /*5390*/  HMMA.16816.F32 R32, R140, R150, R32 ;  /* 0x000000968c20723c */ /* 0x000ff00000001820 */
[C---:B---3--:R-:W-:Y:S08]  /*53a0*/  HMMA.16816.F32 R4, R144.reuse, R156, R4 ;  /* 0x0000009c9004723c */ /* 0x048ff00000001804 */
[C---:B------:R-:W-:Y:S08]  /*53b0*/  HMMA.16816.F32 R8, R144.reuse, R158, R8 ;  /* 0x0000009e9008723c */ /* 0x040ff00000001808 */
[C---:B------:R-:W-:Y:S08]  /*53c0*/  HMMA.16816.F32 R12, R144.reuse, R160, R12 ;  /* 0x000000a0900c723c */ /* 0x040ff0000000180c */
[C---:B------:R-:W-:Y:S08]  /*53d0*/  HMMA.16816.F32 R16, R144.reuse, R162, R16 ;  /* 0x000000a29010723c */ /* 0x040ff00000001810 */
[C---:B-----5:R-:W-:Y:S08]  /*53e0*/  HMMA.16816.F32 R20, R144.reuse, R152, R20 ;  /* 0x000000989014723c */ /* 0x060ff00000001814 */
[C---:B------:R-:W-:Y:S08]  /*53f0*/  HMMA.16816.F32 R24, R144.reuse, R154, R24 ;  /* 0x0000009a9018723c */ /* 0x040ff00000001818 */
[C---:B------:R-:W-:Y:S08]  /*5400*/  HMMA.16816.F32 R28, R144.reuse, R164, R28 ;  /* 0x000000a4901c723c */ /* 0x040ff0000000181c */
[----:B------:R-:W-:Y:S01]  /*5410*/  HMMA.16816.F32 R32, R144, R166, R32 ;  /* 0x000000a69020723c */ /* 0x000fe20000001820 */
[----:B------:R-:W-:-:S07]  /*5420*/  @P4 BRA `(.L_x_14) ;  /* 0xfffff04000004947 */ /* 0x000fce000383ffff */
.L_x_13:
[----:B------:R-:W-:Y:S01]  /*5430*/  FMNMX.FTZ R2, R4, R133, !PT ;  /* 0x0000008504027209 */ /* 0x000fe20007810000 */
[----:B-1----:R-:W-:Y:S01]  /*5440*/  LDSM.16.MT88.4 R140, [R190+0x100] ;  /* 0x00010000be8c783b */ /* 0x002fe20000004200 */
[----:B------:R-:W-:Y:S01]  /*5450*/  FMNMX.FTZ R132, R6, R0, !PT ;  /* 0x0000000006847209 */ /* 0x000fe20007810000 */
[----:B------:R-:W-:Y:S01]  /*5460*/  UISETP.GT.AND UP0, UPT, UR6, UR7, UPT ;  /* 0x000000070600728c */ /* 0x000fe2000bf04270 */
[----:B------:R-:W-:Y:S01]  /*5470*/  FMNMX.FTZ R3, R5, R2, !PT ;  /* 0x0000000205037209 */ /* 0x000fe20007810000 */
[----:B------:R-:W-:Y:S01]  /*5480*/  UIADD3 UR6, UR6, -0x1, URZ ;  /* 0xffffffff06067890 */ /* 0x000fe2000fffe03f */
[----:B------:R-:W-:Y:S02]  /*5490*/  FMNMX.FTZ R135, R7, R132, !PT ;  /* 0x0000008407877209 */ /* 0x000fe40007810000 */
[----:B------:R-:W-:Y:S01]  /*54a0*/  FMNMX.FTZ R2, R8, R3, !PT ;  /* 0x0000000308027209 */ /* 0x000fe20007810000 */
[----:B------:R-:W-:Y:S01]  /*54b0*/  LDSM.16.MT88.4 R144, [R189+0x100] ;  /* 0x00010000bd90783b */ /* 0x000fe20000004200 */
[----:B------:R-:W-:Y:S02]  /*54c0*/  FMNMX.FTZ R132, R10, R135, !PT ;  /* 0x000000870a847209 */ /* 0x000fe40007810000 */
[----:B------:R-:W-:Y:S02]  /*54d0*/  FMNMX.FTZ R3, R9, R2, !PT ;  /* 0x0000000209037209 */ /* 0x000fe40007810000 */
        /* <DEDUP_REMOVED lines=22> */
[----:B------:R-:W0:Y:S01]  /*5640*/  LDGDEPBAR ;  /* 0x00000000000079af */ /* 0x000e220000000000 */
[----:B------:R-:W-:Y:S02]  /*5650*/  FMNMX.FTZ R132, R30, R135, !PT ;  /* 0x000000871e847209 */ /* 0x000fe40007810000 */
[----:B------:R-:W-:Y:S02]  /*5660*/  FMNMX.FTZ R3, R29, R2, !PT ;  /* 0x000000021d037209 */ /* 0x000fe40007810000 */
[----:B------:R-:W-:Y:S02]  /*5670*/  PLOP3.LUT P4, PT, PT, PT, UP0, 0x80, 0x0 ;  /* 0x000000000000781c */ /* 0x000fe40003f8f008 */
[----:B------:R-:W-:Y:S02]  /*5680*/  FMNMX.FTZ R2, R32, R3, !PT ;  /* 0x0000000320027209 */ /* 0x000fe40007810000 */
[----:B------:R-:W-:Y:S02]  /*5690*/  FMNMX.FTZ R3, R31, R132, !PT ;  /* 0x000000841f037209 */ /* 0x000fe40007810000 */
[----:B------:R-:W-:Y:S02]  /*56a0*/  FMNMX.FTZ R138, R33, R2, !PT ;  /* 0x00000002218a7209 */ /* 0x000fe40007810000 */
[----:B------:R-:W-:Y:S03]  /*56b0*/  FMNMX.FTZ R2, R34, R3, !PT ;  /* 0x0000000322027209 */ /* 0x000fe60007810000 */
[----:B------:R-:W-:Y:S01]  /*56c0*/  SHFL.BFLY PT, R135, R138, 0x2, 0x1f ;  /* 0x0c401f008a877f89 */ /* 0x000fe200000e0000 */
[----:B------:R-:W-:Y:S07]  /*56d0*/  FMNMX.FTZ R136, R35, R2, !PT ;  /* 0x0000000223887209 */ /* 0x000fee0007810000 */
[----:B------:R-:W1:Y:S02]  /*56e0*/  SHFL.BFLY PT, R3, R136, 0x2, 0x1f ;  /* 0x0c401f0088037f89 */ /* 0x000e6400000e0000 */
[----:B-1----:R-:W-:Y:S02]  /*56f0*/  FMNMX.FTZ R134, R136, R3, !PT ;  /* 0x0000000388867209 */ /* 0x002fe40007810000 */
[----:B------:R-:W-:Y:S04]  /*5700*/  FMNMX.FTZ R137, R138, R135, !PT ;  /* 0x000000878a897209 */ /* 0x000fe80007810000 */
[----:B------:R-:W1:Y:S08]  /*5710*/  SHFL.BFLY PT, R3, R134, 0x1, 0x1f ;  /* 0x0c201f0086037f89 */ /* 0x000e7000000e0000 */
[----:B------:R-:W2:Y:S01]  /*5720*/  SHFL.BFLY PT, R132, R137, 0x1, 0x1f ;  /* 0x0c201f0089847f89 */ /* 0x000ea200000e0000 */
[----:B-1----:R-:W-:Y:S05]  /*5730*/  FMNMX.FTZ R3, R3, R134, !PT ;  /* 0x0000008603037209 */ /* 0x002fea0007810000 */
[----:B------:R-:W-:Y:S01]  /*5740*/  FMUL.FTZ R167, R3, c[0x0][0x2d0] ;  /* 0x0000b40003a77a20 */ /* 0x000fe20000410000 */
[----:B--2---:R-:W-:Y:S03]  /*5750*/  FMNMX.FTZ R132, R137, R132, !PT ;  /* 0x0000008489847209 */ /* 0x004fe60007810000 */
[--C-:B------:R-:W-:Y:S01]  /*5760*/  FFMA.FTZ R6, R6, c[0x0][0x2d0], -R167.reuse ;  /* 0x0000b40006067a23 */ /* 0x100fe200000108a7 */
[----:B------:R-:W1:Y:S01]  /*5770*/  LDSM.16.MT88.4 R136, [R195+0x100] ;  /* 0x00010000c388783b */ /* 0x000e620000004200 */
[----:B------:R-:W-:Y:S02]  /*5780*/  FFMA.FTZ R7, R7, c[0x0][0x2d0], -R167 ;  /* 0x0000b40007077a23 */ /* 0x000fe400000108a7 */
[C---:B------:R-:W-:Y:S02]  /*5790*/  FADD.FTZ R2, -R132.reuse, R133 ;  /* 0x0000008584027221 */ /* 0x040fe40000010100 */
[----:B------:R-:W-:Y:S01]  /*57a0*/  FMUL.FTZ R168, R132, c[0x0][0x2d0] ;  /* 0x0000b40084a87a20 */ /* 0x000fe20000410000 */
[----:B------:R-:W-:Y:S01]  /*57b0*/  MUFU.EX2 R6, R6 ;  /* 0x0000000600067308 */ /* 0x000fe20000000800 */
[----:B------:R-:W-:Y:S02]  /*57c0*/  FMUL.FTZ R135, R2, c[0x0][0x2d0] ;  /* 0x0000b40002877a20 */ /* 0x000fe40000410000 */
[----:B------:R-:W-:Y:S02]  /*57d0*/  FADD.FTZ R133, -R3, R0 ;  /* 0x0000000003857221 */ /* 0x000fe40000010100 */
[--C-:B------:R-:W-:Y:S02]  /*57e0*/  FFMA.FTZ R164, R4, c[0x0][0x2d0], -R168.reuse ;  /* 0x0000b40004a47a23 */ /* 0x100fe400000108a8 */
[--C-:B------:R-:W-:Y:S02]  /*57f0*/  FFMA.FTZ R5, R5, c[0x0][0x2d0], -R168.reuse ;  /* 0x0000b40005057a23 */ /* 0x100fe400000108a8 */
[--C-:B------:R-:W-:Y:S01]  /*5800*/  FFMA.FTZ R134, R8, c[0x0][0x2d0], -R168.reuse ;  /* 0x0000b40008867a23 */ /* 0x100fe200000108a8 */
[----:B------:R2:W3:Y:S01]  /*5810*/  MUFU.EX2 R2, R135 ;  /* 0x0000008700027308 */ /* 0x0004e20000000800 */
[--C-:B------:R-:W-:Y:S02]  /*5820*/  FFMA.FTZ R165, R10, c[0x0][0x2d0], -R167.reuse ;  /* 0x0000b4000aa57a23 */ /* 0x100fe400000108a7 */
[--C-:B------:R-:W-:Y:S02]  /*5830*/  FFMA.FTZ R166, R11, c[0x0][0x2d0], -R167.reuse ;  /* 0x0000b4000ba67a23 */ /* 0x100fe400000108a7 */
[----:B------:R-:W-:Y:S01]  /*5840*/  FMUL.FTZ R0, R133, c[0x0][0x2d0] ;  /* 0x0000b40085007a20 */ /* 0x000fe20000410000 */
[----:B------:R-:W-:Y:S01]  /*5850*/  MOV R133, R132 ;  /* 0x0000008400857202 */ /* 0x000fe20000000f00 */
[--C-:B------:R-:W-:Y:S02]  /*5860*/  FFMA.FTZ R212, R32, c[0x0][0x2d0], -R168.reuse ;  /* 0x0000b40020d47a23 */ /* 0x100fe400000108a8 */
[--C-:B------:R-:W-:Y:S01]  /*5870*/  FFMA.FTZ R214, R34, c[0x0][0x2d0], -R167.reuse ;  /* 0x0000b40022d67a23 */ /* 0x100fe200000108a7 */
[----:B------:R-:W-:Y:S01]  /*5880*/  MUFU.EX2 R164, R164 ;  /* 0x000000a400a47308 */ /* 0x000fe20000000800 */
[--C-:B------:R-:W-:Y:S02]  /*5890*/  FFMA.FTZ R169, R12, c[0x0][0x2d0], -R168.reuse ;  /* 0x0000b4000ca97a23 */ /* 0x100fe400000108a8 */
[--C-:B------:R-:W-:Y:S02]  /*58a0*/  FFMA.FTZ R170, R13, c[0x0][0x2d0], -R168.reuse ;  /* 0x0000b4000daa7a23 */ /* 0x100fe400000108a8 */
[--C-:B------:R-:W-:Y:S02]  /*58b0*/  FFMA.FTZ R171, R14, c[0x0][0x2d0], -R167.reuse ;  /* 0x0000b4000eab7a23 */ /* 0x100fe400000108a7 */
[--C-:B------:R-:W-:Y:S02]  /*58c0*/  FFMA.FTZ R172, R15, c[0x0][0x2d0], -R167.reuse ;  /* 0x0000b4000fac7a23 */ /* 0x100fe400000108a7 */
[--C-:B------:R-:W-:Y:S01]  /*58d0*/  FFMA.FTZ R173, R16, c[0x0][0x2d0], -R168.reuse ;  /* 0x0000b40010ad7a23 */ /* 0x100fe200000108a8 */
[----:B------:R-:W4:Y:S01]  /*58e0*/  MUFU.EX2 R0, R0 ;  /* 0x0000000000007308 */ /* 0x000f220000000800 */
[--C-:B------:R-:W-:Y:S02]  /*58f0*/  FFMA.FTZ R174, R17, c[0x0][0x2d0], -R168.reuse ;  /* 0x0000b40011ae7a23 */ /* 0x100fe400000108a8 */
[--C-:B------:R-:W-:Y:S02]  /*5900*/  FFMA.FTZ R175, R18, c[0x0][0x2d0], -R167.reuse ;  /* 0x0000b40012af7a23 */ /* 0x100fe400000108a7 */
[----:B--2---:R-:W-:Y:S02]  /*5910*/  FFMA.FTZ R135, R9, c[0x0][0x2d0], -R168 ;  /* 0x0000b40009877a23 */ /* 0x004fe400000108a8 */
[C---:B---3--:R-:W-:Y:S02]  /*5920*/  FMUL.FTZ R8, R2.reuse, R128 ;  /* 0x0000008002087220 */ /* 0x048fe40000410000 */
[C---:B------:R-:W-:Y:S01]  /*5930*/  FMUL.FTZ R9, R2.reuse, R129 ;  /* 0x0000008102097220 */ /* 0x040fe20000410000 */
[----:B------:R-:W2:Y:S01]  /*5940*/  MUFU.EX2 R5, R5 ;  /* 0x0000000500057308 */ /* 0x000ea20000000800 */
[C---:B------:R-:W-:Y:S02]  /*5950*/  FMUL.FTZ R36, R2.reuse, R36 ;  /* 0x0000002402247220 */ /* 0x040fe40000410000 */
[C---:B------:R-:W-:Y:S02]  /*5960*/  FMUL.FTZ R37, R2.reuse, R37 ;  /* 0x0000002502257220 */ /* 0x040fe40000410000 */
[C---:B------:R-:W-:Y:S02]  /*5970*/  FMUL.FTZ R40, R2.reuse, R40 ;  /* 0x0000002802287220 */ /* 0x040fe40000410000 */
[C---:B------:R-:W-:Y:S02]  /*5980*/  FMUL.FTZ R41, R2.reuse, R41 ;  /* 0x0000002902297220 */ /* 0x040fe40000410000 */
[C---:B------:R-:W-:Y:S01]  /*5990*/  FMUL.FTZ R44, R2.reuse, R44 ;  /* 0x0000002c022c7220 */ /* 0x040fe20000410000 */
[----:B------:R-:W-:Y:S01]  /*59a0*/  MUFU.EX2 R134, R134 ;  /* 0x0000008600867308 */ /* 0x000fe20000000800 */
[C---:B------:R-:W-:Y:S02]  /*59b0*/  FMUL.FTZ R45, R2.reuse, R45 ;  /* 0x0000002d022d7220 */ /* 0x040fe40000410000 */
[----:B------:R-:W-:Y:S02]  /*59c0*/  FMUL.FTZ R48, R2, R48 ;  /* 0x0000003002307220 */ /* 0x000fe40000410000 */
[C---:B----4-:R-:W-:Y:S02]  /*59d0*/  FMUL.FTZ R10, R0.reuse, R130 ;  /* 0x00000082000a7220 */ /* 0x050fe40000410000 */
[C---:B------:R-:W-:Y:S02]  /*59e0*/  FMUL.FTZ R11, R0.reuse, R131 ;  /* 0x00000083000b7220 */ /* 0x040fe40000410000 */
[C---:B------:R-:W-:Y:S01]  /*59f0*/  FMUL.FTZ R38, R0.reuse, R38 ;  /* 0x0000002600267220 */ /* 0x040fe20000410000 */
[----:B------:R-:W3:Y:S01]  /*5a00*/  MUFU.EX2 R135, R135 ;  /* 0x0000008700877308 */ /* 0x000ee20000000800 */
[C---:B------:R-:W-:Y:S02]  /*5a10*/  FMUL.FTZ R39, R0.reuse, R39 ;  /* 0x0000002700277220 */ /* 0x040fe40000410000 */
[C---:B------:R-:W-:Y:S01]  /*5a20*/  FMUL.FTZ R42, R0.reuse, R42 ;  /* 0x0000002a002a7220 */ /* 0x040fe20000410000 */
[----:B--2---:R-:W-:Y:S01]  /*5a30*/  F2FP.PACK_AB R128, R5, R164 ;  /* 0x000000a40580723e */ /* 0x004fe200000000ff */
[C---:B------:R-:W-:Y:S02]  /*5a40*/  FMUL.FTZ R43, R0.reuse, R43 ;  /* 0x0000002b002b7220 */ /* 0x040fe40000410000 */
[C---:B------:R-:W-:Y:S02]  /*5a50*/  FMUL.FTZ R46, R0.reuse, R46 ;  /* 0x0000002e002e7220 */ /* 0x040fe40000410000 */
[----:B------:R-:W-:Y:S01]  /*5a60*/  FMUL.FTZ R47, R0, R47 ;  /* 0x0000002f002f7220 */ /* 0x000fe20000410000 */
[----:B------:R-:W2:Y:S01]  /*5a70*/  MUFU.EX2 R7, R7 ;  /* 0x0000000700077308 */ /* 0x000ea20000000800 */
[----:B------:R-:W-:Y:S02]  /*5a80*/  FMUL.FTZ R49, R2, R49 ;  /* 0x0000003102317220 */ /* 0x000fe40000410000 */
[C---:B------:R-:W-:Y:S02]  /*5a90*/  FMUL.FTZ R50, R0.reuse, R50 ;  /* 0x0000003200327220 */ /* 0x040fe40000410000 */
[----:B------:R-:W-:Y:S02]  /*5aa0*/  FMUL.FTZ R51, R0, R51 ;  /* 0x0000003300337220 */ /* 0x000fe40000410000 */
[C---:B------:R-:W-:Y:S02]  /*5ab0*/  FMUL.FTZ R12, R2.reuse, R124 ;  /* 0x0000007c020c7220 */ /* 0x040fe40000410000 */
[----:B------:R-:W-:Y:S01]  /*5ac0*/  FMUL.FTZ R13, R2, R125 ;  /* 0x0000007d020d7220 */ /* 0x000fe20000410000 */
[----:B------:R-:W-:Y:S01]  /*5ad0*/  MUFU.EX2 R165, R165 ;  /* 0x000000a500a57308 */ /* 0x000fe20000000800 */
[C---:B------:R-:W-:Y:S02]  /*5ae0*/  FMUL.FTZ R14, R0.reuse, R126 ;  /* 0x0000007e000e7220 */ /* 0x040fe40000410000 */
[----:B------:R-:W-:Y:S01]  /*5af0*/  FMUL.FTZ R15, R0, R127 ;  /* 0x0000007f000f7220 */ /* 0x000fe20000410000 */
[----:B---3--:R-:W-:Y:S01]  /*5b00*/  F2FP.PACK_AB R130, R135, R134 ;  /* 0x000000868782723e */ /* 0x008fe200000000ff */
[----:B------:R-:W-:Y:S01]  /*5b10*/  LDSM.16.MT88.4 R124, [R188+0x4100] ;  /* 0x00410000bc7c783b */ /* 0x000fe20000004200 */
[C---:B------:R-:W-:Y:S02]  /*5b20*/  FMUL.FTZ R52, R2.reuse, R52 ;  /* 0x0000003402347220 */ /* 0x040fe40000410000 */
[----:B------:R-:W-:Y:S02]  /*5b30*/  FMUL.FTZ R53, R2, R53 ;  /* 0x0000003502357220 */ /* 0x000fe40000410000 */
[----:B------:R-:W3:Y:S01]  /*5b40*/  MUFU.EX2 R166, R166 ;  /* 0x000000a600a67308 */ /* 0x000ee20000000800 */
[C---:B------:R-:W-:Y:S02]  /*5b50*/  FMUL.FTZ R54, R0.reuse, R54 ;  /* 0x0000003600367220 */ /* 0x040fe40000410000 */
[----:B------:R-:W-:Y:S01]  /*5b60*/  FMUL.FTZ R55, R0, R55 ;  /* 0x0000003700377220 */ /* 0x000fe20000410000 */
[----:B--2---:R-:W-:Y:S01]  /*5b70*/  F2FP.PACK_AB R129, R7, R6 ;  /* 0x000000060781723e */ /* 0x004fe200000000ff */
[C---:B------:R-:W-:Y:S02]  /*5b80*/  FMUL.FTZ R56, R2.reuse, R56 ;  /* 0x0000003802387220 */ /* 0x040fe40000410000 */
[----:B------:R-:W-:Y:S02]  /*5b90*/  FMUL.FTZ R57, R2, R57 ;  /* 0x0000003902397220 */ /* 0x000fe40000410000 */
[C---:B------:R-:W-:Y:S01]  /*5ba0*/  FMUL.FTZ R58, R0.reuse, R58 ;  /* 0x0000003a003a7220 */ /* 0x040fe20000410000 */
[----:B------:R-:W-:Y:S01]  /*5bb0*/  MUFU.EX2 R169, R169 ;  /* 0x000000a900a97308 */ /* 0x000fe20000000800 */
[----:B------:R-:W-:Y:S02]  /*5bc0*/  FMUL.FTZ R59, R0, R59 ;  /* 0x0000003b003b7220 */ /* 0x000fe40000410000 */
[C---:B------:R-:W-:Y:S02]  /*5bd0*/  FMUL.FTZ R60, R2.reuse, R60 ;  /* 0x0000003c023c7220 */ /* 0x040fe40000410000 */
[----:B------:R-:W-:Y:S02]  /*5be0*/  FMUL.FTZ R61, R2, R61 ;  /* 0x0000003d023d7220 */ /* 0x000fe40000410000 */
[C---:B------:R-:W-:Y:S02]  /*5bf0*/  FMUL.FTZ R62, R0.reuse, R62 ;  /* 0x0000003e003e7220 */ /* 0x040fe40000410000 */
[----:B------:R-:W-:Y:S01]  /*5c00*/  FMUL.FTZ R63, R0, R63 ;  /* 0x0000003f003f7220 */ /* 0x000fe20000410000 */
[----:B------:R-:W2:Y:S01]  /*5c10*/  MUFU.EX2 R170, R170 ;  /* 0x000000aa00aa7308 */ /* 0x000ea20000000800 */
[C---:B------:R-:W-:Y:S02]  /*5c20*/  FMUL.FTZ R64, R2.reuse, R64 ;  /* 0x0000004002407220 */ /* 0x040fe40000410000 */
[----:B------:R-:W-:Y:S01]  /*5c30*/  FMUL.FTZ R65, R2, R65 ;  /* 0x0000004102417220 */ /* 0x000fe20000410000 */
[----:B---3--:R-:W-:Y:S01]  /*5c40*/  F2FP.PACK_AB R131, R166, R165 ;  /* 0x000000a5a683723e */ /* 0x008fe200000000ff */
[C---:B------:R-:W-:Y:S02]  /*5c50*/  FMUL.FTZ R66, R0.reuse, R66 ;  /* 0x0000004200427220 */ /* 0x040fe40000410000 */
[----:B------:R-:W-:Y:S02]  /*5c60*/  FMUL.FTZ R67, R0, R67 ;  /* 0x0000004300437220 */ /* 0x000fe40000410000 */
[C---:B------:R-:W-:Y:S01]  /*5c70*/  FMUL.FTZ R68, R2.reuse, R68 ;  /* 0x0000004402447220 */ /* 0x040fe20000410000 */
[----:B------:R-:W-:Y:S01]  /*5c80*/  MUFU.EX2 R171, R171 ;  /* 0x000000ab00ab7308 */ /* 0x000fe20000000800 */
[C---:B-1----:R-:W-:Y:S05]  /*5c90*/  HMMA.16816.F32 R8, R128.reuse, R136, R8 ;  /* 0x000000888008723c */ /* 0x042fea0000001808 */
[----:B------:R-:W-:Y:S02]  /*5ca0*/  FMUL.FTZ R69, R2, R69 ;  /* 0x0000004502457220 */ /* 0x000fe40000410000 */
[C---:B------:R-:W-:Y:S01]  /*5cb0*/  FMUL.FTZ R70, R0.reuse, R70 ;  /* 0x0000004600467220 */ /* 0x040fe20000410000 */
[C---:B------:R-:W-:Y:S01]  /*5cc0*/  HMMA.16816.F32 R36, R128.reuse, R138, R36 ;  /* 0x0000008a8024723c */ /* 0x040fe20000001824 */
[----:B------:R-:W1:Y:S01]  /*5cd0*/  LDSM.16.MT88.4 R136, [R188+0x100] ;  /* 0x00010000bc88783b */ /* 0x000e620000004200 */
[----:B------:R-:W3:Y:S02]  /*5ce0*/  MUFU.EX2 R172, R172 ;  /* 0x000000ac00ac7308 */ /* 0x000ee40000000800 */
[----:B------:R-:W-:Y:S02]  /*5cf0*/  FMUL.FTZ R71, R0, R71 ;  /* 0x0000004700477220 */ /* 0x000fe40000410000 */
[C---:B------:R-:W-:Y:S02]  /*5d00*/  FMUL.FTZ R72, R2.reuse, R72 ;  /* 0x0000004802487220 */ /* 0x040fe40000410000 */
[C---:B------:R-:W-:Y:S04]  /*5d10*/  HMMA.16816.F32 R40, R128.reuse, R140, R40 ;  /* 0x0000008c8028723c */ /* 0x040fe80000001828 */
[----:B------:R-:W-:Y:S01]  /*5d20*/  FMUL.FTZ R73, R2, R73 ;  /* 0x0000004902497220 */ /* 0x000fe20000410000 */
[----:B------:R-:W-:Y:S01]  /*5d30*/  MUFU.EX2 R173, R173 ;  /* 0x000000ad00ad7308 */ /* 0x000fe20000000800 */
[C---:B------:R-:W-:Y:S02]  /*5d40*/  FMUL.FTZ R74, R0.reuse, R74 ;  /* 0x0000004a004a7220 */ /* 0x040fe40000410000 */
[C---:B------:R-:W-:Y:S01]  /*5d50*/  HMMA.16816.F32 R44, R128.reuse, R142, R44 ;  /* 0x0000008e802c723c */ /* 0x040fe2000000182c */
[----:B------:R-:W4:Y:S03]  /*5d60*/  LDSM.16.MT88.4 R140, [R195+0x2100] ;  /* 0x00210000c38c783b */ /* 0x000f260000004200 */
[----:B------:R-:W-:Y:S02]  /*5d70*/  FMUL.FTZ R75, R0, R75 ;  /* 0x0000004b004b7220 */ /* 0x000fe40000410000 */
[C---:B------:R-:W-:Y:S01]  /*5d80*/  FMUL.FTZ R76, R2.reuse, R76 ;  /* 0x0000004c024c7220 */ /* 0x040fe20000410000 */
[----:B------:R-:W5:Y:S01]  /*5d90*/  MUFU.EX2 R174, R174 ;  /* 0x000000ae00ae7308 */ /* 0x000f620000000800 */
[C---:B------:R-:W-:Y:S04]  /*5da0*/  HMMA.16816.F32 R48, R128.reuse, R144, R48 ;  /* 0x000000908030723c */ /* 0x040fe80000001830 */
[----:B------:R-:W-:Y:S02]  /*5db0*/  FMUL.FTZ R77, R2, R77 ;  /* 0x0000004d024d7220 */ /* 0x000fe40000410000 */
[C---:B------:R-:W-:Y:S02]  /*5dc0*/  FMUL.FTZ R78, R0.reuse, R78 ;  /* 0x0000004e004e7220 */ /* 0x040fe40000410000 */
[C---:B------:R-:W-:Y:S01]  /*5dd0*/  HMMA.16816.F32 R52, R128.reuse, R146, R52 ;  /* 0x000000928034723c */ /* 0x040fe20000001834 */
[----:B------:R-:W2:Y:S01]  /*5de0*/  LDSM.16.MT88.4 R144, [R190+0x2100] ;  /* 0x00210000be90783b */ /* 0x000ea20000004200 */
[----:B------:R-:W-:Y:S02]  /*5df0*/  MUFU.EX2 R175, R175 ;  /* 0x000000af00af7308 */ /* 0x000fe40000000800 */
[----:B------:R-:W-:Y:S02]  /*5e00*/  FMUL.FTZ R79, R0, R79 ;  /* 0x0000004f004f7220 */ /* 0x000fe40000410000 */
[C---:B------:R-:W-:Y:S02]  /*5e10*/  FMUL.FTZ R80, R2.reuse, R80 ;  /* 0x0000005002507220 */ /* 0x040fe40000410000 */
[----:B------:R-:W-:Y:S01]  /*5e20*/  FMUL.FTZ R81, R2, R81 ;  /* 0x0000005102517220 */ /* 0x000fe20000410000 */
[C---:B-1----:R-:W-:Y:S03]  /*5e30*/  HMMA.16816.F32 R56, R128.reuse, R136, R56 ;  /* 0x000000888038723c */ /* 0x042fe60000001838 */
[C---:B------:R-:W-:Y:S01]  /*5e40*/  FMUL.FTZ R82, R0.reuse, R82 ;  /* 0x0000005200527220 */ /* 0x040fe20000410000 */
[----:B------:R-:W-:Y:S01]  /*5e50*/  MUFU.EX2 R212, R212 ;  /* 0x000000d400d47308 */ /* 0x000fe20000000800 */
[----:B------:R-:W-:Y:S02]  /*5e60*/  FMUL.FTZ R83, R0, R83 ;  /* 0x0000005300537220 */ /* 0x000fe40000410000 */
[C---:B------:R-:W-:Y:S01]  /*5e70*/  FMUL.FTZ R84, R2.reuse, R84 ;  /* 0x0000005402547220 */ /* 0x040fe20000410000 */
[C---:B------:R-:W-:Y:S01]  /*5e80*/  HMMA.16816.F32 R60, R128.reuse, R138, R60 ;  /* 0x0000008a803c723c */ /* 0x040fe2000000183c */
[----:B------:R-:W1:Y:S03]  /*5e90*/  LDSM.16.MT88.4 R136, [R189+0x2100] ;  /* 0x00210000bd88783b */ /* 0x000e660000004200 */
[----:B------:R-:W-:Y:S02]  /*5ea0*/  FMUL.FTZ R85, R2, R85 ;  /* 0x0000005502557220 */ /* 0x000fe40000410000 */
[C---:B------:R-:W-:Y:S01]  /*5eb0*/  FMUL.FTZ R86, R0.reuse, R86 ;  /* 0x0000005600567220 */ /* 0x040fe20000410000 */
[----:B------:R-:W-:Y:S01]  /*5ec0*/  MUFU.EX2 R214, R214 ;  /* 0x000000d600d67308 */ /* 0x000fe20000000800 */
[C---:B----4-:R-:W-:Y:S04]  /*5ed0*/  HMMA.16816.F32 R64, R128.reuse, R140, R64 ;  /* 0x0000008c8040723c */ /* 0x050fe80000001840 */
[----:B------:R-:W-:Y:S02]  /*5ee0*/  FMUL.FTZ R87, R0, R87 ;  /* 0x0000005700577220 */ /* 0x000fe40000410000 */
[C---:B------:R-:W-:Y:S02]  /*5ef0*/  FMUL.FTZ R88, R2.reuse, R88 ;  /* 0x0000005802587220 */ /* 0x040fe40000410000 */
[C---:B------:R-:W-:Y:S01]  /*5f00*/  HMMA.16816.F32 R68, R128.reuse, R142, R68 ;  /* 0x0000008e8044723c */ /* 0x040fe20000001844 */
[----:B------:R-:W4:Y:S03]  /*5f10*/  LDSM.16.MT88.4 R140, [R188+0x2100] ;  /* 0x00210000bc8c783b */ /* 0x000f260000004200 */
[----:B------:R-:W-:Y:S02]  /*5f20*/  FMUL.FTZ R89, R2, R89 ;  /* 0x0000005902597220 */ /* 0x000fe40000410000 */
[C---:B------:R-:W-:Y:S02]  /*5f30*/  FMUL.FTZ R90, R0.reuse, R90 ;  /* 0x0000005a005a7220 */ /* 0x040fe40000410000 */
[C---:B--2---:R-:W-:Y:S04]  /*5f40*/  HMMA.16816.F32 R72, R128.reuse, R144, R72 ;  /* 0x000000908048723c */ /* 0x044fe80000001848 */
[----:B------:R-:W-:Y:S02]  /*5f50*/  FMUL.FTZ R91, R0, R91 ;  /* 0x0000005b005b7220 */ /* 0x000fe40000410000 */
[C---:B------:R-:W-:Y:S02]  /*5f60*/  FMUL.FTZ R92, R2.reuse, R92 ;  /* 0x0000005c025c7220 */ /* 0x040fe40000410000 */
[C---:B------:R-:W-:Y:S01]  /*5f70*/  HMMA.16816.F32 R76, R128.reuse, R146, R76 ;  /* 0x00000092804c723c */ /* 0x040fe2000000184c */
[----:B------:R-:W2:Y:S03]  /*5f80*/  LDSM.16.MT88.4 R144, [R195+0x4100] ;  /* 0x00410000c390783b */ /* 0x000ea60000004200 */
[----:B------:R-:W-:Y:S02]  /*5f90*/  FMUL.FTZ R93, R2, R93 ;  /* 0x0000005d025d7220 */ /* 0x000fe40000410000 */
[C---:B------:R-:W-:Y:S02]  /*5fa0*/  FMUL.FTZ R94, R0.reuse, R94 ;  /* 0x0000005e005e7220 */ /* 0x040fe40000410000 */
[----:B------:R-:W-:Y:S01]  /*5fb0*/  FMUL.FTZ R95, R0, R95 ;  /* 0x0000005f005f7220 */ /* 0x000fe20000410000 */
[C---:B-1----:R-:W-:Y:S03]  /*5fc0*/  HMMA.16816.F32 R80, R128.reuse, R136, R80 ;  /* 0x000000888050723c */ /* 0x042fe60000001850 */
[C---:B------:R-:W-:Y:S02]  /*5fd0*/  FMUL.FTZ R96, R2.reuse, R96 ;  /* 0x0000006002607220 */ /* 0x040fe40000410000 */
[----:B------:R-:W-:Y:S02]  /*5fe0*/  FMUL.FTZ R97, R2, R97 ;  /* 0x0000006102617220 */ /* 0x000fe40000410000 */
[C---:B------:R-:W-:Y:S01]  /*5ff0*/  FMUL.FTZ R98, R0.reuse, R98 ;  /* 0x0000006200627220 */ /* 0x040fe20000410000 */
[C---:B------:R-:W-:Y:S01]  /*6000*/  HMMA.16816.F32 R84, R128.reuse, R138, R84 ;  /* 0x0000008a8054723c */ /* 0x040fe20000001854 */
[----:B------:R-:W1:Y:S03]  /*6010*/  LDSM.16.MT88.4 R136, [R190+0x4100] ;  /* 0x00410000be88783b */ /* 0x000e660000004200 */
[----:B------:R-:W-:Y:S02]  /*6020*/  FMUL.FTZ R99, R0, R99 ;  /* 0x0000006300637220 */ /* 0x000fe40000410000 */
[C---:B------:R-:W-:Y:S02]  /*6030*/  FMUL.FTZ R100, R2.reuse, R100 ;  /* 0x0000006402647220 */ /* 0x040fe40000410000 */
        /* <DEDUP_REMOVED lines=11> */
[----:B------:R-:W-:Y:S03]  /*60f0*/  LDSM.16.MT88.4 R144, [R190+0x900] ;  /* 0x00090000be90783b */ /* 0x000fe60000004200 */
[----:B------:R-:W-:Y:S02]  /*6100*/  FMUL.FTZ R107, R0, R107 ;  /* 0x0000006b006b7220 */ /* 0x000fe40000410000 */
[C---:B------:R-:W-:Y:S02]  /*6110*/  FMUL.FTZ R108, R2.reuse, R108 ;  /* 0x0000006c026c7220 */ /* 0x040fe40000410000 */
[----:B------:R-:W-:Y:S01]  /*6120*/  FMUL.FTZ R109, R2, R109 ;  /* 0x0000006d026d7220 */ /* 0x000fe20000410000 */
[C---:B-1----:R-:W-:Y:S03]  /*6130*/  HMMA.16816.F32 R12, R128.reuse, R136, R12 ;  /* 0x00000088800c723c */ /* 0x042fe6000000180c */
[C---:B------:R-:W-:Y:S02]  /*6140*/  FMUL.FTZ R110, R0.reuse, R110 ;  /* 0x0000006e006e7220 */ /* 0x040fe40000410000 */
[----:B------:R-:W-:Y:S02]  /*6150*/  FMUL.FTZ R111, R0, R111 ;  /* 0x0000006f006f7220 */ /* 0x000fe40000410000 */
[----:B------:R-:W-:Y:S01]  /*6160*/  FFMA.FTZ R210, R19, c[0x0][0x2d0], -R167 ;  /* 0x0000b40013d27a23 */ /* 0x000fe200000108a7 */
[C---:B------:R-:W-:Y:S01]  /*6170*/  HMMA.16816.F32 R104, R128.reuse, R138, R104 ;  /* 0x0000008a8068723c */ /* 0x040fe20000001868 */
[----:B------:R-:W1:Y:S03]  /*6180*/  LDSM.16.MT88.4 R136, [R195+0x900] ;  /* 0x00090000c388783b */ /* 0x000e660000004200 */
[C---:B------:R-:W-:Y:S01]  /*6190*/  FMUL.FTZ R112, R2.reuse, R112 ;  /* 0x0000007002707220 */ /* 0x040fe20000410000 */
[----:B------:R-:W2:Y:S01]  /*61a0*/  MUFU.EX2 R210, R210 ;  /* 0x000000d200d27308 */ /* 0x000ea20000000800 */
[----:B------:R-:W-:Y:S02]  /*61b0*/  FMUL.FTZ R113, R2, R113 ;  /* 0x0000007102717220 */ /* 0x000fe40000410000 */
[C---:B----4-:R-:W-:Y:S04]  /*61c0*/  HMMA.16816.F32 R108, R128.reuse, R140, R108 ;  /* 0x0000008c806c723c */ /* 0x050fe8000000186c */
[C---:B------:R-:W-:Y:S02]  /*61d0*/  FMUL.FTZ R114, R0.reuse, R114 ;  /* 0x0000007200727220 */ /* 0x040fe40000410000 */
[----:B------:R-:W-:Y:S02]  /*61e0*/  FMUL.FTZ R115, R0, R115 ;  /* 0x0000007300737220 */ /* 0x000fe40000410000 */
[----:B------:R-:W-:Y:S01]  /*61f0*/  FMUL.FTZ R16, R2, R120 ;  /* 0x0000007802107220 */ /* 0x000fe20000410000 */
[----:B------:R-:W-:Y:S03]  /*6200*/  F2FP.PACK_AB R120, R170, R169 ;  /* 0x000000a9aa78723e */ /* 0x000fe600000000ff */
[----:B------:R-:W-:Y:S01]  /*6210*/  FMUL.FTZ R17, R2, R121 ;  /* 0x0000007902117220 */ /* 0x000fe20000410000 */
[C---:B------:R-:W-:Y:S01]  /*6220*/  HMMA.16816.F32 R112, R128.reuse, R142, R112 ;  /* 0x0000008e8070723c */ /* 0x040fe20000001870 */
[----:B------:R-:W4:Y:S02]  /*6230*/  LDSM.16.MT88.4 R140, [R189+0x900] ;  /* 0x00090000bd8c783b */ /* 0x000f240000004200 */
[----:B------:R-:W-:Y:S01]  /*6240*/  FMUL.FTZ R18, R0, R122 ;  /* 0x0000007a00127220 */ /* 0x000fe20000410000 */
[----:B---3--:R-:W-:Y:S01]  /*6250*/  F2FP.PACK_AB R121, R172, R171 ;  /* 0x000000abac79723e */ /* 0x008fe200000000ff */
[----:B------:R-:W-:Y:S01]  /*6260*/  FMUL.FTZ R19, R0, R123 ;  /* 0x0000007b00137220 */ /* 0x000fe20000410000 */
[----:B-----5:R-:W-:Y:S01]  /*6270*/  F2FP.PACK_AB R122, R174, R173 ;  /* 0x000000adae7a723e */ /* 0x020fe200000000ff */
[----:B------:R-:W-:Y:S01]  /*6280*/  FMUL.FTZ R116, R2, R116 ;  /* 0x0000007402747220 */ /* 0x000fe20000410000 */
[----:B--2---:R-:W-:Y:S01]  /*6290*/  F2FP.PACK_AB R123, R210, R175 ;  /* 0x000000afd27b723e */ /* 0x004fe200000000ff */
[----:B------:R-:W-:Y:S03]  /*62a0*/  FMUL.FTZ R117, R2, R117 ;  /* 0x0000007502757220 */ /* 0x000fe60000410000 */
[C---:B------:R-:W-:Y:S03]  /*62b0*/  HMMA.16816.F32 R16, R128.reuse, R124, R16 ;  /* 0x0000007c8010723c */ /* 0x040fe60000001810 */
[C---:B------:R-:W-:Y:S02]  /*62c0*/  FMUL.FTZ R118, R0.reuse, R118 ;  /* 0x0000007600767220 */ /* 0x040fe40000410000 */
[----:B------:R-:W-:Y:S02]  /*62d0*/  FMUL.FTZ R119, R0, R119 ;  /* 0x0000007700777220 */ /* 0x000fe40000410000 */
[----:B------:R-:W-:Y:S02]  /*62e0*/  FFMA.FTZ R164, R2, R213, R164 ;  /* 0x000000d502a47223 */ /* 0x000fe400000100a4 */
[----:B------:R-:W-:Y:S03]  /*62f0*/  FFMA.FTZ R6, R0, R211, R6 ;  /* 0x000000d300067223 */ /* 0x000fe60000010006 */
[----:B------:R-:W-:Y:S01]  /*6300*/  HMMA.16816.F32 R116, R128, R126, R116 ;  /* 0x0000007e8074723c */ /* 0x000fe20000001874 */
[----:B------:R-:W2:Y:S02]  /*6310*/  LDSM.16.MT88.4 R124, [R188+0x2900] ;  /* 0x00290000bc7c783b */ /* 0x000ea40000004200 */
[----:B------:R-:W-:Y:S01]  /*6320*/  MOV R0, R3 ;  /* 0x0000000300007202 */ /* 0x000fe20000000f00 */
[----:B------:R-:W-:Y:S02]  /*6330*/  FADD.FTZ R5, R5, R164 ;  /* 0x000000a405057221 */ /* 0x000fe40000010000 */
[----:B------:R-:W-:Y:S02]  /*6340*/  FADD.FTZ R6, R7, R6 ;  /* 0x0000000607067221 */ /* 0x000fe40000010000 */
[C---:B-1----:R-:W-:Y:S01]  /*6350*/  HMMA.16816.F32 R8, R120.reuse, R136, R8 ;  /* 0x000000887808723c */ /* 0x042fe20000001808 */
[----:B------:R-:W1:Y:S04]  /*6360*/  LDSM.16.MT88.4 R128, [R195+0x4900] ;  /* 0x00490000c380783b */ /* 0x000e680000004200 */
[----:B------:R-:W-:Y:S02]  /*6370*/  FADD.FTZ R134, R134, R5 ;  /* 0x0000000586867221 */ /* 0x000fe40000010000 */
[----:B------:R-:W-:Y:S01]  /*6380*/  FADD.FTZ R165, R165, R6 ;  /* 0x00000006a5a57221 */ /* 0x000fe20000010000 */
[C---:B------:R-:W-:Y:S01]  /*6390*/  HMMA.16816.F32 R36, R120.reuse, R138, R36 ;  /* 0x0000008a7824723c */ /* 0x040fe20000001824 */
[----:B------:R-:W3:Y:S03]  /*63a0*/  LDSM.16.MT88.4 R136, [R190+0x4900] ;  /* 0x00490000be88783b */ /* 0x000ee60000004200 */
[----:B------:R-:W-:Y:S02]  /*63b0*/  FADD.FTZ R134, R135, R134 ;  /* 0x0000008687867221 */ /* 0x000fe40000010000 */
[----:B------:R-:W-:Y:S02]  /*63c0*/  FADD.FTZ R166, R166, R165 ;  /* 0x000000a5a6a67221 */ /* 0x000fe40000010000 */
[C---:B------:R-:W-:Y:S04]  /*63d0*/  HMMA.16816.F32 R40, R120.reuse, R144, R40 ;  /* 0x000000907828723c */ /* 0x040fe80000001828 */
[----:B------:R-:W-:Y:S02]  /*63e0*/  FADD.FTZ R169, R169, R134 ;  /* 0x00000086a9a97221 */ /* 0x000fe40000010000 */
[----:B------:R-:W-:Y:S02]  /*63f0*/  FADD.FTZ R171, R171, R166 ;  /* 0x000000a6abab7221 */ /* 0x000fe40000010000 */
[C---:B------:R-:W-:Y:S01]  /*6400*/  HMMA.16816.F32 R44, R120.reuse, R146, R44 ;  /* 0x00000092782c723c */ /* 0x040fe2000000182c */
[----:B------:R-:W-:Y:S03]  /*6410*/  LDSM.16.MT88.4 R144, [R190+0x3100] ;  /* 0x00310000be90783b */ /* 0x000fe60000004200 */
[----:B------:R-:W-:Y:S02]  /*6420*/  FADD.FTZ R170, R170, R169 ;  /* 0x000000a9aaaa7221 */ /* 0x000fe40000010000 */
[----:B------:R-:W-:Y:S02]  /*6430*/  FADD.FTZ R172, R172, R171 ;  /* 0x000000abacac7221 */ /* 0x000fe40000010000 */
[C---:B----4-:R-:W-:Y:S04]  /*6440*/  HMMA.16816.F32 R48, R120.reuse, R140, R48 ;  /* 0x0000008c7830723c */ /* 0x050fe80000001830 */
[----:B------:R-:W-:Y:S02]  /*6450*/  FADD.FTZ R173, R173, R170 ;  /* 0x000000aaadad7221 */ /* 0x000fe40000010000 */
[----:B------:R-:W-:Y:S02]  /*6460*/  FADD.FTZ R5, R175, R172 ;  /* 0x000000acaf057221 */ /* 0x000fe40000010000 */
[C---:B------:R-:W-:Y:S01]  /*6470*/  HMMA.16816.F32 R52, R120.reuse, R142, R52 ;  /* 0x0000008e7834723c */ /* 0x040fe20000001834 */
[----:B------:R-:W4:Y:S03]  /*6480*/  LDSM.16.MT88.4 R140, [R189+0x4900] ;  /* 0x00490000bd8c783b */ /* 0x000f260000004200 */
[----:B------:R-:W-:Y:S02]  /*6490*/  FADD.FTZ R173, R174, R173 ;  /* 0x000000adaead7221 */ /* 0x000fe40000010000 */
[----:B------:R-:W-:Y:S02]  /*64a0*/  FADD.FTZ R5, R210, R5 ;  /* 0x00000005d2057221 */ /* 0x000fe40000010000 */
[C---:B------:R-:W-:Y:S08]  /*64b0*/  HMMA.16816.F32 R56, R120.reuse, R148, R56 ;  /* 0x000000947838723c */ /* 0x040ff00000001838 */
[C---:B------:R-:W-:Y:S01]  /*64c0*/  HMMA.16816.F32 R60, R120.reuse, R150, R60 ;  /* 0x00000096783c723c */ /* 0x040fe2000000183c */
[----:B------:R-:W-:Y:S07]  /*64d0*/  LDSM.16.MT88.4 R148, [R189+0x3100] ;  /* 0x00310000bd94783b */ /* 0x000fee0000004200 */
[C---:B------:R-:W-:Y:S07]  /*64e0*/  HMMA.16816.F32 R64, R120.reuse, R152, R64 ;  /* 0x000000987840723c */ /* 0x040fee0000001840 */
[--C-:B------:R-:W-:Y:S01]  /*64f0*/  FFMA.FTZ R152, R20, c[0x0][0x2d0], -R168.reuse ;  /* 0x0000b40014987a23 */ /* 0x100fe200000108a8 */
[C---:B------:R-:W-:Y:S04]  /*6500*/  HMMA.16816.F32 R68, R120.reuse, R154, R68 ;  /* 0x0000009a7844723c */ /* 0x040fe80000001844 */
[--C-:B------:R-:W-:Y:S01]  /*6510*/  FFMA.FTZ R153, R21, c[0x0][0x2d0], -R168.reuse ;  /* 0x0000b40015997a23 */ /* 0x100fe200000108a8 */
[----:B------:R-:W-:Y:S02]  /*6520*/  MUFU.EX2 R152, R152 ;  /* 0x0000009800987308 */ /* 0x000fe40000000800 */
[--C-:B------:R-:W-:Y:S01]  /*6530*/  FFMA.FTZ R154, R22, c[0x0][0x2d0], -R167.reuse ;  /* 0x0000b400169a7a23 */ /* 0x100fe200000108a7 */
[C---:B------:R-:W-:Y:S04]  /*6540*/  HMMA.16816.F32 R72, R120.reuse, R156, R72 ;  /* 0x0000009c7848723c */ /* 0x040fe80000001848 */
[--C-:B------:R-:W-:Y:S02]  /*6550*/  FFMA.FTZ R155, R23, c[0x0][0x2d0], -R167.reuse ;  /* 0x0000b400179b7a23 */ /* 0x100fe400000108a7 */
[----:B------:R-:W5:Y:S01]  /*6560*/  LDSM.16.MT88.4 R20, [R188+0x4900] ;  /* 0x00490000bc14783b */ /* 0x000f620000004200 */
[--C-:B------:R-:W-:Y:S01]  /*6570*/  FFMA.FTZ R156, R24, c[0x0][0x2d0], -R168.reuse ;  /* 0x0000b400189c7a23 */ /* 0x100fe200000108a8 */
[C---:B------:R-:W-:Y:S01]  /*6580*/  HMMA.16816.F32 R76, R120.reuse, R158, R76 ;  /* 0x0000009e784c723c */ /* 0x040fe2000000184c */
[----:B------:R-:W1:Y:S03]  /*6590*/  MUFU.EX2 R153, R153 ;  /* 0x0000009900997308 */ /* 0x000e660000000800 */
[--C-:B------:R-:W-:Y:S03]  /*65a0*/  FFMA.FTZ R157, R25, c[0x0][0x2d0], -R168.reuse ;  /* 0x0000b400199d7a23 */ /* 0x100fe600000108a8 */
[--C-:B------:R-:W-:Y:S01]  /*65b0*/  FFMA.FTZ R158, R26, c[0x0][0x2d0], -R167.reuse ;  /* 0x0000b4001a9e7a23 */ /* 0x100fe200000108a7 */
[C---:B------:R-:W-:Y:S03]  /*65c0*/  HMMA.16816.F32 R80, R120.reuse, R160, R80 ;  /* 0x000000a07850723c */ /* 0x040fe60000001850 */
[----:B------:R-:W-:Y:S01]  /*65d0*/  MUFU.EX2 R154, R154 ;  /* 0x0000009a009a7308 */ /* 0x000fe20000000800 */
[--C-:B------:R-:W-:Y:S02]  /*65e0*/  FFMA.FTZ R159, R27, c[0x0][0x2d0], -R167.reuse ;  /* 0x0000b4001b9f7a23 */ /* 0x100fe400000108a7 */
[----:B------:R-:W-:Y:S01]  /*65f0*/  LDSM.16.MT88.4 R24, [R189+0x1100] ;  /* 0x00110000bd18783b */ /* 0x000fe20000004200 */
[--C-:B------:R-:W-:Y:S01]  /*6600*/  FFMA.FTZ R160, R28, c[0x0][0x2d0], -R168.reuse ;  /* 0x0000b4001ca07a23 */ /* 0x100fe200000108a8 */
[C---:B------:R-:W-:Y:S04]  /*6610*/  HMMA.16816.F32 R84, R120.reuse, R162, R84 ;  /* 0x000000a27854723c */ /* 0x040fe80000001854 */
[--C-:B------:R-:W-:Y:S01]  /*6620*/  FFMA.FTZ R161, R29, c[0x0][0x2d0], -R168.reuse ;  /* 0x0000b4001da17a23 */ /* 0x100fe200000108a8 */
[----:B------:R-:W3:Y:S01]  /*6630*/  MUFU.EX2 R155, R155 ;  /* 0x0000009b009b7308 */ /* 0x000ee20000000800 */
[----:B------:R-:W-:Y:S02]  /*6640*/  FFMA.FTZ R168, R33, c[0x0][0x2d0], -R168 ;  /* 0x0000b40021a87a23 */ /* 0x000fe400000108a8 */
[C---:B--2---:R-:W-:Y:S04]  /*6650*/  HMMA.16816.F32 R88, R120.reuse, R124, R88 ;  /* 0x0000007c7858723c */ /* 0x044fe80000001858 */
[--C-:B------:R-:W-:Y:S02]  /*6660*/  FFMA.FTZ R162, R30, c[0x0][0x2d0], -R167.reuse ;  /* 0x0000b4001ea27a23 */ /* 0x100fe400000108a7 */
[--C-:B------:R-:W-:Y:S01]  /*6670*/  FFMA.FTZ R163, R31, c[0x0][0x2d0], -R167.reuse ;  /* 0x0000b4001fa37a23 */ /* 0x100fe200000108a7 */
[----:B------:R-:W-:Y:S01]  /*6680*/  MUFU.EX2 R156, R156 ;  /* 0x0000009c009c7308 */ /* 0x000fe20000000800 */
[C---:B------:R-:W-:Y:S01]  /*6690*/  HMMA.16816.F32 R92, R120.reuse, R126, R92 ;  /* 0x0000007e785c723c */ /* 0x040fe2000000185c */
[----:B------:R-:W2:Y:S03]  /*66a0*/  LDSM.16.MT88.4 R124, [R195+0x1100] ;  /* 0x00110000c37c783b */ /* 0x000ea60000004200 */
[----:B------:R-:W-:Y:S04]  /*66b0*/  FFMA.FTZ R167, R35, c[0x0][0x2d0], -R167 ;  /* 0x0000b40023a77a23 */ /* 0x000fe800000108a7 */
[C---:B-1----:R-:W-:Y:S01]  /*66c0*/  HMMA.16816.F32 R96, R120.reuse, R128, R96 ;  /* 0x000000807860723c */ /* 0x042fe20000001860 */
[----:B------:R-:W-:Y:S01]  /*66d0*/  LDSM.16.MT88.4 R28, [R188+0x5100] ;  /* 0x00510000bc1c783b */ /* 0x000fe20000004200 */
[----:B------:R-:W1:Y:S06]  /*66e0*/  MUFU.EX2 R157, R157 ;  /* 0x0000009d009d7308 */ /* 0x000e6c0000000800 */
[C---:B------:R-:W-:Y:S01]  /*66f0*/  HMMA.16816.F32 R100, R120.reuse, R130, R100 ;  /* 0x000000827864723c */ /* 0x040fe20000001864 */
[----:B------:R-:W1:Y:S03]  /*6700*/  LDSM.16.MT88.4 R128, [R190+0x1100] ;  /* 0x00110000be80783b */ /* 0x000e660000004200 */
[----:B------:R-:W-:Y:S04]  /*6710*/  MUFU.EX2 R158, R158 ;  /* 0x0000009e009e7308 */ /* 0x000fe80000000800 */
[C---:B---3--:R-:W-:Y:S01]  /*6720*/  HMMA.16816.F32 R12, R120.reuse, R136, R12 ;  /* 0x00000088780c723c */ /* 0x048fe2000000180c */
[----:B------:R-:W-:Y:S05]  /*6730*/  LDSM.16.MT88.4 R32, [R189+0x1900] ;  /* 0x00190000bd20783b */ /* 0x000fea0000004200 */
[----:B------:R-:W3:Y:S02]  /*6740*/  MUFU.EX2 R159, R159 ;  /* 0x0000009f009f7308 */ /* 0x000ee40000000800 */
[C---:B------:R-:W-:Y:S01]  /*6750*/  HMMA.16816.F32 R104, R120.reuse, R138, R104 ;  /* 0x0000008a7868723c */ /* 0x040fe20000001868 */
[----:B------:R-:W2:Y:S07]  /*6760*/  LDSM.16.MT88.4 R136, [R188+0x1100] ;  /* 0x00110000bc88783b */ /* 0x000eae0000004200 */
[C---:B----4-:R-:W-:Y:S01]  /*6770*/  HMMA.16816.F32 R108, R120.reuse, R140, R108 ;  /* 0x0000008c786c723c */ /* 0x050fe2000000186c */
[----:B------:R-:W-:Y:S07]  /*6780*/  MUFU.EX2 R160, R160 ;  /* 0x000000a000a07308 */ /* 0x000fee0000000800 */
[C---:B------:R-:W-:Y:S01]  /*6790*/  HMMA.16816.F32 R112, R120.reuse, R142, R112 ;  /* 0x0000008e7870723c */ /* 0x040fe20000001870 */
[----:B------:R-:W4:Y:S02]  /*67a0*/  LDSM.16.MT88.4 R140, [R195+0x3100] ;  /* 0x00310000c38c783b */ /* 0x000f240000004200 */
[----:B------:R-:W2:Y:S05]  /*67b0*/  MUFU.EX2 R161, R161 ;  /* 0x000000a100a17308 */ /* 0x000eaa0000000800 */
[C---:B-----5:R-:W-:Y:S05]  /*67c0*/  HMMA.16816.F32 R16, R120.reuse, R20, R16 ;  /* 0x000000147810723c */ /* 0x060fea0000001810 */
[----:B------:R-:W-:Y:S02]  /*67d0*/  MUFU.EX2 R162, R162 ;  /* 0x000000a200a27308 */ /* 0x000fe40000000800 */
[----:B------:R-:W-:Y:S01]  /*67e0*/  F2FP.PACK_AB R20, R153, R152 ;  /* 0x000000989914723e */ /* 0x000fe200000000ff */
[----:B------:R-:W-:Y:S01]  /*67f0*/  HMMA.16816.F32 R116, R120, R22, R116 ;  /* 0x000000167874723c */ /* 0x000fe20000001874 */
[----:B------:R-:W5:Y:S03]  /*6800*/  LDSM.16.MT88.4 R120, [R188+0x3100] ;  /* 0x00310000bc78783b */ /* 0x000f660000004200 */
[----:B------:R-:W-:Y:S01]  /*6810*/  F2FP.PACK_AB R21, R155, R154 ;  /* 0x0000009a9b15723e */ /* 0x000fe200000000ff */
[----:B------:R-:W-:Y:S02]  /*6820*/  FADD.FTZ R152, R152, R173 ;  /* 0x000000ad98987221 */ /* 0x000fe40000010000 */
[----:B-1----:R-:W-:Y:S01]  /*6830*/  F2FP.PACK_AB R22, R157, R156 ;  /* 0x0000009c9d16723e */ /* 0x002fe200000000ff */
[----:B------:R-:W1:Y:S01]  /*6840*/  MUFU.EX2 R163, R163 ;  /* 0x000000a300a37308 */ /* 0x000e620000000800 */
[----:B---3--:R-:W-:Y:S03]  /*6850*/  F2FP.PACK_AB R23, R159, R158 ;  /* 0x0000009e9f17723e */ /* 0x008fe600000000ff */
[----:B------:R-:W-:Y:S02]  /*6860*/  FADD.FTZ R154, R154, R5 ;  /* 0x000000059a9a7221 */ /* 0x000fe40000010000 */
[----:B------:R-:W-:Y:S02]  /*6870*/  FADD.FTZ R153, R153, R152 ;  /* 0x0000009899997221 */ /* 0x000fe40000010000 */
[C---:B--2---:R-:W-:Y:S02]  /*6880*/  HMMA.16816.F32 R8, R20.reuse, R124, R8 ;  /* 0x0000007c1408723c */ /* 0x044fe40000001808 */
[----:B------:R-:W2:Y:S03]  /*6890*/  MUFU.EX2 R215, R168 ;  /* 0x000000a800d77308 */ /* 0x000ea60000000800 */
[----:B------:R-:W-:Y:S02]  /*68a0*/  FADD.FTZ R155, R155, R154 ;  /* 0x0000009a9b9b7221 */ /* 0x000fe40000010000 */
[----:B------:R-:W-:Y:S01]  /*68b0*/  FADD.FTZ R156, R156, R153 ;  /* 0x000000999c9c7221 */ /* 0x000fe20000010000 */
[C---:B------:R-:W-:Y:S01]  /*68c0*/  HMMA.16816.F32 R36, R20.reuse, R126, R36 ;  /* 0x0000007e1424723c */ /* 0x040fe20000001824 */
[----:B------:R-:W-:Y:S03]  /*68d0*/  LDSM.16.MT88.4 R124, [R190+0x5100] ;  /* 0x00510000be7c783b */ /* 0x000fe60000004200 */
[----:B------:R-:W3:Y:S01]  /*68e0*/  MUFU.EX2 R167, R167 ;  /* 0x000000a700a77308 */ /* 0x000ee20000000800 */
[----:B------:R-:W-:Y:S02]  /*68f0*/  FADD.FTZ R158, R158, R155 ;  /* 0x0000009b9e9e7221 */ /* 0x000fe40000010000 */
[----:B------:R-:W-:Y:S01]  /*6900*/  FADD.FTZ R157, R157, R156 ;  /* 0x0000009c9d9d7221 */ /* 0x000fe20000010000 */
[C---:B------:R-:W-:Y:S04]  /*6910*/  HMMA.16816.F32 R40, R20.reuse, R128, R40 ;  /* 0x000000801428723c */ /* 0x040fe80000001828 */
[----:B------:R-:W-:Y:S04]  /*6920*/  FADD.FTZ R159, R159, R158 ;  /* 0x0000009e9f9f7221 */ /* 0x000fe80000010000 */
[C---:B------:R-:W-:Y:S01]  /*6930*/  HMMA.16816.F32 R44, R20.reuse, R130, R44 ;  /* 0x00000082142c723c */ /* 0x040fe2000000182c */
[----:B------:R-:W-:Y:S07]  /*6940*/  LDSM.16.MT88.4 R128, [R189+0x5100] ;  /* 0x00510000bd80783b */ /* 0x000fee0000004200 */
[C---:B------:R-:W-:Y:S08]  /*6950*/  HMMA.16816.F32 R48, R20.reuse, R24, R48 ;  /* 0x000000181430723c */ /* 0x040ff00000001830 */
[C---:B------:R-:W-:Y:S01]  /*6960*/  HMMA.16816.F32 R52, R20.reuse, R26, R52 ;  /* 0x0000001a1434723c */ /* 0x040fe20000001834 */
[----:B------:R-:W1:Y:S07]  /*6970*/  LDSM.16.MT88.4 R24, [R195+0x5100] ;  /* 0x00510000c318783b */ /* 0x000e6e0000004200 */
[C---:B------:R-:W-:Y:S08]  /*6980*/  HMMA.16816.F32 R56, R20.reuse, R136, R56 ;  /* 0x000000881438723c */ /* 0x040ff00000001838 */
[C---:B------:R-:W-:Y:S01]  /*6990*/  HMMA.16816.F32 R60, R20.reuse, R138, R60 ;  /* 0x0000008a143c723c */ /* 0x040fe2000000183c */
[----:B------:R-:W-:Y:S07]  /*69a0*/  LDSM.16.MT88.4 R136, [R195+0x3900] ;  /* 0x00390000c388783b */ /* 0x000fee0000004200 */
[C---:B----4-:R-:W-:Y:S08]  /*69b0*/  HMMA.16816.F32 R64, R20.reuse, R140, R64 ;  /* 0x0000008c1440723c */ /* 0x050ff00000001840 */
        /* <DEDUP_REMOVED lines=8> */
[C---:B-----5:R-:W-:Y:S08]  /*6a40*/  HMMA.16816.F32 R88, R20.reuse, R120, R88 ;  /* 0x000000781458723c */ /* 0x060ff00000001858 */
[C---:B------:R-:W-:Y:S01]  /*6a50*/  HMMA.16816.F32 R92, R20.reuse, R122, R92 ;  /* 0x0000007a145c723c */ /* 0x040fe2000000185c */
[----:B------:R-:W-:Y:S07]  /*6a60*/  LDSM.16.MT88.4 R120, [R190+0x1900] ;  /* 0x00190000be78783b */ /* 0x000fee0000004200 */
[C---:B-1----:R-:W-:Y:S08]  /*6a70*/  HMMA.16816.F32 R96, R20.reuse, R24, R96 ;  /* 0x000000181460723c */ /* 0x042ff00000001860 */
[C---:B------:R-:W-:Y:S01]  /*6a80*/  HMMA.16816.F32 R100, R20.reuse, R26, R100 ;  /* 0x0000001a1464723c */ /* 0x040fe20000001864 */
[----:B------:R-:W1:Y:S07]  /*6a90*/  LDSM.16.MT88.4 R24, [R195+0x1900] ;  /* 0x00190000c318783b */ /* 0x000e6e0000004200 */
[C---:B------:R-:W-:Y:S08]  /*6aa0*/  HMMA.16816.F32 R12, R20.reuse, R124, R12 ;  /* 0x0000007c140c723c */ /* 0x040ff0000000180c */
[C---:B------:R-:W-:Y:S01]  /*6ab0*/  HMMA.16816.F32 R104, R20.reuse, R126, R104 ;  /* 0x0000007e1468723c */ /* 0x040fe20000001868 */
[----:B------:R-:W4:Y:S07]  /*6ac0*/  LDSM.16.MT88.4 R124, [R188+0x1900] ;  /* 0x00190000bc7c783b */ /* 0x000f2e0000004200 */
[C---:B------:R-:W-:Y:S08]  /*6ad0*/  HMMA.16816.F32 R108, R20.reuse, R128, R108 ;  /* 0x00000080146c723c */ /* 0x040ff0000000186c */
[C---:B------:R-:W-:Y:S08]  /*6ae0*/  HMMA.16816.F32 R112, R20.reuse, R130, R112 ;  /* 0x000000821470723c */ /* 0x040ff00000001870 */
[C---:B------:R-:W-:Y:S08]  /*6af0*/  HMMA.16816.F32 R16, R20.reuse, R28, R16 ;  /* 0x0000001c1410723c */ /* 0x040ff00000001810 */
[----:B------:R-:W-:Y:S01]  /*6b00*/  HMMA.16816.F32 R116, R20, R30, R116 ;  /* 0x0000001e1474723c */ /* 0x000fe20000001874 */
[----:B------:R-:W5:Y:S06]  /*6b10*/  LDSM.16.MT88.4 R28, [R189+0x3900] ;  /* 0x00390000bd1c783b */ /* 0x000f6c0000004200 */
[----:B------:R-:W-:Y:S01]  /*6b20*/  F2FP.PACK_AB R20, R161, R160 ;  /* 0x000000a0a114723e */ /* 0x000fe200000000ff */
[----:B------:R-:W-:Y:S01]  /*6b30*/  FADD.FTZ R160, R160, R157 ;  /* 0x0000009da0a07221 */ /* 0x000fe20000010000 */
[----:B------:R-:W-:Y:S03]  /*6b40*/  F2FP.PACK_AB R21, R163, R162 ;  /* 0x000000a2a315723e */ /* 0x000fe600000000ff */
[----:B--2---:R-:W-:Y:S01]  /*6b50*/  F2FP.PACK_AB R22, R215, R212 ;  /* 0x000000d4d716723e */ /* 0x004fe200000000ff */
[----:B------:R-:W-:Y:S01]  /*6b60*/  FADD.FTZ R162, R162, R159 ;  /* 0x0000009fa2a27221 */ /* 0x000fe20000010000 */
[----:B---3--:R-:W-:Y:S01]  /*6b70*/  F2FP.PACK_AB R23, R167, R214 ;  /* 0x000000d6a717723e */ /* 0x008fe200000000ff */
[----:B------:R-:W-:Y:S02]  /*6b80*/  FADD.FTZ R161, R161, R160 ;  /* 0x000000a0a1a17221 */ /* 0x000fe40000010000 */
[----:B------:R-:W-:Y:S02]  /*6b90*/  FADD.FTZ R163, R163, R162 ;  /* 0x000000a2a3a37221 */ /* 0x000fe40000010000 */
[----:B------:R-:W-:Y:S02]  /*6ba0*/  FADD.FTZ R212, R212, R161 ;  /* 0x000000a1d4d47221 */ /* 0x000fe40000010000 */
[C---:B-1----:R-:W-:Y:S01]  /*6bb0*/  HMMA.16816.F32 R128, R20.reuse, R24, R8 ;  /* 0x000000181480723c */ /* 0x042fe20000001808 */
[----:B------:R-:W1:Y:S02]  /*6bc0*/  LDSM.16.MT88.4 R8, [R190+0x5900] ;  /* 0x00590000be08783b */ /* 0x000e640000004200 */
[----:B------:R-:W-:Y:S02]  /*6bd0*/  FADD.FTZ R214, R214, R163 ;  /* 0x000000a3d6d67221 */ /* 0x000fe40000010000 */
[----:B------:R-:W-:Y:S02]  /*6be0*/  FADD.FTZ R213, R215, R212 ;  /* 0x000000d4d7d57221 */ /* 0x000fe40000010000 */
[----:B------:R-:W-:Y:S01]  /*6bf0*/  FADD.FTZ R211, R167, R214 ;  /* 0x000000d6a7d37221 */ /* 0x000fe20000010000 */
        /* <DEDUP_REMOVED lines=8> */
[C---:B------:R-:W-:Y:S08]  /*6c80*/  HMMA.16816.F32 R64, R20.reuse, R136, R64 ;  /* 0x000000881440723c */ /* 0x040ff00000001840 */
[C---:B------:R-:W-:Y:S08]  /*6c90*/  HMMA.16816.F32 R68, R20.reuse, R138, R68 ;  /* 0x0000008a1444723c */ /* 0x040ff00000001844 */
[C---:B------:R-:W-:Y:S08]  /*6ca0*/  HMMA.16816.F32 R72, R20.reuse, R140, R72 ;  /* 0x0000008c1448723c */ /* 0x040ff00000001848 */
[C---:B------:R-:W-:Y:S08]  /*6cb0*/  HMMA.16816.F32 R76, R20.reuse, R142, R76 ;  /* 0x0000008e144c723c */ /* 0x040ff0000000184c */
[C---:B-----5:R-:W-:Y:S08]  /*6cc0*/  HMMA.16816.F32 R80, R20.reuse, R28, R80 ;  /* 0x0000001c1450723c */ /* 0x060ff00000001850 */
[C---:B------:R-:W-:Y:S01]  /*6cd0*/  HMMA.16816.F32 R84, R20.reuse, R30, R84 ;  /* 0x0000001e1454723c */ /* 0x040fe20000001854 */
[----:B------:R-:W3:Y:S07]  /*6ce0*/  LDSM.16.MT88.4 R28, [R188+0x5900] ;  /* 0x00590000bc1c783b */ /* 0x000eee0000004200 */
[C---:B------:R-:W-:Y:S08]  /*6cf0*/  HMMA.16816.F32 R88, R20.reuse, R144, R88 ;  /* 0x000000901458723c */ /* 0x040ff00000001858 */
[C---:B------:R-:W-:Y:S08]  /*6d00*/  HMMA.16816.F32 R92, R20.reuse, R146, R92 ;  /* 0x00000092145c723c */ /* 0x040ff0000000185c */
[C---:B------:R-:W-:Y:S08]  /*6d10*/  HMMA.16816.F32 R96, R20.reuse, R148, R96 ;  /* 0x000000941460723c */ /* 0x040ff00000001860 */
[C---:B------:R-:W-:Y:S08]  /*6d20*/  HMMA.16816.F32 R100, R20.reuse, R150, R100 ;  /* 0x000000961464723c */ /* 0x040ff00000001864 */
[C---:B-1----:R-:W-:Y:S08]  /*6d30*/  HMMA.16816.F32 R124, R20.reuse, R8, R12 ;  /* 0x00000008147c723c */ /* 0x042ff0000000180c */
[C---:B------:R-:W-:Y:S08]  /*6d40*/  HMMA.16816.F32 R104, R20.reuse, R10, R104 ;  /* 0x0000000a1468723c */ /* 0x040ff00000001868 */
[C---:B--2---:R-:W-:Y:S08]  /*6d50*/  HMMA.16816.F32 R108, R20.reuse, R24, R108 ;  /* 0x00000018146c723c */ /* 0x044ff0000000186c */
[C---:B------:R-:W-:Y:S08]  /*6d60*/  HMMA.16816.F32 R112, R20.reuse, R26, R112 ;  /* 0x0000001a1470723c */ /* 0x040ff00000001870 */
[C---:B---3--:R-:W-:Y:S08]  /*6d70*/  HMMA.16816.F32 R120, R20.reuse, R28, R16 ;  /* 0x0000001c1478723c */ /* 0x048ff00000001810 */
[----:B------:R-:W-:Y:S01]  /*6d80*/  HMMA.16816.F32 R116, R20, R30, R116 ;  /* 0x0000001e1474723c */ /* 0x000fe20000001874 */
[----:B------:R-:W-:-:S07]  /*6d90*/  @P4 BRA `(.L_x_12) ;  /* 0xffffd9f000004947 */ /* 0x000fce000383ffff */
.L_x_11:
[----:B------:R-:W1:Y:S01]  /*6da0*/  SHFL.BFLY PT, R6, R213, 0x2, 0x1f ;  /* 0x0c401f00d5067f89 */ /* 0x000e6200000e0000 */
[----:B------:R-:W-:-:S03]  /*6db0*/  PLOP3.LUT P2, PT, PT, PT, PT, 0x8, 0x0 ;  /* 0x000000000000781c */ /* 0x000fc60003f4e170 */
[----:B------:R-:W2:Y:S01]  /*6dc0*/  SHFL.BFLY PT, R0, R211, 0x2, 0x1f ;  /* 0x0c401f00d3007f89 */ /* 0x000ea200000e0000 */
[----:B-1----:R-:W-:Y:S02]  /*6dd0*/  FADD.FTZ R6, R6, R213 ;  /* 0x000000d506067221 */ /* 0x002fe40000010000 */
[----:B--2---:R-:W-:-:S03]  /*6de0*/  FADD.FTZ R7, R0, R211 ;  /* 0x000000d300077221 */ /* 0x004fc60000010000 */
[----:B------:R-:W1:Y:S01]  /*6df0*/  SHFL.BFLY PT, R5, R6, 0x1, 0x1f ;  /* 0x0c201f0006057f89 */ /* 0x000e6200000e0000 */
[----:B------:R-:W-:-:S03]  /*6e00*/  MOV R0, RZ ;  /* 0x000000ff00007202 */ /* 0x000fc60000000f00 */
[----:B------:R-:W2:Y:S01]  /*6e10*/  SHFL.BFLY PT, R2, R7, 0x1, 0x1f ;  /* 0x0c201f0007027f89 */ /* 0x000ea200000e0000 */
[----:B-1----:R-:W-:Y:S01]  /*6e20*/  FADD.FTZ R4, R6, R5 ;  /* 0x0000000506047221 */ /* 0x002fe20000010000 */
[----:B------:R-:W-:Y:S01]  /*6e30*/  MOV R5, RZ ;  /* 0x000000ff00057202 */ /* 0x000fe20000000f00 */
[----:B--2---:R-:W-:-:S03]  /*6e40*/  FADD.FTZ R2, R2, R7 ;  /* 0x0000000702027221 */ /* 0x004fc60000010000 */
[----:B------:R-:W-:Y:S02]  /*6e50*/  FSETP.NE.FTZ.AND P1, PT, R4, RZ, PT ;  /* 0x000000ff0400720b */ /* 0x000fe40003f35000 */
[----:B------:R-:W-:-:S11]  /*6e60*/  FSETP.NE.FTZ.AND P0, PT, R2, RZ, PT ;  /* 0x000000ff0200720b */ /* 0x000fd60003f15000 */
[----:B------:R-:W1:Y:S01]  /*6e70*/  @P1 MUFU.RCP R5, R4 ;  /* 0x0000000400051308 */ /* 0x000e620000001000 */
[----:B------:R-:W-:Y:S02]  /*6e80*/  @P1 MOV R8, 0x3f317218 ;  /* 0x3f31721800081802 */ /* 0x000fe40000000f00 */
[----:B------:R-:W-:-:S05]  /*6e90*/  @P0 MOV R9, 0x3f317218 ;  /* 0x3f31721800090802 */ /* 0x000fca0000000f00 */
[----:B------:R-:W2:Y:S08]  /*6ea0*/  @P1 MUFU.LG2 R4, R4 ;  /* 0x0000000400041308 */ /* 0x000eb00000000c00 */
[----:B------:R-:W3:Y:S01]  /*6eb0*/  @P0 MUFU.LG2 R6, R2 ;  /* 0x0000000200060308 */ /* 0x000ee20000000c00 */
[C---:B-1----:R-:W-:Y:S02]  /*6ec0*/  FMUL.FTZ R128, R5.reuse, R128 ;  /* 0x0000008005807220 */ /* 0x042fe40000410000 */
[----:B------:R-:W-:-:S02]  /*6ed0*/  FMUL.FTZ R129, R5, R129 ;  /* 0x0000008105817220 */ /* 0x000fc40000410000 */
[C---:B------:R-:W-:Y:S02]  /*6ee0*/  FMUL.FTZ R36, R5.reuse, R36 ;  /* 0x0000002405247220 */ /* 0x040fe40000410000 */
[C---:B------:R-:W-:Y:S01]  /*6ef0*/  FMUL.FTZ R37, R5.reuse, R37 ;  /* 0x0000002505257220 */ /* 0x040fe20000410000 */
[----:B------:R1:W4:Y:S01]  /*6f00*/  @P0 MUFU.RCP R0, R2 ;  /* 0x0000000200000308 */ /* 0x0003220000001000 */
[----:B--2---:R-:W-:Y:S02]  /*6f10*/  @P1 FMUL.FTZ R7, R4, 0.69314718246459960938 ;  /* 0x3f31721804071820 */ /* 0x004fe40000410000 */
[----:B------:R-:W-:Y:S02]  /*6f20*/  @P1 FMUL.FTZ R4, R8, c[0x0][0x2d0] ;  /* 0x0000b40008041a20 */ /* 0x000fe40000410000 */
[C---:B------:R-:W-:Y:S02]  /*6f30*/  FMUL.FTZ R40, R5.reuse, R40 ;  /* 0x0000002805287220 */ /* 0x040fe40000410000 */
[----:B------:R-:W-:-:S02]  /*6f40*/  FMUL.FTZ R41, R5, R41 ;  /* 0x0000002905297220 */ /* 0x000fc40000410000 */
[----:B---3--:R-:W-:Y:S02]  /*6f50*/  @P0 FMUL.FTZ R8, R6, 0.69314718246459960938 ;  /* 0x3f31721806080820 */ /* 0x008fe40000410000 */
[----:B------:R-:W-:Y:S02]  /*6f60*/  @P0 FMUL.FTZ R6, R9, c[0x0][0x2d0] ;  /* 0x0000b40009060a20 */ /* 0x000fe40000410000 */
[C---:B------:R-:W-:Y:S02]  /*6f70*/  FMUL.FTZ R44, R5.reuse, R44 ;  /* 0x0000002c052c7220 */ /* 0x040fe40000410000 */
[C---:B------:R-:W-:Y:S01]  /*6f80*/  FMUL.FTZ R45, R5.reuse, R45 ;  /* 0x0000002d052d7220 */ /* 0x040fe20000410000 */
[----:B-1----:R-:W-:Y:S01]  /*6f90*/  MOV R2, 0xff800000 ;  /* 0xff80000000027802 */ /* 0x002fe20000000f00 */
[C---:B------:R-:W-:Y:S02]  /*6fa0*/  FMUL.FTZ R48, R5.reuse, R48 ;  /* 0x0000003005307220 */ /* 0x040fe40000410000 */
[----:B------:R-:W-:-:S02]  /*6fb0*/  FMUL.FTZ R49, R5, R49 ;  /* 0x0000003105317220 */ /* 0x000fc40000410000 */
[C---:B------:R-:W-:Y:S02]  /*6fc0*/  FMUL.FTZ R52, R5.reuse, R52 ;  /* 0x0000003405347220 */ /* 0x040fe40000410000 */
[C---:B------:R-:W-:Y:S02]  /*6fd0*/  FMUL.FTZ R53, R5.reuse, R53 ;  /* 0x0000003505357220 */ /* 0x040fe40000410000 */
[C---:B------:R-:W-:Y:S02]  /*6fe0*/  FMUL.FTZ R56, R5.reuse, R56 ;  /* 0x0000003805387220 */ /* 0x040fe40000410000 */
[C---:B------:R-:W-:Y:S02]  /*6ff0*/  FMUL.FTZ R57, R5.reuse, R57 ;  /* 0x0000003905397220 */ /* 0x040fe40000410000 */
        /* <DEDUP_REMOVED lines=33> */
[----:B------:R-:W-:Y:S01]  /*7210*/  FMUL.FTZ R117, R5, R117 ;  /* 0x0000007505757220 */ /* 0x000fe20000410000 */
[----:B------:R-:W-:Y:S01]  /*7220*/  MOV R5, 0xff800000 ;  /* 0xff80000000057802 */ /* 0x000fe20000000f00 */
[C---:B----4-:R-:W-:Y:S02]  /*7230*/  FMUL.FTZ R130, R0.reuse, R130 ;  /* 0x0000008200827220 */ /* 0x050fe40000410000 */
        /* <DEDUP_REMOVED lines=46> */
[----:B------:R-:W-:Y:S02]  /*7520*/  FMUL.FTZ R119, R0, R119 ;  /* 0x0000007700777220 */ /* 0x000fe40000410000 */
[----:B------:R-:W-:Y:S02]  /*7530*/  @P1 FFMA.FTZ R2, R4, R132, R7 ;  /* 0x0000008404021223 */ /* 0x000fe40000010007 */
[----:B------:R-:W-:Y:S02]  /*7540*/  @P0 FFMA.FTZ R5, R6, R3, R8 ;  /* 0x0000000306050223 */ /* 0x000fe40000010008 */
.L_x_3:
[----:B------:R-:W-:Y:S05]  /*7550*/  @P2 BRA `(.L_x_15) ;  /* 0x0000196000002947 */ /* 0x000fea0003800000 */
[----:B------:R-:W3:Y:S01]  /*7560*/  S2R R11, SR_TID.X ;  /* 0x00000000000b7919 */ /* 0x000ee20000002100 */
[----:B------:R-:W-:Y:S01]  /*7570*/  USHF.R.S32.HI UR6, URZ, 0x1f, UR10 ;  /* 0x0000001f3f067899 */ /* 0x000fe2000801140a */
[----:B------:R-:W-:Y:S01]  /*7580*/  IMAD R6, RZ, RZ, -UR10 ;  /* 0x8000000aff067e24 */ /* 0x000fe2000f8e02ff */
[----:B------:R-:W-:Y:S01]  /*7590*/  ULDC.64 UR4, c[0x0][0x4d0] ;  /* 0x0001340000047ab9 */ /* 0x000fe20000000a00 */
[----:B------:R-:W4:Y:S01]  /*75a0*/  S2R R3, SR_CTAID.Y ;  /* 0x0000000000037919 */ /* 0x000f220000002600 */
[----:B------:R-:W-:Y:S01]  /*75b0*/  UIMAD UR7, UR6, UR4, URZ ;  /* 0x00000004060772a4 */ /* 0x000fe2000f8e023f */
[----:B------:R-:W-:Y:S01]  /*75c0*/  IMAD.MOV.U32 R9, RZ, RZ, c[0x0][0x4e8] ;  /* 0x00013a00ff097624 */ /* 0x000fe200078e00ff */
[----:B--2---:R-:W-:Y:S01]  /*75d0*/  UIMAD.WIDE.U32 UR8, UR10, UR4, URZ ;  /* 0x000000040a0872a5 */ /* 0x004fe2000f8e003f */
[----:B------:R-:W2:Y:S01]  /*75e0*/  S2R R8, SR_CTAID.Z ;  /* 0x0000000000087919 */ /* 0x000ea20000002700 */
[----:B------:R-:W-:Y:S01]  /*75f0*/  UIMAD UR7, UR10, UR5, UR7 ;  /* 0x000000050a0772a4 */ /* 0x000fe2000f8e0207 */
[----:B------:R-:W-:Y:S01]  /*7600*/  BSSY B0, `(.L_x_16) ;  /* 0x00000f9000007945 */ /* 0x000fe20003800000 */
[C---:B------:R-:W-:Y:S01]  /*7610*/  ISETP.NE.AND P1, PT, R9.reuse, 0x1, PT ;  /* 0x000000010900780c */ /* 0x040fe20003f25270 */
[----:B------:R-:W-:Y:S01]  /*7620*/  ULDC.64 UR4, c[0x0][0x438] ;  /* 0x00010e0000047ab9 */ /* 0x000fe20000000a00 */
[----:B------:R-:W-:Y:S01]  /*7630*/  MOV R17, UR9 ;  /* 0x0000000900117c02 */ /* 0x000fe20008000f00 */
[----:B------:R-:W-:Y:S01]  /*7640*/  UIMAD.WIDE.U32 UR14, UR10, UR4, URZ ;  /* 0x000000040a0e72a5 */ /* 0x000fe2000f8e003f */
[----:B------:R-:W-:Y:S01]  /*7650*/  IMAD.U32 R16, RZ, RZ, UR8 ;  /* 0x00000008ff107e24 */ /* 0x000fe2000f8e00ff */
[----:B------:R-:W-:Y:S01]  /*7660*/  UIMAD UR4, UR6, UR4, URZ ;  /* 0x00000004060472a4 */ /* 0x000fe2000f8e023f */
[----:B------:R-:W-:Y:S01]  /*7670*/  IMAD R9, R9, c[0x0][0x388], RZ ;  /* 0x0000e20009097a24 */ /* 0x000fe200078e02ff */
[----:B------:R-:W-:-:S02]  /*7680*/  UIADD3 UR7, UR9, UR7, URZ ;  /* 0x0000000709077290 */ /* 0x000fc4000fffe03f */
[----:B------:R-:W-:Y:S01]  /*7690*/  UIMAD UR4, UR10, UR5, UR4 ;  /* 0x000000050a0472a4 */ /* 0x000fe2000f8e0204 */
[----:B------:R-:W-:Y:S01]  /*76a0*/  MOV R14, UR14 ;  /* 0x0000000e000e7c02 */ /* 0x000fe20008000f00 */
[----:B------:R-:W-:Y:S01]  /*76b0*/  IMAD.U32 R15, RZ, RZ, UR15 ;  /* 0x0000000fff0f7e24 */ /* 0x000fe2000f8e00ff */
[----:B---3--:R-:W-:Y:S01]  /*76c0*/  SHF.R.S32.HI R0, RZ, 0x1f, R11 ;  /* 0x0000001fff007819 */ /* 0x008fe2000001140b */
[----:B------:R-:W-:Y:S01]  /*76d0*/  UIADD3 UR4, UR15, UR4, URZ ;  /* 0x000000040f047290 */ /* 0x000fe2000fffe03f */
[----:B------:R-:W-:Y:S02]  /*76e0*/  IMAD.U32 R17, RZ, RZ, UR7 ;  /* 0x00000007ff117e24 */ /* 0x000fe4000f8e00ff */
[-C--:B------:R-:W-:Y:S01]  /*76f0*/  LEA.HI R13, R0, R11.reuse, RZ, 0x5 ;  /* 0x0000000b000d7211 */ /* 0x080fe200078f28ff */
[----:B----4-:R-:W-:Y:S01]  /*7700*/  IMAD R6, R6, c[0x0][0x550], R3 ;  /* 0x0001540006067a24 */ /* 0x010fe200078e0203 */
[----:B------:R-:W-:Y:S01]  /*7710*/  LEA.HI R0, R0, R11, RZ, 0x2 ;  /* 0x0000000b00007211 */ /* 0x000fe200078f10ff */
[----:B------:R-:W-:Y:S01]  /*7720*/  IMAD.U32 R15, RZ, RZ, UR4 ;  /* 0x00000004ff0f7e24 */ /* 0x000fe2000f8e00ff */
[----:B-1----:R-:W-:Y:S01]  /*7730*/  LOP3.LUT R4, R13, 0xffffffe0, RZ, 0xc0, !PT ;  /* 0xffffffe00d047812 */ /* 0x002fe200078ec0ff */
[----:B--2---:R-:W-:Y:S01]  /*7740*/  IMAD.WIDE.U32 R16, R8, c[0x0][0x4d8], R16 ;  /* 0x0001360008107a25 */ /* 0x004fe200078e0010 */
[----:B------:R-:W-:-:S02]  /*7750*/  SHF.R.S32.HI R10, RZ, 0x5, R13 ;  /* 0x00000005ff0a7819 */ /* 0x000fc4000001140d */
[----:B------:R-:W-:Y:S01]  /*7760*/  SHF.R.S32.HI R13, RZ, 0x1f, R13 ;  /* 0x0000001fff0d7819 */ /* 0x000fe2000001140d */
[----:B------:R-:W-:Y:S01]  /*7770*/  IMAD.IADD R4, R11, 0x1, -R4 ;  /* 0x000000010b047824 */ /* 0x000fe200078e0a04 */
[----:B------:R-:W-:Y:S01]  /*7780*/  LOP3.LUT R0, R0, 0xfffffffc, RZ, 0xc0, !PT ;  /* 0xfffffffc00007812 */ /* 0x000fe200078ec0ff */
[----:B------:R-:W-:Y:S01]  /*7790*/  IMAD.WIDE.U32 R14, R8, c[0x0][0x440], R14 ;  /* 0x00011000080e7a25 */ /* 0x000fe200078e000e */
[----:B------:R-:W-:Y:S02]  /*77a0*/  LEA.HI R13, R13, R10, RZ, 0x3 ;  /* 0x0000000a0d0d7211 */ /* 0x000fe400078f18ff */
[----:B------:R-:W-:Y:S01]  /*77b0*/  IADD3 R11, -R0, R11, RZ ;  /* 0x0000000b000b7210 */ /* 0x000fe20007ffe1ff */
[----:B------:R-:W-:Y:S01]  /*77c0*/  IMAD.MOV.U32 R20, RZ, RZ, R14 ;  /* 0x000000ffff147224 */ /* 0x000fe200078e000e */
[----:B------:R-:W-:Y:S01]  /*77d0*/  LOP3.LUT R13, R13, 0xffffff8, RZ, 0xc0, !PT ;  /* 0x0ffffff80d0d7812 */ /* 0x000fe200078ec0ff */
[----:B------:R-:W1:Y:S01]  /*77e0*/  S2R R0, SR_CTAID.X ;  /* 0x0000000000007919 */ /* 0x000e620000002500 */
[----:B------:R-:W-:-:S02]  /*77f0*/  SHF.R.S32.HI R3, RZ, 0x1f, R4 ;  /* 0x0000001fff037819 */ /* 0x000fc40000011404 */
[----:B------:R-:W-:Y:S01]  /*7800*/  SHF.R.S32.HI R7, RZ, 0x1f, R8 ;  /* 0x0000001fff077819 */ /* 0x000fe20000011408 */
[----:B------:R-:W-:Y:S01]  /*7810*/  IMAD.IADD R13, R10, 0x1, -R13 ;  /* 0x000000010a0d7824 */ /* 0x000fe200078e0a0d */
[----:B------:R-:W-:Y:S02]  /*7820*/  LEA.HI R10, R11, R11, RZ, 0x1 ;  /* 0x0000000b0b0a7211 */ /* 0x000fe400078f08ff */
[----:B------:R-:W-:Y:S02]  /*7830*/  LEA.HI R3, R3, R4, RZ, 0x2 ;  /* 0x0000000403037211 */ /* 0x000fe400078f10ff */
[----:B------:R-:W-:Y:S02]  /*7840*/  LOP3.LUT R10, R10, 0x1ffffffe, RZ, 0xc0, !PT ;  /* 0x1ffffffe0a0a7812 */ /* 0x000fe400078ec0ff */
[----:B------:R-:W-:Y:S02]  /*7850*/  SHF.R.S32.HI R12, RZ, 0x2, R3 ;  /* 0x00000002ff0c7819 */ /* 0x000fe40000011403 */
[----:B------:R-:W-:Y:S01]  /*7860*/  IADD3 R10, R11, -R10, RZ ;  /* 0x8000000a0b0a7210 */ /* 0x000fe20007ffe0ff */
[----:B------:R-:W-:Y:S01]  /*7870*/  IMAD R11, R7, c[0x0][0x4d8], RZ ;  /* 0x00013600070b7a24 */ /* 0x000fe200078e02ff */
[----:B------:R-:W-:Y:S01]  /*7880*/  LOP3.LUT R3, R3, 0x7ffffffc, RZ, 0xc0, !PT ;  /* 0x7ffffffc03037812 */ /* 0x000fe200078ec0ff */
[----:B------:R-:W-:-:S02]  /*7890*/  IMAD R13, R13, 0x10, R12 ;  /* 0x000000100d0d7824 */ /* 0x000fc400078e020c */
[----:B------:R-:W-:Y:S02]  /*78a0*/  IMAD R7, R7, c[0x0][0x440], RZ ;  /* 0x0001100007077a24 */ /* 0x000fe400078e02ff */
[----:B------:R-:W-:Y:S02]  /*78b0*/  IMAD R19, R10, 0x8, R13 ;  /* 0x000000080a137824 */ /* 0x000fe400078e020d */
[C---:B------:R-:W-:Y:S02]  /*78c0*/  IMAD R7, R8.reuse, c[0x0][0x444], R7 ;  /* 0x0001110008077a24 */ /* 0x040fe400078e0207 */
[----:B------:R-:W-:Y:S01]  /*78d0*/  IMAD R11, R8, c[0x0][0x4dc], R11 ;  /* 0x00013700080b7a24 */ /* 0x000fe200078e020b */
[C---:B-1----:R-:W-:Y:S01]  /*78e0*/  LEA R19, R0.reuse, R19, 0x7 ;  /* 0x0000001300137211 */ /* 0x042fe200078e38ff */
[----:B------:R-:W-:Y:S01]  /*78f0*/  IMAD.IADD R21, R15, 0x1, R7 ;  /* 0x000000010f157824 */ /* 0x000fe200078e0207 */
[----:B------:R-:W-:Y:S01]  /*7900*/  SHF.R.S32.HI R8, RZ, 0x1f, R6 ;  /* 0x0000001fff087819 */ /* 0x000fe20000011406 */
[----:B------:R-:W-:Y:S01]  /*7910*/  IMAD.IADD R17, R17, 0x1, R11 ;  /* 0x0000000111117824 */ /* 0x000fe200078e020b */
[----:B------:R-:W-:Y:S01]  /*7920*/  MOV R10, R19 ;  /* 0x00000013000a7202 */ /* 0x000fe20000000f00 */
[----:B------:R-:W-:Y:S01]  /*7930*/  @P1 IMAD.HI.U32 R7, R19, c[0x0][0x4ec], RZ ;  /* 0x00013b0013071a27 */ /* 0x000fe200078e00ff */
[----:B------:R-:W-:-:S03]  /*7940*/  LEA R0, R0, R13, 0x7 ;  /* 0x0000000d00007211 */ /* 0x000fc600078e38ff */
[C---:B------:R-:W-:Y:S01]  /*7950*/  IMAD R11, R8.reuse, c[0x0][0x4e0], RZ ;  /* 0x00013800080b7a24 */ /* 0x040fe200078e02ff */
[----:B------:R-:W-:Y:S01]  /*7960*/  @P1 SHF.R.U32.HI R10, RZ, c[0x0][0x4f0], R7 ;  /* 0x00013c00ff0a1a19 */ /* 0x000fe20000011607 */
[----:B------:R-:W-:Y:S01]  /*7970*/  IMAD R15, R8, c[0x0][0x448], RZ ;  /* 0x00011200080f7a24 */ /* 0x000fe200078e02ff */
[----:B------:R-:W-:Y:S01]  /*7980*/  MOV R7, R19 ;  /* 0x0000001300077202 */ /* 0x000fe20000000f00 */
[C---:B------:R-:W-:Y:S01]  /*7990*/  IMAD R11, R6.reuse, c[0x0][0x4e4], R11 ;  /* 0x00013900060b7a24 */ /* 0x040fe200078e020b */
[--C-:B------:R-:W-:Y:S01]  /*79a0*/  SHF.R.S32.HI R12, RZ, 0x1f, R10.reuse ;  /* 0x0000001fff0c7819 */ /* 0x100fe2000001140a */
[----:B------:R-:W-:Y:S02]  /*79b0*/  IMAD.MOV R8, RZ, RZ, -R10 ;  /* 0x000000ffff087224 */ /* 0x000fe400078e0a0a */
[C---:B------:R-:W-:Y:S02]  /*79c0*/  IMAD R15, R6.reuse, c[0x0][0x44c], R15 ;  /* 0x00011300060f7a24 */ /* 0x040fe400078e020f */
[----:B------:R-:W-:-:S04]  /*79d0*/  IMAD.WIDE.U32 R20, R6, c[0x0][0x448], R20 ;  /* 0x0001120006147a25 */ /* 0x000fc800078e0014 */
[----:B------:R-:W-:-:S04]  /*79e0*/  IMAD.WIDE.U32 R16, R6, c[0x0][0x4e0], R16 ;  /* 0x0001380006107a25 */ /* 0x000fc800078e0010 */
[----:B------:R-:W-:Y:S01]  /*79f0*/  @P1 IMAD.HI.U32 R6, R19, c[0x0][0x4ec], RZ ;  /* 0x00013b0013061a27 */ /* 0x000fe200078e00ff */
[----:B------:R-:W-:Y:S01]  /*7a00*/  BAR.SYNC.DEFER_BLOCKING 0x1, 0x100 ;  /* 0x0044000000007b1d */ /* 0x000fe20000010000 */
[----:B------:R-:W-:Y:S02]  /*7a10*/  IADD3 R10, P0, R10, R16, RZ ;  /* 0x000000100a0a7210 */ /* 0x000fe40007f1e0ff */
[----:B------:R-:W-:Y:S01]  /*7a20*/  IMAD R8, R8, c[0x0][0x4e8], R19 ;  /* 0x00013a0008087a24 */ /* 0x000fe200078e0213 */
[----:B------:R-:W-:Y:S01]  /*7a30*/  @P1 SHF.R.U32.HI R7, RZ, c[0x0][0x4f0], R6 ;  /* 0x00013c00ff071a19 */ /* 0x000fe20000011606 */
[----:B------:R-:W-:Y:S01]  /*7a40*/  IMAD.IADD R21, R21, 0x1, R15 ;  /* 0x0000000115157824 */ /* 0x000fe200078e020f */
[----:B------:R-:W-:Y:S01]  /*7a50*/  IADD3.X R11, R12, R17, R11, P0, !PT ;  /* 0x000000110c0b7210 */ /* 0x000fe200007fe40b */
[----:B------:R-:W-:Y:S01]  /*7a60*/  IMAD.IADD R3, R4, 0x1, -R3 ;  /* 0x0000000104037824 */ /* 0x000fe200078e0a03 */
[----:B------:R-:W-:Y:S01]  /*7a70*/  SHF.R.S32.HI R6, RZ, 0x1f, R8 ;  /* 0x0000001fff067819 */ /* 0x000fe20000011408 */
[C---:B------:R-:W-:Y:S01]  /*7a80*/  IMAD.WIDE.U32 R20, R7.reuse, c[0x0][0x430], R20 ;  /* 0x00010c0007147a25 */ /* 0x040fe200078e0014 */
[----:B------:R-:W-:-:S02]  /*7a90*/  IADD3 R12, -R7, RZ, RZ ;  /* 0x000000ff070c7210 */ /* 0x000fc40007ffe1ff */
[----:B------:R-:W-:Y:S01]  /*7aa0*/  LOP3.LUT P1, RZ, R4, 0x3, RZ, 0xc0, !PT ;  /* 0x0000000304ff7812 */ /* 0x000fe2000782c0ff */
[----:B------:R-:W-:Y:S01]  /*7ab0*/  IMAD R15, R6, c[0x0][0x4c8], RZ ;  /* 0x00013200060f7a24 */ /* 0x000fe200078e02ff */
[----:B------:R-:W-:Y:S01]  /*7ac0*/  SHF.R.S32.HI R6, RZ, 0x1f, R7 ;  /* 0x0000001fff067819 */ /* 0x000fe20000011407 */
[----:B------:R-:W-:Y:S01]  /*7ad0*/  IMAD.WIDE.U32 R10, R8, c[0x0][0x4c8], R10 ;  /* 0x00013200080a7a25 */ /* 0x000fe200078e000a */
[----:B------:R-:W-:-:S03]  /*7ae0*/  ISETP.GE.OR P2, PT, R0, R9, P1 ;  /* 0x000000090000720c */ /* 0x000fc60000f46670 */
[----:B------:R-:W-:Y:S01]  /*7af0*/  IMAD R15, R8, c[0x0][0x4cc], R15 ;  /* 0x00013300080f7a24 */ /* 0x000fe200078e020f */
[----:B------:R-:W-:Y:S01]  /*7b00*/  LEA R8, P0, R10, c[0x0][0x4a8], 0x2 ;  /* 0x00012a000a087a11 */ /* 0x000fe200078010ff */
[----:B------:R-:W-:Y:S02]  /*7b10*/  IMAD R12, R12, c[0x0][0x4e8], R19 ;  /* 0x00013a000c0c7a24 */ /* 0x000fe400078e0213 */
[----:B------:R-:W-:Y:S02]  /*7b20*/  IMAD.IADD R15, R11, 0x1, R15 ;  /* 0x000000010b0f7824 */ /* 0x000fe400078e020f */
[----:B------:R-:W-:Y:S01]  /*7b30*/  IMAD R6, R6, c[0x0][0x430], RZ ;  /* 0x00010c0006067a24 */ /* 0x000fe200078e02ff */
[----:B------:R-:W-:Y:S02]  /*7b40*/  SHFL.IDX PT, R16, R8, 0x1, 0x1c1f ;  /* 0x003c1f0008107f89 */ /* 0x000fe400000e0000 */
[----:B------:R-:W-:Y:S01]  /*7b50*/  LEA.HI.X R15, R10, c[0x0][0x4ac], R15, 0x2, P0 ;  /* 0x00012b000a0f7a11 */ /* 0x000fe200000f140f */
[----:B------:R-:W-:Y:S01]  /*7b60*/  IMAD R7, R7, c[0x0][0x434], R6 ;  /* 0x00010d0007077a24 */ /* 0x000fe200078e0206 */
[----:B------:R-:W-:Y:S01]  /*7b70*/  SHFL.IDX PT, R10, R8, RZ, 0x1c1f ;  /* 0x001c1fff080a7589 */ /* 0x000fe200000e0000 */
[----:B------:R-:W-:-:S02]  /*7b80*/  SHF.R.S32.HI R6, RZ, 0x1f, R12 ;  /* 0x0000001fff067819 */ /* 0x000fc4000001140c */
[----:B------:R-:W-:Y:S01]  /*7b90*/  IMAD.IADD R21, R21, 0x1, R7 ;  /* 0x0000000115157824 */ /* 0x000fe200078e0207 */
[----:B------:R-:W1:Y:S02]  /*7ba0*/  SHFL.IDX PT, R11, R15, RZ, 0x1c1f ;  /* 0x001c1fff0f0b7589 */ /* 0x000e6400000e0000 */
[----:B------:R-:W-:Y:S01]  /*7bb0*/  IMAD R7, R6, c[0x0][0x428], RZ ;  /* 0x00010a0006077a24 */ /* 0x000fe200078e02ff */
[----:B------:R-:W-:Y:S01]  /*7bc0*/  IADD3 R6, R0, 0x8, RZ ;  /* 0x0000000800067810 */ /* 0x000fe20007ffe0ff */
[----:B------:R-:W2:Y:S01]  /*7bd0*/  SHFL.IDX PT, R17, R15, 0x1, 0x1c1f ;  /* 0x003c1f000f117f89 */ /* 0x000ea200000e0000 */
[----:B------:R-:W-:Y:S02]  /*7be0*/  IMAD.WIDE.U32 R20, R12, c[0x0][0x428], R20 ;  /* 0x00010a000c147a25 */ /* 0x000fe400078e0014 */
[----:B------:R-:W-:Y:S02]  /*7bf0*/  ISETP.GE.OR P1, PT, R6, R9, P1 ;  /* 0x000000090600720c */ /* 0x000fe40000f26670 */
[----:B------:R-:W-:-:S05]  /*7c00*/  IMAD R7, R12, c[0x0][0x42c], R7 ;  /* 0x00010b000c077a24 */ /* 0x000fca00078e0207 */
[----:B------:R-:W-:Y:S02]  /*7c10*/  IADD3 R12, R21, R7, RZ ;  /* 0x00000007150c7210 */ /* 0x000fe40007ffe0ff */
[----:B------:R-:W-:-:S04]  /*7c20*/  LEA R7, P0, R20, c[0x0][0x400], 0x2 ;  /* 0x0001000014077a11 */ /* 0x000fc800078010ff */
[----:B------:R-:W-:Y:S01]  /*7c30*/  LEA.HI.X R12, R20, c[0x0][0x404], R12, 0x2, P0 ;  /* 0x00010100140c7a11 */ /* 0x000fe200000f140c */
[----:B------:R3:W4:Y:S01]  /*7c40*/  SHFL.IDX PT, R14, R7, RZ, 0x1c1f ;  /* 0x001c1fff070e7589 */ /* 0x00072200000e0000 */
[----:B------:R-:W-:-:S03]  /*7c50*/  ISETP.GE.AND P0, PT, R6, R9, PT ;  /* 0x000000090600720c */ /* 0x000fc60003f06270 */
[----:B-1----:R3:W-:Y:S04]  /*7c60*/  @!P2 ST.E [R10.64], R2 ;  /* 0x000000020a00a985 */ /* 0x0027e8000c10190c */
[----:B--2---:R3:W-:Y:S01]  /*7c70*/  @!P1 ST.E [R16.64], R5 ;  /* 0x0000000510009985 */ /* 0x0047e2000c10190c */
[----:B------:R-:W-:Y:S02]  /*7c80*/  ISETP.GE.AND P1, PT, R0, R9, PT ;  /* 0x000000090000720c */ /* 0x000fe40003f26270 */
[----:B------:R-:W-:Y:S01]  /*7c90*/  SHF.L.U32 R9, R3, 0x1, RZ ;  /* 0x0000000103097819 */ /* 0x000fe200000006ff */
[----:B------:R3:W1:Y:S10]  /*7ca0*/  SHFL.IDX PT, R15, R12, RZ, 0x1c1f ;  /* 0x001c1fff0c0f7589 */ /* 0x00067400000e0000 */
[----:B------:R-:W-:Y:S05]  /*7cb0*/  @P1 BRA `(.L_x_17) ;  /* 0x000008d000001947 */ /* 0x000fea0003800000 */
[C---:B------:R-:W-:Y:S02]  /*7cc0*/  ISETP.GE.AND P1, PT, R9.reuse, c[0x0][0x3c8], PT ;  /* 0x0000f20009007a0c */ /* 0x040fe40003f26270 */
[----:B---3--:R-:W-:-:S02]  /*7cd0*/  IADD3 R5, R9, 0x8, RZ ;  /* 0x0000000809057810 */ /* 0x008fc40007ffe0ff */
[C---:B------:R-:W-:Y:S02]  /*7ce0*/  IADD3 R4, R9.reuse, 0x10, RZ ;  /* 0x0000001009047810 */ /* 0x040fe40007ffe0ff */
[----:B------:R-:W-:Y:S02]  /*7cf0*/  IADD3 R3, R9, 0x18, RZ ;  /* 0x0000001809037810 */ /* 0x000fe40007ffe0ff */
[----:B------:R-:W-:Y:S02]  /*7d00*/  ISETP.GE.AND P5, PT, R5, c[0x0][0x3c8], PT ;  /* 0x0000f20005007a0c */ /* 0x000fe40003fa6270 */
[----:B------:R-:W-:Y:S02]  /*7d10*/  ISETP.GE.AND P4, PT, R4, c[0x0][0x3c8], PT ;  /* 0x0000f20004007a0c */ /* 0x000fe40003f86270 */
[C---:B------:R-:W-:Y:S01]  /*7d20*/  IADD3 R2, R9.reuse, 0x20, RZ ;  /* 0x0000002009027810 */ /* 0x040fe20007ffe0ff */
[----:B-1--4-:R-:W-:Y:S01]  /*7d30*/  @!P1 IMAD.WIDE R10, R9, 0x4, R14 ;  /* 0x00000004090a9825 */ /* 0x012fe200078e020e */
[----:B------:R-:W-:-:S02]  /*7d40*/  ISETP.GE.AND P3, PT, R3, c[0x0][0x3c8], PT ;  /* 0x0000f20003007a0c */ /* 0x000fc40003f66270 */
[----:B------:R-:W-:Y:S02]  /*7d50*/  ISETP.GE.AND P2, PT, R2, c[0x0][0x3c8], PT ;  /* 0x0000f20002007a0c */ /* 0x000fe40003f46270 */
[C---:B------:R-:W-:Y:S01]  /*7d60*/  IADD3 R0, R9.reuse, 0x28, RZ ;  /* 0x0000002809007810 */ /* 0x040fe20007ffe0ff */
[----:B------:R1:W-:Y:S01]  /*7d70*/  @!P1 ST.E.64 [R10.64], R128 ;  /* 0x000000800a009985 */ /* 0x0003e2000c101b0c */
[----:B------:R-:W-:Y:S02]  /*7d80*/  IADD3 R6, R9, 0x30, RZ ;  /* 0x0000003009067810 */ /* 0x000fe40007ffe0ff */
[----:B------:R-:W-:Y:S02]  /*7d90*/  ISETP.GE.AND P6, PT, R0, c[0x0][0x3c8], PT ;  /* 0x0000f20000007a0c */ /* 0x000fe40003fc6270 */
[----:B------:R-:W-:Y:S02]  /*7da0*/  @!P5 LEA.HI R5, R5, R5, RZ, 0x1 ;  /* 0x000000050505d211 */ /* 0x000fe400078f08ff */
[----:B------:R-:W-:-:S02]  /*7db0*/  ISETP.GE.AND P1, PT, R6, c[0x0][0x3c8], PT ;  /* 0x0000f20006007a0c */ /* 0x000fc40003f26270 */
[----:B------:R-:W-:Y:S02]  /*7dc0*/  @!P4 LEA.HI R4, R4, R4, RZ, 0x1 ;  /* 0x000000040404c211 */ /* 0x000fe400078f08ff */
[----:B------:R-:W-:Y:S02]  /*7dd0*/  @!P3 LEA.HI R3, R3, R3, RZ, 0x1 ;  /* 0x000000030303b211 */ /* 0x000fe400078f08ff */
[----:B------:R-:W-:Y:S02]  /*7de0*/  @!P5 LOP3.LUT R5, R5, 0xfffffffe, RZ, 0xc0, !PT ;  /* 0xfffffffe0505d812 */ /* 0x000fe400078ec0ff */
[----:B------:R-:W-:Y:S02]  /*7df0*/  @!P4 LOP3.LUT R13, R4, 0xfffffffe, RZ, 0xc0, !PT ;  /* 0xfffffffe040dc812 */ /* 0x000fe400078ec0ff */
[----:B------:R-:W-:Y:S01]  /*7e00*/  @!P2 LEA.HI R2, R2, R2, RZ, 0x1 ;  /* 0x000000020202a211 */ /* 0x000fe200078f08ff */
[----:B------:R-:W-:Y:S01]  /*7e10*/  @!P5 IMAD.WIDE R4, R5, 0x4, R14 ;  /* 0x000000040504d825 */ /* 0x000fe200078e020e */
[----:B------:R-:W-:-:S02]  /*7e20*/  @!P3 LOP3.LUT R3, R3, 0xfffffffe, RZ, 0xc0, !PT ;  /* 0xfffffffe0303b812 */ /* 0x000fc400078ec0ff */
[----:B------:R-:W-:Y:S02]  /*7e30*/  @!P2 LOP3.LUT R17, R2, 0xfffffffe, RZ, 0xc0, !PT ;  /* 0xfffffffe0211a812 */ /* 0x000fe400078ec0ff */
[----:B------:R-:W-:Y:S01]  /*7e40*/  @!P6 LEA.HI R0, R0, R0, RZ, 0x1 ;  /* 0x000000000000e211 */ /* 0x000fe200078f08ff */
[--C-:B------:R-:W-:Y:S01]  /*7e50*/  @!P3 IMAD.WIDE R2, R3, 0x4, R14.reuse ;  /* 0x000000040302b825 */ /* 0x100fe200078e020e */
[----:B------:R-:W-:Y:S01]  /*7e60*/  @!P1 LEA.HI R6, R6, R6, RZ, 0x1 ;  /* 0x0000000606069211 */ /* 0x000fe200078f08ff */
[----:B------:R2:W-:Y:S01]  /*7e70*/  @!P5 ST.E.64 [R4.64], R36 ;  /* 0x000000240400d985 */ /* 0x0005e2000c101b0c */
[----:B------:R-:W-:Y:S01]  /*7e80*/  IADD3 R19, R9, 0x38, RZ ;  /* 0x0000003809137810 */ /* 0x000fe20007ffe0ff */
[--C-:B------:R-:W-:Y:S01]  /*7e90*/  @!P2 IMAD.WIDE R16, R17, 0x4, R14.reuse ;  /* 0x000000041110a825 */ /* 0x100fe200078e020e */
[----:B------:R-:W-:Y:S02]  /*7ea0*/  IADD3 R18, R9, 0x40, RZ ;  /* 0x0000004009127810 */ /* 0x000fe40007ffe0ff */
[----:B------:R-:W-:Y:S01]  /*7eb0*/  ISETP.GE.AND P5, PT, R19, c[0x0][0x3c8], PT ;  /* 0x0000f20013007a0c */ /* 0x000fe20003fa6270 */
[----:B-1----:R-:W-:Y:S01]  /*7ec0*/  @!P4 IMAD.WIDE R10, R13, 0x4, R14 ;  /* 0x000000040d0ac825 */ /* 0x002fe200078e020e */
[----:B------:R-:W-:-:S02]  /*7ed0*/  IADD3 R13, R9, 0x48, RZ ;  /* 0x00000048090d7810 */ /* 0x000fc40007ffe0ff */
[----:B------:R-:W-:Y:S02]  /*7ee0*/  IADD3 R8, R9, 0x50, RZ ;  /* 0x0000005009087810 */ /* 0x000fe40007ffe0ff */
[----:B------:R1:W-:Y:S01]  /*7ef0*/  @!P4 ST.E.64 [R10.64], R40 ;  /* 0x000000280a00c985 */ /* 0x0003e2000c101b0c */
[----:B------:R-:W-:-:S03]  /*7f00*/  ISETP.GE.AND P4, PT, R18, c[0x0][0x3c8], PT ;  /* 0x0000f20012007a0c */ /* 0x000fc60003f86270 */
[----:B------:R3:W-:Y:S01]  /*7f10*/  @!P3 ST.E.64 [R2.64], R44 ;  /* 0x0000002c0200b985 */ /* 0x0007e2000c101b0c */
[----:B------:R-:W-:Y:S02]  /*7f20*/  ISETP.GE.AND P3, PT, R13, c[0x0][0x3c8], PT ;  /* 0x0000f2000d007a0c */ /* 0x000fe40003f66270 */
[----:B------:R-:W-:Y:S01]  /*7f30*/  @!P5 LEA.HI R19, R19, R19, RZ, 0x1 ;  /* 0x000000131313d211 */ /* 0x000fe200078f08ff */
[----:B------:R4:W-:Y:S01]  /*7f40*/  @!P2 ST.E.64 [R16.64], R48 ;  /* 0x000000301000a985 */ /* 0x0009e2000c101b0c */
[----:B------:R-:W-:Y:S02]  /*7f50*/  ISETP.GE.AND P2, PT, R8, c[0x0][0x3c8], PT ;  /* 0x0000f20008007a0c */ /* 0x000fe40003f46270 */
[----:B------:R-:W-:-:S03]  /*7f60*/  @!P5 LOP3.LUT R19, R19, 0xfffffffe, RZ, 0xc0, !PT ;  /* 0xfffffffe1313d812 */ /* 0x000fc600078ec0ff */
[----:B------:R-:W-:Y:S02]  /*7f70*/  @!P4 LEA.HI R18, R18, R18, RZ, 0x1 ;  /* 0x000000121212c211 */ /* 0x000fe400078f08ff */
[----:B--2---:R-:W-:Y:S02]  /*7f80*/  @!P6 LOP3.LUT R5, R0, 0xfffffffe, RZ, 0xc0, !PT ;  /* 0xfffffffe0005e812 */ /* 0x004fe400078ec0ff */
[----:B------:R-:W-:Y:S02]  /*7f90*/  IADD3 R0, R9, 0x58, RZ ;  /* 0x0000005809007810 */ /* 0x000fe40007ffe0ff */
[----:B------:R-:W-:Y:S01]  /*7fa0*/  @!P3 LEA.HI R13, R13, R13, RZ, 0x1 ;  /* 0x0000000d0d0db211 */ /* 0x000fe200078f08ff */
[----:B------:R-:W-:Y:S01]  /*7fb0*/  @!P6 IMAD.WIDE R4, R5, 0x4, R14 ;  /* 0x000000040504e825 */ /* 0x000fe200078e020e */
[----:B------:R-:W-:Y:S02]  /*7fc0*/  @!P2 LEA.HI R8, R8, R8, RZ, 0x1 ;  /* 0x000000080808a211 */ /* 0x000fe400078f08ff */
[----:B------:R-:W-:-:S02]  /*7fd0*/  @!P3 LOP3.LUT R13, R13, 0xfffffffe, RZ, 0xc0, !PT ;  /* 0xfffffffe0d0db812 */ /* 0x000fc400078ec0ff */
[----:B------:R2:W-:Y:S01]  /*7fe0*/  @!P6 ST.E.64 [R4.64], R52 ;  /* 0x000000340400e985 */ /* 0x0005e2000c101b0c */
[----:B-1----:R-:W-:Y:S02]  /*7ff0*/  @!P4 LOP3.LUT R11, R18, 0xfffffffe, RZ, 0xc0, !PT ;  /* 0xfffffffe120bc812 */ /* 0x002fe400078ec0ff */
[----:B------:R-:W-:Y:S02]  /*8000*/  IADD3 R18, R9, 0x68, RZ ;  /* 0x0000006809127810 */ /* 0x000fe40007ffe0ff */
[----:B---3--:R-:W-:Y:S01]  /*8010*/  @!P1 LOP3.LUT R3, R6, 0xfffffffe, RZ, 0xc0, !PT ;  /* 0xfffffffe06039812 */ /* 0x008fe200078ec0ff */
[----:B------:R-:W-:Y:S01]  /*8020*/  @!P4 IMAD.WIDE R10, R11, 0x4, R14 ;  /* 0x000000040b0ac825 */ /* 0x000fe200078e020e */
[----:B------:R-:W-:-:S03]  /*8030*/  IADD3 R6, R9, 0x60, RZ ;  /* 0x0000006009067810 */ /* 0x000fc60007ffe0ff */
[----:B------:R-:W-:Y:S01]  /*8040*/  @!P1 IMAD.WIDE R2, R3, 0x4, R14 ;  /* 0x0000000403029825 */ /* 0x000fe200078e020e */
[----:B------:R-:W-:-:S03]  /*8050*/  ISETP.GE.AND P6, PT, R6, c[0x0][0x3c8], PT ;  /* 0x0000f20006007a0c */ /* 0x000fc60003fc6270 */
[----:B----4-:R-:W-:Y:S01]  /*8060*/  @!P3 IMAD.WIDE R16, R13, 0x4, R14 ;  /* 0x000000040d10b825 */ /* 0x010fe200078e020e */
[----:B------:R1:W-:Y:S01]  /*8070*/  @!P1 ST.E.64 [R2.64], R56 ;  /* 0x0000003802009985 */ /* 0x0003e2000c101b0c */
[----:B------:R-:W-:Y:S02]  /*8080*/  ISETP.GE.AND P1, PT, R0, c[0x0][0x3c8], PT ;  /* 0x0000f20000007a0c */ /* 0x000fe40003f26270 */
[----:B------:R-:W-:-:S06]  /*8090*/  IADD3 R13, R9, 0x70, RZ ;  /* 0x00000070090d7810 */ /* 0x000fcc0007ffe0ff */
[----:B------:R-:W-:-:S05]  /*80a0*/  @!P6 LEA.HI R6, R6, R6, RZ, 0x1 ;  /* 0x000000060606e211 */ /* 0x000fca00078f08ff */
[----:B------:R-:W-:Y:S02]  /*80b0*/  @!P1 LEA.HI R0, R0, R0, RZ, 0x1 ;  /* 0x0000000000009211 */ /* 0x000fe400078f08ff */
[----:B--2---:R-:W-:Y:S02]  /*80c0*/  @!P2 LOP3.LUT R5, R8, 0xfffffffe, RZ, 0xc0, !PT ;  /* 0xfffffffe0805a812 */ /* 0x004fe400078ec0ff */
[----:B------:R-:W-:Y:S02]  /*80d0*/  @!P1 LOP3.LUT R21, R0, 0xfffffffe, RZ, 0xc0, !PT ;  /* 0xfffffffe00159812 */ /* 0x000fe400078ec0ff */
[----:B------:R-:W-:Y:S01]  /*80e0*/  IADD3 R8, R9, 0x78, RZ ;  /* 0x0000007809087810 */ /* 0x000fe20007ffe0ff */
[----:B------:R-:W-:Y:S01]  /*80f0*/  @!P2 IMAD.WIDE R4, R5, 0x4, R14 ;  /* 0x000000040504a825 */ /* 0x000fe200078e020e */
[----:B------:R-:W-:-:S03]  /*8100*/  IADD3 R0, R9, 0x88, RZ ;  /* 0x0000008809007810 */ /* 0x000fc60007ffe0ff */
[----:B-1----:R-:W-:Y:S01]  /*8110*/  @!P5 IMAD.WIDE R2, R19, 0x4, R14 ;  /* 0x000000041302d825 */ /* 0x002fe200078e020e */
[----:B------:R-:W-:-:S04]  /*8120*/  IADD3 R19, R9, 0x80, RZ ;  /* 0x0000008009137810 */ /* 0x000fc80007ffe0ff */
[----:B------:R1:W-:Y:S01]  /*8130*/  @!P5 ST.E.64 [R2.64], R60 ;  /* 0x0000003c0200d985 */ /* 0x0003e2000c101b0c */
[----:B------:R-:W-:-:S03]  /*8140*/  ISETP.GE.AND P5, PT, R18, c[0x0][0x3c8], PT ;  /* 0x0000f20012007a0c */ /* 0x000fc60003fa6270 */
[----:B------:R2:W-:Y:S01]  /*8150*/  @!P4 ST.E.64 [R10.64], R64 ;  /* 0x000000400a00c985 */ /* 0x0005e2000c101b0c */
[----:B------:R-:W-:-:S03]  /*8160*/  ISETP.GE.AND P4, PT, R13, c[0x0][0x3c8], PT ;  /* 0x0000f2000d007a0c */ /* 0x000fc60003f86270 */
[----:B------:R-:W-:Y:S01]  /*8170*/  @!P3 ST.E.64 [R16.64], R68 ;  /* 0x000000441000b985 */ /* 0x000fe2000c101b0c */
[----:B------:R-:W-:-:S03]  /*8180*/  ISETP.GE.AND P3, PT, R8, c[0x0][0x3c8], PT ;  /* 0x0000f20008007a0c */ /* 0x000fc60003f66270 */
[----:B------:R3:W-:Y:S01]  /*8190*/  @!P2 ST.E.64 [R4.64], R72 ;  /* 0x000000480400a985 */ /* 0x0007e2000c101b0c */
[----:B------:R-:W-:Y:S02]  /*81a0*/  ISETP.GE.AND P2, PT, R19, c[0x0][0x3c8], PT ;  /* 0x0000f20013007a0c */ /* 0x000fe40003f46270 */
[----:B------:R-:W-:-:S03]  /*81b0*/  @!P5 LEA.HI R18, R18, R18, RZ, 0x1 ;  /* 0x000000121212d211 */ /* 0x000fc600078f08ff */
[----:B------:R-:W-:-:S04]  /*81c0*/  @!P4 LEA.HI R13, R13, R13, RZ, 0x1 ;  /* 0x0000000d0d0dc211 */ /* 0x000fc800078f08ff */
[----:B------:R-:W-:Y:S02]  /*81d0*/  @!P3 LEA.HI R8, R8, R8, RZ, 0x1 ;  /* 0x000000080808b211 */ /* 0x000fe400078f08ff */
[----:B------:R-:W-:Y:S02]  /*81e0*/  @!P4 LOP3.LUT R13, R13, 0xfffffffe, RZ, 0xc0, !PT ;  /* 0xfffffffe0d0dc812 */ /* 0x000fe400078ec0ff */
[----:B------:R-:W-:Y:S02]  /*81f0*/  @!P2 LEA.HI R19, R19, R19, RZ, 0x1 ;  /* 0x000000131313a211 */ /* 0x000fe400078f08ff */
[----:B-1----:R-:W-:Y:S02]  /*8200*/  @!P6 LOP3.LUT R3, R6, 0xfffffffe, RZ, 0xc0, !PT ;  /* 0xfffffffe0603e812 */ /* 0x002fe400078ec0ff */
[----:B------:R-:W-:Y:S01]  /*8210*/  @!P2 LOP3.LUT R19, R19, 0xfffffffe, RZ, 0xc0, !PT ;  /* 0xfffffffe1313a812 */ /* 0x000fe200078ec0ff */
[----:B--2---:R-:W-:Y:S01]  /*8220*/  @!P1 IMAD.WIDE R10, R21, 0x4, R14 ;  /* 0x00000004150a9825 */ /* 0x004fe200078e020e */
[----:B------:R-:W-:-:S03]  /*8230*/  IADD3 R6, R9, 0x98, RZ ;  /* 0x0000009809067810 */ /* 0x000fc60007ffe0ff */
[--C-:B------:R-:W-:Y:S01]  /*8240*/  @!P6 IMAD.WIDE R2, R3, 0x4, R14.reuse ;  /* 0x000000040302e825 */ /* 0x100fe200078e020e */
[----:B------:R1:W-:Y:S01]  /*8250*/  @!P1 ST.E.64 [R10.64], R76 ;  /* 0x0000004c0a009985 */ /* 0x0003e2000c101b0c */
[----:B------:R-:W-:Y:S02]  /*8260*/  ISETP.GE.AND P1, PT, R0, c[0x0][0x3c8], PT ;  /* 0x0000f20000007a0c */ /* 0x000fe40003f26270 */
[----:B---3--:R-:W-:Y:S01]  /*8270*/  @!P5 LOP3.LUT R5, R18, 0xfffffffe, RZ, 0xc0, !PT ;  /* 0xfffffffe1205d812 */ /* 0x008fe200078ec0ff */
[----:B------:R2:W-:Y:S01]  /*8280*/  @!P6 ST.E.64 [R2.64], R80 ;  /* 0x000000500200e985 */ /* 0x0005e2000c101b0c */
[----:B------:R-:W-:Y:S01]  /*8290*/  @!P4 IMAD.WIDE R16, R13, 0x4, R14 ;  /* 0x000000040d10c825 */ /* 0x000fe200078e020e */
[----:B------:R-:W-:-:S03]  /*82a0*/  IADD3 R13, R9, 0xa0, RZ ;  /* 0x000000a0090d7810 */ /* 0x000fc60007ffe0ff */
[----:B------:R-:W-:-:S04]  /*82b0*/  @!P5 IMAD.WIDE R4, R5, 0x4, R14 ;  /* 0x000000040504d825 */ /* 0x000fc800078e020e */
[----:B------:R-:W-:Y:S01]  /*82c0*/  @!P2 IMAD.WIDE R18, R19, 0x4, R14 ;  /* 0x000000041312a825 */ /* 0x000fe200078e020e */
[----:B------:R-:W-:Y:S01]  /*82d0*/  @!P1 LEA.HI R0, R0, R0, RZ, 0x1 ;  /* 0x0000000000009211 */ /* 0x000fe200078f08ff */
[----:B------:R3:W-:Y:S01]  /*82e0*/  @!P5 ST.E.64 [R4.64], R84 ;  /* 0x000000540400d985 */ /* 0x0007e2000c101b0c */
[----:B------:R-:W-:-:S03]  /*82f0*/  ISETP.GE.AND P5, PT, R6, c[0x0][0x3c8], PT ;  /* 0x0000f20006007a0c */ /* 0x000fc60003fa6270 */
[----:B------:R4:W-:Y:S01]  /*8300*/  @!P4 ST.E.64 [R16.64], R88 ;  /* 0x000000581000c985 */ /* 0x0009e2000c101b0c */
[----:B------:R-:W-:Y:S02]  /*8310*/  ISETP.GE.AND P4, PT, R13, c[0x0][0x3c8], PT ;  /* 0x0000f2000d007a0c */ /* 0x000fe40003f86270 */
[----:B-1----:R-:W-:Y:S02]  /*8320*/  @!P3 LOP3.LUT R11, R8, 0xfffffffe, RZ, 0xc0, !PT ;  /* 0xfffffffe080bb812 */ /* 0x002fe400078ec0ff */
[----:B------:R-:W-:Y:S02]  /*8330*/  IADD3 R8, R9, 0xa8, RZ ;  /* 0x000000a809087810 */ /* 0x000fe40007ffe0ff */
[----:B--2---:R-:W-:Y:S01]  /*8340*/  @!P1 LOP3.LUT R3, R0, 0xfffffffe, RZ, 0xc0, !PT ;  /* 0xfffffffe00039812 */ /* 0x004fe200078ec0ff */
[--C-:B------:R-:W-:Y:S01]  /*8350*/  @!P3 IMAD.WIDE R10, R11, 0x4, R14.reuse ;  /* 0x000000040b0ab825 */ /* 0x100fe200078e020e */
[----:B------:R-:W-:Y:S02]  /*8360*/  IADD3 R0, R9, 0x90, RZ ;  /* 0x0000009009007810 */ /* 0x000fe40007ffe0ff */
[----:B------:R-:W-:Y:S01]  /*8370*/  @!P5 LEA.HI R6, R6, R6, RZ, 0x1 ;  /* 0x000000060606d211 */ /* 0x000fe200078f08ff */
[----:B------:R-:W-:Y:S01]  /*8380*/  @!P1 IMAD.WIDE R2, R3, 0x4, R14 ;  /* 0x0000000403029825 */ /* 0x000fe200078e020e */
[----:B------:R-:W-:Y:S01]  /*8390*/  ISETP.GE.AND P6, PT, R0, c[0x0][0x3c8], PT ;  /* 0x0000f20000007a0c */ /* 0x000fe20003fc6270 */
[----:B------:R1:W-:Y:S01]  /*83a0*/  @!P3 ST.E.64 [R10.64], R92 ;  /* 0x0000005c0a00b985 */ /* 0x0003e2000c101b0c */
[----:B------:R-:W-:-:S02]  /*83b0*/  ISETP.GE.AND P3, PT, R8, c[0x0][0x3c8], PT ;  /* 0x0000f20008007a0c */ /* 0x000fc40003f66270 */
[----:B------:R-:W-:Y:S01]  /*83c0*/  @!P4 LEA.HI R13, R13, R13, RZ, 0x1 ;  /* 0x0000000d0d0dc211 */ /* 0x000fe200078f08ff */
[----:B------:R2:W-:Y:S01]  /*83d0*/  @!P2 ST.E.64 [R18.64], R96 ;  /* 0x000000601200a985 */ /* 0x0005e2000c101b0c */
[C---:B---3--:R-:W-:Y:S02]  /*83e0*/  IADD3 R5, R9.reuse, 0xb0, RZ ;  /* 0x000000b009057810 */ /* 0x048fe40007ffe0ff */
[----:B------:R-:W-:Y:S01]  /*83f0*/  IADD3 R4, R9, 0xb8, RZ ;  /* 0x000000b809047810 */ /* 0x000fe20007ffe0ff */
[----:B------:R3:W-:Y:S01]  /*8400*/  @!P1 ST.E.64 [R2.64], R100 ;  /* 0x0000006402009985 */ /* 0x0007e2000c101b0c */
[----:B------:R-:W-:Y:S02]  /*8410*/  ISETP.GE.AND P2, PT, R5, c[0x0][0x3c8], PT ;  /* 0x0000f20005007a0c */ /* 0x000fe40003f46270 */
[----:B------:R-:W-:Y:S02]  /*8420*/  ISETP.GE.AND P1, PT, R4, c[0x0][0x3c8], PT ;  /* 0x0000f20004007a0c */ /* 0x000fe40003f26270 */
[----:B------:R-:W-:-:S02]  /*8430*/  @!P6 LEA.HI R0, R0, R0, RZ, 0x1 ;  /* 0x000000000000e211 */ /* 0x000fc400078f08ff */
[----:B------:R-:W-:Y:S02]  /*8440*/  @!P3 LEA.HI R8, R8, R8, RZ, 0x1 ;  /* 0x000000080808b211 */ /* 0x000fe400078f08ff */
[----:B------:R-:W-:Y:S02]  /*8450*/  @!P4 LOP3.LUT R13, R13, 0xfffffffe, RZ, 0xc0, !PT ;  /* 0xfffffffe0d0dc812 */ /* 0x000fe400078ec0ff */
[----:B----4-:R-:W-:-:S03]  /*8460*/  @!P3 LOP3.LUT R17, R8, 0xfffffffe, RZ, 0xc0, !PT ;  /* 0xfffffffe0811b812 */ /* 0x010fc600078ec0ff */
[----:B------:R-:W-:Y:S01]  /*8470*/  @!P2 LEA.HI R5, R5, R5, RZ, 0x1 ;  /* 0x000000050505a211 */ /* 0x000fe200078f08ff */
[--C-:B------:R-:W-:Y:S01]  /*8480*/  @!P4 IMAD.WIDE R20, R13, 0x4, R14.reuse ;  /* 0x000000040d14c825 */ /* 0x100fe200078e020e */
[----:B------:R-:W-:Y:S02]  /*8490*/  @!P1 LEA.HI R4, R4, R4, RZ, 0x1 ;  /* 0x0000000404049211 */ /* 0x000fe400078f08ff */
[----:B------:R-:W-:Y:S01]  /*84a0*/  @!P2 LOP3.LUT R5, R5, 0xfffffffe, RZ, 0xc0, !PT ;  /* 0xfffffffe0505a812 */ /* 0x000fe200078ec0ff */
[----:B------:R-:W-:Y:S01]  /*84b0*/  @!P3 IMAD.WIDE R16, R17, 0x4, R14 ;  /* 0x000000041110b825 */ /* 0x000fe200078e020e */
[----:B-1----:R-:W-:Y:S02]  /*84c0*/  @!P5 LOP3.LUT R11, R6, 0xfffffffe, RZ, 0xc0, !PT ;  /* 0xfffffffe060bd812 */ /* 0x002fe400078ec0ff */
[----:B--2---:R-:W-:-:S03]  /*84d0*/  @!P1 LOP3.LUT R19, R4, 0xfffffffe, RZ, 0xc0, !PT ;  /* 0xfffffffe04139812 */ /* 0x004fc600078ec0ff */
[----:B------:R-:W-:Y:S01]  /*84e0*/  @!P5 IMAD.WIDE R10, R11, 0x4, R14 ;  /* 0x000000040b0ad825 */ /* 0x000fe200078e020e */
[----:B---3--:R-:W-:-:S03]  /*84f0*/  @!P6 LOP3.LUT R3, R0, 0xfffffffe, RZ, 0xc0, !PT ;  /* 0xfffffffe0003e812 */ /* 0x008fc600078ec0ff */
[----:B------:R-:W-:-:S04]  /*8500*/  @!P2 IMAD.WIDE R4, R5, 0x4, R14 ;  /* 0x000000040504a825 */ /* 0x000fc800078e020e */
[----:B------:R-:W-:-:S04]  /*8510*/  @!P6 IMAD.WIDE R2, R3, 0x4, R14 ;  /* 0x000000040302e825 */ /* 0x000fc800078e020e */
[----:B------:R-:W-:Y:S01]  /*8520*/  @!P1 IMAD.WIDE R14, R19, 0x4, R14 ;  /* 0x00000004130e9825 */ /* 0x000fe200078e020e */
[----:B------:R1:W-:Y:S04]  /*8530*/  @!P6 ST.E.64 [R2.64], R124 ;  /* 0x0000007c0200e985 */ /* 0x0003e8000c101b0c */
[----:B------:R1:W-:Y:S04]  /*8540*/  @!P5 ST.E.64 [R10.64], R104 ;  /* 0x000000680a00d985 */ /* 0x0003e8000c101b0c */
[----:B------:R1:W-:Y:S04]  /*8550*/  @!P4 ST.E.64 [R20.64], R108 ;  /* 0x0000006c1400c985 */ /* 0x0003e8000c101b0c */
[----:B------:R1:W-:Y:S04]  /*8560*/  @!P3 ST.E.64 [R16.64], R112 ;  /* 0x000000701000b985 */ /* 0x0003e8000c101b0c */
[----:B------:R1:W-:Y:S04]  /*8570*/  @!P2 ST.E.64 [R4.64], R120 ;  /* 0x000000780400a985 */ /* 0x0003e8000c101b0c */
[----:B------:R1:W-:Y:S02]  /*8580*/  @!P1 ST.E.64 [R14.64], R116 ;  /* 0x000000740e009985 */ /* 0x0003e4000c101b0c */
.L_x_17:
[----:B------:R-:W-:Y:S05]  /*8590*/  BSYNC B0 ;  /* 0x0000000000007941 */ /* 0x000fea0003800000 */
.L_x_16:
[----:B-1-3--:R1:W2:Y:S04]  /*85a0*/  SHFL.IDX PT, R5, R12, 0x1, 0x1c1f ;  /* 0x003c1f000c057f89 */ /* 0x00a2a800000e0000 */
[----:B------:R1:W3:Y:S01]  /*85b0*/  SHFL.IDX PT, R4, R7, 0x1, 0x1c1f ;  /* 0x003c1f0007047f89 */ /* 0x0002e200000e0000 */
[----:B------:R-:W-:Y:S05]  /*85c0*/  @P0 EXIT ;  /* 0x000000000000094d */ /* 0x000fea0003800000 */
[C---:B------:R-:W-:Y:S02]  /*85d0*/  IADD3 R3, R9.reuse, 0x8, RZ ;  /* 0x0000000809037810 */ /* 0x040fe40007ffe0ff */
[----:B------:R-:W-:-:S02]  /*85e0*/  ISETP.GE.AND P1, PT, R9, c[0x0][0x3c8], PT ;  /* 0x0000f20009007a0c */ /* 0x000fc40003f26270 */
[----:B------:R-:W-:Y:S02]  /*85f0*/  ISETP.GE.AND P0, PT, R3, c[0x0][0x3c8], PT ;  /* 0x0000f20003007a0c */ /* 0x000fe40003f06270 */
[C---:B------:R-:W-:Y:S02]  /*8600*/  IADD3 R2, R9.reuse, 0x10, RZ ;  /* 0x0000001009027810 */ /* 0x040fe40007ffe0ff */
[C---:B------:R-:W-:Y:S02]  /*8610*/  IADD3 R0, R9.reuse, 0x18, RZ ;  /* 0x0000001809007810 */ /* 0x040fe40007ffe0ff */
[----:B------:R-:W-:Y:S02]  /*8620*/  ISETP.GE.AND P6, PT, R2, c[0x0][0x3c8], PT ;  /* 0x0000f20002007a0c */ /* 0x000fe40003fc6270 */
[----:B------:R-:W-:Y:S02]  /*8630*/  ISETP.GE.AND P5, PT, R0, c[0x0][0x3c8], PT ;  /* 0x0000f20000007a0c */ /* 0x000fe40003fa6270 */
[C---:B------:R-:W-:Y:S01]  /*8640*/  IADD3 R10, R9.reuse, 0x20, RZ ;  /* 0x00000020090a7810 */ /* 0x040fe20007ffe0ff */
[C---:B-123--:R-:W-:Y:S01]  /*8650*/  @!P1 IMAD.WIDE R12, R9.reuse, 0x4, R4 ;  /* 0x00000004090c9825 */ /* 0x04efe200078e0204 */
[----:B------:R-:W-:-:S02]  /*8660*/  IADD3 R8, R9, 0x28, RZ ;  /* 0x0000002809087810 */ /* 0x000fc40007ffe0ff */
[----:B------:R-:W-:Y:S02]  /*8670*/  @!P0 LEA.HI R3, R3, R3, RZ, 0x1 ;  /* 0x0000000303038211 */ /* 0x000fe400078f08ff */
[----:B------:R-:W-:Y:S01]  /*8680*/  IADD3 R7, R9, 0x30, RZ ;  /* 0x0000003009077810 */ /* 0x000fe20007ffe0ff */
[----:B------:R1:W-:Y:S01]  /*8690*/  @!P1 ST.E.64 [R12.64], R130 ;  /* 0x000000820c009985 */ /* 0x0003e2000c101b0c */
[----:B------:R-:W-:Y:S02]  /*86a0*/  @!P0 LOP3.LUT R3, R3, 0xfffffffe, RZ, 0xc0, !PT ;  /* 0xfffffffe03038812 */ /* 0x000fe400078ec0ff */
[----:B------:R-:W-:Y:S02]  /*86b0*/  IADD3 R6, R9, 0x38, RZ ;  /* 0x0000003809067810 */ /* 0x000fe40007ffe0ff */
[----:B------:R-:W-:Y:S01]  /*86c0*/  ISETP.GE.AND P4, PT, R10, c[0x0][0x3c8], PT ;  /* 0x0000f2000a007a0c */ /* 0x000fe20003f86270 */
[----:B----4-:R-:W-:Y:S01]  /*86d0*/  @!P0 IMAD.WIDE R14, R3, 0x4, R4 ;  /* 0x00000004030e8825 */ /* 0x010fe200078e0204 */
[----:B------:R-:W-:-:S02]  /*86e0*/  IADD3 R3, R9, 0x40, RZ ;  /* 0x0000004009037810 */ /* 0x000fc40007ffe0ff */
[----:B------:R-:W-:Y:S02]  /*86f0*/  ISETP.GE.AND P3, PT, R8, c[0x0][0x3c8], PT ;  /* 0x0000f20008007a0c */ /* 0x000fe40003f66270 */
[----:B------:R-:W-:Y:S01]  /*8700*/  ISETP.GE.AND P2, PT, R7, c[0x0][0x3c8], PT ;  /* 0x0000f20007007a0c */ /* 0x000fe20003f46270 */
[----:B------:R2:W-:Y:S01]  /*8710*/  @!P0 ST.E.64 [R14.64], R38 ;  /* 0x000000260e008985 */ /* 0x0005e2000c101b0c */
[----:B------:R-:W-:Y:S02]  /*8720*/  ISETP.GE.AND P1, PT, R6, c[0x0][0x3c8], PT ;  /* 0x0000f20006007a0c */ /* 0x000fe40003f26270 */
[----:B------:R-:W-:Y:S02]  /*8730*/  @!P6 LEA.HI R2, R2, R2, RZ, 0x1 ;  /* 0x000000020202e211 */ /* 0x000fe400078f08ff */
[----:B------:R-:W-:Y:S02]  /*8740*/  ISETP.GE.AND P0, PT, R3, c[0x0][0x3c8], PT ;  /* 0x0000f20003007a0c */ /* 0x000fe40003f06270 */
[----:B------:R-:W-:-:S02]  /*8750*/  @!P5 LEA.HI R0, R0, R0, RZ, 0x1 ;  /* 0x000000000000d211 */ /* 0x000fc400078f08ff */
[----:B------:R-:W-:Y:S02]  /*8760*/  @!P6 LOP3.LUT R11, R2, 0xfffffffe, RZ, 0xc0, !PT ;  /* 0xfffffffe020be812 */ /* 0x000fe400078ec0ff */
[----:B------:R-:W-:Y:S02]  /*8770*/  @!P4 LEA.HI R10, R10, R10, RZ, 0x1 ;  /* 0x0000000a0a0ac211 */ /* 0x000fe400078f08ff */
[----:B------:R-:W-:Y:S02]  /*8780*/  @!P3 LEA.HI R8, R8, R8, RZ, 0x1 ;  /* 0x000000080808b211 */ /* 0x000fe400078f08ff */
[----:B------:R-:W-:Y:S02]  /*8790*/  IADD3 R2, R9, 0x48, RZ ;  /* 0x0000004809027810 */ /* 0x000fe40007ffe0ff */
[----:B-1----:R-:W-:Y:S02]  /*87a0*/  @!P5 LOP3.LUT R13, R0, 0xfffffffe, RZ, 0xc0, !PT ;  /* 0xfffffffe000dd812 */ /* 0x002fe400078ec0ff */
[----:B------:R-:W-:-:S02]  /*87b0*/  @!P2 LEA.HI R7, R7, R7, RZ, 0x1 ;  /* 0x000000070707a211 */ /* 0x000fc400078f08ff */
[----:B------:R-:W-:Y:S01]  /*87c0*/  IADD3 R0, R9, 0x50, RZ ;  /* 0x0000005009007810 */ /* 0x000fe20007ffe0ff */
[--C-:B------:R-:W-:Y:S01]  /*87d0*/  @!P5 IMAD.WIDE R12, R13, 0x4, R4.reuse ;  /* 0x000000040d0cd825 */ /* 0x100fe200078e0204 */
[----:B------:R-:W-:Y:S02]  /*87e0*/  @!P1 LEA.HI R6, R6, R6, RZ, 0x1 ;  /* 0x0000000606069211 */ /* 0x000fe400078f08ff */
[----:B------:R-:W-:Y:S02]  /*87f0*/  @!P0 LEA.HI R3, R3, R3, RZ, 0x1 ;  /* 0x0000000303038211 */ /* 0x000fe400078f08ff */
[----:B------:R-:W-:Y:S01]  /*8800*/  @!P3 LOP3.LUT R17, R8, 0xfffffffe, RZ, 0xc0, !PT ;  /* 0xfffffffe0811b812 */ /* 0x000fe200078ec0ff */
[----:B--2---:R-:W-:Y:S01]  /*8810*/  @!P6 IMAD.WIDE R14, R11, 0x4, R4 ;  /* 0x000000040b0ee825 */ /* 0x004fe200078e0204 */
[----:B------:R-:W-:Y:S02]  /*8820*/  @!P4 LOP3.LUT R11, R10, 0xfffffffe, RZ, 0xc0, !PT ;  /* 0xfffffffe0a0bc812 */ /* 0x000fe400078ec0ff */
[----:B------:R-:W-:-:S02]  /*8830*/  @!P2 LOP3.LUT R7, R7, 0xfffffffe, RZ, 0xc0, !PT ;  /* 0xfffffffe0707a812 */ /* 0x000fc400078ec0ff */
[----:B------:R1:W-:Y:S01]  /*8840*/  @!P6 ST.E.64 [R14.64], R42 ;  /* 0x0000002a0e00e985 */ /* 0x0003e2000c101b0c */
[----:B------:R-:W-:Y:S01]  /*8850*/  ISETP.GE.AND P6, PT, R2, c[0x0][0x3c8], PT ;  /* 0x0000f20002007a0c */ /* 0x000fe20003fc6270 */
[----:B------:R-:W-:Y:S01]  /*8860*/  @!P4 IMAD.WIDE R10, R11, 0x4, R4 ;  /* 0x000000040b0ac825 */ /* 0x000fe200078e0204 */
[----:B------:R-:W-:Y:S01]  /*8870*/  @!P0 LOP3.LUT R3, R3, 0xfffffffe, RZ, 0xc0, !PT ;  /* 0xfffffffe03038812 */ /* 0x000fe200078ec0ff */
[----:B------:R2:W-:Y:S01]  /*8880*/  @!P5 ST.E.64 [R12.64], R46 ;  /* 0x0000002e0c00d985 */ /* 0x0005e2000c101b0c */
[----:B------:R-:W-:Y:S02]  /*8890*/  ISETP.GE.AND P5, PT, R0, c[0x0][0x3c8], PT ;  /* 0x0000f20000007a0c */ /* 0x000fe40003fa6270 */
[C---:B------:R-:W-:Y:S01]  /*88a0*/  IADD3 R20, R9.reuse, 0x58, RZ ;  /* 0x0000005809147810 */ /* 0x040fe20007ffe0ff */
[----:B------:R3:W-:Y:S01]  /*88b0*/  @!P4 ST.E.64 [R10.64], R50 ;  /* 0x000000320a00c985 */ /* 0x0007e2000c101b0c */
[C---:B------:R-:W-:Y:S02]  /*88c0*/  IADD3 R19, R9.reuse, 0x60, RZ ;  /* 0x0000006009137810 */ /* 0x040fe40007ffe0ff */
[----:B------:R-:W-:-:S02]  /*88d0*/  IADD3 R18, R9, 0x68, RZ ;  /* 0x0000006809127810 */ /* 0x000fc40007ffe0ff */
[----:B------:R-:W-:Y:S02]  /*88e0*/  IADD3 R8, R9, 0x70, RZ ;  /* 0x0000007009087810 */ /* 0x000fe40007ffe0ff */
[----:B------:R-:W-:Y:S02]  /*88f0*/  ISETP.GE.AND P4, PT, R20, c[0x0][0x3c8], PT ;  /* 0x0000f20014007a0c */ /* 0x000fe40003f86270 */
[----:B------:R-:W-:Y:S02]  /*8900*/  @!P6 LEA.HI R2, R2, R2, RZ, 0x1 ;  /* 0x000000020202e211 */ /* 0x000fe400078f08ff */
[----:B------:R-:W-:-:S09]  /*8910*/  @!P5 LEA.HI R0, R0, R0, RZ, 0x1 ;  /* 0x000000000000d211 */ /* 0x000fd200078f08ff */
[----:B------:R-:W-:Y:S01]  /*8920*/  @!P4 LEA.HI R20, R20, R20, RZ, 0x1 ;  /* 0x000000141414c211 */ /* 0x000fe200078f08ff */
[----:B-1----:R-:W-:Y:S01]  /*8930*/  @!P3 IMAD.WIDE R14, R17, 0x4, R4 ;  /* 0x00000004110eb825 */ /* 0x002fe200078e0204 */
[----:B--2---:R-:W-:-:S03]  /*8940*/  @!P1 LOP3.LUT R13, R6, 0xfffffffe, RZ, 0xc0, !PT ;  /* 0xfffffffe060d9812 */ /* 0x004fc600078ec0ff */
[--C-:B------:R-:W-:Y:S01]  /*8950*/  @!P2 IMAD.WIDE R6, R7, 0x4, R4.reuse ;  /* 0x000000040706a825 */ /* 0x100fe200078e0204 */
[----:B------:R1:W-:Y:S01]  /*8960*/  @!P3 ST.E.64 [R14.64], R54 ;  /* 0x000000360e00b985 */ /* 0x0003e2000c101b0c */
[----:B------:R-:W-:Y:S02]  /*8970*/  ISETP.GE.AND P3, PT, R19, c[0x0][0x3c8], PT ;  /* 0x0000f20013007a0c */ /* 0x000fe40003f66270 */
[--C-:B------:R-:W-:Y:S01]  /*8980*/  @!P1 IMAD.WIDE R12, R13, 0x4, R4.reuse ;  /* 0x000000040d0c9825 */ /* 0x100fe200078e0204 */
[----:B------:R2:W-:Y:S01]  /*8990*/  @!P2 ST.E.64 [R6.64], R58 ;  /* 0x0000003a0600a985 */ /* 0x0005e2000c101b0c */
[----:B------:R-:W-:Y:S02]  /*89a0*/  ISETP.GE.AND P2, PT, R18, c[0x0][0x3c8], PT ;  /* 0x0000f20012007a0c */ /* 0x000fe40003f46270 */
[----:B------:R-:W-:Y:S01]  /*89b0*/  @!P0 IMAD.WIDE R16, R3, 0x4, R4 ;  /* 0x0000000403108825 */ /* 0x000fe200078e0204 */
[----:B------:R-:W-:Y:S01]  /*89c0*/  IADD3 R3, R9, 0x78, RZ ;  /* 0x0000007809037810 */ /* 0x000fe20007ffe0ff */
[----:B------:R4:W-:Y:S01]  /*89d0*/  @!P1 ST.E.64 [R12.64], R62 ;  /* 0x0000003e0c009985 */ /* 0x0009e2000c101b0c */
[----:B------:R-:W-:-:S02]  /*89e0*/  ISETP.GE.AND P1, PT, R8, c[0x0][0x3c8], PT ;  /* 0x0000f20008007a0c */ /* 0x000fc40003f26270 */
[----:B---3--:R-:W-:Y:S01]  /*89f0*/  @!P5 LOP3.LUT R11, R0, 0xfffffffe, RZ, 0xc0, !PT ;  /* 0xfffffffe000bd812 */ /* 0x008fe200078ec0ff */
[----:B------:R3:W-:Y:S01]  /*8a00*/  @!P0 ST.E.64 [R16.64], R66 ;  /* 0x0000004210008985 */ /* 0x0007e2000c101b0c */
[----:B------:R-:W-:Y:S02]  /*8a10*/  ISETP.GE.AND P0, PT, R3, c[0x0][0x3c8], PT ;  /* 0x0000f20003007a0c */ /* 0x000fe40003f06270 */
[----:B------:R-:W-:Y:S01]  /*8a20*/  @!P3 LEA.HI R19, R19, R19, RZ, 0x1 ;  /* 0x000000131313b211 */ /* 0x000fe200078f08ff */
[----:B------:R-:W-:Y:S01]  /*8a30*/  @!P5 IMAD.WIDE R10, R11, 0x4, R4 ;  /* 0x000000040b0ad825 */ /* 0x000fe200078e0204 */
[----:B------:R-:W-:Y:S02]  /*8a40*/  @!P2 LEA.HI R18, R18, R18, RZ, 0x1 ;  /* 0x000000121212a211 */ /* 0x000fe400078f08ff */
[----:B------:R-:W-:Y:S02]  /*8a50*/  @!P3 LOP3.LUT R19, R19, 0xfffffffe, RZ, 0xc0, !PT ;  /* 0xfffffffe1313b812 */ /* 0x000fe400078ec0ff */
[----:B------:R-:W-:-:S02]  /*8a60*/  IADD3 R0, R9, 0x88, RZ ;  /* 0x0000008809007810 */ /* 0x000fc40007ffe0ff */
[----:B------:R-:W-:-:S03]  /*8a70*/  @!P1 LEA.HI R8, R8, R8, RZ, 0x1 ;  /* 0x0000000808089211 */ /* 0x000fc600078f08ff */
[----:B------:R-:W-:Y:S01]  /*8a80*/  @!P0 LEA.HI R3, R3, R3, RZ, 0x1 ;  /* 0x0000000303038211 */ /* 0x000fe200078f08ff */
[--C-:B-1----:R-:W-:Y:S01]  /*8a90*/  @!P3 IMAD.WIDE R14, R19, 0x4, R4.reuse ;  /* 0x00000004130eb825 */ /* 0x102fe200078e0204 */
[----:B------:R-:W-:Y:S02]  /*8aa0*/  IADD3 R19, R9, 0x98, RZ ;  /* 0x0000009809137810 */ /* 0x000fe40007ffe0ff */
[----:B------:R-:W-:Y:S02]  /*8ab0*/  @!P0 LOP3.LUT R3, R3, 0xfffffffe, RZ, 0xc0, !PT ;  /* 0xfffffffe03038812 */ /* 0x000fe400078ec0ff */
[----:B--2---:R-:W-:Y:S02]  /*8ac0*/  @!P6 LOP3.LUT R7, R2, 0xfffffffe, RZ, 0xc0, !PT ;  /* 0xfffffffe0207e812 */ /* 0x004fe400078ec0ff */
[----:B------:R-:W-:Y:S02]  /*8ad0*/  IADD3 R2, R9, 0x80, RZ ;  /* 0x0000008009027810 */ /* 0x000fe40007ffe0ff */
[----:B----4-:R-:W-:Y:S01]  /*8ae0*/  @!P4 LOP3.LUT R13, R20, 0xfffffffe, RZ, 0xc0, !PT ;  /* 0xfffffffe140dc812 */ /* 0x010fe200078ec0ff */
[----:B------:R-:W-:Y:S01]  /*8af0*/  @!P6 IMAD.WIDE R6, R7, 0x4, R4 ;  /* 0x000000040706e825 */ /* 0x000fe200078e0204 */
[----:B------:R-:W-:-:S03]  /*8b00*/  IADD3 R20, R9, 0x90, RZ ;  /* 0x0000009009147810 */ /* 0x000fc60007ffe0ff */
[--C-:B------:R-:W-:Y:S01]  /*8b10*/  @!P4 IMAD.WIDE R12, R13, 0x4, R4.reuse ;  /* 0x000000040d0cc825 */ /* 0x100fe200078e0204 */
[----:B------:R1:W-:Y:S01]  /*8b20*/  @!P6 ST.E.64 [R6.64], R70 ;  /* 0x000000460600e985 */ /* 0x0003e2000c101b0c */
[----:B------:R-:W-:Y:S02]  /*8b30*/  ISETP.GE.AND P6, PT, R2, c[0x0][0x3c8], PT ;  /* 0x0000f20002007a0c */ /* 0x000fe40003fc6270 */
[----:B---3--:R-:W-:Y:S01]  /*8b40*/  @!P0 IMAD.WIDE R16, R3, 0x4, R4 ;  /* 0x0000000403108825 */ /* 0x008fe200078e0204 */
[----:B------:R2:W-:Y:S01]  /*8b50*/  @!P5 ST.E.64 [R10.64], R74 ;  /* 0x0000004a0a00d985 */ /* 0x0005e2000c101b0c */
[----:B------:R-:W-:Y:S02]  /*8b60*/  ISETP.GE.AND P5, PT, R0, c[0x0][0x3c8], PT ;  /* 0x0000f20000007a0c */ /* 0x000fe40003fa6270 */
[----:B------:R-:W-:Y:S01]  /*8b70*/  IADD3 R3, R9, 0xb0, RZ ;  /* 0x000000b009037810 */ /* 0x000fe20007ffe0ff */
[----:B------:R3:W-:Y:S01]  /*8b80*/  @!P4 ST.E.64 [R12.64], R78 ;  /* 0x0000004e0c00c985 */ /* 0x0007e2000c101b0c */
[----:B------:R-:W-:-:S03]  /*8b90*/  ISETP.GE.AND P4, PT, R20, c[0x0][0x3c8], PT ;  /* 0x0000f20014007a0c */ /* 0x000fc60003f86270 */
[----:B------:R4:W-:Y:S01]  /*8ba0*/  @!P3 ST.E.64 [R14.64], R82 ;  /* 0x000000520e00b985 */ /* 0x0009e2000c101b0c */
[----:B------:R-:W-:Y:S02]  /*8bb0*/  ISETP.GE.AND P3, PT, R19, c[0x0][0x3c8], PT ;  /* 0x0000f20013007a0c */ /* 0x000fe40003f66270 */
[----:B------:R-:W-:-:S03]  /*8bc0*/  @!P6 LEA.HI R2, R2, R2, RZ, 0x1 ;  /* 0x000000020202e211 */ /* 0x000fc600078f08ff */
[----:B------:R-:W-:-:S04]  /*8bd0*/  @!P5 LEA.HI R0, R0, R0, RZ, 0x1 ;  /* 0x000000000000d211 */ /* 0x000fc800078f08ff */
[----:B------:R-:W-:-:S04]  /*8be0*/  @!P4 LEA.HI R20, R20, R20, RZ, 0x1 ;  /* 0x000000141414c211 */ /* 0x000fc800078f08ff */
[----:B------:R-:W-:Y:S02]  /*8bf0*/  @!P3 LEA.HI R19, R19, R19, RZ, 0x1 ;  /* 0x000000131313b211 */ /* 0x000fe400078f08ff */
[----:B-1----:R-:W-:Y:S02]  /*8c00*/  @!P2 LOP3.LUT R7, R18, 0xfffffffe, RZ, 0xc0, !PT ;  /* 0xfffffffe1207a812 */ /* 0x002fe400078ec0ff */
[----:B------:R-:W-:Y:S02]  /*8c10*/  IADD3 R18, R9, 0xa0, RZ ;  /* 0x000000a009127810 */ /* 0x000fe40007ffe0ff */
[----:B--2---:R-:W-:Y:S01]  /*8c20*/  @!P1 LOP3.LUT R11, R8, 0xfffffffe, RZ, 0xc0, !PT ;  /* 0xfffffffe080b9812 */ /* 0x004fe200078ec0ff */
[--C-:B------:R-:W-:Y:S01]  /*8c30*/  @!P2 IMAD.WIDE R6, R7, 0x4, R4.reuse ;  /* 0x000000040706a825 */ /* 0x100fe200078e0204 */
[----:B------:R-:W-:Y:S02]  /*8c40*/  IADD3 R8, R9, 0xa8, RZ ;  /* 0x000000a809087810 */ /* 0x000fe40007ffe0ff */
[----:B---3--:R-:W-:Y:S01]  /*8c50*/  @!P4 LOP3.LUT R13, R20, 0xfffffffe, RZ, 0xc0, !PT ;  /* 0xfffffffe140dc812 */ /* 0x008fe200078ec0ff */
[----:B------:R-:W-:Y:S01]  /*8c60*/  @!P1 IMAD.WIDE R10, R11, 0x4, R4 ;  /* 0x000000040b0a9825 */ /* 0x000fe200078e0204 */
[----:B------:R1:W-:Y:S01]  /*8c70*/  @!P2 ST.E.64 [R6.64], R86 ;  /* 0x000000560600a985 */ /* 0x0003e2000c101b0c */
[----:B------:R-:W-:-:S02]  /*8c80*/  ISETP.GE.AND P2, PT, R18, c[0x0][0x3c8], PT ;  /* 0x0000f20012007a0c */ /* 0x000fc40003f46270 */
[----:B------:R-:W-:Y:S01]  /*8c90*/  @!P3 LOP3.LUT R19, R19, 0xfffffffe, RZ, 0xc0, !PT ;  /* 0xfffffffe1313b812 */ /* 0x000fe200078ec0ff */
[----:B------:R2:W-:Y:S01]  /*8ca0*/  @!P1 ST.E.64 [R10.64], R90 ;  /* 0x0000005a0a009985 */ /* 0x0005e2000c101b0c */
[----:B------:R-:W-:Y:S02]  /*8cb0*/  ISETP.GE.AND P1, PT, R8, c[0x0][0x3c8], PT ;  /* 0x0000f20008007a0c */ /* 0x000fe40003f26270 */
[----:B------:R-:W-:Y:S01]  /*8cc0*/  IADD3 R9, R9, 0xb8, RZ ;  /* 0x000000b809097810 */ /* 0x000fe20007ffe0ff */
[----:B------:R3:W-:Y:S01]  /*8cd0*/  @!P0 ST.E.64 [R16.64], R94 ;  /* 0x0000005e10008985 */ /* 0x0007e2000c101b0c */
[----:B------:R-:W-:-:S05]  /*8ce0*/  ISETP.GE.AND P0, PT, R3, c[0x0][0x3c8], PT ;  /* 0x0000f20003007a0c */ /* 0x000fca0003f06270 */
[----:B------:R-:W-:-:S04]  /*8cf0*/  @!P2 LEA.HI R18, R18, R18, RZ, 0x1 ;  /* 0x000000121212a211 */ /* 0x000fc800078f08ff */
[----:B------:R-:W-:Y:S02]  /*8d00*/  @!P1 LEA.HI R8, R8, R8, RZ, 0x1 ;  /* 0x0000000808089211 */ /* 0x000fe400078f08ff */
[----:B----4-:R-:W-:Y:S02]  /*8d10*/  @!P2 LOP3.LUT R15, R18, 0xfffffffe, RZ, 0xc0, !PT ;  /* 0xfffffffe120fa812 */ /* 0x010fe400078ec0ff */
[----:B------:R-:W-:-:S04]  /*8d20*/  @!P0 LEA.HI R3, R3, R3, RZ, 0x1 ;  /* 0x0000000303038211 */ /* 0x000fc800078f08ff */
[----:B------:R-:W-:Y:S02]  /*8d30*/  @!P0 LOP3.LUT R3, R3, 0xfffffffe, RZ, 0xc0, !PT ;  /* 0xfffffffe03038812 */ /* 0x000fe400078ec0ff */
[----:B-1----:R-:W-:-:S03]  /*8d40*/  @!P6 LOP3.LUT R7, R2, 0xfffffffe, RZ, 0xc0, !PT ;  /* 0xfffffffe0207e812 */ /* 0x002fc600078ec0ff */
[----:B------:R-:W-:Y:S01]  /*8d50*/  @!P0 IMAD.WIDE R2, R3, 0x4, R4 ;  /* 0x0000000403028825 */ /* 0x000fe200078e0204 */
[----:B--2---:R-:W-:-:S03]  /*8d60*/  @!P5 LOP3.LUT R11, R0, 0xfffffffe, RZ, 0xc0, !PT ;  /* 0xfffffffe000bd812 */ /* 0x004fc600078ec0ff */
[----:B------:R-:W-:Y:S01]  /*8d70*/  @!P6 IMAD.WIDE R6, R7, 0x4, R4 ;  /* 0x000000040706e825 */ /* 0x000fe200078e0204 */
[----:B---3--:R-:W-:-:S03]  /*8d80*/  @!P1 LOP3.LUT R17, R8, 0xfffffffe, RZ, 0xc0, !PT ;  /* 0xfffffffe08119812 */ /* 0x008fc600078ec0ff */
[--C-:B------:R-:W-:Y:S01]  /*8d90*/  @!P5 IMAD.WIDE R10, R11, 0x4, R4.reuse ;  /* 0x000000040b0ad825 */ /* 0x100fe200078e0204 */
[----:B------:R1:W-:Y:S04]  /*8da0*/  @!P6 ST.E.64 [R6.64], R98 ;  /* 0x000000620600e985 */ /* 0x0003e8000c101b0c */
[----:B------:R2:W-:Y:S01]  /*8db0*/  @!P5 ST.E.64 [R10.64], R102 ;  /* 0x000000660a00d985 */ /* 0x0005e2000c101b0c */
[----:B-1----:R-:W-:-:S04]  /*8dc0*/  @!P4 IMAD.WIDE R6, R13, 0x4, R4 ;  /* 0x000000040d06c825 */ /* 0x002fc800078e0204 */
[--C-:B--2---:R-:W-:Y:S01]  /*8dd0*/  @!P3 IMAD.WIDE R10, R19, 0x4, R4.reuse ;  /* 0x00000004130ab825 */ /* 0x104fe200078e0204 */
[----:B------:R1:W-:Y:S03]  /*8de0*/  @!P4 ST.E.64 [R6.64], R126 ;  /* 0x0000007e0600c985 */ /* 0x0003e6000c101b0c */
[--C-:B------:R-:W-:Y:S01]  /*8df0*/  @!P2 IMAD.WIDE R12, R15, 0x4, R4.reuse ;  /* 0x000000040f0ca825 */ /* 0x100fe200078e0204 */
[----:B------:R1:W-:Y:S03]  /*8e00*/  @!P3 ST.E.64 [R10.64], R106 ;  /* 0x0000006a0a00b985 */ /* 0x0003e6000c101b0c */
[----:B------:R-:W-:Y:S01]  /*8e10*/  @!P1 IMAD.WIDE R14, R17, 0x4, R4 ;  /* 0x00000004110e9825 */ /* 0x000fe200078e0204 */
[----:B------:R1:W-:Y:S04]  /*8e20*/  @!P2 ST.E.64 [R12.64], R110 ;  /* 0x0000006e0c00a985 */ /* 0x0003e8000c101b0c */
[----:B------:R1:W-:Y:S04]  /*8e30*/  @!P1 ST.E.64 [R14.64], R114 ;  /* 0x000000720e009985 */ /* 0x0003e8000c101b0c */
[----:B------:R1:W-:Y:S01]  /*8e40*/  @!P0 ST.E.64 [R2.64], R122 ;  /* 0x0000007a02008985 */ /* 0x0003e2000c101b0c */
[----:B------:R-:W-:-:S13]  /*8e50*/  ISETP.GE.AND P0, PT, R9, c[0x0][0x3c8], PT ;  /* 0x0000f20009007a0c */ /* 0x000fda0003f06270 */
[----:B------:R-:W-:Y:S05]  /*8e60*/  @P0 EXIT ;  /* 0x000000000000094d */ /* 0x000fea0003800000 */
[----:B-1----:R-:W-:-:S04]  /*8e70*/  LEA.HI R3, R9, R9, RZ, 0x1 ;  /* 0x0000000909037211 */ /* 0x002fc800078f08ff */
[----:B------:R-:W-:-:S05]  /*8e80*/  LOP3.LUT R3, R3, 0xfffffffe, RZ, 0xc0, !PT ;  /* 0xfffffffe03037812 */ /* 0x000fca00078ec0ff */
[----:B------:R-:W-:-:S05]  /*8e90*/  IMAD.WIDE R4, R3, 0x4, R4 ;  /* 0x0000000403047825 */ /* 0x000fca00078e0204 */
[----:B------:R-:W-:Y:S01]  /*8ea0*/  ST.E.64 [R4.64], R118 ;  /* 0x0000007604007985 */ /* 0x000fe2000c101b0c */
[----:B------:R-:W-:Y:S05]  /*8eb0*/  EXIT ;  /* 0x000000000000794d */ /* 0x000fea0003800000 */
.L_x_15:
[----:B-1----:R-:W1:Y:S02]  /*8ec0*/  S2R R4, SR_TID.X ;  /* 0x0000000000047919 */ /* 0x002e640000002100 */
[----:B-1----:R-:W-:-:S13]  /*8ed0*/  ISETP.GT.AND P0, PT, R4, 0x7f, PT ;  /* 0x0000007f0400780c */ /* 0x002fda0003f04270 */
[----:B------:R-:W-:Y:S05]  /*8ee0*/  @P0 EXIT ;  /* 0x000000000000094d */ /* 0x000fea0003800000 */
[----:B------:R-:W1:Y:S01]  /*8ef0*/  S2R R7, SR_CTAID.X ;  /* 0x0000000000077919 */ /* 0x000e620000002500 */
[----:B------:R-:W-:-:S05]  /*8f00*/  MOV R0, c[0x0][0x4e8] ;  /* 0x00013a0000007a02 */ /* 0x000fca0000000f00 */
[----:B------:R-:W-:Y:S01]  /*8f10*/  IMAD R2, R0, c[0x0][0x388], RZ ;  /* 0x0000e20000027a24 */ /* 0x000fe200078e02ff */
[----:B-1----:R-:W-:-:S04]  /*8f20*/  LEA R7, R7, R4, 0x7 ;  /* 0x0000000407077211 */ /* 0x002fc800078e38ff */
[----:B------:R-:W-:-:S13]  /*8f30*/  ISETP.GE.AND P0, PT, R7, R2, PT ;  /* 0x000000020700720c */ /* 0x000fda0003f06270 */
[----:B------:R-:W-:Y:S05]  /*8f40*/  @P0 EXIT ;  /* 0x000000000000094d */ /* 0x000fea0003800000 */
[----:B------:R-:W1:Y:S01]  /*8f50*/  S2R R5, SR_CTAID.Z ;  /* 0x0000000000057919 */ /* 0x000e620000002700 */
[----:B------:R-:W-:Y:S01]  /*8f60*/  USHF.R.S32.HI UR6, URZ, 0x1f, UR10 ;  /* 0x0000001f3f067899 */ /* 0x000fe2000801140a */
[----:B------:R-:W-:Y:S01]  /*8f70*/  ISETP.NE.AND P0, PT, R0, 0x1, PT ;  /* 0x000000010000780c */ /* 0x000fe20003f05270 */
[----:B------:R-:W-:Y:S01]  /*8f80*/  ULDC.64 UR4, c[0x0][0x4d0] ;  /* 0x0001340000047ab9 */ /* 0x000fe20000000a00 */
[----:B------:R-:W3:Y:S01]  /*8f90*/  S2R R3, SR_CTAID.Y ;  /* 0x0000000000037919 */ /* 0x000ee20000002600 */
[----:B------:R-:W-:Y:S01]  /*8fa0*/  UIMAD UR6, UR6, UR4, URZ ;  /* 0x00000004060672a4 */ /* 0x000fe2000f8e023f */
[----:B------:R-:W-:Y:S01]  /*8fb0*/  IADD3 R2, RZ, -UR10, RZ ;  /* 0x8000000aff027c10 */ /* 0x000fe2000fffe0ff */
[----:B--2---:R-:W-:Y:S01]  /*8fc0*/  UIMAD.WIDE.U32 UR8, UR10, UR4, URZ ;  /* 0x000000040a0872a5 */ /* 0x004fe2000f8e003f */
[----:B------:R-:W-:Y:S01]  /*8fd0*/  MOV R6, R7 ;  /* 0x0000000700067202 */ /* 0x000fe20000000f00 */
[----:B------:R-:W-:-:S04]  /*8fe0*/  UIMAD UR4, UR10, UR5, UR6 ;  /* 0x000000050a0472a4 */ /* 0x000fc8000f8e0206 */
[----:B------:R-:W-:Y:S01]  /*8ff0*/  UIADD3 UR4, UR9, UR4, URZ ;  /* 0x0000000409047290 */ /* 0x000fe2000fffe03f */
[----:B------:R-:W-:Y:S01]  /*9000*/  MOV R9, UR9 ;  /* 0x0000000900097c02 */ /* 0x000fe20008000f00 */
[----:B------:R-:W-:-:S04]  /*9010*/  @P0 IMAD.HI.U32 R4, R7, c[0x0][0x4ec], RZ ;  /* 0x00013b0007040a27 */ /* 0x000fc800078e00ff */
[----:B------:R-:W-:Y:S01]  /*9020*/  IMAD.U32 R8, RZ, RZ, UR8 ;  /* 0x00000008ff087e24 */ /* 0x000fe2000f8e00ff */
[----:B------:R-:W-:Y:S01]  /*9030*/  @P0 SHF.R.U32.HI R6, RZ, c[0x0][0x4f0], R4 ;  /* 0x00013c00ff060a19 */ /* 0x000fe20000011604 */
[----:B------:R-:W-:Y:S01]  /*9040*/  IMAD.U32 R9, RZ, RZ, UR4 ;  /* 0x00000004ff097e24 */ /* 0x000fe2000f8e00ff */
[----:B-1----:R-:W-:-:S03]  /*9050*/  SHF.R.S32.HI R0, RZ, 0x1f, R5 ;  /* 0x0000001fff007819 */ /* 0x002fc60000011405 */
[----:B------:R-:W-:Y:S01]  /*9060*/  IMAD.WIDE.U32 R8, R5, c[0x0][0x4d8], R8 ;  /* 0x0001360005087a25 */ /* 0x000fe200078e0008 */
[----:B------:R-:W-:-:S03]  /*9070*/  IADD3 R4, -R6, RZ, RZ ;  /* 0x000000ff06047210 */ /* 0x000fc60007ffe1ff */
[----:B------:R-:W-:Y:S02]  /*9080*/  IMAD R0, R0, c[0x0][0x4d8], RZ ;  /* 0x0001360000007a24 */ /* 0x000fe400078e02ff */
[----:B---3--:R-:W-:Y:S02]  /*9090*/  IMAD R2, R2, c[0x0][0x550], R3 ;  /* 0x0001540002027a24 */ /* 0x008fe400078e0203 */
[----:B------:R-:W-:Y:S02]  /*90a0*/  IMAD R0, R5, c[0x0][0x4dc], R0 ;  /* 0x0001370005007a24 */ /* 0x000fe400078e0200 */
[----:B------:R-:W-:Y:S01]  /*90b0*/  IMAD R4, R4, c[0x0][0x4e8], R7 ;  /* 0x00013a0004047a24 */ /* 0x000fe200078e0207 */
[----:B------:R-:W-:Y:S01]  /*90c0*/  SHF.R.S32.HI R3, RZ, 0x1f, R2 ;  /* 0x0000001fff037819 */ /* 0x000fe20000011402 */
[----:B------:R-:W-:Y:S01]  /*90d0*/  IMAD.IADD R9, R0, 0x1, R9 ;  /* 0x0000000100097824 */ /* 0x000fe200078e0209 */
[----:B------:R-:W-:-:S03]  /*90e0*/  SHF.R.S32.HI R0, RZ, 0x1f, R6 ;  /* 0x0000001fff007819 */ /* 0x000fc60000011406 */
[----:B------:R-:W-:Y:S02]  /*90f0*/  IMAD R3, R3, c[0x0][0x4e0], RZ ;  /* 0x0001380003037a24 */ /* 0x000fe400078e02ff */
[----:B------:R-:W-:-:S04]  /*9100*/  IMAD.WIDE.U32 R8, R2, c[0x0][0x4e0], R8 ;  /* 0x0001380002087a25 */ /* 0x000fc800078e0008 */
[----:B------:R-:W-:Y:S01]  /*9110*/  IMAD R3, R2, c[0x0][0x4e4], R3 ;  /* 0x0001390002037a24 */ /* 0x000fe200078e0203 */
[----:B------:R-:W-:Y:S02]  /*9120*/  SHF.R.S32.HI R2, RZ, 0x1f, R4 ;  /* 0x0000001fff027819 */ /* 0x000fe40000011404 */
[----:B------:R-:W-:-:S03]  /*9130*/  IADD3 R6, P0, R6, R8, RZ ;  /* 0x0000000806067210 */ /* 0x000fc60007f1e0ff */
[----:B------:R-:W-:Y:S01]  /*9140*/  IMAD R5, R2, c[0x0][0x4c8], RZ ;  /* 0x0001320002057a24 */ /* 0x000fe200078e02ff */
[----:B------:R-:W-:-:S03]  /*9150*/  IADD3.X R7, R0, R9, R3, P0, !PT ;  /* 0x0000000900077210 */ /* 0x000fc600007fe403 */
[C---:B------:R-:W-:Y:S02]  /*9160*/  IMAD R5, R4.reuse, c[0x0][0x4cc], R5 ;  /* 0x0001330004057a24 */ /* 0x040fe400078e0205 */
[----:B------:R-:W-:-:S05]  /*9170*/  IMAD.WIDE.U32 R6, R4, c[0x0][0x4c8], R6 ;  /* 0x0001320004067a25 */ /* 0x000fca00078e0006 */
[----:B------:R-:W-:Y:S02]  /*9180*/  IADD3 R5, R7, R5, RZ ;  /* 0x0000000507057210 */ /* 0x000fe40007ffe0ff */
[----:B------:R-:W-:-:S04]  /*9190*/  LEA R2, P0, R6, c[0x0][0x4a8], 0x2 ;  /* 0x00012a0006027a11 */ /* 0x000fc800078010ff */
[----:B------:R-:W-:Y:S02]  /*91a0*/  LEA.HI.X R3, R6, c[0x0][0x4ac], R5, 0x2, P0 ;  /* 0x00012b0006037a11 */ /* 0x000fe400000f1405 */
[----:B------:R-:W-:-:S05]  /*91b0*/  MOV R5, 0xff800000 ;  /* 0xff80000000057802 */ /* 0x000fca0000000f00 */
[----:B------:R-:W-:Y:S01]  /*91c0*/  STG.E [R2.64], R5 ;  /* 0x0000000502007986 */ /* 0x000fe2000c10190c */
[----:B------:R-:W-:Y:S05]  /*91d0*/  EXIT ;  /* 0x000000000000794d */ /* 0x000fea0003800000 */
.L_x_18:
[----:B------:R-:W-:-:S00]  /*91e0*/  BRA `(.L_x_18) ;  /* 0xfffffff000007947 */ /* 0x000fc0000383ffff */
[----:B------:R-:W-:-:S00]  /*91f0*/  NOP ;  /* 0x0000000000007918 */ /* 0x000fc00000000000 */
        /* <DEDUP_REMOVED lines=8> */
.L_x_3085:


//--------------------- .text._ZN7cutlass13device_kernelIN5flash19enable_sm80_to_sm89INS1_16FlashAttnFwdSm80INS1_25CollectiveMainloopFwdSm80ILi8ELi1ELb0EN4cute5tupleIJNS5_1CILi128EEENS7_ILi64EEENS7_ILi192EEEEEELi192ENS_6half_tEfNS_4arch4Sm80ELb0ELb0ELb0ELb1ELb1ELb0ELb1ELb1EEENS1_21CollectiveEpilogueFwdINS6_IJS8_SA_S9_EEENS6_IJNS7_ILi1EEESI_SI_EEESC_SE_Li256ELb1ELb1ELb1ELb0EEENS1_36VarlenDynamicPersistentTileSchedulerILi128ELi64ELi256ELi256ELb1ELb1ELb0ELb0ELb1ELb1EEEEEEEEEvNT_6ParamsE --------------------------
	.section	.text._ZN7cutlass13device_kernelIN5flash19enable_sm80_to_sm89INS1_16FlashAttnFwdSm80INS1_25CollectiveMainloopFwdSm80ILi8ELi1ELb0EN4cute5tupleIJNS5_1CILi128EEENS7_ILi64EEENS7_ILi192EEEEEELi192ENS_6half_tEfNS_4arch4Sm80ELb0ELb0ELb0ELb1ELb1ELb0ELb1ELb1EEENS1_21CollectiveEpilogueFwdINS6_IJS8_SA_S9_EEENS6_IJNS7_ILi1EEESI_SI_EEESC_SE_Li256ELb1ELb1ELb1ELb0EEENS1_36VarlenDynamicPersistentTileSchedulerILi128ELi64ELi256ELi256ELb1ELb1ELb0ELb0ELb1ELb1EEEEEEEEEvNT_6ParamsE,"ax",@progbits
	.sectioninfo	@"SHI_REGISTERS=255"
	.align	128
.text._ZN7cutlass13device_kernelIN5flash19enable_sm80_to_sm89INS1_16FlashAttnFwdSm80INS1_25CollectiveMainloopFwdSm80ILi8ELi1ELb0EN4cute5tupleIJNS5_1CILi128EEENS7_ILi64EEENS7_ILi192EEEEEELi192ENS_6half_tEfNS_4arch4Sm80ELb0ELb0ELb0ELb1ELb1ELb0ELb1ELb1EEENS1_21CollectiveEpilogueFwdINS6_IJS8_SA_S9_EEENS6_IJNS7_ILi1EEESI_SI_EEESC_SE_Li256ELb1ELb1ELb1ELb0EEENS1_36VarlenDynamicPersistentTileSchedulerILi128ELi64ELi256ELi256ELb1ELb1ELb0ELb0ELb1ELb1EEEEEEEEEvNT_6ParamsE:
        .type           _ZN7cutlass13device_kernelIN5flash19enable_sm80_to_sm89INS1_16FlashAttnFwdSm80INS1_25CollectiveMainloopFwdSm80ILi8ELi1ELb0EN4cute5tupleIJNS5_1CILi128EEENS7_ILi64EEENS7_ILi192EEEEEELi192ENS_6half_tEfNS_4arch4Sm80ELb0ELb0ELb0ELb1ELb1ELb0ELb1ELb1EEENS1_21CollectiveEpilogueFwdINS6_IJS8_SA_S9_EEENS6_IJNS7_ILi1EEESI_SI_EEESC_SE_Li256ELb1ELb1ELb1ELb0EEENS1_36VarlenDynamicPersistentTileSchedulerILi128ELi64ELi256ELi256ELb1ELb1ELb0ELb0ELb1ELb1EEEEEEEEEvNT_6ParamsE,@function
        .size           _ZN7cutlass13device_kernelIN5flash19enable_sm80_to_sm89INS1_16FlashAttnFwdSm80INS1_25CollectiveMainloopFwdSm80ILi8ELi1ELb0EN4cute5tupleIJNS5_1CILi128EEENS7_ILi64EEENS7_ILi192EEEEEELi192ENS_6half_tEfNS_4arch4Sm80ELb0ELb0ELb0ELb1ELb1ELb0ELb1ELb1EEENS1_21CollectiveEpilogueFwdINS6_IJS8_SA_S9_EEENS6_IJNS7_ILi1EEESI_SI_EEESC_SE_Li256ELb1ELb1ELb1ELb0EEENS1_36VarlenDynamicPersistentTileSchedulerILi128ELi64ELi256ELi256ELb1ELb1ELb0ELb0ELb1ELb1EEEEEEEEEvNT_6ParamsE,(.L_x_3086 - _ZN7cutlass13device_kernelIN5flash19enable_sm80_to_sm89INS1_16FlashAttnFwdSm80INS1_25CollectiveMainloopFwdSm80ILi8ELi1ELb0EN4cute5tupleIJNS5_1CILi128EEENS7_ILi64EEENS7_ILi192EEEEEELi192ENS_6half_tEfNS_4arch4Sm80ELb0ELb0ELb0ELb1ELb1ELb0ELb1ELb1EEENS1_21CollectiveEpilogueFwdINS6_IJS8_SA_S9_EEENS6_IJNS7_ILi1EEESI_SI_EEESC_SE_Li256ELb1ELb1ELb1ELb0EEENS1_36VarlenDynamicPersistentTileSchedulerILi128ELi64ELi256ELi256ELb1ELb1ELb0ELb0ELb1ELb1EEEEEEEEEvNT_6ParamsE)
        .other          _ZN7cutlass13device_kernelIN5flash19enable_sm80_to_sm89INS1_16FlashAttnFwdSm80INS1_25CollectiveMainloopFwdSm80ILi8ELi1ELb0EN4cute5tupleIJNS5_1CILi128EEENS7_ILi64EEENS7_ILi192EEEEEELi192ENS_6half_tEfNS_4arch4Sm80ELb0ELb0ELb0ELb1ELb1ELb0ELb1ELb1EEENS1_21CollectiveEpilogueFwdINS6_IJS8_SA_S9_EEENS6_IJNS7_ILi1EEESI_SI_EEESC_SE_Li256ELb1ELb1ELb1ELb0EEENS1_36VarlenDynamicPersistentTileSchedulerILi128ELi64ELi256ELi256ELb1ELb1ELb0ELb0ELb1ELb1EEEEEEEEEvNT_6ParamsE,@"STO_CUDA_ENTRY STV_DEFAULT"
_ZN7cutlass13device_kernelIN5flash19enable_sm80_to_sm89INS1_16FlashAttnFwdSm80INS1_25CollectiveMainloopFwdSm80ILi8ELi1ELb0EN4cute5tupleIJNS5_1CILi128EEENS7_ILi64EEENS7_ILi192EEEEEELi192ENS_6half_tEfNS_4arch4Sm80ELb0ELb0ELb0ELb1ELb1ELb0ELb1ELb1EEENS1_21CollectiveEpilogueFwdINS6_IJS8_SA_S9_EEENS6_IJNS7_ILi1EEESI_SI_EEESC_SE_Li256ELb1ELb1ELb1ELb0EEENS1_36VarlenDynamicPersistentTileSchedulerILi128ELi64ELi256ELi256ELb1ELb1ELb0ELb0ELb1ELb1EEEEEEEEEvNT_6ParamsE:
[----:B------:R-:W-:-:S03]  /*0000*/  MOV R1, c[0x0][0x28] ;  /* 0x00000a0000017a02 */ /* 0x000fc60000000f00 */
[----:B------:R-:W1:Y:S01]  /*0010*/  S2R R2, SR_TID.X ;  /* 0x0000000000027919 */ /* 0x000e620000002100 */
[----:B------:R-:W-:Y:S01]  /*0020*/  IADD3 R1, R1, -0x18, RZ ;  /* 0xffffffe801017810 */ /* 0x000fe20007ffe0ff */
[----:B------:R-:W-:Y:S01]  /*0030*/  ULDC.64 UR6, c[0x0][0x118] ;  /* 0x0000460000067ab9 */ /* 0x000fe20000000a00 */
[----:B-1----:R-:W-:-:S05]  /*0040*/  SHF.R.U32.HI R0, RZ, 0x5, R2 ;  /* 0x00000005ff007819 */ /* 0x002fca0000011602 */
[----:B------:R-:W1:Y:S02]  /*0050*/  SHFL.IDX PT, R3, R0, RZ, 0x1f ;  /* 0x00001fff00037589 */ /* 0x000e6400000e0000 */
[----:B-1----:R-:W-:Y:S02]  /*0060*/  ISETP.NE.AND P0, PT, R3, RZ, PT ;  /* 0x000000ff0300720c */ /* 0x002fe40003f05270 */
[----:B------:R1:W-:Y:S11]  /*0070*/  STL [R1+0x4], R3 ;  /* 0x0000040301007387 */ /* 0x0003f60000100800 */
[----:B------:R-:W-:Y:S06]  /*0080*/  @P0 BAR.SYNC.DEFER_BLOCKING 0x5, 0x100 ;  /* 0x0144000000000b1d */ /* 0x000fec0000010000 */
[----:B------:R-:W2:Y:S04]  /*0090*/  @P0 LDS.128 R212, [0x18100] ;  /* 0x01810000ffd40984 */ /* 0x000ea80000000c00 */
[----:B------:R-:W-:Y:S06]  /*00a0*/  @P0 BAR.ARV 0x4, 0x100 ;  /* 0x0104000000000b1d */ /* 0x000fec0000002000 */
[----:B------:R-:W-:Y:S05]  /*00b0*/  @P0 BRA `(.L_x_19) ;  /* 0x00000a7000000947 */ /* 0x000fea0003800000 */
[----:B-1----:R-:W-:Y:S01]  /*00c0*/  LOP3.LUT R12, R2, 0x1f, RZ, 0xc0, !PT ;  /* 0x0000001f020c7812 */ /* 0x002fe200078ec0ff */
[----:B------:R-:W-:Y:S01]  /*00d0*/  CS2R R8, SRZ ;  /* 0x0000000000087805 */ /* 0x000fe2000001ff00 */
[----:B------:R-:W-:-:S02]  /*00e0*/  IMAD.MOV.U32 R7, RZ, RZ, RZ ;  /* 0x000000ffff077224 */ /* 0x000fc400078e00ff */
[----:B------:R-:W-:-:S04]  /*00f0*/  ISETP.NE.AND P6, PT, R12, 0x1f, PT ;  /* 0x0000001f0c00780c */ /* 0x000fc80003fc5270 */
[----:B------:R-:W-:-:S13]  /*0100*/  ISETP.GE.OR P0, PT, R12, c[0x0][0x53c], !P6 ;  /* 0x00014f000c007a0c */ /* 0x000fda0007706670 */
[----:B------:R-:W-:Y:S02]  /*0110*/  @!P0 IMAD.MOV.U32 R4, RZ, RZ, 0x4 ;  /* 0x00000004ff048424 */ /* 0x000fe400078e00ff */
[----:B------:R-:W-:Y:S02]  /*0120*/  @!P0 IMAD.MOV.U32 R2, RZ, RZ, 0x4 ;  /* 0x00000004ff028424 */ /* 0x000fe400078e00ff */
[----:B------:R-:W-:-:S04]  /*0130*/  @!P0 IMAD.WIDE.U32 R4, R12, R4, c[0x0][0x580] ;  /* 0x000160000c048625 */ /* 0x000fc800078e0004 */
[C---:B------:R-:W-:Y:S01]  /*0140*/  @!P0 IMAD.WIDE.U32 R2, R12.reuse, R2, c[0x0][0x578] ;  /* 0x00015e000c028625 */ /* 0x040fe200078e0002 */
[----:B------:R-:W3:Y:S04]  /*0150*/  @!P0 LDG.E R8, [R4.64] ;  /* 0x0000000604088981 */ /* 0x000ee8000c1e1900 */
[----:B------:R-:W3:Y:S01]  /*0160*/  @!P0 LDG.E R7, [R2.64] ;  /* 0x0000000602078981 */ /* 0x000ee2000c1e1900 */
[C---:B------:R-:W-:Y:S01]  /*0170*/  ISETP.NE.AND P5, PT, R12.reuse, RZ, PT ;  /* 0x000000ff0c00720c */ /* 0x040fe20003fa5270 */
[----:B------:R-:W1:Y:S01]  /*0180*/  S2UR UR4, SR_CTAID.X ;  /* 0x00000000000479c3 */ /* 0x000e620000002500 */
[C---:B------:R-:W-:Y:S02]  /*0190*/  ISETP.GE.U32.AND P4, PT, R12.reuse, 0x2, PT ;  /* 0x000000020c00780c */ /* 0x040fe40003f86070 */
[----:B------:R-:W-:-:S02]  /*01a0*/  ISETP.GE.U32.AND P3, PT, R12, 0x4, PT ;  /* 0x000000040c00780c */ /* 0x000fc40003f66070 */
[C---:B------:R-:W-:Y:S02]  /*01b0*/  ISETP.GE.U32.AND P2, PT, R12.reuse, 0x8, PT ;  /* 0x000000080c00780c */ /* 0x040fe40003f46070 */
[----:B------:R-:W-:Y:S01]  /*01c0*/  ISETP.GE.U32.AND P1, PT, R12, 0x10, PT ;  /* 0x000000100c00780c */ /* 0x000fe20003f26070 */
[----:B---3--:R-:W-:-:S05]  /*01d0*/  IMAD R4, R8, R7, RZ ;  /* 0x0000000708047224 */ /* 0x008fca00078e02ff */
[----:B------:R-:W3:Y:S02]  /*01e0*/  SHFL.UP PT, R0, R4, 0x1, RZ ;  /* 0x0420000004007989 */ /* 0x000ee400000e00ff */
[----:B---3--:R-:W-:-:S05]  /*01f0*/  SEL R0, R0, RZ, P5 ;  /* 0x000000ff00007207 */ /* 0x008fca0002800000 */
[----:B------:R-:W-:-:S05]  /*0200*/  IMAD.IADD R4, R4, 0x1, R0 ;  /* 0x0000000104047824 */ /* 0x000fca00078e0200 */
        /* <DEDUP_REMOVED lines=12> */
[----:B------:R-:W3:Y:S02]  /*02d0*/  SHFL.IDX PT, R6, R4, 0x1f, 0x1f ;  /* 0x03e01f0004067f89 */ /* 0x000ee400000e0000 */
[----:B---3--:R-:W-:-:S04]  /*02e0*/  IMAD R6, R6, c[0x0][0x538], RZ ;  /* 0x00014e0006067a24 */ /* 0x008fc800078e02ff */
[----:B------:R-:W-:Y:S01]  /*02f0*/  IMAD.MOV.U32 R0, RZ, RZ, R6 ;  /* 0x000000ffff007224 */ /* 0x000fe200078e0006 */
[----:B-1----:R-:W-:-:S13]  /*0300*/  ISETP.GT.AND P0, PT, R6, UR4, PT ;  /* 0x0000000406007c0c */ /* 0x002fda000bf04270 */
[----:B------:R-:W-:Y:S05]  /*0310*/  @P0 BRA `(.L_x_20) ;  /* 0x0000027000000947 */ /* 0x000fea0003800000 */
[----:B------:R-:W-:Y:S02]  /*0320*/  MOV R6, R0 ;  /* 0x0000000000067202 */ /* 0x000fe40000000f00 */
[----:B------:R-:W-:-:S04]  /*0330*/  MOV R9, RZ ;  /* 0x000000ff00097202 */ /* 0x000fc80000000f00 */
.L_x_24:
[----:B------:R-:W-:-:S04]  /*0340*/  IADD3 R0, R9, 0x1f, RZ ;  /* 0x0000001f09007810 */ /* 0x000fc80007ffe0ff */
[----:B------:R-:W-:-:S13]  /*0350*/  ISETP.GE.AND P0, PT, R0, c[0x0][0x53c], PT ;  /* 0x00014f0000007a0c */ /* 0x000fda0003f06270 */
[----:B------:R-:W-:Y:S05]  /*0360*/  @P0 BRA `(.L_x_21) ;  /* 0x0000074000000947 */ /* 0x000fea0003800000 */
[----:B------:R-:W-:Y:S01]  /*0370*/  MOV R9, R0 ;  /* 0x0000000000097202 */ /* 0x000fe20000000f00 */
[----:B------:R-:W-:Y:S01]  /*0380*/  IMAD.MOV.U32 R7, RZ, RZ, RZ ;  /* 0x000000ffff077224 */ /* 0x000fe200078e00ff */
[----:B------:R-:W-:Y:S02]  /*0390*/  MOV R8, RZ ;  /* 0x000000ff00087202 */ /* 0x000fe40000000f00 */
[----:B------:R-:W-:-:S04]  /*03a0*/  IADD3 R0, R12, R9, RZ ;  /* 0x000000090c007210 */ /* 0x000fc80007ffe0ff */
[----:B------:R-:W-:-:S13]  /*03b0*/  ISETP.GE.OR P0, PT, R0, c[0x0][0x53c], !P6 ;  /* 0x00014f0000007a0c */ /* 0x000fda0007706670 */
[----:B------:R-:W-:Y:S01]  /*03c0*/  @!P0 MOV R2, 0x4 ;  /* 0x0000000400028802 */ /* 0x000fe20000000f00 */
[----:B------:R-:W-:-:S04]  /*03d0*/  @!P0 IMAD.MOV.U32 R3, RZ, RZ, 0x4 ;  /* 0x00000004ff038424 */ /* 0x000fc800078e00ff */
[----:B------:R-:W-:-:S04]  /*03e0*/  @!P0 IMAD.WIDE R4, R0, R2, c[0x0][0x580] ;  /* 0x0001600000048625 */ /* 0x000fc800078e0202 */
[----:B------:R-:W-:Y:S01]  /*03f0*/  @!P0 IMAD.WIDE R2, R0, R3, c[0x0][0x578] ;  /* 0x00015e0000028625 */ /* 0x000fe200078e0203 */
[----:B------:R-:W3:Y:S04]  /*0400*/  @!P0 LDG.E R8, [R4.64] ;  /* 0x0000000604088981 */ /* 0x000ee8000c1e1900 */
[----:B------:R-:W3:Y:S02]  /*0410*/  @!P0 LDG.E R7, [R2.64] ;  /* 0x0000000602078981 */ /* 0x000ee4000c1e1900 */
[----:B---3--:R-:W-:Y:S01]  /*0420*/  IMAD R5, R8, R7, RZ ;  /* 0x0000000708057224 */ /* 0x008fe200078e02ff */
[----:B------:R-:W-:Y:S05]  /*0430*/  BRA.DIV ~URZ, `(.L_x_22) ;  /* 0x0000c5b27f007947 */ /* 0x000fea000b800000 */
[----:B------:R1:W3:Y:S02]  /*0440*/  SHFL.UP PT, R0, R5, 0x1, RZ ;  /* 0x0420000005007989 */ /* 0x0002e400000e00ff */
.L_x_122:
[----:B---3--:R-:W-:-:S04]  /*0450*/  SEL R0, R0, RZ, P5 ;  /* 0x000000ff00007207 */ /* 0x008fc80002800000 */
[----:B-1----:R-:W-:Y:S01]  /*0460*/  IADD3 R5, R5, R0, RZ ;  /* 0x0000000005057210 */ /* 0x002fe20007ffe0ff */
[----:B------:R-:W-:Y:S05]  /*0470*/  BRA.DIV ~URZ, `(.L_x_23) ;  /* 0x0000c5d27f007947 */ /* 0x000fea000b800000 */
[----:B------:R-:W1:Y:S02]  /*0480*/  SHFL.UP PT, R0, R5, 0x2, RZ ;  /* 0x0440000005007989 */ /* 0x000e6400000e00ff */
[----:B-1----:R-:W-:-:S05]  /*0490*/  SEL R0, R0, RZ, P4 ;  /* 0x000000ff00007207 */ /* 0x002fca0002000000 */
[----:B------:R-:W-:-:S05]  /*04a0*/  IMAD.IADD R0, R5, 0x1, R0 ;  /* 0x0000000105007824 */ /* 0x000fca00078e0200 */
        /* <DEDUP_REMOVED lines=9> */
[----:B------:R1:W3:Y:S02]  /*0540*/  SHFL.IDX PT, R0, R4, 0x1f, 0x1f ;  /* 0x03e01f0004007f89 */ /* 0x0002e400000e0000 */
.L_x_123:
[----:B---3--:R-:W-:-:S05]  /*0550*/  IMAD R0, R0, c[0x0][0x538], RZ ;  /* 0x00014e0000007a24 */ /* 0x008fca00078e02ff */
[----:B------:R-:W-:-:S04]  /*0560*/  IADD3 R6, R0, R6, RZ ;  /* 0x0000000600067210 */ /* 0x000fc80007ffe0ff */
[----:B------:R-:W-:-:S13]  /*0570*/  ISETP.GT.AND P0, PT, R6, UR4, PT ;  /* 0x0000000406007c0c */ /* 0x000fda000bf04270 */
[----:B-12---:R-:W-:Y:S05]  /*0580*/  @!P0 BRA `(.L_x_24) ;  /* 0xfffffdb000008947 */ /* 0x006fea000383ffff */
.L_x_20:
[----:B--2---:R-:W-:-:S05]  /*0590*/  IADD3 R212, -R0, R6, RZ ;  /* 0x0000000600d47210 */ /* 0x004fca0007ffe1ff */
[----:B------:R-:W-:-:S05]  /*05a0*/  IMAD R0, R4, c[0x0][0x538], R212 ;  /* 0x00014e0004007a24 */ /* 0x000fca00078e02d4 */
[----:B------:R-:W-:Y:S01]  /*05b0*/  ISETP.GT.AND P0, PT, R0, UR4, PT ;  /* 0x0000000400007c0c */ /* 0x000fe2000bf04270 */
[----:B------:R-:W-:-:S12]  /*05c0*/  BRA.DIV ~URZ, `(.L_x_25) ;  /* 0x0000c6427f007947 */ /* 0x000fd8000b800000 */
[----:B------:R-:W-:-:S04]  /*05d0*/  VOTE.ANY R0, PT, !P0 ;  /* 0x0000000000007806 */ /* 0x000fc800040e0100 */
.L_x_124:
[----:B------:R1:W2:Y:S01]  /*05e0*/  POPC R215, R0 ;  /* 0x0000000000d77309 */ /* 0x0002a20000000000 */
[----:B------:R-:W-:Y:S05]  /*05f0*/  BRA.DIV ~URZ, `(.L_x_26) ;  /* 0x0000c6527f007947 */ /* 0x000fea000b800000 */
[----:B--2---:R2:W3:Y:S01]  /*0600*/  SHFL.IDX PT, R11, R8, R215, 0x1f ;  /* 0x00001fd7080b7589 */ /* 0x0044e200000e0000 */
[----:B------:R-:W-:-:S03]  /*0610*/  MOV R6, RZ ;  /* 0x000000ff00067202 */ /* 0x000fc60000000f00 */
[----:B------:R2:W4:Y:S04]  /*0620*/  SHFL.IDX PT, R10, R7, R215, 0x1f ;  /* 0x00001fd7070a7589 */ /* 0x00052800000e0000 */
.L_x_125:
[----:B------:R-:W-:Y:S01]  /*0630*/  ISETP.NE.AND P0, PT, R0, RZ, PT ;  /* 0x000000ff0000720c */ /* 0x000fe20003f05270 */
[----:B------:R-:W-:-:S12]  /*0640*/  BSSY B0, `(.L_x_27) ;  /* 0x0000005000007945 */ /* 0x000fd80003800000 */
[----:B------:R-:W-:Y:S05]  /*0650*/  @!P0 BRA `(.L_x_28) ;  /* 0x0000003000008947 */ /* 0x000fea0003800000 */
[----:B------:R-:W-:Y:S01]  /*0660*/  IADD3 R190, R215, -0x1, RZ ;  /* 0xffffffffd7be7810 */ /* 0x000fe20007ffe0ff */
[----:B------:R-:W-:Y:S05]  /*0670*/  BRA.DIV ~URZ, `(.L_x_29) ;  /* 0x0000c6b27f007947 */ /* 0x000fea000b800000 */
[----:B------:R1:W2:Y:S02]  /*0680*/  SHFL.IDX PT, R6, R4, R190, 0x1f ;  /* 0x00001fbe04067589 */ /* 0x0002a400000e0000 */
.L_x_28:
[----:B------:R-:W-:Y:S05]  /*0690*/  BSYNC B0 ;  /* 0x0000000000007941 */ /* 0x000fea0003800000 */
.L_x_27:
[----:B-1-3--:R-:W-:Y:S01]  /*06a0*/  IABS R0, R11 ;  /* 0x0000000b00007213 */ /* 0x00afe20000000000 */
[----:B--2---:R-:W-:Y:S02]  /*06b0*/  IMAD R212, R6, c[0x0][0x538], R212 ;  /* 0x00014e0006d47a24 */ /* 0x004fe400078e02d4 */
[----:B------:R-:W-:Y:S02]  /*06c0*/  IMAD.IADD R215, R215, 0x1, R9 ;  /* 0x00000001d7d77824 */ /* 0x000fe400078e0209 */
[----:B------:R-:W-:Y:S01]  /*06d0*/  IMAD.MOV.U32 R5, RZ, RZ, R0 ;  /* 0x000000ffff057224 */ /* 0x000fe200078e0000 */
[----:B----4-:R-:W-:Y:S02]  /*06e0*/  IABS R0, R10 ;  /* 0x0000000a00007213 */ /* 0x010fe40000000000 */
[----:B------:R-:W-:Y:S01]  /*06f0*/  IADD3 R213, -R212, UR4, RZ ;  /* 0x00000004d4d57c10 */ /* 0x000fe2000fffe1ff */
[----:B------:R-:W1:Y:S02]  /*0700*/  I2F.RP R2, R5 ;  /* 0x0000000500027306 */ /* 0x000e640000209400 */
[----:B------:R-:W-:Y:S01]  /*0710*/  IMAD.MOV.U32 R7, RZ, RZ, R0 ;  /* 0x000000ffff077224 */ /* 0x000fe200078e0000 */
[----:B------:R-:W-:-:S02]  /*0720*/  IABS R6, R213 ;  /* 0x000000d500067213 */ /* 0x000fc40000000000 */
[----:B------:R-:W-:-:S03]  /*0730*/  IABS R0, R11 ;  /* 0x0000000b00007213 */ /* 0x000fc60000000000 */
[----:B------:R-:W-:Y:S01]  /*0740*/  I2F.RP R8, R7 ;  /* 0x0000000700087306 */ /* 0x000fe20000209400 */
[----:B------:R-:W-:-:S07]  /*0750*/  IADD3 R0, RZ, -R0, RZ ;  /* 0x80000000ff007210 */ /* 0x000fce0007ffe0ff */
[----:B-1----:R-:W1:Y:S02]  /*0760*/  MUFU.RCP R2, R2 ;  /* 0x0000000200027308 */ /* 0x002e640000001000 */
[----:B-1----:R-:W-:-:S06]  /*0770*/  IADD3 R2, R2, 0xffffffe, RZ ;  /* 0x0ffffffe02027810 */ /* 0x002fcc0007ffe0ff */
[----:B------:R-:W1:Y:S02]  /*0780*/  F2I.FTZ.U32.TRUNC.NTZ R3, R2 ;  /* 0x0000000200037305 */ /* 0x000e64000021f000 */
[----:B-1----:R-:W-:-:S04]  /*0790*/  IMAD.MOV R2, RZ, RZ, -R3 ;  /* 0x000000ffff027224 */ /* 0x002fc800078e0a03 */
[----:B------:R-:W-:Y:S02]  /*07a0*/  IMAD R4, R2, R5, RZ ;  /* 0x0000000502047224 */ /* 0x000fe400078e02ff */
[----:B------:R-:W-:-:S04]  /*07b0*/  IMAD.MOV.U32 R2, RZ, RZ, RZ ;  /* 0x000000ffff027224 */ /* 0x000fc800078e00ff */
[----:B------:R-:W-:-:S04]  /*07c0*/  IMAD.HI.U32 R2, R3, R4, R2 ;  /* 0x0000000403027227 */ /* 0x000fc800078e0002 */
[----:B------:R-:W-:-:S04]  /*07d0*/  IMAD.MOV.U32 R3, RZ, RZ, R6 ;  /* 0x000000ffff037224 */ /* 0x000fc800078e0006 */
[----:B------:R-:W-:-:S04]  /*07e0*/  IMAD.HI.U32 R2, R2, R3, RZ ;  /* 0x0000000302027227 */ /* 0x000fc800078e00ff */
[----:B------:R-:W-:Y:S02]  /*07f0*/  IMAD R0, R2, R0, R3 ;  /* 0x0000000002007224 */ /* 0x000fe400078e0203 */
[----:B------:R-:W1:Y:S03]  /*0800*/  MUFU.RCP R3, R8 ;  /* 0x0000000800037308 */ /* 0x000e660000001000 */
[----:B------:R-:W-:Y:S02]  /*0810*/  ISETP.GT.U32.AND P1, PT, R5, R0, PT ;  /* 0x000000000500720c */ /* 0x000fe40003f24070 */
[----:B-1----:R-:W-:-:S11]  /*0820*/  IADD3 R3, R3, 0xffffffe, RZ ;  /* 0x0ffffffe03037810 */ /* 0x002fd60007ffe0ff */
[----:B------:R-:W-:Y:S01]  /*0830*/  @!P1 IMAD.IADD R0, R0, 0x1, -R5 ;  /* 0x0000000100009824 */ /* 0x000fe200078e0a05 */
[----:B------:R-:W-:Y:S02]  /*0840*/  @!P1 IADD3 R2, R2, 0x1, RZ ;  /* 0x0000000102029810 */ /* 0x000fe40007ffe0ff */
[----:B------:R-:W-:Y:S01]  /*0850*/  ISETP.NE.AND P1, PT, R11, RZ, PT ;  /* 0x000000ff0b00720c */ /* 0x000fe20003f25270 */
[----:B------:R-:W1:Y:S01]  /*0860*/  F2I.FTZ.U32.TRUNC.NTZ R3, R3 ;  /* 0x0000000300037305 */ /* 0x000e62000021f000 */
[----:B------:R-:W-:Y:S02]  /*0870*/  ISETP.GE.U32.AND P2, PT, R0, R5, PT ;  /* 0x000000050000720c */ /* 0x000fe40003f46070 */
[----:B------:R-:W-:-:S04]  /*0880*/  LOP3.LUT R0, R213, R11, RZ, 0x3c, !PT ;  /* 0x0000000bd5007212 */ /* 0x000fc800078e3cff */
[----:B------:R-:W-:-:S07]  /*0890*/  ISETP.GE.AND P0, PT, R0, RZ, PT ;  /* 0x000000ff0000720c */ /* 0x000fce0003f06270 */
[----:B------:R-:W-:Y:S02]  /*08a0*/  @P2 IADD3 R2, R2, 0x1, RZ ;  /* 0x0000000102022810 */ /* 0x000fe40007ffe0ff */
[----:B-1----:R-:W-:-:S03]  /*08b0*/  IADD3 R0, RZ, -R3, RZ ;  /* 0x80000003ff007210 */ /* 0x002fc60007ffe0ff */
[----:B------:R-:W-:Y:S02]  /*08c0*/  IMAD.MOV.U32 R4, RZ, RZ, R2 ;  /* 0x000000ffff047224 */ /* 0x000fe400078e0002 */
[----:B------:R-:W-:Y:S01]  /*08d0*/  IMAD.MOV.U32 R2, RZ, RZ, R0 ;  /* 0x000000ffff027224 */ /* 0x000fe200078e0000 */
[----:B------:R-:W-:Y:S01]  /*08e0*/  IABS R0, R10 ;  /* 0x0000000a00007213 */ /* 0x000fe20000000000 */
[----:B------:R-:W-:Y:S01]  /*08f0*/  @!P0 IMAD.MOV R4, RZ, RZ, -R4 ;  /* 0x000000ffff048224 */ /* 0x000fe200078e0a04 */
[----:B------:R-:W-:Y:S01]  /*0900*/  @!P1 LOP3.LUT R4, RZ, R11, RZ, 0x33, !PT ;  /* 0x0000000bff049212 */ /* 0x000fe200078e33ff */
[----:B------:R-:W-:Y:S01]  /*0910*/  IMAD R5, R2, R7, RZ ;  /* 0x0000000702057224 */ /* 0x000fe200078e02ff */
[----:B------:R-:W-:Y:S01]  /*0920*/  MOV R2, RZ ;  /* 0x000000ff00027202 */ /* 0x000fe20000000f00 */
[----:B------:R-:W-:Y:S01]  /*0930*/  IMAD.MOV R6, RZ, RZ, -R0 ;  /* 0x000000ffff067224 */ /* 0x000fe200078e0a00 */
[----:B------:R-:W-:-:S03]  /*0940*/  IABS R8, R4 ;  /* 0x0000000400087213 */ /* 0x000fc60000000000 */
[----:B------:R-:W-:-:S04]  /*0950*/  IMAD.HI.U32 R0, R3, R5, R2 ;  /* 0x0000000503007227 */ /* 0x000fc800078e0002 */
[----:B------:R-:W-:Y:S02]  /*0960*/  IMAD.MOV.U32 R2, RZ, RZ, R8 ;  /* 0x000000ffff027224 */ /* 0x000fe400078e0008 */
[----:B------:R-:W-:Y:S02]  /*0970*/  IMAD.MOV.U32 R3, RZ, RZ, R6 ;  /* 0x000000ffff037224 */ /* 0x000fe400078e0006 */
[----:B------:R-:W-:-:S04]  /*0980*/  IMAD.HI.U32 R0, R0, R2, RZ ;  /* 0x0000000200007227 */ /* 0x000fc800078e00ff */
[----:B------:R-:W-:Y:S02]  /*0990*/  IMAD R2, R0, R3, R2 ;  /* 0x0000000300027224 */ /* 0x000fe400078e0202 */
[----:B------:R-:W-:-:S03]  /*09a0*/  IMAD R3, R4, R11, RZ ;  /* 0x0000000b04037224 */ /* 0x000fc600078e02ff */
[----:B------:R-:W-:Y:S02]  /*09b0*/  ISETP.GT.U32.AND P1, PT, R7, R2, PT ;  /* 0x000000020700720c */ /* 0x000fe40003f24070 */
[----:B------:R-:W-:-:S11]  /*09c0*/  IADD3 R213, R213, -R3, RZ ;  /* 0x80000003d5d57210 */ /* 0x000fd60007ffe0ff */
[----:B------:R-:W-:Y:S01]  /*09d0*/  @!P1 IMAD.IADD R2, R2, 0x1, -R7 ;  /* 0x0000000102029824 */ /* 0x000fe200078e0a07 */
[----:B------:R-:W-:Y:S02]  /*09e0*/  @!P1 IADD3 R0, R0, 0x1, RZ ;  /* 0x0000000100009810 */ /* 0x000fe40007ffe0ff */
[----:B------:R-:W-:Y:S02]  /*09f0*/  ISETP.NE.AND P1, PT, R10, RZ, PT ;  /* 0x000000ff0a00720c */ /* 0x000fe40003f25270 */
[----:B------:R-:W-:Y:S02]  /*0a00*/  ISETP.GE.U32.AND P2, PT, R2, R7, PT ;  /* 0x000000070200720c */ /* 0x000fe40003f46070 */
[----:B------:R-:W-:-:S04]  /*0a10*/  LOP3.LUT R2, R4, R10, RZ, 0x3c, !PT ;  /* 0x0000000a04027212 */ /* 0x000fc800078e3cff */
[----:B------:R-:W-:-:S07]  /*0a20*/  ISETP.GE.AND P0, PT, R2, RZ, PT ;  /* 0x000000ff0200720c */ /* 0x000fce0003f06270 */
[----:B------:R-:W-:-:S06]  /*0a30*/  @P2 IADD3 R0, R0, 0x1, RZ ;  /* 0x0000000100002810 */ /* 0x000fcc0007ffe0ff */
[----:B------:R-:W-:Y:S02]  /*0a40*/  @!P0 IADD3 R0, -R0, RZ, RZ ;  /* 0x000000ff00008210 */ /* 0x000fe40007ffe1ff */
[----:B------:R-:W-:-:S05]  /*0a50*/  @!P1 LOP3.LUT R0, RZ, R10, RZ, 0x33, !PT ;  /* 0x0000000aff009212 */ /* 0x000fca00078e33ff */
[--C-:B------:R-:W-:Y:S02]  /*0a60*/  IMAD.MOV R2, RZ, RZ, -R0.reuse ;  /* 0x000000ffff027224 */ /* 0x100fe400078e0a00 */
[C---:B------:R-:W-:Y:S02]  /*0a70*/  IMAD R0, R10.reuse, 0x1000000, R0 ;  /* 0x010000000a007824 */ /* 0x040fe400078e0200 */
[----:B------:R-:W-:-:S04]  /*0a80*/  IMAD R2, R10, R2, R4 ;  /* 0x000000020a027224 */ /* 0x000fc800078e0204 */
[----:B------:R-:W-:Y:S01]  /*0a90*/  IMAD R214, R2, 0x10000, R0 ;  /* 0x0001000002d67824 */ /* 0x000fe200078e0200 */
[----:B------:R-:W-:Y:S05]  /*0aa0*/  BRA `(.L_x_30) ;  /* 0x0000004000007947 */ /* 0x000fea0003800000 */
.L_x_21:
[----:B--2---:R-:W-:Y:S01]  /*0ab0*/  IMAD.MOV.U32 R213, RZ, RZ, RZ ;  /* 0x000000ffffd57224 */ /* 0x004fe200078e00ff */
[----:B------:R-:W-:Y:S01]  /*0ac0*/  MOV R214, RZ ;  /* 0x000000ff00d67202 */ /* 0x000fe20000000f00 */
[----:B------:R-:W-:Y:S01]  /*0ad0*/  IMAD.U32 R212, RZ, RZ, UR4 ;  /* 0x00000004ffd47e24 */ /* 0x000fe2000f8e00ff */
[----:B------:R-:W-:Y:S02]  /*0ae0*/  MOV R215, c[0x0][0x53c] ;  /* 0x00014f0000d77a02 */ /* 0x000fe40000000f00 */
.L_x_30:
[----:B------:R-:W-:Y:S01]  /*0af0*/  ISETP.NE.AND P0, PT, R12, RZ, PT ;  /* 0x000000ff0c00720c */ /* 0x000fe20003f05270 */
[----:B------:R-:W-:-:S12]  /*0b00*/  WARPSYNC 0xffffffff ;  /* 0xffffffff00007948 */ /* 0x000fd80003800000 */
[----:B------:R1:W-:Y:S04]  /*0b10*/  @!P0 STS.128 [0x18100], R212 ;  /* 0x018100d4ff008388 */ /* 0x0003e80000000c00 */
[----:B------:R-:W-:Y:S06]  /*0b20*/  BAR.ARV 0x5, 0x100 ;  /* 0x0144000000007b1d */ /* 0x000fec0000002000 */
.L_x_19:
[----:B-12---:R-:W-:-:S13]  /*0b30*/  ISETP.GE.AND P0, PT, R215, c[0x0][0x53c], PT ;  /* 0x00014f00d7007a0c */ /* 0x006fda0003f06270 */
[----:B------:R-:W-:Y:S05]  /*0b40*/  @P0 EXIT ;  /* 0x000000000000094d */ /* 0x000fea0003800000 */
[----:B------:R-:W1:Y:S01]  /*0b50*/  S2R R17, SR_TID.X ;  /* 0x0000000000117919 */ /* 0x000e620000002100 */
[----:B------:R-:W-:Y:S02]  /*0b60*/  ULDC UR5, c[0x0][0x2ac] ;  /* 0x0000ab0000057ab9 */ /* 0x000fe40000000800 */
[----:B------:R-:W-:Y:S02]  /*0b70*/  ULDC UR4, c[0x0][0x1d0] ;  /* 0x0000740000047ab9 */ /* 0x000fe40000000800 */
[----:B------:R-:W-:Y:S01]  /*0b80*/  UIMAD UR5, UR5, UR4, URZ ;  /* 0x00000004050572a4 */ /* 0x000fe2000f8e023f */
[----:B-1----:R-:W-:-:S04]  /*0b90*/  SHF.R.S32.HI R9, RZ, 0x1f, R17 ;  /* 0x0000001fff097819 */ /* 0x002fc80000011411 */
[CC--:B------:R-:W-:Y:S02]  /*0ba0*/  LEA.HI R2, R9.reuse, R17.reuse, RZ, 0x4 ;  /* 0x0000001109027211 */ /* 0x0c0fe400078f20ff */
[CC--:B------:R-:W-:Y:S02]  /*0bb0*/  LEA.HI R15, R9.reuse, R17.reuse, RZ, 0x3 ;  /* 0x00000011090f7211 */ /* 0x0c0fe400078f18ff */
[----:B------:R-:W-:Y:S02]  /*0bc0*/  SHF.R.S32.HI R3, RZ, 0x4, R2 ;  /* 0x00000004ff037819 */ /* 0x000fe40000011402 */
[----:B------:R-:W-:Y:S02]  /*0bd0*/  LEA.HI R13, R9, R17, RZ, 0x2 ;  /* 0x00000011090d7211 */ /* 0x000fe400078f10ff */
[----:B------:R-:W-:Y:S02]  /*0be0*/  LEA.HI R0, R2, R3, RZ, 0x1 ;  /* 0x0000000302007211 */ /* 0x000fe400078f08ff */
[----:B------:R-:W-:-:S02]  /*0bf0*/  SHF.R.S32.HI R201, RZ, 0x3, R15 ;  /* 0x00000003ffc97819 */ /* 0x000fc4000001140f */
[----:B------:R-:W-:Y:S02]  /*0c00*/  LOP3.LUT R0, R0, 0xfffffffe, RZ, 0xc0, !PT ;  /* 0xfffffffe00007812 */ /* 0x000fe400078ec0ff */
[--C-:B------:R-:W-:Y:S02]  /*0c10*/  SHF.R.S32.HI R8, RZ, 0x2, R13.reuse ;  /* 0x00000002ff087819 */ /* 0x100fe4000001140d */
[----:B------:R-:W-:Y:S01]  /*0c20*/  LOP3.LUT R197, R15, 0xfffffff8, RZ, 0xc0, !PT ;  /* 0xfffffff80fc57812 */ /* 0x000fe200078ec0ff */
[----:B------:R-:W-:Y:S01]  /*0c30*/  IMAD.IADD R14, R3, 0x1, -R0 ;  /* 0x00000001030e7824 */ /* 0x000fe200078e0a00 */
[----:B------:R-:W-:Y:S01]  /*0c40*/  LOP3.LUT R0, R2, 0xfffffff0, RZ, 0xc0, !PT ;  /* 0xfffffff002007812 */ /* 0x000fe200078ec0ff */
[----:B------:R-:W-:Y:S01]  /*0c50*/  IMAD.SHL.U32 R3, R201, 0x40, RZ ;  /* 0x00000040c9037824 */ /* 0x000fe200078e00ff */
[----:B------:R-:W-:Y:S01]  /*0c60*/  SHF.R.S32.HI R2, RZ, 0x1f, R13 ;  /* 0x0000001fff027819 */ /* 0x000fe2000001140d */
[----:B------:R-:W-:Y:S01]  /*0c70*/  IMAD.IADD R197, R17, 0x1, -R197 ;  /* 0x0000000111c57824 */ /* 0x000fe200078e0ac5 */
[-C--:B------:R-:W-:Y:S01]  /*0c80*/  LEA.HI R7, R9, R17.reuse, RZ, 0x5 ;  /* 0x0000001109077211 */ /* 0x080fe200078f28ff */
[----:B------:R-:W-:Y:S01]  /*0c90*/  IMAD.IADD R0, R17, 0x1, -R0 ;  /* 0x0000000111007824 */ /* 0x000fe200078e0a00 */
[----:B------:R-:W-:Y:S01]  /*0ca0*/  LEA.HI R2, R2, R8, RZ, 0x3 ;  /* 0x0000000802027211 */ /* 0x000fe200078f18ff */
[----:B------:R-:W-:Y:S01]  /*0cb0*/  IMAD.SHL.U32 R194, R197, 0x8, RZ ;  /* 0x00000008c5c27824 */ /* 0x000fe200078e00ff */
[----:B------:R-:W-:-:S02]  /*0cc0*/  LEA.HI R9, R9, R17, RZ, 0x6 ;  /* 0x0000001109097211 */ /* 0x000fc400078f30ff */
[----:B------:R-:W-:Y:S02]  /*0cd0*/  SHF.R.S32.HI R5, RZ, 0x1f, R0 ;  /* 0x0000001fff057819 */ /* 0x000fe40000011400 */
[----:B------:R-:W-:Y:S01]  /*0ce0*/  LOP3.LUT R4, R2, 0xfffffff8, RZ, 0xc0, !PT ;  /* 0xfffffff802047812 */ /* 0x000fe200078ec0ff */
[----:B------:R-:W-:Y:S01]  /*0cf0*/  IMAD.SHL.U32 R9, R9, 0x8, RZ ;  /* 0x0000000809097824 */ /* 0x000fe200078e00ff */
[----:B------:R-:W-:Y:S02]  /*0d00*/  LEA.HI R10, R5, R0, RZ, 0x3 ;  /* 0x00000000050a7211 */ /* 0x000fe400078f18ff */
[----:B------:R-:W-:Y:S01]  /*0d10*/  LOP3.LUT R2, R3, 0x1c0, RZ, 0xc0, !PT ;  /* 0x000001c003027812 */ /* 0x000fe200078ec0ff */
[----:B------:R-:W-:Y:S01]  /*0d20*/  IMAD.IADD R8, R8, 0x1, -R4 ;  /* 0x0000000108087824 */ /* 0x000fe200078e0a04 */
[----:B------:R-:W-:Y:S02]  /*0d30*/  LOP3.LUT R3, R10, 0xfffffff8, RZ, 0xc0, !PT ;  /* 0xfffffff80a037812 */ /* 0x000fe400078ec0ff */
[----:B------:R-:W-:-:S02]  /*0d40*/  SHF.R.U32.HI R4, RZ, 0x3, R2 ;  /* 0x00000003ff047819 */ /* 0x000fc40000011602 */
[----:B------:R-:W-:Y:S01]  /*0d50*/  LOP3.LUT R2, R2, 0x38, R194, 0xf8, !PT ;  /* 0x0000003802027812 */ /* 0x000fe200078ef8c2 */
[----:B------:R-:W-:Y:S01]  /*0d60*/  IMAD.IADD R5, R0, 0x1, -R3 ;  /* 0x0000000100057824 */ /* 0x000fe200078e0a03 */
[----:B------:R-:W-:Y:S02]  /*0d70*/  LOP3.LUT R0, R7, 0xffffffe0, RZ, 0xc0, !PT ;  /* 0xffffffe007007812 */ /* 0x000fe400078ec0ff */
[----:B------:R-:W-:Y:S02]  /*0d80*/  LOP3.LUT R12, R2, R4, RZ, 0x3c, !PT ;  /* 0x00000004020c7212 */ /* 0x000fe400078e3cff */
[--C-:B------:R-:W-:Y:S01]  /*0d90*/  SHF.R.S32.HI R4, RZ, 0x5, R7.reuse ;  /* 0x00000005ff047819 */ /* 0x100fe20000011407 */
[----:B------:R-:W-:Y:S01]  /*0da0*/  IMAD.IADD R16, R17, 0x1, -R0 ;  /* 0x0000000111107824 */ /* 0x000fe200078e0a00 */
[----:B------:R-:W-:Y:S01]  /*0db0*/  SHF.R.S32.HI R2, RZ, 0x1f, R7 ;  /* 0x0000001fff027819 */ /* 0x000fe20000011407 */
[----:B------:R-:W-:Y:S01]  /*0dc0*/  IMAD.SHL.U32 R0, R197, 0x40, RZ ;  /* 0x00000040c5007824 */ /* 0x000fe200078e00ff */
[----:B------:R-:W-:-:S02]  /*0dd0*/  LOP3.LUT R6, R8, 0x1, RZ, 0xc0, !PT ;  /* 0x0000000108067812 */ /* 0x000fc400078ec0ff */
[----:B------:R-:W-:Y:S02]  /*0de0*/  LEA.HI R2, R2, R4, RZ, 0x3 ;  /* 0x0000000402027211 */ /* 0x000fe400078f18ff */
[----:B------:R-:W-:Y:S02]  /*0df0*/  SHF.R.S32.HI R11, RZ, 0x1f, R16 ;  /* 0x0000001fff0b7819 */ /* 0x000fe40000011410 */
[----:B------:R-:W-:Y:S02]  /*0e00*/  LOP3.LUT R0, R0, 0x1c0, RZ, 0xc0, !PT ;  /* 0x000001c000007812 */ /* 0x000fe400078ec0ff */
[----:B------:R-:W-:Y:S02]  /*0e10*/  LOP3.LUT R2, R2, 0xffffff8, RZ, 0xc0, !PT ;  /* 0x0ffffff802027812 */ /* 0x000fe400078ec0ff */
[----:B------:R-:W-:Y:S02]  /*0e20*/  ISETP.NE.U32.AND P0, PT, R6, 0x1, PT ;  /* 0x000000010600780c */ /* 0x000fe40003f05070 */
[----:B------:R-:W-:Y:S01]  /*0e30*/  LEA.HI R11, R11, R16, RZ, 0x2 ;  /* 0x000000100b0b7211 */ /* 0x000fe200078f10ff */
[----:B------:R-:W-:Y:S01]  /*0e40*/  IMAD.IADD R3, R4, 0x1, -R2 ;  /* 0x0000000104037824 */ /* 0x000fe200078e0a02 */
[----:B------:R-:W-:-:S02]  /*0e50*/  LOP3.LUT R7, R0, 0x8, R15, 0xf8, !PT ;  /* 0x0000000800077812 */ /* 0x000fc400078ef80f */
[----:B------:R-:W-:Y:S02]  /*0e60*/  SHF.R.U32.HI R6, RZ, 0x3, R0 ;  /* 0x00000003ff067819 */ /* 0x000fe40000011600 */
[----:B------:R-:W-:Y:S02]  /*0e70*/  LOP3.LUT R0, R13, 0xfffffffc, RZ, 0xc0, !PT ;  /* 0xfffffffc0d007812 */ /* 0x000fe400078ec0ff */
[----:B------:R-:W-:Y:S02]  /*0e80*/  SHF.R.S32.HI R2, RZ, 0x2, R11 ;  /* 0x00000002ff027819 */ /* 0x000fe4000001140b */
[----:B------:R-:W-:Y:S01]  /*0e90*/  LOP3.LUT R13, R7, R6, RZ, 0x3c, !PT ;  /* 0x00000006070d7212 */ /* 0x000fe200078e3cff */
[----:B------:R-:W-:Y:S01]  /*0ea0*/  IMAD.IADD R0, R17, 0x1, -R0 ;  /* 0x0000000111007824 */ /* 0x000fe200078e0a00 */
[----:B------:R-:W-:Y:S01]  /*0eb0*/  LOP3.LUT P4, RZ, R5, 0x2, RZ, 0xc0, !PT ;  /* 0x0000000205ff7812 */ /* 0x000fe2000788c0ff */
[----:B------:R-:W-:Y:S01]  /*0ec0*/  IMAD R15, R3, 0x10, R2 ;  /* 0x00000010030f7824 */ /* 0x000fe200078e0202 */
[C---:B------:R-:W-:Y:S01]  /*0ed0*/  LOP3.LUT P3, RZ, R5.reuse, 0x4, RZ, 0xc0, !PT ;  /* 0x0000000405ff7812 */ /* 0x040fe2000786c0ff */
[----:B------:R-:W-:Y:S01]  /*0ee0*/  IMAD.SHL.U32 R2, R5, 0x40, RZ ;  /* 0x0000004005027824 */ /* 0x000fe200078e00ff */
[----:B------:R-:W-:Y:S01]  /*0ef0*/  LEA.HI R3, R0, R0, RZ, 0x1 ;  /* 0x0000000000037211 */ /* 0x000fe200078f08ff */
[----:B------:R-:W-:Y:S01]  /*0f00*/  IMAD.SHL.U32 R7, R4, 0x400, RZ ;  /* 0x0000040004077824 */ /* 0x000fe200078e00ff */
[C---:B------:R-:W-:Y:S01]  /*0f10*/  R2P PR, R8.reuse, 0x6 ;  /* 0x0000000608007804 */ /* 0x040fe20000000000 */
[----:B------:R-:W-:Y:S01]  /*0f20*/  IMAD.SHL.U32 R4, R8, 0x40, RZ ;  /* 0x0000004008047824 */ /* 0x000fe200078e00ff */
[----:B------:R-:W-:Y:S01]  /*0f30*/  LOP3.LUT R2, R2, 0x1c0, RZ, 0xc0, !PT ;  /* 0x000001c002027812 */ /* 0x000fe200078ec0ff */
[----:B------:R-:W-:Y:S01]  /*0f40*/  IMAD.SHL.U32 R6, R14, 0x8, RZ ;  /* 0x000000080e067824 */ /* 0x000fe200078e00ff */
[----:B------:R-:W-:Y:S01]  /*0f50*/  LOP3.LUT R3, R3, 0x1ffffffe, RZ, 0xc0, !PT ;  /* 0x1ffffffe03037812 */ /* 0x000fe200078ec0ff */
[----:B------:R-:W-:Y:S01]  /*0f60*/  IMAD.SHL.U32 R8, R10, 0x40, RZ ;  /* 0x000000400a087824 */ /* 0x000fe200078e00ff */
[----:B------:R-:W-:Y:S01]  /*0f70*/  LOP3.LUT R4, R4, 0x1c0, RZ, 0xc0, !PT ;  /* 0x000001c004047812 */ /* 0x000fe200078ec0ff */
[----:B------:R-:W-:Y:S01]  /*0f80*/  IMAD R5, R0, 0x2, R7 ;  /* 0x0000000200057824 */ /* 0x000fe200078e0207 */
[----:B------:R-:W-:Y:S01]  /*0f90*/  LOP3.LUT R6, R2, 0x8, R6, 0xf8, !PT ;  /* 0x0000000802067812 */ /* 0x000fe200078ef806 */
[----:B------:R-:W-:Y:S01]  /*0fa0*/  IMAD.MOV.U32 R10, RZ, RZ, 0x40 ;  /* 0x00000040ff0a7424 */ /* 0x000fe200078e00ff */
[----:B------:R-:W-:Y:S01]  /*0fb0*/  LOP3.LUT R12, R12, 0x7ffffe00, R9, 0xf8, !PT ;  /* 0x7ffffe000c0c7812 */ /* 0x000fe200078ef809 */
[----:B------:R-:W-:Y:S01]  /*0fc0*/  IMAD.IADD R9, R0, 0x1, -R3 ;  /* 0x0000000100097824 */ /* 0x000fe200078e0a03 */
[----:B------:R-:W-:Y:S01]  /*0fd0*/  SHF.R.U32.HI R2, RZ, 0x3, R2 ;  /* 0x00000003ff027819 */ /* 0x000fe20000011602 */
[----:B------:R-:W-:Y:S01]  /*0fe0*/  STL [R1+0x8], R15 ;  /* 0x0000080f01007387 */ /* 0x000fe20000100800 */
[----:B------:R-:W-:Y:S01]  /*0ff0*/  LEA.HI R3, R4, R4, RZ, 0x1d ;  /* 0x0000000404037211 */ /* 0x000fe200078fe8ff */
[----:B------:R-:W-:Y:S01]  /*1000*/  IMAD R9, R9, 0x8, R15 ;  /* 0x0000000809097824 */ /* 0x000fe200078e020f */
[----:B------:R-:W-:Y:S01]  /*1010*/  LOP3.LUT R2, R6, R2, RZ, 0x3c, !PT ;  /* 0x0000000206027212 */ /* 0x000fe200078e3cff */
[----:B------:R-:W-:Y:S01]  /*1020*/  IMAD R0, R14, 0x200, R13 ;  /* 0x000002000e007824 */ /* 0x000fe200078e020d */
[----:B------:R-:W-:Y:S01]  /*1030*/  LOP3.LUT R4, R8, 0xfffffe00, RZ, 0xc0, !PT ;  /* 0xfffffe0008047812 */ /* 0x000fe200078ec0ff */
[----:B------:R-:W-:Y:S01]  /*1040*/  IMAD.IADD R8, R5, 0x1, R3 ;  /* 0x0000000105087824 */ /* 0x000fe200078e0203 */
[----:B------:R-:W-:Y:S01]  /*1050*/  IADD3 R198, R194, 0x40, RZ ;  /* 0x00000040c2c67810 */ /* 0x000fe20007ffe0ff */
[----:B------:R1:W-:Y:S01]  /*1060*/  STL [R1+0xc], R9 ;  /* 0x00000c0901007387 */ /* 0x0003e20000100800 */
[CC--:B------:R-:W-:Y:S01]  /*1070*/  IADD3 R3, R2.reuse, R4.reuse, R7 ;  /* 0x0000000402037210 */ /* 0x0c0fe20007ffe007 */
[----:B------:R-:W-:Y:S01]  /*1080*/  IMAD.MOV.U32 R7, RZ, RZ, 0x20 ;  /* 0x00000020ff077424 */ /* 0x000fe200078e00ff */
[----:B------:R-:W-:Y:S01]  /*1090*/  LOP3.LUT R4, R2, R4, RZ, 0xfc, !PT ;  /* 0x0000000402047212 */ /* 0x000fe200078efcff */
[----:B------:R-:W-:Y:S01]  /*10a0*/  IMAD.SHL.U32 R187, R12, 0x2, RZ ;  /* 0x000000020cbb7824 */ /* 0x000fe200078e00ff */
[----:B------:R-:W-:-:S02]  /*10b0*/  LOP3.LUT R2, R11, 0x7ffffffc, RZ, 0xc0, !PT ;  /* 0x7ffffffc0b027812 */ /* 0x000fc400078ec0ff */
[----:B------:R-:W-:Y:S02]  /*10c0*/  IADD3 R199, R194, 0x80, RZ ;  /* 0x00000080c2c77810 */ /* 0x000fe40007ffe0ff */
[----:B------:R-:W-:Y:S01]  /*10d0*/  SHF.R.S32.HI R5, RZ, 0x1f, R198 ;  /* 0x0000001fff057819 */ /* 0x000fe200000114c6 */
[----:B------:R-:W-:Y:S01]  /*10e0*/  IMAD.IADD R2, R16, 0x1, -R2 ;  /* 0x0000000110027824 */ /* 0x000fe200078e0a02 */
[C---:B------:R-:W-:Y:S02]  /*10f0*/  SEL R5, R7.reuse, 0xffffffe0, !P1 ;  /* 0xffffffe007057807 */ /* 0x040fe40004800000 */
[----:B------:R-:W-:Y:S01]  /*1100*/  SHF.R.S32.HI R6, RZ, 0x1f, R199 ;  /* 0x0000001fff067819 */ /* 0x000fe200000114c7 */
[----:B------:R-:W-:Y:S01]  /*1110*/  IMAD.SHL.U32 R222, R2, 0x2, RZ ;  /* 0x0000000202de7824 */ /* 0x000fe200078e00ff */
[----:B------:R-:W-:Y:S02]  /*1120*/  SEL R2, R7, 0xffffffe0, !P4 ;  /* 0xffffffe007027807 */ /* 0x000fe40006000000 */
[----:B------:R-:W-:-:S02]  /*1130*/  SEL R6, R10, 0xffffffc0, !P2 ;  /* 0xffffffc00a067807 */ /* 0x000fc40005000000 */
[C---:B------:R-:W-:Y:S02]  /*1140*/  IADD3 R249, R222.reuse, 0x8, RZ ;  /* 0x00000008def97810 */ /* 0x040fe40007ffe0ff */
[C---:B------:R-:W-:Y:S02]  /*1150*/  IADD3 R246, R222.reuse, 0x20, RZ ;  /* 0x00000020def67810 */ /* 0x040fe40007ffe0ff */
[C---:B------:R-:W-:Y:S02]  /*1160*/  IADD3 R243, R222.reuse, 0x38, RZ ;  /* 0x00000038def37810 */ /* 0x040fe40007ffe0ff */
[C---:B------:R-:W-:Y:S02]  /*1170*/  IADD3 R240, R222.reuse, 0x50, RZ ;  /* 0x00000050def07810 */ /* 0x040fe40007ffe0ff */
[----:B------:R-:W-:Y:S02]  /*1180*/  IADD3 R237, R222, 0x68, RZ ;  /* 0x00000068deed7810 */ /* 0x000fe40007ffe0ff */
[----:B------:R-:W-:-:S02]  /*1190*/  SHF.R.S32.HI R7, RZ, 0x1f, R249 ;  /* 0x0000001fff077819 */ /* 0x000fc400000114f9 */
[C---:B------:R-:W-:Y:S02]  /*11a0*/  IADD3 R234, R222.reuse, 0x80, RZ ;  /* 0x00000080deea7810 */ /* 0x040fe40007ffe0ff */
[----:B------:R-:W-:Y:S02]  /*11b0*/  SHF.R.S32.HI R7, RZ, 0x1f, R246 ;  /* 0x0000001fff077819 */ /* 0x000fe400000114f6 */
[C---:B------:R-:W-:Y:S02]  /*11c0*/  IADD3 R231, R222.reuse, 0x98, RZ ;  /* 0x00000098dee77810 */ /* 0x040fe40007ffe0ff */
[----:B------:R-:W-:Y:S02]  /*11d0*/  SHF.R.S32.HI R7, RZ, 0x1f, R243 ;  /* 0x0000001fff077819 */ /* 0x000fe400000114f3 */
[----:B------:R-:W-:Y:S02]  /*11e0*/  IADD3 R228, R222, 0xb0, RZ ;  /* 0x000000b0dee47810 */ /* 0x000fe40007ffe0ff */
[----:B------:R-:W-:-:S02]  /*11f0*/  LEA R223, R8, 0x80, 0x1 ;  /* 0x0000008008df7811 */ /* 0x000fc400078e08ff */
[----:B------:R-:W-:Y:S02]  /*1200*/  SHF.R.S32.HI R7, RZ, 0x1f, R240 ;  /* 0x0000001fff077819 */ /* 0x000fe400000114f0 */
[----:B------:R-:W-:Y:S01]  /*1210*/  SHF.R.S32.HI R7, RZ, 0x1f, R237 ;  /* 0x0000001fff077819 */ /* 0x000fe200000114ed */
[C---:B------:R-:W-:Y:S01]  /*1220*/  IMAD.IADD R226, R223.reuse, 0x1, R5 ;  /* 0x00000001dfe27824 */ /* 0x040fe200078e0205 */
[----:B------:R-:W-:Y:S02]  /*1230*/  SHF.R.S32.HI R7, RZ, 0x1f, R234 ;  /* 0x0000001fff077819 */ /* 0x000fe400000114ea */
[----:B------:R-:W-:Y:S01]  /*1240*/  SHF.R.S32.HI R7, RZ, 0x1f, R231 ;  /* 0x0000001fff077819 */ /* 0x000fe200000114e7 */
[----:B------:R-:W-:Y:S01]  /*1250*/  IMAD.IADD R252, R226, 0x1, R6 ;  /* 0x00000001e2fc7824 */ /* 0x000fe200078e0206 */
[----:B------:R-:W-:Y:S01]  /*1260*/  SHF.R.S32.HI R7, RZ, 0x1f, R228 ;  /* 0x0000001fff077819 */ /* 0x000fe200000114e4 */
[----:B------:R-:W-:Y:S01]  /*1270*/  IMAD.IADD R7, R223, 0x1, R6 ;  /* 0x00000001df077824 */ /* 0x000fe200078e0206 */
[----:B------:R-:W-:-:S02]  /*1280*/  IADD3 R247, R222, 0x18, RZ ;  /* 0x00000018def77810 */ /* 0x000fc40007ffe0ff */
[C---:B------:R-:W-:Y:S02]  /*1290*/  IADD3 R248, R222.reuse, 0x10, RZ ;  /* 0x00000010def87810 */ /* 0x040fe40007ffe0ff */
[----:B------:R2:W-:Y:S01]  /*12a0*/  STL [R1], R7 ;  /* 0x0000000701007387 */ /* 0x0005e20000100800 */
[C---:B------:R-:W-:Y:S02]  /*12b0*/  IADD3 R244, R222.reuse, 0x30, RZ ;  /* 0x00000030def47810 */ /* 0x040fe40007ffe0ff */
[C---:B------:R-:W-:Y:S02]  /*12c0*/  IADD3 R224, R223.reuse, -0x10, RZ ;  /* 0xfffffff0dfe07810 */ /* 0x040fe40007ffe0ff */
[C---:B------:R-:W-:Y:S02]  /*12d0*/  IADD3 R245, R222.reuse, 0x28, RZ ;  /* 0x00000028def57810 */ /* 0x040fe40007ffe0ff */
[----:B------:R-:W-:Y:S02]  /*12e0*/  IADD3 R241, R222, 0x48, RZ ;  /* 0x00000048def17810 */ /* 0x000fe40007ffe0ff */
[----:B------:R-:W-:-:S02]  /*12f0*/  @P0 IADD3 R224, R223, 0x10, RZ ;  /* 0x00000010dfe00810 */ /* 0x000fc40007ffe0ff */
[----:B------:R-:W-:Y:S02]  /*1300*/  LEA R183, R3, 0xc100, 0x1 ;  /* 0x0000c10003b77811 */ /* 0x000fe400078e08ff */
[----:B------:R-:W-:Y:S01]  /*1310*/  LEA R178, R4, 0x100, 0x1 ;  /* 0x0000010004b27811 */ /* 0x000fe200078e08ff */
[----:B------:R-:W-:Y:S01]  /*1320*/  IMAD.IADD R225, R5, 0x1, R224 ;  /* 0x0000000105e17824 */ /* 0x000fe200078e02e0 */
[C---:B------:R-:W-:Y:S01]  /*1330*/  IADD3 R242, R222.reuse, 0x40, RZ ;  /* 0x00000040def27810 */ /* 0x040fe20007ffe0ff */
[----:B------:R-:W-:Y:S01]  /*1340*/  IMAD.IADD R184, R183, 0x1, R2 ;  /* 0x00000001b7b87824 */ /* 0x000fe200078e0202 */
[----:B------:R-:W-:Y:S01]  /*1350*/  IADD3 R238, R222, 0x60, RZ ;  /* 0x00000060deee7810 */ /* 0x000fe20007ffe0ff */
[----:B------:R-:W-:Y:S01]  /*1360*/  IMAD.IADD R179, R2, 0x1, R178 ;  /* 0x0000000102b37824 */ /* 0x000fe200078e02b2 */
[----:B------:R-:W-:Y:S01]  /*1370*/  IADD3 R239, R222, 0x58, RZ ;  /* 0x00000058deef7810 */ /* 0x000fe20007ffe0ff */
[----:B------:R-:W-:Y:S01]  /*1380*/  IMAD.IADD R251, R6, 0x1, R224 ;  /* 0x0000000106fb7824 */ /* 0x000fe200078e02e0 */
[----:B------:R-:W-:Y:S01]  /*1390*/  IADD3 R235, R222, 0x78, RZ ;  /* 0x00000078deeb7810 */ /* 0x000fe20007ffe0ff */
[----:B------:R-:W-:Y:S01]  /*13a0*/  IMAD.IADD R250, R225, 0x1, R6 ;  /* 0x00000001e1fa7824 */ /* 0x000fe200078e0206 */
[----:B------:R-:W-:-:S02]  /*13b0*/  SHF.R.S32.HI R8, RZ, 0x1f, R247 ;  /* 0x0000001fff087819 */ /* 0x000fc400000114f7 */
[----:B------:R-:W-:Y:S02]  /*13c0*/  LEA R176, R0, 0x6100, 0x1 ;  /* 0x0000610000b07811 */ /* 0x000fe400078e08ff */
[C---:B------:R-:W-:Y:S02]  /*13d0*/  IADD3 R236, R222.reuse, 0x70, RZ ;  /* 0x00000070deec7810 */ /* 0x040fe40007ffe0ff */
[----:B------:R-:W-:Y:S02]  /*13e0*/  IADD3 R232, R222, 0x90, RZ ;  /* 0x00000090dee87810 */ /* 0x000fe40007ffe0ff */
[----:B-1----:R-:W-:Y:S02]  /*13f0*/  SHF.R.S32.HI R9, RZ, 0x1f, R248 ;  /* 0x0000001fff097819 */ /* 0x002fe400000114f8 */
[----:B------:R-:W-:Y:S02]  /*1400*/  SHF.R.S32.HI R8, RZ, 0x1f, R244 ;  /* 0x0000001fff087819 */ /* 0x000fe400000114f4 */
[----:B------:R-:W-:-:S02]  /*1410*/  SEL R0, R10, 0xffffffc0, !P3 ;  /* 0xffffffc00a007807 */ /* 0x000fc40005800000 */
[C---:B------:R-:W-:Y:S02]  /*1420*/  IADD3 R233, R222.reuse, 0x88, RZ ;  /* 0x00000088dee97810 */ /* 0x040fe40007ffe0ff */
[----:B------:R-:W-:Y:S01]  /*1430*/  IADD3 R229, R222, 0xa8, RZ ;  /* 0x000000a8dee57810 */ /* 0x000fe20007ffe0ff */
[----:B------:R-:W-:Y:S01]  /*1440*/  IMAD.IADD R186, R183, 0x1, R0 ;  /* 0x00000001b7ba7824 */ /* 0x000fe200078e0200 */
[----:B------:R-:W-:Y:S01]  /*1450*/  SHF.R.S32.HI R9, RZ, 0x1f, R245 ;  /* 0x0000001fff097819 */ /* 0x000fe200000114f5 */
[----:B------:R-:W-:Y:S01]  /*1460*/  IMAD.IADD R181, R0, 0x1, R178 ;  /* 0x0000000100b57824 */ /* 0x000fe200078e02b2 */
[----:B------:R-:W-:Y:S01]  /*1470*/  SHF.R.S32.HI R8, RZ, 0x1f, R241 ;  /* 0x0000001fff087819 */ /* 0x000fe200000114f1 */
[----:B------:R-:W-:Y:S01]  /*1480*/  IMAD.IADD R185, R184, 0x1, R0 ;  /* 0x00000001b8b97824 */ /* 0x000fe200078e0200 */
[----:B------:R-:W-:Y:S01]  /*1490*/  IADD3 R230, R222, 0xa0, RZ ;  /* 0x000000a0dee67810 */ /* 0x000fe20007ffe0ff */
[----:B------:R-:W-:Y:S01]  /*14a0*/  IMAD.IADD R180, R0, 0x1, R179 ;  /* 0x0000000100b47824 */ /* 0x000fe200078e02b3 */
[----:B------:R-:W-:-:S02]  /*14b0*/  IADD3 R227, R222, 0xb8, RZ ;  /* 0x000000b8dee37810 */ /* 0x000fc40007ffe0ff */
[----:B------:R-:W-:Y:S02]  /*14c0*/  SHF.R.S32.HI R9, RZ, 0x1f, R242 ;  /* 0x0000001fff097819 */ /* 0x000fe400000114f2 */
[----:B------:R-:W-:Y:S02]  /*14d0*/  SHF.R.S32.HI R8, RZ, 0x1f, R238 ;  /* 0x0000001fff087819 */ /* 0x000fe400000114ee */
[----:B------:R-:W-:Y:S02]  /*14e0*/  SHF.R.S32.HI R9, RZ, 0x1f, R239 ;  /* 0x0000001fff097819 */ /* 0x000fe400000114ef */
[----:B------:R-:W-:Y:S02]  /*14f0*/  SHF.R.S32.HI R8, RZ, 0x1f, R235 ;  /* 0x0000001fff087819 */ /* 0x000fe400000114eb */
[----:B------:R-:W-:Y:S02]  /*1500*/  SHF.R.S32.HI R9, RZ, 0x1f, R236 ;  /* 0x0000001fff097819 */ /* 0x000fe400000114ec */
[----:B------:R-:W-:-:S02]  /*1510*/  SHF.R.S32.HI R8, RZ, 0x1f, R232 ;  /* 0x0000001fff087819 */ /* 0x000fc400000114e8 */
[----:B------:R-:W-:Y:S02]  /*1520*/  SHF.R.S32.HI R9, RZ, 0x1f, R233 ;  /* 0x0000001fff097819 */ /* 0x000fe400000114e9 */
[----:B------:R-:W-:Y:S02]  /*1530*/  SHF.R.S32.HI R8, RZ, 0x1f, R229 ;  /* 0x0000001fff087819 */ /* 0x000fe400000114e5 */
[----:B------:R-:W-:Y:S02]  /*1540*/  SHF.R.S32.HI R11, RZ, 0x1f, R194 ;  /* 0x0000001fff0b7819 */ /* 0x000fe400000114c2 */
[----:B------:R-:W-:Y:S02]  /*1550*/  SHF.R.S32.HI R9, RZ, 0x1f, R230 ;  /* 0x0000001fff097819 */ /* 0x000fe400000114e6 */
[----:B--2---:R-:W-:Y:S02]  /*1560*/  SHF.R.S32.HI R8, RZ, 0x1f, R227 ;  /* 0x0000001fff087819 */ /* 0x004fe400000114e3 */
.L_x_121:
[----:B------:R-:W-:-:S04]  /*1570*/  IMAD.MOV.U32 R8, RZ, RZ, 0x4 ;  /* 0x00000004ff087424 */ /* 0x000fc800078e00ff */
[----:B------:R-:W-:-:S05]  /*1580*/  IMAD.WIDE R2, R215, R8, c[0x0][0x588] ;  /* 0x00016200d7027625 */ /* 0x000fca00078e0208 */
[----:B------:R-:W2:Y:S01]  /*1590*/  LDG.E R216, [R2.64] ;  /* 0x0000000602d87981 */ /* 0x000ea2000c1e1900 */
[----:B------:R-:W-:Y:S01]  /*15a0*/  ISETP.NE.U32.AND P4, PT, RZ, c[0x0][0x370], PT ;  /* 0x0000dc00ff007a0c */ /* 0x000fe20003f85070 */
[----:B------:R-:W-:Y:S01]  /*15b0*/  IMAD.MOV.U32 R202, RZ, RZ, RZ ;  /* 0x000000ffffca7224 */ /* 0x000fe200078e00ff */
[----:B------:R-:W-:Y:S01]  /*15c0*/  ISETP.NE.U32.AND P3, PT, RZ, c[0x0][0x360], PT ;  /* 0x0000d800ff007a0c */ /* 0x000fe20003f65070 */
[----:B------:R-:W-:Y:S01]  /*15d0*/  IMAD.MOV.U32 R11, RZ, RZ, RZ ;  /* 0x000000ffff0b7224 */ /* 0x000fe200078e00ff */
[----:B------:R-:W-:Y:S02]  /*15e0*/  ISETP.NE.AND.EX P4, PT, RZ, c[0x0][0x374], PT, P4 ;  /* 0x0000dd00ff007a0c */ /* 0x000fe40003f85340 */
[----:B------:R-:W-:Y:S02]  /*15f0*/  ISETP.NE.AND.EX P3, PT, RZ, c[0x0][0x364], PT, P3 ;  /* 0x0000d900ff007a0c */ /* 0x000fe40003f65330 */
[----:B------:R-:W-:-:S04]  /*1600*/  ISETP.NE.U32.AND P0, PT, RZ, c[0x0][0x348], PT ;  /* 0x0000d200ff007a0c */ /* 0x000fc80003f05070 */
[----:B------:R-:W-:Y:S02]  /*1610*/  ISETP.NE.AND.EX P0, PT, RZ, c[0x0][0x34c], PT, P0 ;  /* 0x0000d300ff007a0c */ /* 0x000fe40003f05300 */
[----:B--2---:R-:W-:Y:S01]  /*1620*/  SHF.R.S32.HI R220, RZ, 0x1f, R216 ;  /* 0x0000001fffdc7819 */ /* 0x004fe200000114d8 */
[C---:B------:R-:W-:Y:S02]  /*1630*/  IMAD.SHL.U32 R217, R216.reuse, 0x4, RZ ;  /* 0x00000004d8d97824 */ /* 0x040fe400078e00ff */
[C---:B------:R-:W-:Y:S02]  /*1640*/  @P4 LEA R6, P2, R216.reuse, c[0x0][0x370], 0x2 ;  /* 0x0000dc00d8064a11 */ /* 0x040fe400078410ff */
[C-C-:B------:R-:W-:Y:S02]  /*1650*/  SHF.L.U64.HI R218, R216.reuse, 0x2, R220.reuse ;  /* 0x00000002d8da7819 */ /* 0x140fe400000102dc */
[----:B------:R-:W-:Y:S02]  /*1660*/  @P4 LEA.HI.X R7, R216, c[0x0][0x374], R220, 0x2, P2 ;  /* 0x0000dd00d8074a11 */ /* 0x000fe400010f14dc */
[----:B------:R-:W-:-:S02]  /*1670*/  @P3 IADD3 R4, P1, R217, c[0x0][0x360], RZ ;  /* 0x0000d800d9043a10 */ /* 0x000fc40007f3e0ff */
[----:B------:R-:W-:Y:S01]  /*1680*/  IADD3 R2, P2, R217, c[0x0][0x348], RZ ;  /* 0x0000d200d9027a10 */ /* 0x000fe20007f5e0ff */
[----:B------:R1:W5:Y:S01]  /*1690*/  @P4 LDG.E R202, [R6.64] ;  /* 0x0000000606ca4981 */ /* 0x000362000c1e1900 */
[C---:B------:R-:W-:Y:S02]  /*16a0*/  @P3 IADD3.X R5, R218.reuse, c[0x0][0x364], RZ, P1, !PT ;  /* 0x0000d900da053a10 */ /* 0x040fe40000ffe4ff */
[----:B------:R-:W-:-:S03]  /*16b0*/  IADD3.X R3, R218, c[0x0][0x34c], RZ, P2, !PT ;  /* 0x0000d300da037a10 */ /* 0x000fc600017fe4ff */
[----:B------:R1:W5:Y:S04]  /*16c0*/  @P3 LDG.E R15, [R4.64] ;  /* 0x00000006040f3981 */ /* 0x000368000c1e1900 */
[----:B------:R1:W5:Y:S01]  /*16d0*/  @P0 LDG.E R11, [R2.64] ;  /* 0x00000006020b0981 */ /* 0x000362000c1e1900 */
[----:B------:R-:W-:Y:S01]  /*16e0*/  YIELD ;  /* 0x0000000000007946 */ /* 0x000fe20003800000 */
[----:B------:R-:W-:Y:S05]  /*16f0*/  @P3 BRA `(.L_x_31) ;  /* 0x0000005000003947 */ /* 0x000fea0003800000 */
[----:B-----5:R-:W-:Y:S01]  /*1700*/  MOV R15, c[0x0][0x168] ;  /* 0x00005a00000f7a02 */ /* 0x020fe20000000f00 */
[----:B------:R-:W-:Y:S05]  /*1710*/  @!P0 BRA `(.L_x_31) ;  /* 0x0000003000008947 */ /* 0x000fea0003800000 */
[----:B------:R2:W3:Y:S04]  /*1720*/  LDG.E R0, [R2.64] ;  /* 0x0000000602007981 */ /* 0x0004e8000c1e1900 */
[----:B-12---:R-:W3:Y:S02]  /*1730*/  LDG.E R2, [R2.64+0x4] ;  /* 0x0000040602027981 */ /* 0x006ee4000c1e1900 */
[----:B---3--:R-:W-:-:S02]  /*1740*/  IADD3 R15, -R0, R2, RZ ;  /* 0x00000002000f7210 */ /* 0x008fc40007ffe1ff */
.L_x_31:
[----:B------:R-:W-:-:S04]  /*1750*/  ISETP.NE.U32.AND P1, PT, RZ, c[0x0][0x368], PT ;  /* 0x0000da00ff007a0c */ /* 0x000fc80003f25070 */
[----:B------:R-:W-:-:S13]  /*1760*/  ISETP.NE.AND.EX P1, PT, RZ, c[0x0][0x36c], PT, P1 ;  /* 0x0000db00ff007a0c */ /* 0x000fda0003f25310 */
[----:B------:R-:W-:Y:S05]  /*1770*/  @!P1 BRA `(.L_x_32) ;  /* 0x0000004000009947 */ /* 0x000fea0003800000 */
[----:B-1----:R-:W-:-:S04]  /*1780*/  IADD3 R2, P1, R217, c[0x0][0x368], RZ ;  /* 0x0000da00d9027a10 */ /* 0x002fc80007f3e0ff */
[----:B------:R-:W-:-:S05]  /*1790*/  IADD3.X R3, R218, c[0x0][0x36c], RZ, P1, !PT ;  /* 0x0000db00da037a10 */ /* 0x000fca0000ffe4ff */
[----:B------:R1:W5:Y:S01]  /*17a0*/  LDG.E R0, [R2.64] ;  /* 0x0000000602007981 */ /* 0x000362000c1e1900 */
[----:B------:R-:W-:Y:S05]  /*17b0*/  BRA `(.L_x_33) ;  /* 0x0000008000007947 */ /* 0x000fea0003800000 */
.L_x_32:
[----:B------:R-:W-:Y:S01]  /*17c0*/  ISETP.NE.U32.AND P1, PT, RZ, c[0x0][0x350], PT ;  /* 0x0000d400ff007a0c */ /* 0x000fe20003f25070 */
[----:B------:R-:W-:-:S03]  /*17d0*/  IMAD.U32 R0, RZ, RZ, UR5 ;  /* 0x00000005ff007e24 */ /* 0x000fc6000f8e00ff */
[----:B------:R-:W-:-:S13]  /*17e0*/  ISETP.NE.AND.EX P1, PT, RZ, c[0x0][0x354], PT, P1 ;  /* 0x0000d500ff007a0c */ /* 0x000fda0003f25310 */
[----:B------:R-:W-:Y:S05]  /*17f0*/  @!P1 BRA `(.L_x_33) ;  /* 0x0000004000009947 */ /* 0x000fea0003800000 */
[----:B-1----:R-:W-:-:S05]  /*1800*/  IMAD.WIDE R2, R216, R8, c[0x0][0x350] ;  /* 0x0000d400d8027625 */ /* 0x002fca00078e0208 */
[----:B------:R-:W2:Y:S04]  /*1810*/  LDG.E R4, [R2.64] ;  /* 0x0000000602047981 */ /* 0x000ea8000c1e1900 */
[----:B------:R-:W2:Y:S02]  /*1820*/  LDG.E R0, [R2.64+0x4] ;  /* 0x0000040602007981 */ /* 0x000ea4000c1e1900 */
[----:B--2---:R-:W-:-:S05]  /*1830*/  IADD3 R0, -R4, R0, RZ ;  /* 0x0000000004007210 */ /* 0x004fca0007ffe1ff */
.L_x_33:
[----:B-----5:R-:W-:Y:S01]  /*1840*/  IMAD.IADD R16, R0, 0x1, -R202 ;  /* 0x0000000100107824 */ /* 0x020fe200078e0aca */
[C---:B-1----:R-:W-:Y:S01]  /*1850*/  LOP3.LUT R3, R214.reuse, 0xff000000, RZ, 0xc0, !PT ;  /* 0xff000000d6037812 */ /* 0x042fe200078ec0ff */
[----:B------:R-:W-:Y:S01]  /*1860*/  BSSY B0, `(.L_x_34) ;  /* 0x000002b000007945 */ /* 0x000fe20003800000 */
[----:B------:R-:W-:Y:S02]  /*1870*/  LOP3.LUT R4, R214, 0xff0000, RZ, 0xc0, !PT ;  /* 0x00ff0000d6047812 */ /* 0x000fe400078ec0ff */
[----:B------:R-:W-:-:S02]  /*1880*/  ISETP.GE.AND P1, PT, R16, 0x1, PT ;  /* 0x000000011000780c */ /* 0x000fc40003f26270 */
[----:B------:R-:W-:Y:S02]  /*1890*/  IADD3 R0, R16, 0x3f, RZ ;  /* 0x0000003f10007810 */ /* 0x000fe40007ffe0ff */
[----:B------:R-:W-:Y:S02]  /*18a0*/  SHF.R.U32.HI R3, RZ, 0x8, R3 ;  /* 0x00000008ff037819 */ /* 0x000fe40000011603 */
[----:B------:R-:W-:Y:S02]  /*18b0*/  SHF.R.S32.HI R2, RZ, 0x1f, R0 ;  /* 0x0000001fff027819 */ /* 0x000fe40000011400 */
[----:B------:R-:W-:Y:S02]  /*18c0*/  LEA.HI R3, R4, R3, RZ, 0x10 ;  /* 0x0000000304037211 */ /* 0x000fe400078f80ff */
[----:B------:R-:W-:Y:S01]  /*18d0*/  LEA.HI R0, R2, R0, RZ, 0x6 ;  /* 0x0000000002007211 */ /* 0x000fe200078f30ff */
[----:B------:R-:W-:Y:S01]  /*18e0*/  IMAD.MOV.U32 R2, RZ, RZ, RZ ;  /* 0x000000ffff027224 */ /* 0x000fe200078e00ff */
[----:B------:R-:W-:-:S02]  /*18f0*/  LOP3.LUT R221, R3, 0xff, RZ, 0xc0, !PT ;  /* 0x000000ff03dd7812 */ /* 0x000fc400078ec0ff */
[----:B------:R-:W-:Y:S02]  /*1900*/  SHF.R.U32.HI R219, RZ, 0x10, R3 ;  /* 0x00000010ffdb7819 */ /* 0x000fe40000011603 */
[----:B------:R-:W-:Y:S01]  /*1910*/  SHF.R.S32.HI R10, RZ, 0x6, R0 ;  /* 0x00000006ff0a7819 */ /* 0x000fe20000011400 */
[----:B------:R-:W-:Y:S05]  /*1920*/  @!P1 BRA `(.L_x_35) ;  /* 0x000001e000009947 */ /* 0x000fea0003800000 */
[----:B------:R-:W-:Y:S01]  /*1930*/  ISETP.NE.AND P1, PT, R219, RZ, PT ;  /* 0x000000ffdb00720c */ /* 0x000fe20003f25270 */
[----:B------:R-:W-:-:S03]  /*1940*/  IMAD.MOV.U32 R4, RZ, RZ, RZ ;  /* 0x000000ffff047224 */ /* 0x000fc600078e00ff */
[----:B------:R-:W-:-:S04]  /*1950*/  SEL R0, R219, c[0x0][0x338], P1 ;  /* 0x0000ce00db007a07 */ /* 0x000fc80000800000 */
[----:B------:R-:W-:Y:S02]  /*1960*/  IABS R3, R0 ;  /* 0x0000000000037213 */ /* 0x000fe40000000000 */
[----:B------:R-:W-:Y:S02]  /*1970*/  IADD3 R6, R10, -0x1, R0 ;  /* 0xffffffff0a067810 */ /* 0x000fe40007ffe000 */
[----:B------:R-:W1:Y:S02]  /*1980*/  I2F.RP R2, R3 ;  /* 0x0000000300027306 */ /* 0x000e640000209400 */
[----:B------:R-:W-:-:S06]  /*1990*/  IABS R9, R6 ;  /* 0x0000000600097213 */ /* 0x000fcc0000000000 */
[----:B-1----:R-:W1:Y:S02]  /*19a0*/  MUFU.RCP R2, R2 ;  /* 0x0000000200027308 */ /* 0x002e640000001000 */
[----:B-1----:R-:W-:-:S06]  /*19b0*/  IADD3 R2, R2, 0xffffffe, RZ ;  /* 0x0ffffffe02027810 */ /* 0x002fcc0007ffe0ff */
[----:B------:R-:W1:Y:S02]  /*19c0*/  F2I.FTZ.U32.TRUNC.NTZ R5, R2 ;  /* 0x0000000200057305 */ /* 0x000e64000021f000 */
[----:B-1----:R-:W-:-:S04]  /*19d0*/  IMAD.MOV R2, RZ, RZ, -R5 ;  /* 0x000000ffff027224 */ /* 0x002fc800078e0a05 */
[----:B------:R-:W-:Y:S01]  /*19e0*/  IMAD.MOV.U32 R7, RZ, RZ, R2 ;  /* 0x000000ffff077224 */ /* 0x000fe200078e0002 */
[----:B------:R-:W-:-:S03]  /*19f0*/  IABS R2, R0 ;  /* 0x0000000000027213 */ /* 0x000fc60000000000 */
[----:B------:R-:W-:Y:S02]  /*1a00*/  IMAD R7, R7, R3, RZ ;  /* 0x0000000307077224 */ /* 0x000fe400078e02ff */
[----:B------:R-:W-:Y:S02]  /*1a10*/  IMAD.MOV R8, RZ, RZ, -R2 ;  /* 0x000000ffff087224 */ /* 0x000fe400078e0a02 */
[----:B------:R-:W-:-:S04]  /*1a20*/  IMAD.HI.U32 R2, R5, R7, R4 ;  /* 0x0000000705027227 */ /* 0x000fc800078e0004 */
[----:B------:R-:W-:Y:S02]  /*1a30*/  IMAD.MOV.U32 R4, RZ, RZ, R9 ;  /* 0x000000ffff047224 */ /* 0x000fe400078e0009 */
[----:B------:R-:W-:Y:S02]  /*1a40*/  IMAD.MOV.U32 R5, RZ, RZ, R8 ;  /* 0x000000ffff057224 */ /* 0x000fe400078e0008 */
[----:B------:R-:W-:-:S04]  /*1a50*/  IMAD.HI.U32 R2, R2, R4, RZ ;  /* 0x0000000402027227 */ /* 0x000fc800078e00ff */
[----:B------:R-:W-:-:S05]  /*1a60*/  IMAD R4, R2, R5, R4 ;  /* 0x0000000502047224 */ /* 0x000fca00078e0204 */
[----:B------:R-:W-:-:S13]  /*1a70*/  ISETP.GT.U32.AND P2, PT, R3, R4, PT ;  /* 0x000000040300720c */ /* 0x000fda0003f44070 */
[----:B------:R-:W-:Y:S01]  /*1a80*/  @!P2 IMAD.IADD R4, R4, 0x1, -R3 ;  /* 0x000000010404a824 */ /* 0x000fe200078e0a03 */
[----:B------:R-:W-:Y:S02]  /*1a90*/  @!P2 IADD3 R2, R2, 0x1, RZ ;  /* 0x000000010202a810 */ /* 0x000fe40007ffe0ff */
[----:B------:R-:W-:Y:S02]  /*1aa0*/  ISETP.NE.AND P2, PT, R0, RZ, PT ;  /* 0x000000ff0000720c */ /* 0x000fe40003f45270 */
[----:B------:R-:W-:Y:S02]  /*1ab0*/  ISETP.GE.U32.AND P3, PT, R4, R3, PT ;  /* 0x000000030400720c */ /* 0x000fe40003f66070 */
[----:B------:R-:W-:-:S04]  /*1ac0*/  LOP3.LUT R3, R6, R0, RZ, 0x3c, !PT ;  /* 0x0000000006037212 */ /* 0x000fc800078e3cff */
[----:B------:R-:W-:-:S07]  /*1ad0*/  ISETP.GE.AND P1, PT, R3, RZ, PT ;  /* 0x000000ff0300720c */ /* 0x000fce0003f26270 */
[----:B------:R-:W-:-:S06]  /*1ae0*/  @P3 IADD3 R2, R2, 0x1, RZ ;  /* 0x0000000102023810 */ /* 0x000fcc0007ffe0ff */
[----:B------:R-:W-:Y:S01]  /*1af0*/  @!P1 IMAD.MOV R2, RZ, RZ, -R2 ;  /* 0x000000ffff029224 */ /* 0x000fe200078e0a02 */
[----:B------:R-:W-:Y:S02]  /*1b00*/  @!P2 LOP3.LUT R2, RZ, R0, RZ, 0x33, !PT ;  /* 0x00000000ff02a212 */ /* 0x000fe400078e33ff */
.L_x_35:
[----:B------:R-:W-:Y:S05]  /*1b10*/  BSYNC B0 ;  /* 0x0000000000007941 */ /* 0x000fea0003800000 */
.L_x_34:
[----:B------:R-:W-:Y:S01]  /*1b20*/  IMAD R200, R221, R2, RZ ;  /* 0x00000002ddc87224 */ /* 0x000fe200078e02ff */
[----:B------:R-:W-:Y:S01]  /*1b30*/  PRMT R0, RZ, 0x7610, R0 ;  /* 0x00007610ff007816 */ /* 0x000fe20000000000 */
[----:B------:R-:W-:Y:S01]  /*1b40*/  CS2R R22, SRZ ;  /* 0x0000000000167805 */ /* 0x000fe2000001ff00 */
[----:B------:R-:W-:Y:S01]  /*1b50*/  CS2R R26, SRZ ;  /* 0x00000000001a7805 */ /* 0x000fe2000001ff00 */
[----:B------:R-:W-:Y:S01]  /*1b60*/  IMAD.IADD R2, R200, 0x1, R2 ;  /* 0x00000001c8027824 */ /* 0x000fe200078e0202 */
[----:B------:R-:W-:Y:S01]  /*1b70*/  CS2R R24, SRZ ;  /* 0x0000000000187805 */ /* 0x000fe2000001ff00 */
[----:B------:R-:W-:Y:S01]  /*1b80*/  CS2R R42, SRZ ;  /* 0x00000000002a7805 */ /* 0x000fe2000001ff00 */
[----:B------:R-:W-:Y:S01]  /*1b90*/  CS2R R92, SRZ ;  /* 0x00000000005c7805 */ /* 0x000fe2000001ff00 */
[----:B------:R-:W-:Y:S01]  /*1ba0*/  CS2R R70, SRZ ;  /* 0x0000000000467805 */ /* 0x000fe2000001ff00 */
[----:B------:R-:W-:Y:S01]  /*1bb0*/  IMNMX R160, R10, R2, PT ;  /* 0x000000020aa07217 */ /* 0x000fe20003800200 */
[----:B------:R-:W-:Y:S01]  /*1bc0*/  CS2R R100, SRZ ;  /* 0x0000000000647805 */ /* 0x000fe2000001ff00 */
[----:B------:R-:W-:Y:S01]  /*1bd0*/  CS2R R82, SRZ ;  /* 0x0000000000527805 */ /* 0x000fe2000001ff00 */
[----:B------:R-:W-:Y:S01]  /*1be0*/  CS2R R128, SRZ ;  /* 0x0000000000807805 */ /* 0x000fe2000001ff00 */
[----:B------:R-:W-:Y:S01]  /*1bf0*/  ISETP.GT.AND P1, PT, R160, R200, PT ;  /* 0x000000c8a000720c */ /* 0x000fe20003f24270 */
        /* <DEDUP_REMOVED lines=41> */
[----:B------:R-:W-:-:S04]  /*1e90*/  ISETP.NE.U32.AND P1, PT, RZ, c[0x0][0x340], PT ;  /* 0x0000d000ff007a0c */ /* 0x000fc80003f25070 */
[----:B------:R-:W-:-:S13]  /*1ea0*/  ISETP.NE.AND.EX P1, PT, RZ, c[0x0][0x344], PT, P1 ;  /* 0x0000d100ff007a0c */ /* 0x000fda0003f25310 */
[----:B------:R-:W-:-:S04]  /*1eb0*/  @P1 IADD3 R2, P2, R217, c[0x0][0x340], RZ ;  /* 0x0000d000d9021a10 */ /* 0x000fc80007f5e0ff */
[----:B------:R-:W-:-:S05]  /*1ec0*/  @P1 IADD3.X R3, R218, c[0x0][0x344], RZ, P2, !PT ;  /* 0x0000d100da031a10 */ /* 0x000fca00017fe4ff */
[----:B------:R1:W5:Y:S01]  /*1ed0*/  @P1 LDG.E R14, [R2.64] ;  /* 0x00000006020e1981 */ /* 0x000362000c1e1900 */
[----:B------:R-:W-:Y:S01]  /*1ee0*/  SHF.R.S32.HI R0, RZ, 0x1f, R11 ;  /* 0x0000001fff007819 */ /* 0x000fe2000001140b */
[----:B------:R-:W-:Y:S01]  /*1ef0*/  IMAD.MOV.U32 R4, RZ, RZ, c[0x0][0x2c4] ;  /* 0x0000b100ff047624 */ /* 0x000fe200078e00ff */
[----:B------:R-:W-:Y:S01]  /*1f00*/  LOP3.LUT R13, R214, 0xffff, RZ, 0xc0, !PT ;  /* 0x0000ffffd60d7812 */ /* 0x000fe200078ec0ff */
[----:B------:R-:W-:Y:S01]  /*1f10*/  IMAD R5, R197, 0x20, R201 ;  /* 0x00000020c5057824 */ /* 0x000fe200078e02c9 */
[----:B------:R-:W-:Y:S01]  /*1f20*/  SEL R6, R220, RZ, !P0 ;  /* 0x000000ffdc067207 */ /* 0x000fe20004000000 */
[----:B------:R-:W-:Y:S01]  /*1f30*/  IMAD R0, R0, c[0x0][0x178], RZ ;  /* 0x00005e0000007a24 */ /* 0x000fe200078e02ff */
[----:B------:R-:W-:Y:S01]  /*1f40*/  ISETP.NE.AND P2, PT, R4, 0x1, PT ;  /* 0x000000010400780c */ /* 0x000fe20003f45270 */
[----:B------:R-:W-:Y:S01]  /*1f50*/  IMAD R5, R213, 0x80, R5 ;  /* 0x00000080d5057824 */ /* 0x000fe200078e0205 */
[----:B------:R-:W-:Y:S01]  /*1f60*/  SEL R4, R216, RZ, !P0 ;  /* 0x000000ffd8047207 */ /* 0x000fe20004000000 */
[----:B------:R-:W-:Y:S01]  /*1f70*/  IMAD R0, R11, c[0x0][0x17c], R0 ;  /* 0x00005f000b007a24 */ /* 0x000fe200078e0200 */
[----:B------:R-:W-:Y:S01]  /*1f80*/  ISETP.GE.AND P6, PT, R194, c[0x0][0x198], PT ;  /* 0x00006600c2007a0c */ /* 0x000fe20003fc6270 */
[----:B------:R-:W-:Y:S01]  /*1f90*/  IMAD R6, R6, c[0x0][0x1c0], RZ ;  /* 0x0000700006067a24 */ /* 0x000fe200078e02ff */
[----:B------:R-:W-:-:S02]  /*1fa0*/  ISETP.GE.AND P5, PT, R198, c[0x0][0x198], PT ;  /* 0x00006600c6007a0c */ /* 0x000fc40003fa6270 */
[----:B------:R-:W-:Y:S01]  /*1fb0*/  ISETP.GE.AND P4, PT, R199, c[0x0][0x198], PT ;  /* 0x00006600c7007a0c */ /* 0x000fe20003f86270 */
[----:B------:R-:W-:Y:S01]  /*1fc0*/  IMAD R6, R4, c[0x0][0x1c4], R6 ;  /* 0x0000710004067a24 */ /* 0x000fe200078e0206 */
[----:B------:R-:W-:-:S03]  /*1fd0*/  IADD3 R115, R160, -0x1, RZ ;  /* 0xffffffffa0737810 */ /* 0x000fc60007ffe0ff */
[----:B------:R-:W-:-:S04]  /*1fe0*/  @P2 IMAD.HI.U32 R7, R5, c[0x0][0x2c8], RZ ;  /* 0x0000b20005072a27 */ /* 0x000fc800078e00ff */
[----:B-1----:R-:W-:-:S05]  /*1ff0*/  IMAD.WIDE.U32 R2, R11, c[0x0][0x178], RZ ;  /* 0x00005e000b027a25 */ /* 0x002fca00078e00ff */
[----:B------:R-:W-:Y:S02]  /*2000*/  IADD3 R3, R3, R0, RZ ;  /* 0x0000000003037210 */ /* 0x000fe40007ffe0ff */
[----:B------:R-:W-:Y:S02]  /*2010*/  MOV R0, R5 ;  /* 0x0000000500007202 */ /* 0x000fe40000000f00 */
[----:B------:R-:W-:Y:S01]  /*2020*/  @P2 SHF.R.U32.HI R0, RZ, c[0x0][0x2cc], R7 ;  /* 0x0000b300ff002a19 */ /* 0x000fe20000011607 */
[----:B------:R-:W-:-:S03]  /*2030*/  IMAD.WIDE.U32 R2, R13, c[0x0][0x1b8], R2 ;  /* 0x00006e000d027a25 */ /* 0x000fc600078e0002 */
[----:B------:R-:W-:Y:S01]  /*2040*/  SHF.R.S32.HI R7, RZ, 0x1f, R0 ;  /* 0x0000001fff077819 */ /* 0x000fe20000011400 */
[----:B------:R-:W-:-:S04]  /*2050*/  IMAD R3, R13, c[0x0][0x1bc], R3 ;  /* 0x00006f000d037a24 */ /* 0x000fc800078e0203 */
[----:B------:R-:W-:-:S04]  /*2060*/  IMAD.WIDE.U32 R2, R4, c[0x0][0x1c0], R2 ;  /* 0x0000700004027a25 */ /* 0x000fc800078e0002 */
[----:B------:R-:W-:Y:S01]  /*2070*/  IMAD.MOV R4, RZ, RZ, -R0 ;  /* 0x000000ffff047224 */ /* 0x000fe200078e0a00 */
[----:B------:R-:W-:-:S03]  /*2080*/  IADD3 R3, R3, R6, RZ ;  /* 0x0000000603037210 */ /* 0x000fc60007ffe0ff */
[----:B------:R-:W-:Y:S02]  /*2090*/  IMAD R4, R4, c[0x0][0x2c4], R5 ;  /* 0x0000b10004047a24 */ /* 0x000fe400078e0205 */
[----:B------:R-:W-:Y:S02]  /*20a0*/  IMAD R5, R7, c[0x0][0x1b0], RZ ;  /* 0x00006c0007057a24 */ /* 0x000fe400078e02ff */
[----:B------:R-:W-:-:S04]  /*20b0*/  IMAD.WIDE.U32 R2, R0, c[0x0][0x1b0], R2 ;  /* 0x00006c0000027a25 */ /* 0x000fc800078e0002 */
[----:B------:R-:W-:Y:S01]  /*20c0*/  IMAD R6, R0, c[0x0][0x1b4], R5 ;  /* 0x00006d0000067a24 */ /* 0x000fe200078e0205 */
[----:B------:R-:W-:-:S03]  /*20d0*/  SHF.R.S32.HI R5, RZ, 0x1f, R4 ;  /* 0x0000001fff057819 */ /* 0x000fc60000011404 */
[----:B------:R-:W-:Y:S02]  /*20e0*/  IMAD.IADD R3, R3, 0x1, R6 ;  /* 0x0000000103037824 */ /* 0x000fe400078e0206 */
[----:B------:R-:W-:Y:S02]  /*20f0*/  IMAD R0, R5, c[0x0][0x1a8], RZ ;  /* 0x00006a0005007a24 */ /* 0x000fe400078e02ff */
[----:B------:R-:W-:-:S04]  /*2100*/  IMAD.WIDE.U32 R2, R4, c[0x0][0x1a8], R2 ;  /* 0x00006a0004027a25 */ /* 0x000fc800078e0002 */
[----:B------:R-:W-:Y:S01]  /*2110*/  IMAD R0, R4, c[0x0][0x1ac], R0 ;  /* 0x00006b0004007a24 */ /* 0x000fe200078e0200 */
[----:B------:R-:W-:-:S04]  /*2120*/  LEA R12, P0, R2, c[0x0][0x160], 0x1 ;  /* 0x00005800020c7a11 */ /* 0x000fc800078008ff */
[----:B------:R-:W-:-:S04]  /*2130*/  IADD3 R0, R3, R0, RZ ;  /* 0x0000000003007210 */ /* 0x000fc80007ffe0ff */
[----:B------:R-:W-:Y:S01]  /*2140*/  LEA.HI.X R9, R2, c[0x0][0x164], R0, 0x1, P0 ;  /* 0x0000590002097a11 */ /* 0x000fe200000f0c00 */
[----:B------:R-:W-:Y:S01]  /*2150*/  @!P1 IMAD.MOV.U32 R14, RZ, RZ, R216 ;  /* 0x000000ffff0e9224 */ /* 0x000fe200078e00d8 */
[----:B------:R-:W-:Y:S05]  /*2160*/  BRA.DIV ~URZ, `(.L_x_37) ;  /* 0x0000ac227f007947 */ /* 0x000fea000b800000 */
[----:B------:R1:W2:Y:S02]  /*2170*/  SHFL.IDX PT, R8, R9, RZ, 0x181f ;  /* 0x00181fff09087589 */ /* 0x0002a400000e0000 */
.L_x_126:
[----:B------:R-:W-:Y:S05]  /*2180*/  BRA.DIV ~URZ, `(.L_x_38) ;  /* 0x0000ac727f007947 */ /* 0x000fea000b800000 */
[----:B------:R3:W4:Y:S02]  /*2190*/  SHFL.IDX PT, R0, R12, RZ, 0x181f ;  /* 0x00181fff0c007589 */ /* 0x00072400000e0000 */
.L_x_127:
[----:B------:R-:W-:Y:S01]  /*21a0*/  IMAD R11, R15, c[0x0][0x2c4], RZ ;  /* 0x0000b1000f0b7a24 */ /* 0x000fe200078e02ff */
[----:B------:R-:W-:Y:S01]  /*21b0*/  LEA R10, R213, R201, 0x7 ;  /* 0x000000c9d50a7211 */ /* 0x000fe200078e38ff */
[----:B------:R-:W-:Y:S03]  /*21c0*/  BSSY B0, `(.L_x_39) ;  /* 0x0000012000007945 */ /* 0x000fe60003800000 */
[----:B------:R-:W-:-:S13]  /*21d0*/  ISETP.GE.AND P0, PT, R10, R11, PT ;  /* 0x0000000b0a00720c */ /* 0x000fda0003f06270 */
[----:B------:R-:W-:Y:S05]  /*21e0*/  @P0 BRA `(.L_x_40) ;  /* 0x000000f000000947 */ /* 0x000fea0003800000 */
[-C--:B----4-:R-:W-:Y:S02]  /*21f0*/  LEA R6, P2, R194, R0.reuse, 0x1 ;  /* 0x00000000c2067211 */ /* 0x090fe400078408ff */
[----:B------:R-:W-:Y:S02]  /*2200*/  SHF.R.S32.HI R19, RZ, 0x1f, R194 ;  /* 0x0000001fff137819 */ /* 0x000fe400000114c2 */
[-C--:B------:R-:W-:Y:S02]  /*2210*/  LEA R4, P1, R198, R0.reuse, 0x1 ;  /* 0x00000000c6047211 */ /* 0x080fe400078208ff */
[----:B------:R-:W-:Y:S02]  /*2220*/  SHF.R.S32.HI R18, RZ, 0x1f, R198 ;  /* 0x0000001fff127819 */ /* 0x000fe400000114c6 */
[----:B------:R-:W-:Y:S02]  /*2230*/  SHF.R.S32.HI R17, RZ, 0x1f, R199 ;  /* 0x0000001fff117819 */ /* 0x000fe400000114c7 */
[----:B------:R-:W-:-:S02]  /*2240*/  LEA R2, P0, R199, R0, 0x1 ;  /* 0x00000000c7027211 */ /* 0x000fc400078008ff */
[-C--:B--2---:R-:W-:Y:S02]  /*2250*/  LEA.HI.X R7, R194, R8.reuse, R19, 0x1, P2 ;  /* 0x00000008c2077211 */ /* 0x084fe400010f0c13 */
[-C--:B------:R-:W-:Y:S02]  /*2260*/  LEA.HI.X R5, R198, R8.reuse, R18, 0x1, P1 ;  /* 0x00000008c6057211 */ /* 0x080fe400008f0c12 */
[----:B------:R-:W-:Y:S01]  /*2270*/  LEA.HI.X R3, R199, R8, R17, 0x1, P0 ;  /* 0x00000008c7037211 */ /* 0x000fe200000f0c11 */
[----:B------:R-:W-:Y:S01]  /*2280*/  @!PT LDS RZ, [RZ] ;  /* 0x00000000fffff984 */ /* 0x000fe20000000800 */
[----:B------:R-:W-:Y:S01]  /*2290*/  @!PT LDS RZ, [RZ] ;  /* 0x00000000fffff984 */ /* 0x000fe20000000800 */
[----:B------:R-:W-:Y:S01]  /*22a0*/  @!PT LDS RZ, [RZ] ;  /* 0x00000000fffff984 */ /* 0x000fe20000000800 */
[----:B------:R2:W-:Y:S04]  /*22b0*/  LDGSTS.E.BYPASS.LTC128B.128 [R187+0xc100], [R6.64], !P6 ;  /* 0x0c10000006bb7fae */ /* 0x0005e8000f101d46 */
[----:B------:R2:W-:Y:S04]  /*22c0*/  LDGSTS.E.BYPASS.LTC128B.128 [R187+0x10100], [R4.64], !P5 ;  /* 0x1010000004bb7fae */ /* 0x0005e8000e901d46 */
[----:B------:R2:W-:Y:S02]  /*22d0*/  LDGSTS.E.BYPASS.LTC128B.128 [R187+0x14100], [R2.64], !P4 ;  /* 0x1410000002bb7fae */ /* 0x0005e4000e101d46 */
.L_x_40:
[----:B------:R-:W-:Y:S05]  /*22e0*/  BSYNC B0 ;  /* 0x0000000000007941 */ /* 0x000fea0003800000 */
.L_x_39:
[----:B------:R-:W-:Y:S05]  /*22f0*/  BRA.DIV ~URZ, `(.L_x_41) ;  /* 0x0000ab727f007947 */ /* 0x000fea000b800000 */
[----:B--2---:R2:W1:Y:S04]  /*2300*/  SHFL.IDX PT, R8, R9, 0x1, 0x181f ;  /* 0x00381f0009087f89 */ /* 0x00446800000e0000 */
[----:B----4-:R2:W4:Y:S02]  /*2310*/  SHFL.IDX PT, R0, R12, 0x1, 0x181f ;  /* 0x00381f000c007f89 */ /* 0x01052400000e0000 */
.L_x_128:
[----:B------:R-:W-:Y:S01]  /*2320*/  IADD3 R2, R10, 0x20, RZ ;  /* 0x000000200a027810 */ /* 0x000fe20007ffe0ff */
        /* <DEDUP_REMOVED lines=9> */
[-C--:B-1----:R-:W-:Y:S02]  /*23c0*/  LEA.HI.X R7, R194, R8.reuse, R18, 0x1, P2 ;  /* 0x00000008c2077211 */ /* 0x082fe400010f0c12 */
        /* <DEDUP_REMOVED lines=8> */
.L_x_43:
[----:B------:R-:W-:Y:S05]  /*2450*/  BSYNC B0 ;  /* 0x0000000000007941 */ /* 0x000fea0003800000 */
.L_x_42:
[----:B------:R-:W-:Y:S05]  /*2460*/  BRA.DIV ~URZ, `(.L_x_44) ;  /* 0x0000aad27f007947 */ /* 0x000fea000b800000 */
[----:B-1----:R1:W2:Y:S02]  /*2470*/  SHFL.IDX PT, R8, R9, 0x2, 0x181f ;  /* 0x00581f0009087f89 */ /* 0x0022a400000e0000 */
.L_x_129:
[----:B------:R-:W-:Y:S05]  /*2480*/  BRA.DIV ~URZ, `(.L_x_45) ;  /* 0x0000ab227f007947 */ /* 0x000fea000b800000 */
[----:B----4-:R4:W1:Y:S02]  /*2490*/  SHFL.IDX PT, R0, R12, 0x2, 0x181f ;  /* 0x00581f000c007f89 */ /* 0x01086400000e0000 */
.L_x_130:
[----:B------:R-:W-:Y:S01]  /*24a0*/  IADD3 R2, R10, 0x40, RZ ;  /* 0x000000400a027810 */ /* 0x000fe20007ffe0ff */
[----:B------:R-:W-:Y:S03]  /*24b0*/  BSSY B0, `(.L_x_46) ;  /* 0x0000012000007945 */ /* 0x000fe60003800000 */
[----:B------:R-:W-:-:S13]  /*24c0*/  ISETP.GE.AND P0, PT, R2, R11, PT ;  /* 0x0000000b0200720c */ /* 0x000fda0003f06270 */
[----:B------:R-:W-:Y:S05]  /*24d0*/  @P0 BRA `(.L_x_47) ;  /* 0x000000f000000947 */ /* 0x000fea0003800000 */
[-C--:B-1----:R-:W-:Y:S02]  /*24e0*/  LEA R6, P2, R194, R0.reuse, 0x1 ;  /* 0x00000000c2067211 */ /* 0x082fe400078408ff */
        /* <DEDUP_REMOVED lines=14> */
.L_x_47:
[----:B------:R-:W-:Y:S05]  /*25d0*/  BSYNC B0 ;  /* 0x0000000000007941 */ /* 0x000fea0003800000 */
.L_x_46:
[----:B------:R-:W-:Y:S05]  /*25e0*/  BRA.DIV ~URZ, `(.L_x_48) ;  /* 0x0000aa327f007947 */ /* 0x000fea000b800000 */
[----:B--2---:R2:W3:Y:S04]  /*25f0*/  SHFL.IDX PT, R8, R9, 0x3, 0x181f ;  /* 0x00781f0009087f89 */ /* 0x0044e800000e0000 */
[----:B-1----:R2:W1:Y:S02]  /*2600*/  SHFL.IDX PT, R0, R12, 0x3, 0x181f ;  /* 0x00781f000c007f89 */ /* 0x00246400000e0000 */
.L_x_131:
[----:B------:R-:W-:Y:S01]  /*2610*/  IADD3 R2, R10, 0x60, RZ ;  /* 0x000000600a027810 */ /* 0x000fe20007ffe0ff */
[----:B-----5:R-:W-:Y:S01]  /*2620*/  IMAD.WIDE.U32 R206, R14, c[0x0][0x2b0], RZ ;  /* 0x0000ac000ece7a25 */ /* 0x020fe200078e00ff */
[----:B------:R-:W-:-:S02]  /*2630*/  SHF.R.S32.HI R18, RZ, 0x1f, R194 ;  /* 0x0000001fff127819 */ /* 0x000fc400000114c2 */
[----:B------:R-:W-:Y:S01]  /*2640*/  ISETP.GE.AND P3, PT, R2, R11, PT ;  /* 0x0000000b0200720c */ /* 0x000fe20003f66270 */
[----:B------:R-:W-:Y:S01]  /*2650*/  IMAD R116, R197, 0x20, R201 ;  /* 0x00000020c5747824 */ /* 0x000fe200078e02c9 */
[----:B------:R-:W-:Y:S02]  /*2660*/  SHF.R.S32.HI R17, RZ, 0x1f, R198 ;  /* 0x0000001fff117819 */ /* 0x000fe400000114c6 */
[----:B------:R-:W-:-:S09]  /*2670*/  SHF.R.S32.HI R15, RZ, 0x1f, R199 ;  /* 0x0000001fff0f7819 */ /* 0x000fd200000114c7 */
[-C--:B-1----:R-:W-:Y:S02]  /*2680*/  @!P3 LEA R6, P2, R194, R0.reuse, 0x1 ;  /* 0x00000000c206b211 */ /* 0x082fe400078408ff */
[-C--:B------:R-:W-:Y:S02]  /*2690*/  @!P3 LEA R4, P1, R198, R0.reuse, 0x1 ;  /* 0x00000000c604b211 */ /* 0x080fe400078208ff */
[C---:B------:R-:W-:Y:S02]  /*26a0*/  @!P3 LEA R2, P0, R199.reuse, R0, 0x1 ;  /* 0x00000000c702b211 */ /* 0x040fe400078008ff */
[----:B------:R-:W-:Y:S02]  /*26b0*/  SHF.R.S32.HI R0, RZ, 0x1f, R14 ;  /* 0x0000001fff007819 */ /* 0x000fe4000001140e */
[-C--:B---3--:R-:W-:Y:S02]  /*26c0*/  @!P3 LEA.HI.X R7, R194, R8.reuse, R18, 0x1, P2 ;  /* 0x00000008c207b211 */ /* 0x088fe400010f0c12 */
[-C--:B------:R-:W-:Y:S01]  /*26d0*/  @!P3 LEA.HI.X R5, R198, R8.reuse, R17, 0x1, P1 ;  /* 0x00000008c605b211 */ /* 0x080fe200008f0c11 */
[----:B------:R-:W-:Y:S01]  /*26e0*/  IMAD R0, R0, c[0x0][0x2b0], RZ ;  /* 0x0000ac0000007a24 */ /* 0x000fe200078e02ff */
[----:B------:R-:W-:Y:S01]  /*26f0*/  @!P3 LEA.HI.X R3, R199, R8, R15, 0x1, P0 ;  /* 0x00000008c703b211 */ /* 0x000fe200000f0c0f */
[----:B------:R-:W-:Y:S01]  /*2700*/  @!PT LDS RZ, [RZ] ;  /* 0x00000000fffff984 */ /* 0x000fe20000000800 */
[----:B------:R-:W-:Y:S01]  /*2710*/  @!PT LDS RZ, [RZ] ;  /* 0x00000000fffff984 */ /* 0x000fe20000000800 */
[----:B------:R-:W-:Y:S01]  /*2720*/  @!PT LDS RZ, [RZ] ;  /* 0x00000000fffff984 */ /* 0x000fe20000000800 */
[----:B------:R1:W-:Y:S02]  /*2730*/  @!P3 LDGSTS.E.BYPASS.LTC128B.128 [R187+0xf100], [R6.64], !P6 ;  /* 0x0f10000006bbbfae */ /* 0x0003e4000f101d46 */
[----:B------:R-:W-:-:S02]  /*2740*/  IMAD R0, R14, c[0x0][0x2b4], R0 ;  /* 0x0000ad000e007a24 */ /* 0x000fc400078e0200 */
[----:B------:R1:W-:Y:S01]  /*2750*/  @!P3 LDGSTS.E.BYPASS.LTC128B.128 [R187+0x13100], [R4.64], !P5 ;  /* 0x1310000004bbbfae */ /* 0x0003e2000e901d46 */
[----:B------:R-:W-:Y:S01]  /*2760*/  ISETP.GE.AND P5, PT, R194, c[0x0][0x1d4], PT ;  /* 0x00007500c2007a0c */ /* 0x000fe20003fa6270 */
[----:B------:R-:W-:Y:S02]  /*2770*/  IMAD.IADD R210, R207, 0x1, R0 ;  /* 0x00000001cfd27824 */ /* 0x000fe400078e0200 */
[----:B------:R1:W-:Y:S01]  /*2780*/  @!P3 LDGSTS.E.BYPASS.LTC128B.128 [R187+0x17100], [R2.64], !P4 ;  /* 0x1710000002bbbfae */ /* 0x0003e2000e101d46 */
[----:B------:R-:W-:Y:S02]  /*2790*/  ISETP.GE.AND P4, PT, R198, c[0x0][0x1d4], PT ;  /* 0x00007500c6007a0c */ /* 0x000fe40003f86270 */
[----:B------:R-:W-:Y:S01]  /*27a0*/  ISETP.GE.AND P3, PT, R199, c[0x0][0x1d4], PT ;  /* 0x00007500c7007a0c */ /* 0x000fe20003f66270 */
[----:B------:R-:W0:Y:S01]  /*27b0*/  LDGDEPBAR ;  /* 0x00000000000079af */ /* 0x000e220000000000 */
[----:B------:R-:W-:Y:S03]  /*27c0*/  WARPSYNC 0xffffffff ;  /* 0xffffffff00007948 */ /* 0x000fe60003800000 */
[----:B------:R-:W-:Y:S01]  /*27d0*/  IMAD.MOV.U32 R0, RZ, RZ, c[0x0][0x2b8] ;  /* 0x0000ae00ff007624 */ /* 0x000fe200078e00ff */
[----:B------:R-:W-:Y:S01]  /*27e0*/  BAR.SYNC.DEFER_BLOCKING 0x0 ;  /* 0x0000000000007b1d */ /* 0x000fe20000010000 */
[----:B-1----:R-:W-:-:S02]  /*27f0*/  IMAD R2, R115, 0x40, R116 ;  /* 0x0000004073027824 */ /* 0x002fc400078e0274 */
[----:B------:R-:W-:Y:S01]  /*2800*/  IMAD.MOV.U32 R188, RZ, RZ, RZ ;  /* 0x000000ffffbc7224 */ /* 0x000fe200078e00ff */
[----:B------:R-:W-:Y:S02]  /*2810*/  ISETP.NE.AND P0, PT, R0, 0x1, PT ;  /* 0x000000010000780c */ /* 0x000fe40003f05270 */
[C---:B------:R-:W-:Y:S01]  /*2820*/  ISETP.GE.AND P2, PT, R2.reuse, R16, PT ;  /* 0x000000100200720c */ /* 0x040fe20003f46270 */
[----:B------:R-:W-:-:S03]  /*2830*/  IMAD.IADD R2, R2, 0x1, R202 ;  /* 0x0000000102027824 */ /* 0x000fc600078e02ca */
[----:B------:R-:W-:Y:S01]  /*2840*/  ISETP.GT.OR P2, PT, R116, 0x3f, P2 ;  /* 0x0000003f7400780c */ /* 0x000fe20001744670 */
[----:B------:R-:W-:-:S06]  /*2850*/  IMAD.MOV.U32 R0, RZ, RZ, R2 ;  /* 0x000000ffff007224 */ /* 0x000fcc00078e0002 */
[----:B------:R-:W-:-:S05]  /*2860*/  @P0 IMAD.HI.U32 R3, R2, c[0x0][0x2bc], RZ ;  /* 0x0000af0002030a27 */ /* 0x000fca00078e00ff */
[----:B------:R-:W-:-:S04]  /*2870*/  @P0 SHF.R.U32.HI R0, RZ, c[0x0][0x2c0], R3 ;  /* 0x0000b000ff000a19 */ /* 0x000fc80000011603 */
[----:B------:R-:W-:-:S04]  /*2880*/  @!P2 IADD3 R3, P1, R0, R206, RZ ;  /* 0x000000ce0003a210 */ /* 0x000fc80007f3e0ff */
[----:B------:R-:W-:Y:S02]  /*2890*/  @!P2 LEA.HI.X.SX32 R5, R0, R210, 0x1, P1 ;  /* 0x000000d20005a211 */ /* 0x000fe400008f0eff */
[----:B------:R-:W-:-:S04]  /*28a0*/  @!P2 LEA R4, P1, R3, c[0x0][0x2a0], 0x2 ;  /* 0x0000a8000304aa11 */ /* 0x000fc800078210ff */
[----:B------:R-:W-:-:S05]  /*28b0*/  @!P2 LEA.HI.X R5, R3, c[0x0][0x2a4], R5, 0x2, P1 ;  /* 0x0000a9000305aa11 */ /* 0x000fca00008f1405 */
[----:B------:R-:W3:Y:S01]  /*28c0*/  @!P2 LDG.E R188, [R4.64] ;  /* 0x0000000604bca981 */ /* 0x000ee2000c1e1900 */
[----:B------:R-:W-:Y:S01]  /*28d0*/  IMAD.MOV R0, RZ, RZ, -R0 ;  /* 0x000000ffff007224 */ /* 0x000fe200078e0a00 */
[----:B------:R-:W-:Y:S01]  /*28e0*/  SHF.L.U64.HI R112, R194, 0x1, R18 ;  /* 0x00000001c2707819 */ /* 0x000fe20000010212 */
[----:B------:R-:W-:Y:S01]  /*28f0*/  IMAD.WIDE.U32 R204, R13, c[0x0][0x1e8], RZ ;  /* 0x00007a000dcc7a25 */ /* 0x000fe200078e00ff */
[----:B------:R-:W-:Y:S01]  /*2900*/  SHF.L.U64.HI R113, R198, 0x1, R17 ;  /* 0x00000001c6717819 */ /* 0x000fe20000010211 */
[----:B------:R-:W-:Y:S01]  /*2910*/  BSSY B0, `(.L_x_49) ;  /* 0x0000153000007945 */ /* 0x000fe20003800000 */
[----:B------:R-:W-:Y:S01]  /*2920*/  SHF.L.U64.HI R114, R199, 0x1, R15 ;  /* 0x00000001c7727819 */ /* 0x000fe2000001020f */
[----:B------:R-:W-:Y:S02]  /*2930*/  IMAD R189, R0, c[0x0][0x2b8], R2 ;  /* 0x0000ae0000bd7a24 */ /* 0x000fe400078e0202 */
[----:B------:R-:W-:Y:S02]  /*2940*/  IMAD R203, R13, c[0x0][0x1ec], R205 ;  /* 0x00007b000dcb7a24 */ /* 0x000fe400078e02cd */
[----:B------:R-:W-:Y:S01]  /*2950*/  IMAD.WIDE.U32 R2, R189, c[0x0][0x1e0], RZ ;  /* 0x00007800bd027a25 */ /* 0x000fe200078e00ff */
[----:B------:R-:W-:-:S03]  /*2960*/  SHF.R.S32.HI R6, RZ, 0x1f, R189 ;  /* 0x0000001fff067819 */ /* 0x000fc600000114bd */
[----:B------:R-:W-:Y:S02]  /*2970*/  IMAD R117, R115, -0x40, R16 ;  /* 0xffffffc073757824 */ /* 0x000fe400078e0210 */
[C---:B------:R-:W-:Y:S02]  /*2980*/  IMAD R0, R6.reuse, c[0x0][0x1e0], RZ ;  /* 0x0000780006007a24 */ /* 0x040fe400078e02ff */
[----:B------:R-:W-:Y:S02]  /*2990*/  IMAD.IADD R22, R117, 0x1, -R201 ;  /* 0x0000000175167824 */ /* 0x000fe400078e0ac9 */
[----:B------:R-:W-:Y:S02]  /*29a0*/  IMAD R0, R189, c[0x0][0x1e4], R0 ;  /* 0x00007900bd007a24 */ /* 0x000fe400078e0200 */
[----:B------:R-:W-:Y:S01]  /*29b0*/  IMAD R6, R6, c[0x0][0x208], RZ ;  /* 0x0000820006067a24 */ /* 0x000fe200078e02ff */
[----:B------:R-:W-:Y:S01]  /*29c0*/  ISETP.GE.AND P2, PT, R22, 0x1, PT ;  /* 0x000000011600780c */ /* 0x000fe20003f46270 */
[----:B------:R-:W-:-:S02]  /*29d0*/  IMAD.IADD R3, R3, 0x1, R0 ;  /* 0x0000000103037824 */ /* 0x000fc400078e0200 */
[----:B------:R-:W-:Y:S02]  /*29e0*/  IMAD R6, R189, c[0x0][0x20c], R6 ;  /* 0x00008300bd067a24 */ /* 0x000fe400078e0206 */
[----:B------:R-:W-:-:S04]  /*29f0*/  IMAD.WIDE.U32 R208, R13, c[0x0][0x210], RZ ;  /* 0x000084000dd07a25 */ /* 0x000fc800078e00ff */
[----:B------:R-:W-:Y:S02]  /*2a00*/  IMAD R211, R13, c[0x0][0x214], R209 ;  /* 0x000085000dd37a24 */ /* 0x000fe400078e02d1 */
[----:B------:R-:W-:Y:S02]  /*2a10*/  IMAD.SHL.U32 R118, R194, 0x2, RZ ;  /* 0x00000002c2767824 */ /* 0x000fe400078e00ff */
[----:B------:R-:W-:Y:S02]  /*2a20*/  IMAD.SHL.U32 R119, R198, 0x2, RZ ;  /* 0x00000002c6777824 */ /* 0x000fe400078e00ff */
[----:B------:R-:W-:Y:S01]  /*2a30*/  IMAD.SHL.U32 R120, R199, 0x2, RZ ;  /* 0x00000002c7787824 */ /* 0x000fe200078e00ff */
[----:B---3--:R-:W-:Y:S01]  /*2a40*/  SHF.R.S32.HI R7, RZ, 0x1f, R188 ;  /* 0x0000001fff077819 */ /* 0x008fe200000114bc */
[----:B------:R-:W-:-:S04]  /*2a50*/  IMAD.WIDE.U32 R2, R188, c[0x0][0x1f0], R2 ;  /* 0x00007c00bc027a25 */ /* 0x000fc800078e0002 */
[C---:B------:R-:W-:Y:S02]  /*2a60*/  IMAD R0, R7.reuse, c[0x0][0x1f0], RZ ;  /* 0x00007c0007007a24 */ /* 0x040fe400078e02ff */
[----:B------:R-:W-:Y:S02]  /*2a70*/  IMAD R7, R7, c[0x0][0x218], RZ ;  /* 0x0000860007077a24 */ /* 0x000fe400078e02ff */
[----:B------:R-:W-:Y:S01]  /*2a80*/  IMAD R4, R188, c[0x0][0x1f4], R0 ;  /* 0x00007d00bc047a24 */ /* 0x000fe200078e0200 */
[----:B------:R-:W-:Y:S01]  /*2a90*/  IADD3 R0, P1, R2, R204, RZ ;  /* 0x000000cc02007210 */ /* 0x000fe20007f3e0ff */
[----:B--2-4-:R-:W-:-:S03]  /*2aa0*/  IMAD R12, R188, c[0x0][0x21c], R7 ;  /* 0x00008700bc0c7a24 */ /* 0x014fc600078e0207 */
[----:B------:R-:W-:Y:S02]  /*2ab0*/  IADD3.X R2, R203, R3, R4, P1, !PT ;  /* 0x00000003cb027210 */ /* 0x000fe40000ffe404 */
[----:B------:R-:W-:-:S04]  /*2ac0*/  LEA R4, P1, R0, c[0x0][0x1c8], 0x1 ;  /* 0x0000720000047a11 */ /* 0x000fc800078208ff */
[----:B------:R-:W-:Y:S01]  /*2ad0*/  LEA.HI.X R11, R0, c[0x0][0x1cc], R2, 0x1, P1 ;  /* 0x00007300000b7a11 */ /* 0x000fe200008f0c02 */
[----:B------:R-:W-:Y:S01]  /*2ae0*/  IMAD.WIDE.U32 R2, R189, c[0x0][0x208], RZ ;  /* 0x00008200bd027a25 */ /* 0x000fe200078e00ff */
[----:B------:R-:W1:Y:S03]  /*2af0*/  SHFL.IDX PT, R0, R4, RZ, 0x181f ;  /* 0x00181fff04007589 */ /* 0x000e6600000e0000 */
[----:B------:R-:W-:Y:S01]  /*2b00*/  IMAD.IADD R3, R3, 0x1, R6 ;  /* 0x0000000103037824 */ /* 0x000fe200078e0206 */
[----:B------:R-:W2:Y:S03]  /*2b10*/  SHFL.IDX PT, R5, R11, RZ, 0x181f ;  /* 0x00181fff0b057589 */ /* 0x000ea600000e0000 */
[----:B------:R-:W-:Y:S01]  /*2b20*/  IMAD.WIDE.U32 R2, R188, c[0x0][0x218], R2 ;  /* 0x00008600bc027a25 */ /* 0x000fe200078e0002 */
[----:B------:R3:W4:Y:S04]  /*2b30*/  SHFL.IDX PT, R10, R4, 0x1, 0x181f ;  /* 0x00381f00040a7f89 */ /* 0x00072800000e0000 */
[----:B------:R-:W5:Y:S01]  /*2b40*/  SHFL.IDX PT, R11, R11, 0x1, 0x181f ;  /* 0x00381f000b0b7f89 */ /* 0x000f6200000e0000 */
[----:B-1----:R-:W-:-:S02]  /*2b50*/  @P2 LEA R8, P6, R194, R0, 0x1 ;  /* 0x00000000c2082211 */ /* 0x002fc400078c08ff */
[-C--:B------:R-:W-:Y:S02]  /*2b60*/  @P2 LEA R6, P1, R198, R0.reuse, 0x1 ;  /* 0x00000000c6062211 */ /* 0x080fe400078208ff */
[-C--:B--2---:R-:W-:Y:S02]  /*2b70*/  @P2 LEA.HI.X R9, R194, R5.reuse, R18, 0x1, P6 ;  /* 0x00000005c2092211 */ /* 0x084fe400030f0c12 */
[-C--:B------:R-:W-:Y:S02]  /*2b80*/  @P2 LEA.HI.X R7, R198, R5.reuse, R17, 0x1, P1 ;  /* 0x00000005c6072211 */ /* 0x080fe400008f0c11 */
[C---:B---3--:R-:W-:Y:S01]  /*2b90*/  @P2 LEA R4, P6, R199.reuse, R0, 0x1 ;  /* 0x00000000c7042211 */ /* 0x048fe200078c08ff */
[----:B------:R4:W-:Y:S01]  /*2ba0*/  @P2 LDGSTS.E.BYPASS.LTC128B.128 [R187+0x6100], [R8.64], !P5 ;  /* 0x0610000008bb2fae */ /* 0x0009e2000e901d46 */
[----:B------:R-:W-:Y:S02]  /*2bb0*/  IADD3 R0, P1, R2, R208, RZ ;  /* 0x000000d002007210 */ /* 0x000fe40007f3e0ff */
[----:B------:R-:W-:Y:S01]  /*2bc0*/  @P2 LEA.HI.X R5, R199, R5, R15, 0x1, P6 ;  /* 0x00000005c7052211 */ /* 0x000fe200030f0c0f */
[----:B------:R1:W-:Y:S01]  /*2bd0*/  @P2 LDGSTS.E.BYPASS.LTC128B.128 [R187+0x8100], [R6.64], !P4 ;  /* 0x0810000006bb2fae */ /* 0x0003e2000e101d46 */
[----:B------:R-:W-:-:S02]  /*2be0*/  ISETP.GE.AND P6, PT, R22, 0x21, PT ;  /* 0x000000211600780c */ /* 0x000fc40003fc6270 */
[----:B------:R-:W-:Y:S01]  /*2bf0*/  IADD3.X R2, R211, R3, R12, P1, !PT ;  /* 0x00000003d3027210 */ /* 0x000fe20000ffe40c */
[----:B------:R2:W-:Y:S01]  /*2c00*/  @P2 LDGSTS.E.BYPASS.LTC128B.128 [R187+0xa100], [R4.64], !P3 ;  /* 0x0a10000004bb2fae */ /* 0x0005e2000d901d46 */
[----:B------:R-:W-:-:S04]  /*2c10*/  LEA R3, P1, R0, c[0x0][0x1f8], 0x1 ;  /* 0x00007e0000037a11 */ /* 0x000fc800078208ff */
[----:B------:R-:W-:Y:S01]  /*2c20*/  LEA.HI.X R12, R0, c[0x0][0x1fc], R2, 0x1, P1 ;  /* 0x00007f00000c7a11 */ /* 0x000fe200008f0c02 */
[----:B------:R-:W-:Y:S04]  /*2c30*/  SHFL.IDX PT, R21, R3, 0x1, 0x181f ;  /* 0x00381f0003157f89 */ /* 0x000fe800000e0000 */
[----:B------:R3:W3:Y:S04]  /*2c40*/  SHFL.IDX PT, R0, R3, RZ, 0x181f ;  /* 0x00181fff03007589 */ /* 0x0006e800000e0000 */
[----:B------:R-:W3:Y:S04]  /*2c50*/  SHFL.IDX PT, R2, R12, RZ, 0x181f ;  /* 0x00181fff0c027589 */ /* 0x000ee800000e0000 */
[----:B------:R3:W3:Y:S01]  /*2c60*/  SHFL.IDX PT, R20, R12, 0x1, 0x181f ;  /* 0x00381f000c147f89 */ /* 0x0006e200000e0000 */
[----:B----4-:R-:W-:-:S04]  /*2c70*/  @P6 LEA R8, P2, R194, R10, 0x1 ;  /* 0x0000000ac2086211 */ /* 0x010fc800078408ff */
[-C--:B-----5:R-:W-:Y:S02]  /*2c80*/  @P6 LEA.HI.X R9, R194, R11.reuse, R18, 0x1, P2 ;  /* 0x0000000bc2096211 */ /* 0x0a0fe400010f0c12 */
[CC--:B-1----:R-:W-:Y:S02]  /*2c90*/  @P6 LEA R6, P2, R198.reuse, R10.reuse, 0x1 ;  /* 0x0000000ac6066211 */ /* 0x0c2fe400078408ff */
[C---:B--2---:R-:W-:Y:S01]  /*2ca0*/  @P6 LEA R4, P1, R199.reuse, R10, 0x1 ;  /* 0x0000000ac7046211 */ /* 0x044fe200078208ff */
[----:B------:R1:W-:Y:S01]  /*2cb0*/  @P6 LDGSTS.E.BYPASS.LTC128B.128 [R187+0x7100], [R8.64], !P5 ;  /* 0x0710000008bb6fae */ /* 0x0003e2000e901d46 */
[-C--:B------:R-:W-:Y:S02]  /*2cc0*/  @P6 LEA.HI.X R7, R198, R11.reuse, R17, 0x1, P2 ;  /* 0x0000000bc6076211 */ /* 0x080fe400010f0c11 */
[----:B------:R-:W-:Y:S02]  /*2cd0*/  @P6 LEA.HI.X R5, R199, R11, R15, 0x1, P1 ;  /* 0x0000000bc7056211 */ /* 0x000fe400008f0c0f */
[----:B---3--:R-:W-:Y:S01]  /*2ce0*/  IADD3 R3, R176, 0x20, RZ ;  /* 0x00000020b0037810 */ /* 0x008fe20007ffe0ff */
[----:B------:R2:W-:Y:S04]  /*2cf0*/  @P6 LDGSTS.E.BYPASS.LTC128B.128 [R187+0x9100], [R6.64], !P4 ;  /* 0x0910000006bb6fae */ /* 0x0005e8000e101d46 */
[----:B------:R2:W-:Y:S02]  /*2d00*/  @P6 LDGSTS.E.BYPASS.LTC128B.128 [R187+0xb100], [R4.64], !P3 ;  /* 0x0b10000004bb6fae */ /* 0x0005e4000d901d46 */
[----:B------:R-:W-:-:S02]  /*2d10*/  R2P PR, R197, 0x6 ;  /* 0x00000006c5007804 */ /* 0x000fc40000000000 */
[----:B------:R-:W0:Y:S01]  /*2d20*/  LDGDEPBAR ;  /* 0x00000000000079af */ /* 0x000e220000000000 */
[----:B------:R-:W-:-:S05]  /*2d30*/  IADD3 R16, P6, R0, R118, RZ ;  /* 0x0000007600107210 */ /* 0x000fca0007fde0ff */
[----:B------:R-:W-:Y:S01]  /*2d40*/  IMAD.X R17, R2, 0x1, R112, P6 ;  /* 0x0000000102117824 */ /* 0x000fe200030e0670 */
[----:B------:R-:W-:-:S04]  /*2d50*/  IADD3 R12, P6, R0, R120, RZ ;  /* 0x00000078000c7210 */ /* 0x000fc80007fde0ff */
[----:B------:R-:W-:Y:S01]  /*2d60*/  @P1 IADD3 R3, R176, -0x20, RZ ;  /* 0xffffffe0b0031810 */ /* 0x000fe20007ffe0ff */
[----:B------:R-:W-:Y:S01]  /*2d70*/  IMAD.X R13, R2, 0x1, R114, P6 ;  /* 0x00000001020d7824 */ /* 0x000fe200030e0672 */
[----:B------:R-:W-:Y:S01]  /*2d80*/  IADD3 R14, P1, R0, R119, RZ ;  /* 0x00000077000e7210 */ /* 0x000fe20007f3e0ff */
[----:B------:R-:W-:Y:S01]  /*2d90*/  IMAD.MOV.U32 R0, RZ, RZ, 0x40 ;  /* 0x00000040ff007424 */ /* 0x000fe200078e00ff */
[----:B------:R-:W-:-:S03]  /*2da0*/  ISETP.GE.AND P6, PT, R194, c[0x0][0x1d4], PT ;  /* 0x00007500c2007a0c */ /* 0x000fc60003fc6270 */
[----:B------:R-:W-:Y:S01]  /*2db0*/  IMAD.X R15, R2, 0x1, R113, P1 ;  /* 0x00000001020f7824 */ /* 0x000fe200008e0671 */
[----:B------:R-:W-:Y:S02]  /*2dc0*/  IADD3 R18, P1, R21, R118, RZ ;  /* 0x0000007615127210 */ /* 0x000fe40007f3e0ff */
[----:B------:R-:W-:Y:S02]  /*2dd0*/  SEL R0, R0, 0xffffffc0, !P2 ;  /* 0xffffffc000007807 */ /* 0x000fe40005000000 */
[----:B------:R-:W-:Y:S01]  /*2de0*/  IADD3 R2, R3, 0x4000, RZ ;  /* 0x0000400003027810 */ /* 0x000fe20007ffe0ff */
[----:B------:R-:W-:-:S04]  /*2df0*/  DEPBAR.LE SB0, 0x1 ;  /* 0x000080400000791a */ /* 0x000fc80000000000 */
[----:B------:R-:W-:-:S04]  /*2e00*/  DEPBAR.LE SB0, 0x0 ;  /* 0x000080000000791a */ /* 0x000fc80000000000 */
[----:B------:R-:W-:Y:S01]  /*2e10*/  BAR.SYNC.DEFER_BLOCKING 0x0 ;  /* 0x0000000000007b1d */ /* 0x000fe20000010000 */
[----:B------:R-:W-:Y:S01]  /*2e20*/  IMAD.X R19, R20, 0x1, R112, P1 ;  /* 0x0000000114137824 */ /* 0x000fe200008e0670 */
[----:B------:R-:W-:Y:S01]  /*2e30*/  ISETP.LT.OR P1, PT, R22, 0x1, P6 ;  /* 0x000000011600780c */ /* 0x000fe20003721670 */
[----:B------:R-:W-:Y:S01]  /*2e40*/  IMAD.IADD R177, R2, 0x1, R0 ;  /* 0x0000000102b17824 */ /* 0x000fe200078e0200 */
[----:B------:R-:W-:Y:S02]  /*2e50*/  ISETP.GE.AND P6, PT, R198, c[0x0][0x1d4], PT ;  /* 0x00007500c6007a0c */ /* 0x000fe40003fc6270 */
[----:B--2---:R-:W-:Y:S04]  /*2e60*/  LDSM.16.M88.4 R4, [R183] ;  /* 0x00000000b704783b */ /* 0x004fe80000000200 */
[----:B------:R-:W2:Y:S04]  /*2e70*/  LDSM.16.M88.4 R28, [R176] ;  /* 0x00000000b01c783b */ /* 0x000ea80000000200 */
[----:B------:R-:W3:Y:S04]  /*2e80*/  LDSM.16.M88.4 R32, [R176+0x800] ;  /* 0x00080000b020783b */ /* 0x000ee80000000200 */
[----:B------:R-:W-:Y:S04]  /*2e90*/  LDSM.16.M88.4 R40, [R176+0x1000] ;  /* 0x00100000b028783b */ /* 0x000fe80000000200 */
[----:B------:R-:W4:Y:S04]  /*2ea0*/  LDSM.16.M88.4 R52, [R176+0x1800] ;  /* 0x00180000b034783b */ /* 0x000f280000000200 */
[----:B-1----:R-:W-:Y:S04]  /*2eb0*/  LDSM.16.M88.4 R8, [R184] ;  /* 0x00000000b808783b */ /* 0x002fe80000000200 */
[----:B------:R-:W-:Y:S04]  /*2ec0*/  LDSM.16.M88.4 R48, [R3] ;  /* 0x000000000330783b */ /* 0x000fe80000000200 */
[----:B------:R-:W1:Y:S04]  /*2ed0*/  LDSM.16.M88.4 R44, [R3+0x800] ;  /* 0x00080000032c783b */ /* 0x000e680000000200 */
[----:B------:R-:W-:Y:S04]  /*2ee0*/  LDSM.16.M88.4 R68, [R3+0x1000] ;  /* 0x001000000344783b */ /* 0x000fe80000000200 */
[----:B------:R-:W5:Y:S04]  /*2ef0*/  LDSM.16.M88.4 R72, [R3+0x1800] ;  /* 0x001800000348783b */ /* 0x000f680000000200 */
[----:B------:R-:W-:Y:S01]  /*2f00*/  @!PT LDS RZ, [RZ] ;  /* 0x00000000fffff984 */ /* 0x000fe20000000800 */
[----:B------:R-:W-:Y:S01]  /*2f10*/  @!PT LDS RZ, [RZ] ;  /* 0x00000000fffff984 */ /* 0x000fe20000000800 */
[----:B------:R-:W-:Y:S01]  /*2f20*/  @!PT LDS RZ, [RZ] ;  /* 0x00000000fffff984 */ /* 0x000fe20000000800 */
[----:B------:R1:W-:Y:S01]  /*2f30*/  LDGSTS.E.BYPASS.LTC128B.128 [R187+0x100], [R16.64], !P1 ;  /* 0x0010000010bb7fae */ /* 0x0003e2000c901d46 */
[----:B------:R-:W-:-:S02]  /*2f40*/  ISETP.LT.OR P1, PT, R22, 0x1, P6 ;  /* 0x000000011600780c */ /* 0x000fc40003721670 */
[----:B------:R-:W-:Y:S01]  /*2f50*/  ISETP.GE.AND P6, PT, R199, c[0x0][0x1d4], PT ;  /* 0x00007500c7007a0c */ /* 0x000fe20003fc6270 */
[C---:B--2---:R-:W-:Y:S08]  /*2f60*/  HMMA.16816.F32 R36, R4.reuse, R28, RZ ;  /* 0x0000001c0424723c */ /* 0x044ff000000018ff */
[C---:B---3--:R-:W-:Y:S02]  /*2f70*/  HMMA.16816.F32 R24, R4.reuse, R32, RZ ;  /* 0x000000200418723c */ /* 0x048fe400000018ff */
[----:B------:R2:W-:Y:S06]  /*2f80*/  LDGSTS.E.BYPASS.LTC128B.128 [R187+0x2100], [R14.64], !P1 ;  /* 0x021000000ebb7fae */ /* 0x0005ec000c901d46 */
[C---:B------:R-:W-:Y:S08]  /*2f90*/  HMMA.16816.F32 R28, R4.reuse, R30, RZ ;  /* 0x0000001e041c723c */ /* 0x040ff000000018ff */
[C---:B----4-:R-:W-:Y:S08]  /*2fa0*/  HMMA.16816.F32 R64, R4.reuse, R52, RZ ;  /* 0x000000340440723c */ /* 0x050ff000000018ff */
[----:B------:R-:W-:Y:S01]  /*2fb0*/  HMMA.16816.F32 R60, R4, R54, RZ ;  /* 0x00000036043c723c */ /* 0x000fe200000018ff */
[----:B--2---:R-:W-:-:S07]  /*2fc0*/  IADD3 R14, P1, R21, R119, RZ ;  /* 0x00000077150e7210 */ /* 0x004fce0007f3e0ff */
[----:B-1----:R-:W-:Y:S01]  /*2fd0*/  HMMA.16816.F32 R52, R8, R44, R24 ;  /* 0x0000002c0834723c */ /* 0x002fe20000001818 */
[----:B------:R-:W-:Y:S01]  /*2fe0*/  IMAD.X R15, R20, 0x1, R113, P1 ;  /* 0x00000001140f7824 */ /* 0x000fe200008e0671 */
[C---:B------:R-:W-:Y:S02]  /*2ff0*/  ISETP.LT.OR P1, PT, R22.reuse, 0x1, P6 ;  /* 0x000000011600780c */ /* 0x040fe40003721670 */
[----:B------:R-:W-:-:S04]  /*3000*/  ISETP.LT.OR P6, PT, R22, 0x21, P6 ;  /* 0x000000211600780c */ /* 0x000fc800037c1670 */
[C---:B------:R-:W-:Y:S07]  /*3010*/  HMMA.16816.F32 R76, R8.reuse, R48, R36 ;  /* 0x00000030084c723c */ /* 0x040fee0000001824 */
[----:B------:R1:W-:Y:S01]  /*3020*/  LDGSTS.E.BYPASS.LTC128B.128 [R187+0x4100], [R12.64], !P1 ;  /* 0x041000000cbb7fae */ /* 0x0003e2000c901d46 */
[C---:B------:R-:W-:Y:S08]  /*3030*/  HMMA.16816.F32 R56, R8.reuse, R50, R28 ;  /* 0x000000320838723c */ /* 0x040ff0000000181c */
[----:B-----5:R-:W-:Y:S01]  /*3040*/  HMMA.16816.F32 R36, R8, R74, R60 ;  /* 0x0000004a0824723c */ /* 0x020fe2000000183c */
[----:B-1----:R-:W-:-:S05]  /*3050*/  IADD3 R12, P1, R21, R120, RZ ;  /* 0x00000078150c7210 */ /* 0x002fca0007f3e0ff */
[----:B------:R-:W-:Y:S01]  /*3060*/  IMAD.X R13, R20, 0x1, R114, P1 ;  /* 0x00000001140d7824 */ /* 0x000fe200008e0672 */
[----:B------:R-:W-:-:S04]  /*3070*/  ISETP.GE.AND P1, PT, R194, c[0x0][0x1d4], PT ;  /* 0x00007500c2007a0c */ /* 0x000fc80003f26270 */
[----:B------:R-:W-:Y:S11]  /*3080*/  ISETP.LT.OR P1, PT, R22, 0x21, P1 ;  /* 0x000000211600780c */ /* 0x000ff60000f21670 */
[----:B------:R-:W-:Y:S02]  /*3090*/  @!UPT UIADD3 URZ, URZ, URZ, URZ ;  /* 0x0000003f3f3ff290 */ /* 0x000fe4000fffe03f */
[----:B------:R1:W-:Y:S01]  /*30a0*/  LDGSTS.E.BYPASS.LTC128B.128 [R187+0x1100], [R18.64], !P1 ;  /* 0x0110000012bb7fae */ /* 0x0003e2000c901d46 */
[----:B------:R-:W-:-:S04]  /*30b0*/  ISETP.GE.AND P1, PT, R198, c[0x0][0x1d4], PT ;  /* 0x00007500c6007a0c */ /* 0x000fc80003f26270 */
[----:B------:R-:W-:Y:S11]  /*30c0*/  ISETP.LT.OR P1, PT, R22, 0x21, P1 ;  /* 0x000000211600780c */ /* 0x000ff60000f21670 */
[----:B------:R-:W-:Y:S02]  /*30d0*/  @!UPT UIADD3 URZ, URZ, URZ, URZ ;  /* 0x0000003f3f3ff290 */ /* 0x000fe4000fffe03f */
[----:B------:R2:W-:Y:S01]  /*30e0*/  LDGSTS.E.BYPASS.LTC128B.128 [R187+0x3100], [R14.64], !P1 ;  /* 0x031000000ebb7fae */ /* 0x0005e2000c901d46 */
[----:B------:R-:W-:-:S03]  /*30f0*/  ISETP.GT.AND P1, PT, R115, R200, PT ;  /* 0x000000c87300720c */ /* 0x000fc60003f24270 */
[----:B------:R2:W-:Y:S01]  /*3100*/  LDGSTS.E.BYPASS.LTC128B.128 [R187+0x5100], [R12.64], !P6 ;  /* 0x051000000cbb7fae */ /* 0x0005e2000f101d46 */
[----:B------:R-:W-:-:S03]  /*3110*/  ISETP.GT.AND P6, PT, R116, 0x3f, PT ;  /* 0x0000003f7400780c */ /* 0x000fc60003fc4270 */
[----:B------:R-:W-:Y:S01]  /*3120*/  LDSM.16.M88.4 R80, [R177+-0x3800] ;  /* 0xffc80000b150783b */ /* 0x000fe20000000200 */
[C---:B-1----:R-:W-:Y:S03]  /*3130*/  HMMA.16816.F32 R16, R4.reuse, R34, RZ ;  /* 0x000000220410723c */ /* 0x042fe600000018ff */
[----:B------:R-:W-:Y:S04]  /*3140*/  LDSM.16.M88.4 R84, [R177+-0x3000] ;  /* 0xffd00000b154783b */ /* 0x000fe80000000200 */
[----:B------:R-:W-:Y:S01]  /*3150*/  LDSM.16.M88.4 R92, [R177+-0x2800] ;  /* 0xffd80000b15c783b */ /* 0x000fe20000000200 */
[C---:B------:R-:W-:Y:S03]  /*3160*/  HMMA.16816.F32 R32, R4.reuse, R40, RZ ;  /* 0x000000280420723c */ /* 0x040fe600000018ff */
[----:B------:R-:W-:Y:S04]  /*3170*/  LDSM.16.M88.4 R88, [R176+0x3800] ;  /* 0x00380000b058783b */ /* 0x000fe80000000200 */
[----:B------:R-:W-:Y:S01]  /*3180*/  LDSM.16.M88.4 R96, [R3+0x5000] ;  /* 0x005000000360783b */ /* 0x000fe20000000200 */
[----:B------:R-:W-:Y:S03]  /*3190*/  HMMA.16816.F32 R40, R4, R42, RZ ;  /* 0x0000002a0428723c */ /* 0x000fe600000018ff */
[----:B------:R-:W-:Y:S04]  /*31a0*/  LDSM.16.M88.4 R4, [R186] ;  /* 0x00000000ba04783b */ /* 0x000fe80000000200 */
[----:B------:R-:W-:Y:S01]  /*31b0*/  LDSM.16.M88.4 R108, [R3+0x5800] ;  /* 0x00580000036c783b */ /* 0x000fe20000000200 */
[C---:B------:R-:W-:Y:S03]  /*31c0*/  HMMA.16816.F32 R44, R8.reuse, R46, R16 ;  /* 0x0000002e082c723c */ /* 0x040fe60000001810 */
[----:B------:R-:W0:Y:S04]  /*31d0*/  LDGDEPBAR ;  /* 0x00000000000079af */ /* 0x000e280000000000 */
[----:B------:R-:W-:Y:S01]  /*31e0*/  IMAD.IADD R16, R176, 0x1, R0 ;  /* 0x00000001b0107824 */ /* 0x000fe200078e0200 */
[C---:B------:R-:W-:Y:S04]  /*31f0*/  HMMA.16816.F32 R32, R8.reuse, R68, R32 ;  /* 0x000000440820723c */ /* 0x040fe80000001820 */
[----:B------:R-:W1:Y:S04]  /*3200*/  LDSM.16.M88.4 R20, [R16] ;  /* 0x000000001014783b */ /* 0x000e680000000200 */
[----:B--2---:R-:W2:Y:S01]  /*3210*/  LDSM.16.M88.4 R12, [R16+0x800] ;  /* 0x00080000100c783b */ /* 0x004ea20000000200 */
[C---:B------:R-:W-:Y:S03]  /*3220*/  HMMA.16816.F32 R28, R8.reuse, R70, R40 ;  /* 0x00000046081c723c */ /* 0x040fe60000001828 */
[----:B------:R-:W3:Y:S04]  /*3230*/  LDSM.16.M88.4 R24, [R16+0x1000] ;  /* 0x001000001018783b */ /* 0x000ee80000000200 */
[----:B------:R-:W4:Y:S01]  /*3240*/  LDSM.16.M88.4 R48, [R16+0x1800] ;  /* 0x001800001030783b */ /* 0x000f220000000200 */
[----:B------:R-:W-:Y:S03]  /*3250*/  HMMA.16816.F32 R40, R8, R72, R64 ;  /* 0x000000480828723c */ /* 0x000fe60000001840 */
[----:B------:R-:W-:Y:S04]  /*3260*/  LDSM.16.M88.4 R8, [R185] ;  /* 0x00000000b908783b */ /* 0x000fe80000000200 */
[----:B------:R-:W5:Y:S04]  /*3270*/  LDSM.16.M88.4 R72, [R177+-0x4000] ;  /* 0xffc00000b148783b */ /* 0x000f680000000200 */
[----:B------:R-:W-:Y:S04]  /*3280*/  LDSM.16.M88.4 R68, [R176+0x2800] ;  /* 0x00280000b044783b */ /* 0x000fe80000000200 */
[----:B------:R-:W-:Y:S04]  /*3290*/  LDSM.16.M88.4 R100, [R16+0x5000] ;  /* 0x005000001064783b */ /* 0x000fe80000000200 */
[----:B------:R-:W-:Y:S01]  /*32a0*/  LDSM.16.M88.4 R104, [R16+0x5800] ;  /* 0x005800001068783b */ /* 0x000fe20000000200 */
[C---:B-1----:R-:W-:Y:S08]  /*32b0*/  HMMA.16816.F32 R60, R4.reuse, R22, R56 ;  /* 0x00000016043c723c */ /* 0x042ff00000001838 */
[C---:B------:R-:W-:Y:S01]  /*32c0*/  HMMA.16816.F32 R64, R4.reuse, R20, R76 ;  /* 0x000000140440723c */ /* 0x040fe2000000184c */
[----:B------:R-:W-:Y:S07]  /*32d0*/  LDSM.16.M88.4 R76, [R176+0x3000] ;  /* 0x00300000b04c783b */ /* 0x000fee0000000200 */
[C---:B--2---:R-:W-:Y:S08]  /*32e0*/  HMMA.16816.F32 R56, R4.reuse, R12, R52 ;  /* 0x0000000c0438723c */ /* 0x044ff00000001834 */
[C---:B------:R-:W-:Y:S08]  /*32f0*/  HMMA.16816.F32 R52, R4.reuse, R14, R44 ;  /* 0x0000000e0434723c */ /* 0x040ff0000000182c */
[C---:B---3--:R-:W-:Y:S08]  /*3300*/  HMMA.16816.F32 R20, R4.reuse, R24, R32 ;  /* 0x000000180414723c */ /* 0x048ff00000001820 */
[C---:B------:R-:W-:Y:S08]  /*3310*/  HMMA.16816.F32 R12, R4.reuse, R26, R28 ;  /* 0x0000001a040c723c */ /* 0x040ff0000000181c */
[C---:B----4-:R-:W-:Y:S01]  /*3320*/  HMMA.16816.F32 R32, R4.reuse, R48, R40 ;  /* 0x000000300420723c */ /* 0x050fe20000001828 */
[----:B------:R-:W-:Y:S07]  /*3330*/  LDSM.16.M88.4 R40, [R176+0x2000] ;  /* 0x00200000b028783b */ /* 0x000fee0000000200 */
[----:B------:R-:W-:Y:S01]  /*3340*/  HMMA.16816.F32 R28, R4, R50, R36 ;  /* 0x00000032041c723c */ /* 0x000fe20000001824 */
[----:B------:R-:W1:Y:S07]  /*3350*/  LDSM.16.M88.4 R4, [R183+0x4000] ;  /* 0x00400000b704783b */ /* 0x000e6e0000000200 */
[C---:B-----5:R-:W-:Y:S01]  /*3360*/  HMMA.16816.F32 R36, R8.reuse, R72, R64 ;  /* 0x000000480824723c */ /* 0x060fe20000001840 */
[----:B------:R-:W-:Y:S07]  /*3370*/  LDSM.16.M88.4 R64, [R3+0x2000] ;  /* 0x002000000340783b */ /* 0x000fee0000000200 */
[C---:B------:R-:W-:Y:S01]  /*3380*/  HMMA.16816.F32 R44, R8.reuse, R74, R60 ;  /* 0x0000004a082c723c */ /* 0x040fe2000000183c */
[----:B------:R-:W-:Y:S07]  /*3390*/  LDSM.16.M88.4 R72, [R3+0x2800] ;  /* 0x002800000348783b */ /* 0x000fee0000000200 */
[C---:B------:R-:W-:Y:S08]  /*33a0*/  HMMA.16816.F32 R56, R8.reuse, R80, R56 ;  /* 0x000000500838723c */ /* 0x040ff00000001838 */
[C---:B------:R-:W-:Y:S08]  /*33b0*/  HMMA.16816.F32 R48, R8.reuse, R84, R20 ;  /* 0x000000540830723c */ /* 0x040ff00000001814 */
[C---:B------:R-:W-:Y:S01]  /*33c0*/  HMMA.16816.F32 R24, R8.reuse, R86, R12 ;  /* 0x000000560818723c */ /* 0x040fe2000000180c */
[----:B------:R-:W-:Y:S07]  /*33d0*/  LDSM.16.M88.4 R84, [R3+0x3800] ;  /* 0x003800000354783b */ /* 0x000fee0000000200 */
[C---:B------:R-:W-:Y:S01]  /*33e0*/  HMMA.16816.F32 R52, R8.reuse, R82, R52 ;  /* 0x000000520834723c */ /* 0x040fe20000001834 */
[----:B------:R-:W-:Y:S07]  /*33f0*/  LDSM.16.M88.4 R80, [R3+0x3000] ;  /* 0x003000000350783b */ /* 0x000fee0000000200 */
[C---:B------:R-:W-:Y:S08]  /*3400*/  HMMA.16816.F32 R20, R8.reuse, R92, R32 ;  /* 0x0000005c0814723c */ /* 0x040ff00000001820 */
[----:B------:R-:W-:Y:S01]  /*3410*/  HMMA.16816.F32 R12, R8, R94, R28 ;  /* 0x0000005e080c723c */ /* 0x000fe2000000181c */
[----:B------:R-:W2:Y:S04]  /*3420*/  LDSM.16.M88.4 R8, [R184+0x4000] ;  /* 0x00400000b808783b */ /* 0x000ea80000000200 */
[----:B------:R-:W-:Y:S03]  /*3430*/  LDSM.16.M88.4 R92, [R16+0x4800] ;  /* 0x00480000105c783b */ /* 0x000fe60000000200 */
[C---:B-1----:R-:W-:Y:S08]  /*3440*/  HMMA.16816.F32 R32, R4.reuse, R40, R36 ;  /* 0x000000280420723c */ /* 0x042ff00000001824 */
[C---:B------:R-:W-:Y:S08]  /*3450*/  HMMA.16816.F32 R36, R4.reuse, R42, R44 ;  /* 0x0000002a0424723c */ /* 0x040ff0000000182c */
[C---:B------:R-:W-:Y:S01]  /*3460*/  HMMA.16816.F32 R40, R4.reuse, R68, R56 ;  /* 0x000000440428723c */ /* 0x040fe20000001838 */
[----:B------:R-:W-:Y:S07]  /*3470*/  LDSM.16.M88.4 R56, [R16+0x2800] ;  /* 0x002800001038783b */ /* 0x000fee0000000200 */
[C---:B------:R-:W-:Y:S08]  /*3480*/  HMMA.16816.F32 R28, R4.reuse, R78, R24 ;  /* 0x0000004e041c723c */ /* 0x040ff00000001818 */
[C---:B------:R-:W-:Y:S01]  /*3490*/  HMMA.16816.F32 R60, R4.reuse, R70, R52 ;  /* 0x00000046043c723c */ /* 0x040fe20000001834 */
[----:B------:R-:W-:Y:S04]  /*34a0*/  LDSM.16.M88.4 R68, [R16+0x3000] ;  /* 0x003000001044783b */ /* 0x000fe80000000200 */
[----:B------:R-:W-:Y:S03]  /*34b0*/  LDSM.16.M88.4 R52, [R177+-0x2000] ;  /* 0xffe00000b134783b */ /* 0x000fe60000000200 */
[C---:B------:R-:W-:Y:S01]  /*34c0*/  HMMA.16816.F32 R44, R4.reuse, R76, R48 ;  /* 0x0000004c042c723c */ /* 0x040fe20000001830 */
[----:B------:R-:W-:Y:S04]  /*34d0*/  LDSM.16.M88.4 R48, [R16+0x2000] ;  /* 0x002000001030783b */ /* 0x000fe80000000200 */
[----:B------:R-:W-:Y:S03]  /*34e0*/  LDSM.16.M88.4 R76, [R16+0x3800] ;  /* 0x00380000104c783b */ /* 0x000fe60000000200 */
[C---:B------:R-:W-:Y:S08]  /*34f0*/  HMMA.16816.F32 R24, R4.reuse, R88, R20 ;  /* 0x000000580418723c */ /* 0x040ff00000001814 */
[----:B------:R-:W-:Y:S01]  /*3500*/  HMMA.16816.F32 R12, R4, R90, R12 ;  /* 0x0000005a040c723c */ /* 0x000fe2000000180c */
[----:B------:R-:W1:Y:S04]  /*3510*/  LDSM.16.M88.4 R4, [R186+0x4000] ;  /* 0x00400000ba04783b */ /* 0x000e680000000200 */
[----:B------:R-:W-:Y:S03]  /*3520*/  LDSM.16.M88.4 R88, [R176+0x5800] ;  /* 0x00580000b058783b */ /* 0x000fe60000000200 */
[C---:B--2---:R-:W-:Y:S08]  /*3530*/  HMMA.16816.F32 R20, R8.reuse, R64, R32 ;  /* 0x000000400814723c */ /* 0x044ff00000001820 */
[C---:B------:R-:W-:Y:S01]  /*3540*/  HMMA.16816.F32 R36, R8.reuse, R66, R36 ;  /* 0x000000420824723c */ /* 0x040fe20000001824 */
[----:B------:R-:W-:Y:S07]  /*3550*/  LDSM.16.M88.4 R64, [R177+-0x1800] ;  /* 0xffe80000b140783b */ /* 0x000fee0000000200 */
[C---:B------:R-:W-:Y:S08]  /*3560*/  HMMA.16816.F32 R40, R8.reuse, R72, R40 ;  /* 0x000000480828723c */ /* 0x040ff00000001828 */
[C---:B------:R-:W-:Y:S08]  /*3570*/  HMMA.16816.F32 R32, R8.reuse, R82, R28 ;  /* 0x000000520820723c */ /* 0x040ff0000000181c */
[C---:B------:R-:W-:Y:S01]  /*3580*/  HMMA.16816.F32 R60, R8.reuse, R74, R60 ;  /* 0x0000004a083c723c */ /* 0x040fe2000000183c */
[----:B------:R-:W-:Y:S07]  /*3590*/  LDSM.16.M88.4 R72, [R176+0x4800] ;  /* 0x00480000b048783b */ /* 0x000fee0000000200 */
[C---:B------:R-:W-:Y:S01]  /*35a0*/  HMMA.16816.F32 R44, R8.reuse, R80, R44 ;  /* 0x00000050082c723c */ /* 0x040fe2000000182c */
[----:B------:R-:W-:Y:S07]  /*35b0*/  LDSM.16.M88.4 R80, [R177+-0x1000] ;  /* 0xfff00000b150783b */ /* 0x000fee0000000200 */
[C---:B------:R-:W-:Y:S08]  /*35c0*/  HMMA.16816.F32 R28, R8.reuse, R84, R24 ;  /* 0x00000054081c723c */ /* 0x040ff00000001818 */
[----:B------:R-:W-:Y:S01]  /*35d0*/  HMMA.16816.F32 R12, R8, R86, R12 ;  /* 0x00000056080c723c */ /* 0x000fe2000000180c */
[----:B------:R-:W2:Y:S04]  /*35e0*/  LDSM.16.M88.4 R8, [R185+0x4000] ;  /* 0x00400000b908783b */ /* 0x000ea80000000200 */
[----:B------:R-:W3:Y:S03]  /*35f0*/  LDSM.16.M88.4 R84, [R177+-0x800] ;  /* 0xfff80000b154783b */ /* 0x000ee60000000200 */
[C---:B-1----:R-:W-:Y:S08]  /*3600*/  HMMA.16816.F32 R20, R4.reuse, R48, R20 ;  /* 0x000000300414723c */ /* 0x042ff00000001814 */
[C---:B------:R-:W-:Y:S08]  /*3610*/  HMMA.16816.F32 R24, R4.reuse, R50, R36 ;  /* 0x000000320418723c */ /* 0x040ff00000001824 */
[C---:B------:R-:W-:Y:S08]  /*3620*/  HMMA.16816.F32 R40, R4.reuse, R56, R40 ;  /* 0x000000380428723c */ /* 0x040ff00000001828 */
[C---:B------:R-:W-:Y:S08]  /*3630*/  HMMA.16816.F32 R36, R4.reuse, R70, R32 ;  /* 0x000000460424723c */ /* 0x040ff00000001820 */
[C---:B------:R-:W-:Y:S08]  /*3640*/  HMMA.16816.F32 R60, R4.reuse, R58, R60 ;  /* 0x0000003a043c723c */ /* 0x040ff0000000183c */
[C---:B------:R-:W-:Y:S01]  /*3650*/  HMMA.16816.F32 R44, R4.reuse, R68, R44 ;  /* 0x00000044042c723c */ /* 0x040fe2000000182c */
[----:B------:R-:W-:Y:S07]  /*3660*/  LDSM.16.M88.4 R68, [R176+0x4000] ;  /* 0x00400000b044783b */ /* 0x000fee0000000200 */
[C---:B------:R-:W-:Y:S08]  /*3670*/  HMMA.16816.F32 R32, R4.reuse, R76, R28 ;  /* 0x0000004c0420723c */ /* 0x040ff0000000181c */
[----:B------:R-:W-:Y:S01]  /*3680*/  HMMA.16816.F32 R12, R4, R78, R12 ;  /* 0x0000004e040c723c */ /* 0x000fe2000000180c */
[----:B------:R-:W1:Y:S04]  /*3690*/  LDSM.16.M88.4 R4, [R183+0x8000] ;  /* 0x00800000b704783b */ /* 0x000e680000000200 */
[----:B------:R-:W4:Y:S03]  /*36a0*/  LDSM.16.M88.4 R76, [R176+0x5000] ;  /* 0x00500000b04c783b */ /* 0x000f260000000200 */
[C---:B--2---:R-:W-:Y:S08]  /*36b0*/  HMMA.16816.F32 R28, R8.reuse, R52, R20 ;  /* 0x00000034081c723c */ /* 0x044ff00000001814 */
[C---:B------:R-:W-:Y:S08]  /*36c0*/  HMMA.16816.F32 R24, R8.reuse, R54, R24 ;  /* 0x000000360818723c */ /* 0x040ff00000001818 */
[C---:B------:R-:W-:Y:S08]  /*36d0*/  HMMA.16816.F32 R20, R8.reuse, R64, R40 ;  /* 0x000000400814723c */ /* 0x040ff00000001828 */
[C---:B------:R-:W-:Y:S01]  /*36e0*/  HMMA.16816.F32 R60, R8.reuse, R66, R60 ;  /* 0x00000042083c723c */ /* 0x040fe2000000183c */
[----:B------:R-:W-:Y:S07]  /*36f0*/  LDSM.16.M88.4 R64, [R3+0x4000] ;  /* 0x004000000340783b */ /* 0x000fee0000000200 */
[C---:B------:R-:W-:Y:S08]  /*3700*/  HMMA.16816.F32 R56, R8.reuse, R80, R44 ;  /* 0x000000500838723c */ /* 0x040ff0000000182c */
[C---:B------:R-:W-:Y:S08]  /*3710*/  HMMA.16816.F32 R52, R8.reuse, R82, R36 ;  /* 0x000000520834723c */ /* 0x040ff00000001824 */
[C---:B---3--:R-:W-:Y:S08]  /*3720*/  HMMA.16816.F32 R48, R8.reuse, R84, R32 ;  /* 0x000000540830723c */ /* 0x048ff00000001820 */
[----:B------:R-:W-:Y:S01]  /*3730*/  HMMA.16816.F32 R8, R8, R86, R12 ;  /* 0x000000560808723c */ /* 0x000fe2000000180c */
[----:B------:R-:W2:Y:S04]  /*3740*/  LDSM.16.M88.4 R12, [R184+0x8000] ;  /* 0x00800000b80c783b */ /* 0x000ea80000000200 */
[----:B------:R-:W3:Y:S03]  /*3750*/  LDSM.16.M88.4 R84, [R3+0x4800] ;  /* 0x004800000354783b */ /* 0x000ee60000000200 */
[C---:B-1----:R-:W-:Y:S08]  /*3760*/  HMMA.16816.F32 R44, R4.reuse, R68, R28 ;  /* 0x00000044042c723c */ /* 0x042ff0000000181c */
[C---:B------:R-:W-:Y:S08]  /*3770*/  HMMA.16816.F32 R40, R4.reuse, R70, R24 ;  /* 0x000000460428723c */ /* 0x040ff00000001818 */
[C---:B------:R-:W-:Y:S08]  /*3780*/  HMMA.16816.F32 R36, R4.reuse, R72, R20 ;  /* 0x000000480424723c */ /* 0x040ff00000001814 */
[C---:B------:R-:W-:Y:S08]  /*3790*/  HMMA.16816.F32 R32, R4.reuse, R74, R60 ;  /* 0x0000004a0420723c */ /* 0x040ff0000000183c */
[C---:B----4-:R-:W-:Y:S01]  /*37a0*/  HMMA.16816.F32 R28, R4.reuse, R76, R56 ;  /* 0x0000004c041c723c */ /* 0x050fe20000001838 */
[----:B------:R-:W-:Y:S07]  /*37b0*/  LDSM.16.M88.4 R56, [R177] ;  /* 0x00000000b138783b */ /* 0x000fee0000000200 */
[C---:B------:R-:W-:Y:S01]  /*37c0*/  HMMA.16816.F32 R24, R4.reuse, R78, R52 ;  /* 0x0000004e0418723c */ /* 0x040fe20000001834 */
[----:B------:R-:W-:Y:S07]  /*37d0*/  LDSM.16.M88.4 R52, [R177+0x800] ;  /* 0x00080000b134783b */ /* 0x000fee0000000200 */
[C---:B------:R-:W-:Y:S01]  /*37e0*/  HMMA.16816.F32 R20, R4.reuse, R88, R48 ;  /* 0x000000580414723c */ /* 0x040fe20000001830 */
[----:B------:R-:W-:Y:S07]  /*37f0*/  LDSM.16.M88.4 R48, [R177+0x1000] ;  /* 0x00100000b130783b */ /* 0x000fee0000000200 */
[----:B------:R-:W-:Y:S01]  /*3800*/  HMMA.16816.F32 R4, R4, R90, R8 ;  /* 0x0000005a0404723c */ /* 0x000fe20000001808 */
[----:B------:R-:W-:Y:S04]  /*3810*/  LDSM.16.M88.4 R8, [R186+0x8000] ;  /* 0x00800000ba08783b */ /* 0x000fe80000000200 */
[----:B------:R1:W4:Y:S03]  /*3820*/  LDSM.16.M88.4 R88, [R16+0x4000] ;  /* 0x004000001058783b */ /* 0x0003260000000200 */
[C---:B--2---:R-:W-:Y:S01]  /*3830*/  HMMA.16816.F32 R80, R12.reuse, R64, R44 ;  /* 0x000000400c50723c */ /* 0x044fe2000000182c */
[----:B------:R-:W-:Y:S07]  /*3840*/  LDSM.16.M88.4 R44, [R177+0x1800] ;  /* 0x00180000b12c783b */ /* 0x000fee0000000200 */
[C---:B------:R-:W-:Y:S08]  /*3850*/  HMMA.16816.F32 R76, R12.reuse, R66, R40 ;  /* 0x000000420c4c723c */ /* 0x040ff00000001828 */
[C---:B---3--:R-:W-:Y:S08]  /*3860*/  HMMA.16816.F32 R72, R12.reuse, R84, R36 ;  /* 0x000000540c48723c */ /* 0x048ff00000001824 */
[C---:B------:R-:W-:Y:S08]  /*3870*/  HMMA.16816.F32 R68, R12.reuse, R86, R32 ;  /* 0x000000560c44723c */ /* 0x040ff00000001820 */
[C---:B------:R-:W-:Y:S08]  /*3880*/  HMMA.16816.F32 R64, R12.reuse, R96, R28 ;  /* 0x000000600c40723c */ /* 0x040ff0000000181c */
[C---:B------:R-:W-:Y:S08]  /*3890*/  HMMA.16816.F32 R60, R12.reuse, R98, R24 ;  /* 0x000000620c3c723c */ /* 0x040ff00000001818 */
[C---:B-1----:R-:W-:Y:S08]  /*38a0*/  HMMA.16816.F32 R16, R12.reuse, R108, R20 ;  /* 0x0000006c0c10723c */ /* 0x042ff00000001814 */
[----:B------:R-:W-:Y:S01]  /*38b0*/  HMMA.16816.F32 R12, R12, R110, R4 ;  /* 0x0000006e0c0c723c */ /* 0x000fe20000001804 */
[----:B------:R-:W1:Y:S01]  /*38c0*/  LDSM.16.M88.4 R4, [R185+0x8000] ;  /* 0x00800000b904783b */ /* 0x000e620000000200 */
[----:B------:R-:W-:-:S06]  /*38d0*/  DEPBAR.LE SB0, 0x0 ;  /* 0x000080000000791a */ /* 0x000fcc0000000000 */
[C---:B----4-:R-:W-:Y:S08]  /*38e0*/  HMMA.16816.F32 R40, R8.reuse, R88, R80 ;  /* 0x000000580828723c */ /* 0x050ff00000001850 */
[C---:B------:R-:W-:Y:S08]  /*38f0*/  HMMA.16816.F32 R36, R8.reuse, R90, R76 ;  /* 0x0000005a0824723c */ /* 0x040ff0000000184c */
[C---:B------:R-:W-:Y:S08]  /*3900*/  HMMA.16816.F32 R32, R8.reuse, R92, R72 ;  /* 0x0000005c0820723c */ /* 0x040ff00000001848 */
[C---:B------:R-:W-:Y:S08]  /*3910*/  HMMA.16816.F32 R28, R8.reuse, R94, R68 ;  /* 0x0000005e081c723c */ /* 0x040ff00000001844 */
[C---:B------:R-:W-:Y:S08]  /*3920*/  HMMA.16816.F32 R24, R8.reuse, R100, R64 ;  /* 0x000000640818723c */ /* 0x040ff00000001840 */
[C---:B------:R-:W-:Y:S08]  /*3930*/  HMMA.16816.F32 R20, R8.reuse, R102, R60 ;  /* 0x000000660814723c */ /* 0x040ff0000000183c */
[C---:B------:R-:W-:Y:S08]  /*3940*/  HMMA.16816.F32 R16, R8.reuse, R104, R16 ;  /* 0x000000680810723c */ /* 0x040ff00000001810 */
[----:B------:R-:W-:Y:S08]  /*3950*/  HMMA.16816.F32 R8, R8, R106, R12 ;  /* 0x0000006a0808723c */ /* 0x000ff0000000180c */
[C---:B-1----:R-:W-:Y:S08]  /*3960*/  HMMA.16816.F32 R40, R4.reuse, R56, R40 ;  /* 0x000000380428723c */ /* 0x042ff00000001828 */
        /* <DEDUP_REMOVED lines=8> */
[----:B------:R-:W-:Y:S01]  /*39f0*/  @!UPT UIADD3 URZ, URZ, URZ, URZ ;  /* 0x0000003f3f3ff290 */ /* 0x000fe2000fffe03f */
[----:B------:R-:W-:Y:S11]  /*3a00*/  @!P1 BRA `(.L_x_50) ;  /* 0x0000043000009947 */ /* 0x000ff60003800000 */
[----:B------:R-:W-:Y:S02]  /*3a10*/  IMAD R2, R115, 0x40, R202 ;  /* 0x0000004073027824 */ /* 0x000fe400078e02ca */
[----:B------:R-:W-:-:S03]  /*3a20*/  IMAD.MOV.U32 R188, RZ, RZ, RZ ;  /* 0x000000ffffbc7224 */ /* 0x000fc600078e00ff */
[----:B------:R-:W-:-:S05]  /*3a30*/  IADD3 R2, R2, -0x40, R116 ;  /* 0xffffffc002027810 */ /* 0x000fca0007ffe074 */
[----:B------:R-:W-:-:S04]  /*3a40*/  @P0 IMAD.HI.U32 R3, R2, c[0x0][0x2bc], RZ ;  /* 0x0000af0002030a27 */ /* 0x000fc800078e00ff */
[----:B------:R-:W-:Y:S01]  /*3a50*/  IMAD.MOV.U32 R0, RZ, RZ, R2 ;  /* 0x000000ffff007224 */ /* 0x000fe200078e0002 */
[----:B------:R-:W-:-:S04]  /*3a60*/  @P0 SHF.R.U32.HI R0, RZ, c[0x0][0x2c0], R3 ;  /* 0x0000b000ff000a19 */ /* 0x000fc80000011603 */
[----:B------:R-:W-:-:S04]  /*3a70*/  @!P6 IADD3 R3, P0, R0, R206, RZ ;  /* 0x000000ce0003e210 */ /* 0x000fc80007f1e0ff */
[----:B------:R-:W-:Y:S02]  /*3a80*/  @!P6 LEA.HI.X.SX32 R5, R0, R210, 0x1, P0 ;  /* 0x000000d20005e211 */ /* 0x000fe400000f0eff */
[----:B------:R-:W-:-:S04]  /*3a90*/  @!P6 LEA R4, P0, R3, c[0x0][0x2a0], 0x2 ;  /* 0x0000a8000304ea11 */ /* 0x000fc800078010ff */
[----:B------:R-:W-:-:S05]  /*3aa0*/  @!P6 LEA.HI.X R5, R3, c[0x0][0x2a4], R5, 0x2, P0 ;  /* 0x0000a9000305ea11 */ /* 0x000fca00000f1405 */
[----:B------:R-:W2:Y:S01]  /*3ab0*/  @!P6 LDG.E R188, [R4.64] ;  /* 0x0000000604bce981 */ /* 0x000ea2000c1e1900 */
[----:B------:R-:W-:Y:S01]  /*3ac0*/  IMAD.MOV R0, RZ, RZ, -R0 ;  /* 0x000000ffff007224 */ /* 0x000fe200078e0a00 */
[----:B------:R-:W-:-:S03]  /*3ad0*/  SEL R11, RZ, 0x10, P3 ;  /* 0x00000010ff0b7807 */ /* 0x000fc60001800000 */
[----:B------:R-:W-:-:S04]  /*3ae0*/  IMAD R189, R0, c[0x0][0x2b8], R2 ;  /* 0x0000ae0000bd7a24 */ /* 0x000fc800078e0202 */
[----:B------:R-:W-:Y:S01]  /*3af0*/  IMAD.WIDE.U32 R2, R189, c[0x0][0x1e0], RZ ;  /* 0x00007800bd027a25 */ /* 0x000fe200078e00ff */
[----:B------:R-:W-:-:S05]  /*3b00*/  SHF.R.S32.HI R0, RZ, 0x1f, R189 ;  /* 0x0000001fff007819 */ /* 0x000fca00000114bd */
[----:B------:R-:W-:-:S04]  /*3b10*/  IMAD R0, R0, c[0x0][0x1e0], RZ ;  /* 0x0000780000007a24 */ /* 0x000fc800078e02ff */
[----:B------:R-:W-:-:S04]  /*3b20*/  IMAD R0, R189, c[0x0][0x1e4], R0 ;  /* 0x00007900bd007a24 */ /* 0x000fc800078e0200 */
[----:B------:R-:W-:Y:S01]  /*3b30*/  IMAD.IADD R3, R3, 0x1, R0 ;  /* 0x0000000103037824 */ /* 0x000fe200078e0200 */
[----:B--2---:R-:W-:-:S03]  /*3b40*/  SHF.R.S32.HI R0, RZ, 0x1f, R188 ;  /* 0x0000001fff007819 */ /* 0x004fc600000114bc */
[----:B------:R-:W-:-:S04]  /*3b50*/  IMAD.WIDE.U32 R2, R188, c[0x0][0x1f0], R2 ;  /* 0x00007c00bc027a25 */ /* 0x000fc800078e0002 */
[----:B------:R-:W-:Y:S01]  /*3b60*/  IMAD R4, R0, c[0x0][0x1f0], RZ ;  /* 0x00007c0000047a24 */ /* 0x000fe200078e02ff */
[----:B------:R-:W-:-:S03]  /*3b70*/  IADD3 R0, P1, R204, R2, RZ ;  /* 0x00000002cc007210 */ /* 0x000fc60007f3e0ff */
[----:B------:R-:W-:Y:S01]  /*3b80*/  IMAD R2, R188, c[0x0][0x1f4], R4 ;  /* 0x00007d00bc027a24 */ /* 0x000fe200078e0204 */
[----:B------:R-:W-:-:S04]  /*3b90*/  LEA R10, P0, R0, c[0x0][0x1c8], 0x1 ;  /* 0x00007200000a7a11 */ /* 0x000fc800078008ff */
[----:B------:R-:W-:-:S04]  /*3ba0*/  IADD3.X R2, R203, R3, R2, P1, !PT ;  /* 0x00000003cb027210 */ /* 0x000fc80000ffe402 */
[----:B------:R-:W-:Y:S01]  /*3bb0*/  LEA.HI.X R5, R0, c[0x0][0x1cc], R2, 0x1, P0 ;  /* 0x0000730000057a11 */ /* 0x000fe200000f0c02 */
[----:B------:R-:W-:Y:S05]  /*3bc0*/  BRA.DIV ~URZ, `(.L_x_51) ;  /* 0x000095227f007947 */ /* 0x000fea000b800000 */
[----:B------:R1:W2:Y:S02]  /*3bd0*/  SHFL.IDX PT, R4, R5, RZ, 0x181f ;  /* 0x00181fff05047589 */ /* 0x0002a400000e0000 */
.L_x_132:
[----:B------:R-:W-:Y:S05]  /*3be0*/  BRA.DIV ~URZ, `(.L_x_52) ;  /* 0x000095727f007947 */ /* 0x000fea000b800000 */
[----:B------:R-:W3:Y:S02]  /*3bf0*/  SHFL.IDX PT, R0, R10, RZ, 0x181f ;  /* 0x00181fff0a007589 */ /* 0x000ee400000e0000 */
[C---:B---3--:R-:W-:Y:S02]  /*3c00*/  IADD3 R8, P2, R0.reuse, R118, RZ ;  /* 0x0000007600087210 */ /* 0x048fe40007f5e0ff */
[C---:B------:R-:W-:Y:S02]  /*3c10*/  IADD3 R6, P1, R0.reuse, R119, RZ ;  /* 0x0000007700067210 */ /* 0x040fe40007f3e0ff */
[----:B------:R-:W-:Y:S01]  /*3c20*/  IADD3 R2, P0, R0, R120, RZ ;  /* 0x0000007800027210 */ /* 0x000fe20007f1e0ff */
[C---:B--2---:R-:W-:Y:S01]  /*3c30*/  IMAD.X R9, R4.reuse, 0x1, R112, P2 ;  /* 0x0000000104097824 */ /* 0x044fe200010e0670 */
[----:B------:R-:W2:Y:S01]  /*3c40*/  SHFL.IDX PT, R0, R10, 0x1, 0x181f ;  /* 0x00381f000a007f89 */ /* 0x000ea200000e0000 */
[----:B------:R-:W-:-:S02]  /*3c50*/  IMAD.X R7, R4, 0x1, R113, P1 ;  /* 0x0000000104077824 */ /* 0x000fc400008e0671 */
[----:B------:R-:W-:Y:S01]  /*3c60*/  IMAD.X R3, R4, 0x1, R114, P0 ;  /* 0x0000000104037824 */ /* 0x000fe200000e0672 */
[----:B------:R-:W-:Y:S01]  /*3c70*/  @!PT LDS RZ, [RZ] ;  /* 0x00000000fffff984 */ /* 0x000fe20000000800 */
[----:B------:R3:W-:Y:S01]  /*3c80*/  LDGSTS.E.BYPASS.LTC128B.128 [R187+0x6100], [R8.64], !P5 ;  /* 0x0610000008bb7fae */ /* 0x0007e2000e901d46 */
[----:B------:R-:W-:-:S03]  /*3c90*/  SEL R4, RZ, 0x10, P5 ;  /* 0x00000010ff047807 */ /* 0x000fc60002800000 */
[----:B------:R4:W-:Y:S04]  /*3ca0*/  LDGSTS.E.BYPASS.LTC128B.128 [R187+0x8100], [R6.64], !P4 ;  /* 0x0810000006bb7fae */ /* 0x0009e8000e101d46 */
[----:B------:R4:W-:Y:S04]  /*3cb0*/  LDGSTS.E.BYPASS.LTC128B.128 [R187+0xa100], [R2.64], !P3 ;  /* 0x0a10000002bb7fae */ /* 0x0009e8000d901d46 */
[----:B---3--:R3:W1:Y:S01]  /*3cc0*/  SHFL.IDX PT, R8, R5, 0x1, 0x181f ;  /* 0x00381f0005087f89 */ /* 0x00866200000e0000 */
[----:B------:R-:W-:Y:S01]  /*3cd0*/  IMAD.MOV.U32 R9, RZ, RZ, R11 ;  /* 0x000000ffff097224 */ /* 0x000fe200078e000b */
[----:B-1-3--:R-:W-:-:S02]  /*3ce0*/  SEL R5, RZ, 0x10, P4 ;  /* 0x00000010ff057807 */ /* 0x00afc40002000000 */
.L_x_133:
[----:B--2-4-:R-:W-:Y:S02]  /*3cf0*/  IADD3 R2, -R4, 0x10, RZ ;  /* 0x0000001004027810 */ /* 0x014fe40007ffe1ff */
[----:B------:R-:W-:-:S02]  /*3d00*/  IADD3 R3, -R5, 0x10, RZ ;  /* 0x0000001005037810 */ /* 0x000fc40007ffe1ff */
[----:B------:R-:W-:Y:S02]  /*3d10*/  LOP3.LUT R2, R2, 0xf, RZ, 0xc0, !PT ;  /* 0x0000000f02027812 */ /* 0x000fe400078ec0ff */
[----:B------:R-:W-:Y:S02]  /*3d20*/  IADD3 R7, -R9, 0x10, RZ ;  /* 0x0000001009077810 */ /* 0x000fe40007ffe1ff */
[----:B------:R-:W-:Y:S02]  /*3d30*/  IADD3 R6, P3, P2, R2, R0, R118 ;  /* 0x0000000002067210 */ /* 0x000fe40007a7e076 */
[----:B------:R-:W-:Y:S02]  /*3d40*/  LOP3.LUT R3, R3, 0xf, RZ, 0xc0, !PT ;  /* 0x0000000f03037812 */ /* 0x000fe400078ec0ff */
[----:B------:R-:W-:Y:S02]  /*3d50*/  LOP3.LUT R2, R7, 0xf, RZ, 0xc0, !PT ;  /* 0x0000000f07027812 */ /* 0x000fe400078ec0ff */
[----:B------:R-:W-:-:S02]  /*3d60*/  ISETP.NE.U32.AND P4, PT, R4, RZ, PT ;  /* 0x000000ff0400720c */ /* 0x000fc40003f85070 */
[----:B------:R-:W-:Y:S02]  /*3d70*/  IADD3.X R7, RZ, R8, R112, P3, P2 ;  /* 0x00000008ff077210 */ /* 0x000fe40001fe4470 */
[----:B------:R-:W-:Y:S02]  /*3d80*/  IADD3 R4, P1, P0, R3, R0, R119 ;  /* 0x0000000003047210 */ /* 0x000fe4000783e077 */
[----:B------:R-:W-:Y:S02]  /*3d90*/  ISETP.NE.U32.AND P3, PT, R5, RZ, PT ;  /* 0x000000ff0500720c */ /* 0x000fe40003f65070 */
[----:B------:R-:W-:Y:S02]  /*3da0*/  ISETP.NE.U32.AND P2, PT, R9, RZ, PT ;  /* 0x000000ff0900720c */ /* 0x000fe40003f45070 */
[----:B------:R-:W-:Y:S02]  /*3db0*/  IADD3.X R5, RZ, R8, R113, P1, P0 ;  /* 0x00000008ff057210 */ /* 0x000fe40000fe0471 */
[----:B------:R-:W-:Y:S01]  /*3dc0*/  IADD3 R2, P1, P0, R2, R0, R120 ;  /* 0x0000000002027210 */ /* 0x000fe2000783e078 */
[----:B------:R-:W-:Y:S01]  /*3dd0*/  @!PT LDS RZ, [RZ] ;  /* 0x00000000fffff984 */ /* 0x000fe20000000800 */
[----:B------:R-:W-:Y:S01]  /*3de0*/  @!PT LDS RZ, [RZ] ;  /* 0x00000000fffff984 */ /* 0x000fe20000000800 */
[----:B------:R-:W-:Y:S01]  /*3df0*/  @!PT LDS RZ, [RZ] ;  /* 0x00000000fffff984 */ /* 0x000fe20000000800 */
[----:B------:R1:W-:Y:S03]  /*3e00*/  LDGSTS.E.BYPASS.LTC128B.128.ZFILL [R187+0x7100], [R6.64], P4 ;  /* 0x0710000006bb7fae */ /* 0x0003e6000a141d46 */
[----:B------:R-:W-:-:S03]  /*3e10*/  IADD3.X R3, RZ, R8, R114, P1, P0 ;  /* 0x00000008ff037210 */ /* 0x000fc60000fe0472 */
[----:B------:R1:W-:Y:S04]  /*3e20*/  LDGSTS.E.BYPASS.LTC128B.128.ZFILL [R187+0x9100], [R4.64], P3 ;  /* 0x0910000004bb7fae */ /* 0x0003e80009941d46 */
[----:B------:R1:W-:Y:S02]  /*3e30*/  LDGSTS.E.BYPASS.LTC128B.128.ZFILL [R187+0xb100], [R2.64], P2 ;  /* 0x0b10000002bb7fae */ /* 0x0003e40009141d46 */
.L_x_50:
[----:B------:R-:W-:Y:S05]  /*3e40*/  BSYNC B0 ;  /* 0x0000000000007941 */ /* 0x000fea0003800000 */
.L_x_49:
[----:B------:R-:W-:Y:S01]  /*3e50*/  IMAD.IADD R0, R117, 0x1, -R222 ;  /* 0x0000000175007824 */ /* 0x000fe200078e0ade */
[----:B------:R-:W0:Y:S04]  /*3e60*/  LDGDEPBAR ;  /* 0x00000000000079af */ /* 0x000e280000000000 */
[C---:B------:R-:W-:Y:S02]  /*3e70*/  ISETP.GT.AND P3, PT, R0.reuse, RZ, PT ;  /* 0x000000ff0000720c */ /* 0x040fe40003f64270 */
[----:B------:R-:W-:-:S02]  /*3e80*/  ISETP.GT.AND P2, PT, R0, 0x1, PT ;  /* 0x000000010000780c */ /* 0x000fc40003f44270 */
[----:B------:R-:W-:Y:S02]  /*3e90*/  ISETP.GT.AND P1, PT, R0, 0x8, PT ;  /* 0x000000080000780c */ /* 0x000fe40003f24270 */
[----:B-1----:R-:W-:Y:S02]  /*3ea0*/  FSEL R6, R40, -INF , P3 ;  /* 0xff80000028067808 */ /* 0x002fe40001800000 */
[----:B------:R-:W-:Y:S02]  /*3eb0*/  FSEL R7, R41, -INF , P2 ;  /* 0xff80000029077808 */ /* 0x000fe40001000000 */
[----:B------:R-:W-:Y:S02]  /*3ec0*/  FSEL R10, R42, -INF , P3 ;  /* 0xff8000002a0a7808 */ /* 0x000fe40001800000 */
[----:B------:R-:W-:Y:S02]  /*3ed0*/  FSEL R11, R43, -INF , P2 ;  /* 0xff8000002b0b7808 */ /* 0x000fe40001000000 */
[----:B------:R-:W-:-:S02]  /*3ee0*/  ISETP.GT.AND P0, PT, R0, 0x9, PT ;  /* 0x000000090000780c */ /* 0x000fc40003f04270 */
[----:B------:R-:W-:Y:S02]  /*3ef0*/  FSEL R8, R56, -INF , P1 ;  /* 0xff80000038087808 */ /* 0x000fe40000800000 */
[----:B------:R-:W-:Y:S02]  /*3f00*/  FMNMX.FTZ R2, R6, R7, !PT ;  /* 0x0000000706027209 */ /* 0x000fe40007810000 */
[----:B------:R-:W-:Y:S02]  /*3f10*/  FSEL R13, R58, -INF , P1 ;  /* 0xff8000003a0d7808 */ /* 0x000fe40000800000 */
[----:B------:R-:W-:Y:S02]  /*3f20*/  FMNMX.FTZ R3, R10, R11, !PT ;  /* 0x0000000b0a037209 */ /* 0x000fe40007810000 */
[----:B------:R-:W-:Y:S02]  /*3f30*/  FSEL R9, R57, -INF , P0 ;  /* 0xff80000039097808 */ /* 0x000fe40000000000 */
[----:B------:R-:W-:-:S02]  /*3f40*/  ISETP.GT.AND P3, PT, R0, 0x10, PT ;  /* 0x000000100000780c */ /* 0x000fc40003f64270 */
[----:B------:R-:W-:Y:S02]  /*3f50*/  FMNMX.FTZ R2, R8, R2, !PT ;  /* 0x0000000208027209 */ /* 0x000fe40007810000 */
[----:B------:R-:W-:Y:S02]  /*3f60*/  FSEL R14, R59, -INF , P0 ;  /* 0xff8000003b0e7808 */ /* 0x000fe40000000000 */
[----:B------:R-:W-:Y:S02]  /*3f70*/  FMNMX.FTZ R3, R13, R3, !PT ;  /* 0x000000030d037209 */ /* 0x000fe40007810000 */
[----:B------:R-:W-:Y:S02]  /*3f80*/  ISETP.GT.AND P2, PT, R0, 0x11, PT ;  /* 0x000000110000780c */ /* 0x000fe40003f44270 */
[----:B------:R-:W-:Y:S02]  /*3f90*/  FSEL R15, R32, -INF , P3 ;  /* 0xff800000200f7808 */ /* 0x000fe40001800000 */
[----:B------:R-:W-:-:S02]  /*3fa0*/  FMNMX.FTZ R2, R9, R2, !PT ;  /* 0x0000000209027209 */ /* 0x000fc40007810000 */
[----:B------:R-:W-:Y:S02]  /*3fb0*/  FSEL R23, R34, -INF , P3 ;  /* 0xff80000022177808 */ /* 0x000fe40001800000 */
[----:B------:R-:W-:Y:S02]  /*3fc0*/  FMNMX.FTZ R3, R14, R3, !PT ;  /* 0x000000030e037209 */ /* 0x000fe40007810000 */
[----:B------:R-:W-:Y:S02]  /*3fd0*/  ISETP.GT.AND P1, PT, R0, 0x18, PT ;  /* 0x000000180000780c */ /* 0x000fe40003f24270 */
[----:B------:R-:W-:Y:S02]  /*3fe0*/  FSEL R20, R33, -INF , P2 ;  /* 0xff80000021147808 */ /* 0x000fe40001000000 */
[----:B------:R-:W-:Y:S02]  /*3ff0*/  FMNMX.FTZ R2, R15, R2, !PT ;  /* 0x000000020f027209 */ /* 0x000fe40007810000 */
[----:B------:R-:W-:-:S02]  /*4000*/  FSEL R24, R35, -INF , P2 ;  /* 0xff80000023187808 */ /* 0x000fc40001000000 */
[----:B------:R-:W-:Y:S02]  /*4010*/  FMNMX.FTZ R3, R23, R3, !PT ;  /* 0x0000000317037209 */ /* 0x000fe40007810000 */
[----:B------:R-:W-:Y:S02]  /*4020*/  ISETP.GT.AND P0, PT, R0, 0x19, PT ;  /* 0x000000190000780c */ /* 0x000fe40003f04270 */
[----:B------:R-:W-:Y:S02]  /*4030*/  FSEL R21, R28, -INF , P1 ;  /* 0xff8000001c157808 */ /* 0x000fe40000800000 */
[----:B------:R-:W-:Y:S02]  /*4040*/  FMNMX.FTZ R2, R20, R2, !PT ;  /* 0x0000000214027209 */ /* 0x000fe40007810000 */
[----:B------:R-:W-:Y:S02]  /*4050*/  FSEL R25, R30, -INF , P1 ;  /* 0xff8000001e197808 */ /* 0x000fe40000800000 */
[----:B------:R-:W-:-:S02]  /*4060*/  FMNMX.FTZ R3, R24, R3, !PT ;  /* 0x0000000318037209 */ /* 0x000fc40007810000 */
[----:B------:R-:W-:Y:S02]  /*4070*/  FSEL R26, R31, -INF , P0 ;  /* 0xff8000001f1a7808 */ /* 0x000fe40000000000 */
[----:B------:R-:W-:Y:S02]  /*4080*/  FSEL R22, R29, -INF , P0 ;  /* 0xff8000001d167808 */ /* 0x000fe40000000000 */
[C---:B------:R-:W-:Y:S02]  /*4090*/  ISETP.GT.AND P1, PT, R0.reuse, 0x20, PT ;  /* 0x000000200000780c */ /* 0x040fe40003f24270 */
[----:B------:R-:W-:Y:S02]  /*40a0*/  FMNMX.FTZ R2, R21, R2, !PT ;  /* 0x0000000215027209 */ /* 0x000fe40007810000 */
[----:B------:R-:W-:Y:S02]  /*40b0*/  ISETP.GT.AND P0, PT, R0, 0x21, PT ;  /* 0x000000210000780c */ /* 0x000fe40003f04270 */
[----:B------:R-:W-:-:S02]  /*40c0*/  FMNMX.FTZ R3, R25, R3, !PT ;  /* 0x0000000319037209 */ /* 0x000fc40007810000 */
[----:B------:R-:W-:Y:S02]  /*40d0*/  FSEL R81, R36, -INF , P1 ;  /* 0xff80000024517808 */ /* 0x000fe40000800000 */
[----:B------:R-:W-:Y:S02]  /*40e0*/  FMNMX.FTZ R2, R22, R2, !PT ;  /* 0x0000000216027209 */ /* 0x000fe40007810000 */
[----:B------:R-:W-:Y:S02]  /*40f0*/  FSEL R83, R38, -INF , P1 ;  /* 0xff80000026537808 */ /* 0x000fe40000800000 */
[----:B------:R-:W-:Y:S02]  /*4100*/  FSEL R82, R39, -INF , P0 ;  /* 0xff80000027527808 */ /* 0x000fe40000000000 */
[----:B------:R-:W-:Y:S02]  /*4110*/  FSEL R79, R37, -INF , P0 ;  /* 0xff800000254f7808 */ /* 0x000fe40000000000 */
[----:B------:R-:W-:-:S02]  /*4120*/  FMNMX.FTZ R3, R26, R3, !PT ;  /* 0x000000031a037209 */ /* 0x000fc40007810000 */
[----:B------:R-:W-:Y:S02]  /*4130*/  ISETP.GT.AND P0, PT, R0, 0x28, PT ;  /* 0x000000280000780c */ /* 0x000fe40003f04270 */
[----:B------:R-:W-:Y:S02]  /*4140*/  FMNMX.FTZ R2, R81, R2, !PT ;  /* 0x0000000251027209 */ /* 0x000fe40007810000 */
[----:B------:R-:W-:Y:S02]  /*4150*/  FMNMX.FTZ R3, R83, R3, !PT ;  /* 0x0000000353037209 */ /* 0x000fe40007810000 */
[----:B------:R-:W-:Y:S02]  /*4160*/  FSEL R80, R50, -INF , P0 ;  /* 0xff80000032507808 */ /* 0x000fe40000000000 */
[----:B------:R-:W-:Y:S02]  /*4170*/  FSEL R77, R48, -INF , P0 ;  /* 0xff800000304d7808 */ /* 0x000fe40000000000 */
[----:B------:R-:W-:-:S02]  /*4180*/  ISETP.GT.AND P4, PT, R0, 0x29, PT ;  /* 0x000000290000780c */ /* 0x000fc40003f84270 */
[C---:B------:R-:W-:Y:S02]  /*4190*/  ISETP.GT.AND P3, PT, R0.reuse, 0x30, PT ;  /* 0x000000300000780c */ /* 0x040fe40003f64270 */
[C---:B------:R-:W-:Y:S02]  /*41a0*/  ISETP.GT.AND P2, PT, R0.reuse, 0x31, PT ;  /* 0x000000310000780c */ /* 0x040fe40003f44270 */
[C---:B------:R-:W-:Y:S02]  /*41b0*/  ISETP.GT.AND P1, PT, R0.reuse, 0x38, PT ;  /* 0x000000380000780c */ /* 0x040fe40003f24270 */
[----:B------:R-:W-:Y:S02]  /*41c0*/  ISETP.GT.AND P0, PT, R0, 0x39, PT ;  /* 0x000000390000780c */ /* 0x000fe40003f04270 */
[----:B------:R-:W-:Y:S02]  /*41d0*/  FMNMX.FTZ R0, R79, R2, !PT ;  /* 0x000000024f007209 */ /* 0x000fe40007810000 */
[----:B------:R-:W-:-:S02]  /*41e0*/  FMNMX.FTZ R2, R82, R3, !PT ;  /* 0x0000000352027209 */ /* 0x000fc40007810000 */
[----:B------:R-:W-:Y:S02]  /*41f0*/  FSEL R78, R51, -INF , P4 ;  /* 0xff800000334e7808 */ /* 0x000fe40002000000 */
[----:B------:R-:W-:Y:S02]  /*4200*/  FSEL R76, R49, -INF , P4 ;  /* 0xff800000314c7808 */ /* 0x000fe40002000000 */
[----:B------:R-:W-:Y:S02]  /*4210*/  FMNMX.FTZ R0, R77, R0, !PT ;  /* 0x000000004d007209 */ /* 0x000fe40007810000 */
[----:B------:R-:W-:Y:S02]  /*4220*/  FMNMX.FTZ R2, R80, R2, !PT ;  /* 0x0000000250027209 */ /* 0x000fe40007810000 */
[----:B------:R-:W-:Y:S02]  /*4230*/  FSEL R153, R18, -INF , P3 ;  /* 0xff80000012997808 */ /* 0x000fe40001800000 */
[----:B------:R-:W-:-:S02]  /*4240*/  FSEL R151, R16, -INF , P3 ;  /* 0xff80000010977808 */ /* 0x000fc40001800000 */
[----:B------:R-:W-:Y:S02]  /*4250*/  FMNMX.FTZ R0, R76, R0, !PT ;  /* 0x000000004c007209 */ /* 0x000fe40007810000 */
[----:B------:R-:W-:Y:S02]  /*4260*/  FMNMX.FTZ R2, R78, R2, !PT ;  /* 0x000000024e027209 */ /* 0x000fe40007810000 */
[----:B------:R-:W-:Y:S02]  /*4270*/  FSEL R152, R19, -INF , P2 ;  /* 0xff80000013987808 */ /* 0x000fe40001000000 */
[----:B------:R-:W-:Y:S02]  /*4280*/  FSEL R149, R17, -INF , P2 ;  /* 0xff80000011957808 */ /* 0x000fe40001000000 */
        /* <DEDUP_REMOVED lines=10> */
[----:B------:R-:W-:Y:S02]  /*4330*/  FMNMX.FTZ R4, R126, R0, !PT ;  /* 0x000000007e047209 */ /* 0x000fe40007810000 */
[----:B------:R-:W-:Y:S01]  /*4340*/  FMNMX.FTZ R5, R148, R2, !PT ;  /* 0x0000000294057209 */ /* 0x000fe20007810000 */
[----:B------:R-:W-:Y:S05]  /*4350*/  BRA.DIV ~URZ, `(.L_x_53) ;  /* 0x000090127f007947 */ /* 0x000fea000b800000 */
[----:B------:R-:W1:Y:S04]  /*4360*/  SHFL.BFLY PT, R0, R4, 0x2, 0x1f ;  /* 0x0c401f0004007f89 */ /* 0x000e6800000e0000 */
[----:B------:R-:W2:Y:S01]  /*4370*/  SHFL.BFLY PT, R3, R5, 0x2, 0x1f ;  /* 0x0c401f0005037f89 */ /* 0x000ea200000e0000 */
[----:B-1----:R-:W-:-:S02]  /*4380*/  FMNMX.FTZ R0, R4, R0, !PT ;  /* 0x0000000004007209 */ /* 0x002fc40007810000 */
[----:B--2---:R-:W-:-:S03]  /*4390*/  FMNMX.FTZ R5, R5, R3, !PT ;  /* 0x0000000305057209 */ /* 0x004fc60007810000 */
[----:B------:R-:W1:Y:S04]  /*43a0*/  SHFL.BFLY PT, R2, R0, 0x1, 0x1f ;  /* 0x0c201f0000027f89 */ /* 0x000e6800000e0000 */
[----:B------:R2:W3:Y:S01]  /*43b0*/  SHFL.BFLY PT, R3, R5, 0x1, 0x1f ;  /* 0x0c201f0005037f89 */ /* 0x0004e200000e0000 */
[----:B-1----:R-:W-:-:S05]  /*43c0*/  FMNMX.FTZ R125, R0, R2, !PT ;  /* 0x00000002007d7209 */ /* 0x002fca0007810000 */
.L_x_134:
[C---:B------:R-:W-:Y:S01]  /*43d0*/  FMUL.FTZ R2, R125.reuse, c[0x0][0x2d0] ;  /* 0x0000b4007d027a20 */ /* 0x040fe20000410000 */
[----:B------:R-:W-:Y:S01]  /*43e0*/  FSETP.NEU.FTZ.AND P0, PT, R125, -INF , PT ;  /* 0xff8000007d00780b */ /* 0x000fe20003f1d000 */
[----:B------:R-:W-:Y:S01]  /*43f0*/  WARPSYNC 0xffffffff ;  /* 0xffffffff00007948 */ /* 0x000fe20003800000 */
[----:B---3--:R-:W-:Y:S01]  /*4400*/  FMNMX.FTZ R12, R3, R5, !PT ;  /* 0x00000005030c7209 */ /* 0x008fe20007810000 */
[----:B------:R-:W-:Y:S01]  /*4410*/  LDSM.16.MT88.4 R16, [R178] ;  /* 0x00000000b210783b */ /* 0x000fe20000004200 */
[----:B------:R-:W-:-:S02]  /*4420*/  FSEL R2, R2, RZ, P0 ;  /* 0x000000ff02027208 */ /* 0x000fc40000000000 */
[----:B------:R-:W-:Y:S01]  /*4430*/  FSETP.NEU.FTZ.AND P0, PT, R12, -INF , PT ;  /* 0xff8000000c00780b */ /* 0x000fe20003f1d000 */
[----:B------:R-:W-:Y:S02]  /*4440*/  LDSM.16.MT88.4 R32, [R181] ;  /* 0x00000000b520783b */ /* 0x000fe40000004200 */
[--C-:B------:R-:W-:Y:S02]  /*4450*/  FFMA.FTZ R0, R6, c[0x0][0x2d0], -R2.reuse ;  /* 0x0000b40006007a23 */ /* 0x100fe40000010802 */
[--C-:B------:R-:W-:Y:S01]  /*4460*/  FFMA.FTZ R3, R8, c[0x0][0x2d0], -R2.reuse ;  /* 0x0000b40008037a23 */ /* 0x100fe20000010802 */
[----:B------:R-:W-:Y:S01]  /*4470*/  LDSM.16.MT88.4 R44, [R179+0x800] ;  /* 0x00080000b32c783b */ /* 0x000fe20000004200 */
[----:B------:R1:W-:Y:S03]  /*4480*/  MUFU.EX2 R164, R0 ;  /* 0x0000000000a47308 */ /* 0x0003e60000000800 */
[----:B------:R-:W-:Y:S04]  /*4490*/  LDSM.16.MT88.4 R48, [R178+0x800] ;  /* 0x00080000b230783b */ /* 0x000fe80000004200 */
[----:B------:R-:W-:Y:S01]  /*44a0*/  LDSM.16.MT88.4 R40, [R181+0x800] ;  /* 0x00080000b528783b */ /* 0x000fe20000004200 */
[----:B------:R3:W-:Y:S03]  /*44b0*/  MUFU.EX2 R168, R3 ;  /* 0x0000000300a87308 */ /* 0x0007e60000000800 */
[----:B------:R-:W-:Y:S04]  /*44c0*/  LDSM.16.MT88.4 R64, [R179+0x2000] ;  /* 0x00200000b340783b */ /* 0x000fe80000004200 */
[----:B------:R-:W-:Y:S01]  /*44d0*/  LDSM.16.MT88.4 R60, [R178+0x2000] ;  /* 0x00200000b23c783b */ /* 0x000fe20000004200 */
[----:B-1----:R-:W-:-:S03]  /*44e0*/  FFMA.FTZ R0, R7, c[0x0][0x2d0], -R2 ;  /* 0x0000b40007007a23 */ /* 0x002fc60000010802 */
[----:B--2---:R-:W1:Y:S01]  /*44f0*/  LDSM.16.MT88.4 R4, [R179] ;  /* 0x00000000b304783b */ /* 0x004e620000004200 */
[----:B------:R2:W4:Y:S03]  /*4500*/  MUFU.EX2 R163, R0 ;  /* 0x0000000000a37308 */ /* 0x0005260000000800 */
[----:B------:R-:W-:Y:S01]  /*4510*/  LDSM.16.MT88.4 R68, [R178+0x4000] ;  /* 0x00400000b244783b */ /* 0x000fe20000004200 */
[----:B---3--:R-:W-:-:S04]  /*4520*/  FFMA.FTZ R3, R9, c[0x0][0x2d0], -R2 ;  /* 0x0000b40009037a23 */ /* 0x008fc80000010802 */
[----:B------:R3:W5:Y:S01]  /*4530*/  MUFU.EX2 R167, R3 ;  /* 0x0000000300a77308 */ /* 0x0007620000000800 */
[----:B--2---:R-:W-:Y:S01]  /*4540*/  FMUL.FTZ R0, R12, c[0x0][0x2d0] ;  /* 0x0000b4000c007a20 */ /* 0x004fe20000410000 */
[----:B----4-:R-:W-:-:S04]  /*4550*/  F2FP.PACK_AB R8, R163, R164 ;  /* 0x000000a4a308723e */ /* 0x010fc800000000ff */
[----:B------:R-:W-:-:S05]  /*4560*/  FSEL R0, R0, RZ, P0 ;  /* 0x000000ff00007208 */ /* 0x000fca0000000000 */
[----:B---3--:R-:W-:Y:S01]  /*4570*/  FFMA.FTZ R3, R10, c[0x0][0x2d0], -R0 ;  /* 0x0000b4000a037a23 */ /* 0x008fe20000010800 */
[----:B-----5:R-:W-:-:S03]  /*4580*/  F2FP.PACK_AB R10, R167, R168 ;  /* 0x000000a8a70a723e */ /* 0x020fc600000000ff */
[----:B------:R2:W-:Y:S02]  /*4590*/  MUFU.EX2 R162, R3 ;  /* 0x0000000300a27308 */ /* 0x0005e40000000800 */
[----:B--2---:R-:W-:-:S06]  /*45a0*/  FFMA.FTZ R3, R11, c[0x0][0x2d0], -R0 ;  /* 0x0000b4000b037a23 */ /* 0x004fcc0000010800 */
[----:B------:R2:W3:Y:S02]  /*45b0*/  MUFU.EX2 R161, R3 ;  /* 0x0000000300a17308 */ /* 0x0004e40000000800 */
[----:B--2---:R-:W-:Y:S01]  /*45c0*/  FFMA.FTZ R3, R13, c[0x0][0x2d0], -R0 ;  /* 0x0000b4000d037a23 */ /* 0x004fe20000010800 */
[----:B---3--:R-:W-:-:S05]  /*45d0*/  F2FP.PACK_AB R9, R161, R162 ;  /* 0x000000a2a109723e */ /* 0x008fca00000000ff */
[----:B------:R2:W-:Y:S02]  /*45e0*/  MUFU.EX2 R166, R3 ;  /* 0x0000000300a67308 */ /* 0x0005e40000000800 */
[----:B--2---:R-:W-:-:S06]  /*45f0*/  FFMA.FTZ R3, R14, c[0x0][0x2d0], -R0 ;  /* 0x0000b4000e037a23 */ /* 0x004fcc0000010800 */
[----:B------:R2:W3:Y:S02]  /*4600*/  MUFU.EX2 R165, R3 ;  /* 0x0000000300a57308 */ /* 0x0004e40000000800 */
[----:B--2---:R-:W-:Y:S01]  /*4610*/  FFMA.FTZ R3, R15, c[0x0][0x2d0], -R2 ;  /* 0x0000b4000f037a23 */ /* 0x004fe20000010802 */
[----:B---3--:R-:W-:-:S05]  /*4620*/  F2FP.PACK_AB R11, R165, R166 ;  /* 0x000000a6a50b723e */ /* 0x008fca00000000ff */
[----:B------:R2:W-:Y:S02]  /*4630*/  MUFU.EX2 R173, R3 ;  /* 0x0000000300ad7308 */ /* 0x0005e40000000800 */
[C---:B-1----:R-:W-:Y:S08]  /*4640*/  HMMA.16816.F32 R36, R8.reuse, R4, RZ ;  /* 0x000000040824723c */ /* 0x042ff000000018ff */
[----:B------:R-:W-:Y:S01]  /*4650*/  HMMA.16816.F32 R56, R8, R16, RZ ;  /* 0x000000100838723c */ /* 0x000fe200000018ff */
[----:B--2---:R-:W-:-:S04]  /*4660*/  FFMA.FTZ R3, R20, c[0x0][0x2d0], -R2 ;  /* 0x0000b40014037a23 */ /* 0x004fc80000010802 */
[----:B------:R1:W2:Y:S03]  /*4670*/  MUFU.EX2 R175, R3 ;  /* 0x0000000300af7308 */ /* 0x0002a60000000800 */
[C---:B------:R-:W-:Y:S08]  /*4680*/  HMMA.16816.F32 R52, R8.reuse, R18, RZ ;  /* 0x000000120834723c */ /* 0x040ff000000018ff */
[----:B------:R-:W-:Y:S01]  /*4690*/  HMMA.16816.F32 R28, R8, R6, RZ ;  /* 0x00000006081c723c */ /* 0x000fe200000018ff */
[----:B-1----:R-:W-:-:S07]  /*46a0*/  FFMA.FTZ R3, R21, c[0x0][0x2d0], -R2 ;  /* 0x0000b40015037a23 */ /* 0x002fce0000010802 */
[----:B------:R-:W-:Y:S01]  /*46b0*/  HMMA.16816.F32 R16, R8, R34, RZ ;  /* 0x000000220810723c */ /* 0x000fe200000018ff */
[----:B--2---:R-:W-:Y:S01]  /*46c0*/  F2FP.PACK_AB R4, R175, R173 ;  /* 0x000000adaf04723e */ /* 0x004fe200000000ff */
[----:B------:R1:W-:Y:S02]  /*46d0*/  MUFU.EX2 R174, R3 ;  /* 0x0000000300ae7308 */ /* 0x0003e40000000800 */
[----:B-1----:R-:W-:-:S06]  /*46e0*/  FFMA.FTZ R3, R22, c[0x0][0x2d0], -R2 ;  /* 0x0000b40016037a23 */ /* 0x002fcc0000010802 */
[----:B------:R1:W2:Y:S02]  /*46f0*/  MUFU.EX2 R182, R3 ;  /* 0x0000000300b67308 */ /* 0x0002a40000000800 */
[--C-:B-1----:R-:W-:Y:S01]  /*4700*/  FFMA.FTZ R3, R23, c[0x0][0x2d0], -R0.reuse ;  /* 0x0000b40017037a23 */ /* 0x102fe20000010800 */
[----:B--2---:R-:W-:Y:S01]  /*4710*/  F2FP.PACK_AB R6, R182, R174 ;  /* 0x000000aeb606723e */ /* 0x004fe200000000ff */
[----:B------:R-:W-:Y:S04]  /*4720*/  HMMA.16816.F32 R20, R8, R32, RZ ;  /* 0x000000200814723c */ /* 0x000fe800000018ff */
[----:B------:R1:W-:Y:S02]  /*4730*/  MUFU.EX2 R170, R3 ;  /* 0x0000000300aa7308 */ /* 0x0003e40000000800 */
[----:B-1----:R-:W-:-:S06]  /*4740*/  FFMA.FTZ R3, R24, c[0x0][0x2d0], -R0 ;  /* 0x0000b40018037a23 */ /* 0x002fcc0000010800 */
[----:B------:R1:W2:Y:S02]  /*4750*/  MUFU.EX2 R172, R3 ;  /* 0x0000000300ac7308 */ /* 0x0002a40000000800 */
[----:B-1----:R-:W-:Y:S01]  /*4760*/  FFMA.FTZ R3, R25, c[0x0][0x2d0], -R0 ;  /* 0x0000b40019037a23 */ /* 0x002fe20000010800 */
[----:B--2---:R-:W-:-:S05]  /*4770*/  F2FP.PACK_AB R5, R172, R170 ;  /* 0x000000aaac05723e */ /* 0x004fca00000000ff */
[----:B------:R1:W-:Y:S02]  /*4780*/  MUFU.EX2 R169, R3 ;  /* 0x0000000300a97308 */ /* 0x0003e40000000800 */
[----:B-1----:R-:W-:Y:S02]  /*4790*/  FFMA.FTZ R3, R26, c[0x0][0x2d0], -R0 ;  /* 0x0000b4001a037a23 */ /* 0x002fe40000010800 */
[----:B------:R-:W1:Y:S04]  /*47a0*/  LDSM.16.MT88.4 R24, [R180] ;  /* 0x00000000b418783b */ /* 0x000e680000004200 */
[----:B------:R-:W2:Y:S02]  /*47b0*/  MUFU.EX2 R171, R3 ;  /* 0x0000000300ab7308 */ /* 0x000ea40000000800 */
[----:B--2---:R-:W-:Y:S01]  /*47c0*/  F2FP.PACK_AB R7, R171, R169 ;  /* 0x000000a9ab07723e */ /* 0x004fe200000000ff */
[----:B------:R-:W-:-:S05]  /*47d0*/  FFMA.FTZ R3, R81, c[0x0][0x2d0], -R2 ;  /* 0x0000b40051037a23 */ /* 0x000fca0000010802 */
[----:B------:R2:W-:Y:S01]  /*47e0*/  MUFU.EX2 R155, R3 ;  /* 0x00000003009b7308 */ /* 0x0005e20000000800 */
[C---:B------:R-:W-:Y:S01]  /*47f0*/  HMMA.16816.F32 R140, R4.reuse, R44, R36 ;  /* 0x0000002c048c723c */ /* 0x040fe20000001824 */
[----:B------:R-:W3:Y:S07]  /*4800*/  LDSM.16.MT88.4 R36, [R179+0x2800] ;  /* 0x00280000b324783b */ /* 0x000eee0000004200 */
[----:B------:R-:W-:Y:S01]  /*4810*/  HMMA.16816.F32 R132, R4, R48, R56 ;  /* 0x000000300484723c */ /* 0x000fe20000001838 */
[----:B------:R-:W4:Y:S01]  /*4820*/  LDSM.16.MT88.4 R56, [R180+0x2000] ;  /* 0x00200000b438783b */ /* 0x000f220000004200 */
[----:B--2---:R-:W-:-:S06]  /*4830*/  FFMA.FTZ R3, R79, c[0x0][0x2d0], -R2 ;  /* 0x0000b4004f037a23 */ /* 0x004fcc0000010802 */
[C---:B------:R-:W-:Y:S01]  /*4840*/  HMMA.16816.F32 R128, R4.reuse, R50, R52 ;  /* 0x000000320480723c */ /* 0x040fe20000001834 */
[----:B------:R-:W2:Y:S01]  /*4850*/  LDSM.16.MT88.4 R52, [R180+0x800] ;  /* 0x00080000b434783b */ /* 0x000ea20000004200 */
[----:B------:R5:W1:Y:S03]  /*4860*/  MUFU.EX2 R158, R3 ;  /* 0x00000003009e7308 */ /* 0x000a660000000800 */
[----:B------:R-:W-:Y:S03]  /*4870*/  LDSM.16.MT88.4 R48, [R181+0x2000] ;  /* 0x00200000b530783b */ /* 0x000fe60000004200 */
[----:B------:R-:W-:Y:S08]  /*4880*/  HMMA.16816.F32 R116, R4, R42, R16 ;  /* 0x0000002a0474723c */ /* 0x000ff00000001810 */
[----:B------:R-:W-:Y:S01]  /*4890*/  HMMA.16816.F32 R16, R8, R66, RZ ;  /* 0x000000420810723c */ /* 0x000fe200000018ff */
[----:B-----5:R-:W-:-:S04]  /*48a0*/  FFMA.FTZ R3, R77, c[0x0][0x2d0], -R2 ;  /* 0x0000b4004d037a23 */ /* 0x020fc80000010802 */
[----:B------:R5:W-:Y:S03]  /*48b0*/  MUFU.EX2 R157, R3 ;  /* 0x00000003009d7308 */ /* 0x000be60000000800 */
[----:B------:R-:W-:Y:S01]  /*48c0*/  HMMA.16816.F32 R136, R4, R40, R20 ;  /* 0x000000280488723c */ /* 0x000fe20000001814 */
[----:B------:R-:W2:Y:S07]  /*48d0*/  LDSM.16.MT88.4 R40, [R178+0x2800] ;  /* 0x00280000b228783b */ /* 0x000eae0000004200 */
[----:B------:R-:W-:Y:S01]  /*48e0*/  HMMA.16816.F32 R20, R8, R64, RZ ;  /* 0x000000400814723c */ /* 0x000fe200000018ff */
[----:B------:R-:W2:Y:S01]  /*48f0*/  LDSM.16.MT88.4 R64, [R180+0x2800] ;  /* 0x00280000b440783b */ /* 0x000ea20000004200 */
[----:B-----5:R-:W-:-:S06]  /*4900*/  FFMA.FTZ R3, R76, c[0x0][0x2d0], -R2 ;  /* 0x0000b4004c037a23 */ /* 0x020fcc0000010802 */
[----:B-1----:R-:W-:Y:S01]  /*4910*/  HMMA.16816.F32 R32, R8, R26, RZ ;  /* 0x0000001a0820723c */ /* 0x002fe200000018ff */
[----:B------:R1:W5:Y:S07]  /*4920*/  MUFU.EX2 R159, R3 ;  /* 0x00000003009f7308 */ /* 0x00036e0000000800 */
[----:B------:R-:W-:Y:S08]  /*4930*/  HMMA.16816.F32 R120, R4, R46, R28 ;  /* 0x0000002e0478723c */ /* 0x000ff0000000181c */
[----:B------:R-:W-:Y:S01]  /*4940*/  HMMA.16816.F32 R44, R8, R24, RZ ;  /* 0x00000018082c723c */ /* 0x000fe200000018ff */
[----:B-1----:R-:W-:-:S04]  /*4950*/  FFMA.FTZ R3, R83, c[0x0][0x2d0], -R0 ;  /* 0x0000b40053037a23 */ /* 0x002fc80000010800 */
[----:B------:R1:W-:Y:S03]  /*4960*/  MUFU.EX2 R15, R3 ;  /* 0x00000003000f7308 */ /* 0x0003e60000000800 */
[----:B------:R-:W-:Y:S08]  /*4970*/  HMMA.16816.F32 R24, R8, R62, RZ ;  /* 0x0000003e0818723c */ /* 0x000ff000000018ff */
[----:B---3--:R-:W-:Y:S01]  /*4980*/  HMMA.16816.F32 R88, R4, R38, R16 ;  /* 0x000000260458723c */ /* 0x008fe20000001810 */
[----:B-1----:R-:W-:-:S07]  /*4990*/  FFMA.FTZ R3, R82, c[0x0][0x2d0], -R0 ;  /* 0x0000b40052037a23 */ /* 0x002fce0000010800 */
[----:B----4-:R-:W-:Y:S01]  /*49a0*/  HMMA.16816.F32 R16, R8, R56, RZ ;  /* 0x000000380810723c */ /* 0x010fe200000018ff */
[----:B------:R1:W3:Y:S07]  /*49b0*/  MUFU.EX2 R154, R3 ;  /* 0x00000003009a7308 */ /* 0x0002ee0000000800 */
[----:B------:R-:W-:Y:S01]  /*49c0*/  HMMA.16816.F32 R108, R4, R36, R20 ;  /* 0x00000024046c723c */ /* 0x000fe20000001814 */
[----:B------:R-:W4:Y:S07]  /*49d0*/  LDSM.16.MT88.4 R36, [R178+0x4800] ;  /* 0x00480000b224783b */ /* 0x000f2e0000004200 */
[----:B------:R-:W-:Y:S01]  /*49e0*/  HMMA.16816.F32 R28, R8, R60, RZ ;  /* 0x0000003c081c723c */ /* 0x000fe200000018ff */
[----:B------:R-:W-:Y:S01]  /*49f0*/  LDSM.16.MT88.4 R60, [R181+0x2800] ;  /* 0x00280000b53c783b */ /* 0x000fe20000004200 */
[----:B-1----:R-:W-:-:S04]  /*4a00*/  FFMA.FTZ R3, R80, c[0x0][0x2d0], -R0 ;  /* 0x0000b40050037a23 */ /* 0x002fc80000010800 */
[----:B------:R1:W-:Y:S02]  /*4a10*/  MUFU.EX2 R124, R3 ;  /* 0x00000003007c7308 */ /* 0x0003e40000000800 */
[C---:B--2---:R-:W-:Y:S01]  /*4a20*/  HMMA.16816.F32 R104, R4.reuse, R54, R32 ;  /* 0x000000360468723c */ /* 0x044fe20000001820 */
[----:B------:R-:W2:Y:S07]  /*4a30*/  LDSM.16.MT88.4 R32, [R179+0x4000] ;  /* 0x00400000b320783b */ /* 0x000eae0000004200 */
[----:B------:R-:W-:Y:S01]  /*4a40*/  HMMA.16816.F32 R84, R4, R42, R24 ;  /* 0x0000002a0454723c */ /* 0x000fe20000001818 */
[----:B-1----:R-:W-:-:S07]  /*4a50*/  FFMA.FTZ R3, R78, c[0x0][0x2d0], -R0 ;  /* 0x0000b4004e037a23 */ /* 0x002fce0000010800 */
[----:B------:R-:W-:Y:S01]  /*4a60*/  HMMA.16816.F32 R24, R8, R58, RZ ;  /* 0x0000003a0818723c */ /* 0x000fe200000018ff */
[----:B------:R1:W1:Y:S07]  /*4a70*/  MUFU.EX2 R156, R3 ;  /* 0x00000003009c7308 */ /* 0x00026e0000000800 */
[----:B------:R-:W-:Y:S08]  /*4a80*/  HMMA.16816.F32 R92, R4, R64, R16 ;  /* 0x00000040045c723c */ /* 0x000ff00000001810 */
[----:B------:R-:W-:Y:S01]  /*4a90*/  HMMA.16816.F32 R16, R8, R68, RZ ;  /* 0x000000440810723c */ /* 0x000fe200000018ff */
[----:B-1----:R-:W-:-:S07]  /*4aa0*/  FFMA.FTZ R3, R151, c[0x0][0x2d0], -R2 ;  /* 0x0000b40097037a23 */ /* 0x002fce0000010802 */
[----:B------:R-:W-:Y:S01]  /*4ab0*/  HMMA.16816.F32 R112, R4, R40, R28 ;  /* 0x000000280470723c */ /* 0x000fe2000000181c */
[----:B------:R-:W1:Y:S07]  /*4ac0*/  LDSM.16.MT88.4 R28, [R179+0x4800] ;  /* 0x00480000b31c783b */ /* 0x000e6e0000004200 */
[----:B------:R-:W-:Y:S08]  /*4ad0*/  HMMA.16816.F32 R20, R8, R50, RZ ;  /* 0x000000320814723c */ /* 0x000ff000000018ff */
[C---:B------:R-:W-:Y:S08]  /*4ae0*/  HMMA.16816.F32 R72, R4.reuse, R66, R24 ;  /* 0x000000420448723c */ /* 0x040ff00000001818 */
[----:B----4-:R-:W-:Y:S08]  /*4af0*/  HMMA.16816.F32 R64, R4, R36, R16 ;  /* 0x000000240440723c */ /* 0x010ff00000001810 */
[----:B--2---:R-:W-:Y:S08]  /*4b00*/  HMMA.16816.F32 R16, R8, R34, RZ ;  /* 0x000000220810723c */ /* 0x004ff000000018ff */
[----:B------:R-:W-:Y:S08]  /*4b10*/  HMMA.16816.F32 R96, R4, R62, R20 ;  /* 0x0000003e0460723c */ /* 0x000ff00000001814 */
[----:B------:R-:W-:Y:S01]  /*4b20*/  HMMA.16816.F32 R20, R8, R32, RZ ;  /* 0x000000200814723c */ /* 0x000fe200000018ff */
[----:B------:R-:W2:Y:S07]  /*4b30*/  LDSM.16.MT88.4 R32, [R181+0x4000] ;  /* 0x00400000b520783b */ /* 0x000eae0000004200 */
[C---:B-1----:R-:W-:Y:S01]  /*4b40*/  HMMA.16816.F32 R40, R4.reuse, R30, R16 ;  /* 0x0000001e0428723c */ /* 0x042fe20000001810 */
[----:B------:R-:W1:Y:S07]  /*4b50*/  LDSM.16.MT88.4 R16, [R180+0x4000] ;  /* 0x00400000b410783b */ /* 0x000e6e0000004200 */
[----:B------:R-:W-:Y:S08]  /*4b60*/  HMMA.16816.F32 R144, R4, R52, R44 ;  /* 0x000000340490723c */ /* 0x000ff0000000182c */
[C---:B------:R-:W-:Y:S08]  /*4b70*/  HMMA.16816.F32 R44, R8.reuse, R48, RZ ;  /* 0x00000030082c723c */ /* 0x040ff000000018ff */
[----:B------:R-:W-:Y:S08]  /*4b80*/  HMMA.16816.F32 R24, R8, R70, RZ ;  /* 0x000000460818723c */ /* 0x000ff000000018ff */
[C---:B------:R-:W-:Y:S01]  /*4b90*/  HMMA.16816.F32 R48, R4.reuse, R28, R20 ;  /* 0x0000001c0430723c */ /* 0x040fe20000001814 */
[----:B------:R-:W4:Y:S07]  /*4ba0*/  LDSM.16.MT88.4 R28, [R181+0x4800] ;  /* 0x00480000b51c783b */ /* 0x000f2e0000004200 */
[C---:B------:R-:W-:Y:S08]  /*4bb0*/  HMMA.16816.F32 R100, R4.reuse, R60, R44 ;  /* 0x0000003c0464723c */ /* 0x040ff0000000182c */
[----:B------:R-:W-:Y:S08]  /*4bc0*/  HMMA.16816.F32 R60, R4, R38, R24 ;  /* 0x00000026043c723c */ /* 0x000ff00000001818 */
[C---:B--2---:R-:W-:Y:S08]  /*4bd0*/  HMMA.16816.F32 R24, R8.reuse, R32, RZ ;  /* 0x000000200818723c */ /* 0x044ff000000018ff */
[C---:B------:R-:W-:Y:S08]  /*4be0*/  HMMA.16816.F32 R20, R8.reuse, R34, RZ ;  /* 0x000000220814723c */ /* 0x040ff000000018ff */
[C---:B-1----:R-:W-:Y:S08]  /*4bf0*/  HMMA.16816.F32 R32, R8.reuse, R16, RZ ;  /* 0x000000100820723c */ /* 0x042ff000000018ff */
[----:B------:R-:W-:Y:S01]  /*4c00*/  HMMA.16816.F32 R8, R8, R18, RZ ;  /* 0x000000120808723c */ /* 0x000fe200000018ff */
[----:B------:R-:W1:Y:S07]  /*4c10*/  LDSM.16.MT88.4 R16, [R180+0x4800] ;  /* 0x00480000b410783b */ /* 0x000e6e0000004200 */
[C---:B----4-:R-:W-:Y:S08]  /*4c20*/  HMMA.16816.F32 R24, R4.reuse, R28, R24 ;  /* 0x0000001c0418723c */ /* 0x050ff00000001818 */
[C---:B------:R-:W-:Y:S08]  /*4c30*/  HMMA.16816.F32 R20, R4.reuse, R30, R20 ;  /* 0x0000001e0414723c */ /* 0x040ff00000001814 */
[C---:B-1----:R-:W-:Y:S08]  /*4c40*/  HMMA.16816.F32 R32, R4.reuse, R16, R32 ;  /* 0x000000100420723c */ /* 0x042ff00000001820 */
[----:B------:R-:W-:Y:S01]  /*4c50*/  HMMA.16816.F32 R16, R4, R18, R8 ;  /* 0x000000120410723c */ /* 0x000fe20000001808 */
[----:B------:R-:W1:Y:S06]  /*4c60*/  LDSM.16.MT88.4 R8, [R178+0x1000] ;  /* 0x00100000b208783b */ /* 0x000e6c0000004200 */
[----:B------:R-:W-:-:S02]  /*4c70*/  F2FP.PACK_AB R4, R158, R155 ;  /* 0x0000009b9e04723e */ /* 0x000fc400000000ff */
[----:B-----5:R-:W-:Y:S02]  /*4c80*/  F2FP.PACK_AB R6, R159, R157 ;  /* 0x0000009d9f06723e */ /* 0x020fe400000000ff */
[----:B---3--:R-:W-:Y:S02]  /*4c90*/  F2FP.PACK_AB R5, R154, R15 ;  /* 0x0000000f9a05723e */ /* 0x008fe400000000ff */
[----:B------:R-:W-:-:S07]  /*4ca0*/  F2FP.PACK_AB R7, R156, R124 ;  /* 0x0000007c9c07723e */ /* 0x000fce00000000ff */
[C---:B-1----:R-:W-:Y:S08]  /*4cb0*/  HMMA.16816.F32 R132, R4.reuse, R8, R132 ;  /* 0x000000080484723c */ /* 0x042ff00000001884 */
[C---:B------:R-:W-:Y:S01]  /*4cc0*/  HMMA.16816.F32 R28, R4.reuse, R10, R128 ;  /* 0x0000000a041c723c */ /* 0x040fe20000001880 */
[----:B------:R-:W1:Y:S04]  /*4cd0*/  LDSM.16.MT88.4 R8, [R179+0x1000] ;  /* 0x00100000b308783b */ /* 0x000e680000004200 */
[----:B------:R-:W-:Y:S03]  /*4ce0*/  LDSM.16.MT88.4 R128, [R178+0x1800] ;  /* 0x00180000b280783b */ /* 0x000fe60000004200 */
[C---:B-1----:R-:W-:Y:S08]  /*4cf0*/  HMMA.16816.F32 R36, R4.reuse, R8, R140 ;  /* 0x000000080424723c */ /* 0x042ff0000000188c */
[C---:B------:R-:W-:Y:S01]  /*4d00*/  HMMA.16816.F32 R44, R4.reuse, R10, R120 ;  /* 0x0000000a042c723c */ /* 0x040fe20000001878 */
[----:B------:R-:W1:Y:S07]  /*4d10*/  LDSM.16.MT88.4 R8, [R181+0x1000] ;  /* 0x00100000b508783b */ /* 0x000e6e0000004200 */
        /* <DEDUP_REMOVED lines=14> */
[----:B------:R-:W1:Y:S04]  /*4e00*/  LDSM.16.MT88.4 R8, [R180+0x3000] ;  /* 0x00300000b408783b */ /* 0x000e680000004200 */
[----:B------:R-:W-:Y:S03]  /*4e10*/  LDSM.16.MT88.4 R96, [R178+0x5800] ;  /* 0x00580000b260783b */ /* 0x000fe60000004200 */
[C---:B-1----:R-:W-:Y:S08]  /*4e20*/  HMMA.16816.F32 R104, R4.reuse, R8, R92 ;  /* 0x000000080468723c */ /* 0x042ff0000000185c */
[C---:B------:R-:W-:Y:S01]  /*4e30*/  HMMA.16816.F32 R100, R4.reuse, R10, R72 ;  /* 0x0000000a0464723c */ /* 0x040fe20000001848 */
[----:B------:R-:W1:Y:S04]  /*4e40*/  LDSM.16.MT88.4 R8, [R178+0x5000] ;  /* 0x00500000b208783b */ /* 0x000e680000004200 */
[----:B------:R-:W-:Y:S03]  /*4e50*/  LDSM.16.MT88.4 R72, [R179+0x3800] ;  /* 0x00380000b348783b */ /* 0x000fe60000004200 */
[C---:B-1----:R-:W-:Y:S01]  /*4e60*/  HMMA.16816.F32 R92, R4.reuse, R8, R64 ;  /* 0x00000008045c723c */ /* 0x042fe20000001840 */
[----:B------:R-:W-:Y:S07]  /*4e70*/  LDSM.16.MT88.4 R64, [R178+0x3800] ;  /* 0x00380000b240783b */ /* 0x000fee0000004200 */
[C---:B------:R-:W-:Y:S01]  /*4e80*/  HMMA.16816.F32 R116, R4.reuse, R10, R60 ;  /* 0x0000000a0474723c */ /* 0x040fe2000000183c */
[----:B------:R-:W1:Y:S07]  /*4e90*/  LDSM.16.MT88.4 R8, [R179+0x5000] ;  /* 0x00500000b308783b */ /* 0x000e6e0000004200 */
[C---:B-1----:R-:W-:Y:S01]  /*4ea0*/  HMMA.16816.F32 R136, R4.reuse, R8, R48 ;  /* 0x000000080488723c */ /* 0x042fe20000001830 */
[----:B------:R-:W-:Y:S07]  /*4eb0*/  LDSM.16.MT88.4 R48, [R181+0x1800] ;  /* 0x00180000b530783b */ /* 0x000fee0000004200 */
[C---:B------:R-:W-:Y:S01]  /*4ec0*/  HMMA.16816.F32 R108, R4.reuse, R10, R40 ;  /* 0x0000000a046c723c */ /* 0x040fe20000001828 */
[----:B------:R-:W1:Y:S04]  /*4ed0*/  LDSM.16.MT88.4 R8, [R181+0x5000] ;  /* 0x00500000b508783b */ /* 0x000e680000004200 */
[----:B------:R-:W-:Y:S03]  /*4ee0*/  LDSM.16.MT88.4 R40, [R179+0x1800] ;  /* 0x00180000b328783b */ /* 0x000fe60000004200 */
[C---:B-1----:R-:W-:Y:S08]  /*4ef0*/  HMMA.16816.F32 R24, R4.reuse, R8, R24 ;  /* 0x000000080418723c */ /* 0x042ff00000001818 */
[C---:B------:R-:W-:Y:S01]  /*4f00*/  HMMA.16816.F32 R20, R4.reuse, R10, R20 ;  /* 0x0000000a0414723c */ /* 0x040fe20000001814 */
[----:B------:R-:W1:Y:S07]  /*4f10*/  LDSM.16.MT88.4 R8, [R180+0x5000] ;  /* 0x00500000b408783b */ /* 0x000e6e0000004200 */
[C---:B-1----:R-:W-:Y:S01]  /*4f20*/  HMMA.16816.F32 R16, R4.reuse, R10, R16 ;  /* 0x0000000a0410723c */ /* 0x042fe20000001810 */
[----:B------:R1:W-:Y:S07]  /*4f30*/  MUFU.EX2 R11, R3 ;  /* 0x00000003000b7308 */ /* 0x0003ee0000000800 */
[----:B------:R-:W-:Y:S07]  /*4f40*/  HMMA.16816.F32 R32, R4, R8, R32 ;  /* 0x000000080420723c */ /* 0x000fee0000001820 */
[----:B------:R-:W-:-:S02]  /*4f50*/  FADD.FTZ R4, R162, R161 ;  /* 0x000000a1a2047221 */ /* 0x000fc40000010000 */
[----:B-1----:R-:W-:-:S04]  /*4f60*/  FFMA.FTZ R3, R149, c[0x0][0x2d0], -R2 ;  /* 0x0000b40095037a23 */ /* 0x002fc80000010802 */
[----:B------:R1:W2:Y:S02]  /*4f70*/  MUFU.EX2 R14, R3 ;  /* 0x00000003000e7308 */ /* 0x0002a40000000800 */
[--C-:B-1----:R-:W-:Y:S01]  /*4f80*/  FFMA.FTZ R3, R127, c[0x0][0x2d0], -R2.reuse ;  /* 0x0000b4007f037a23 */ /* 0x102fe20000010802 */
[----:B--2---:R-:W-:Y:S01]  /*4f90*/  F2FP.PACK_AB R120, R14, R11 ;  /* 0x0000000b0e78723e */ /* 0x004fe200000000ff */
[----:B------:R-:W-:-:S04]  /*4fa0*/  FFMA.FTZ R2, R126, c[0x0][0x2d0], -R2 ;  /* 0x0000b4007e027a23 */ /* 0x000fc80000010802 */
[----:B------:R1:W-:Y:S08]  /*4fb0*/  MUFU.EX2 R13, R3 ;  /* 0x00000003000d7308 */ /* 0x0003f00000000800 */
[----:B------:R2:W3:Y:S01]  /*4fc0*/  MUFU.EX2 R195, R2 ;  /* 0x0000000200c37308 */ /* 0x0004e20000000800 */
[----:B-1----:R-:W-:Y:S02]  /*4fd0*/  FADD.FTZ R3, R164, R163 ;  /* 0x000000a3a4037221 */ /* 0x002fe40000010000 */
[----:B--2---:R-:W-:Y:S01]  /*4fe0*/  FFMA.FTZ R2, R153, c[0x0][0x2d0], -R0 ;  /* 0x0000b40099027a23 */ /* 0x004fe20000010800 */
[----:B---3--:R-:W-:-:S04]  /*4ff0*/  F2FP.PACK_AB R122, R195, R13 ;  /* 0x0000000dc37a723e */ /* 0x008fc800000000ff */
[----:B------:R1:W-:Y:S02]  /*5000*/  MUFU.EX2 R9, R2 ;  /* 0x0000000200097308 */ /* 0x0003e40000000800 */
[----:B-1----:R-:W-:-:S06]  /*5010*/  FFMA.FTZ R2, R152, c[0x0][0x2d0], -R0 ;  /* 0x0000b40098027a23 */ /* 0x002fcc0000010800 */
[----:B------:R1:W2:Y:S02]  /*5020*/  MUFU.EX2 R10, R2 ;  /* 0x00000002000a7308 */ /* 0x0002a40000000800 */
[--C-:B-1----:R-:W-:Y:S01]  /*5030*/  FFMA.FTZ R2, R150, c[0x0][0x2d0], -R0.reuse ;  /* 0x0000b40096027a23 */ /* 0x102fe20000010800 */
[----:B--2---:R-:W-:Y:S01]  /*5040*/  F2FP.PACK_AB R121, R10, R9 ;  /* 0x000000090a79723e */ /* 0x004fe200000000ff */
[----:B------:R-:W-:-:S04]  /*5050*/  FFMA.FTZ R0, R148, c[0x0][0x2d0], -R0 ;  /* 0x0000b40094007a23 */ /* 0x000fc80000010800 */
[----:B------:R1:W-:Y:S08]  /*5060*/  MUFU.EX2 R8, R2 ;  /* 0x0000000200087308 */ /* 0x0003f00000000800 */
[----:B------:R-:W2:Y:S01]  /*5070*/  MUFU.EX2 R196, R0 ;  /* 0x0000000000c47308 */ /* 0x000ea20000000800 */
[----:B-1----:R-:W-:-:S04]  /*5080*/  FADD.FTZ R2, R168, R3 ;  /* 0x00000003a8027221 */ /* 0x002fc80000010000 */
[----:B------:R-:W-:Y:S01]  /*5090*/  FADD.FTZ R2, R167, R2 ;  /* 0x00000002a7027221 */ /* 0x000fe20000010000 */
[----:B--2---:R-:W-:Y:S01]  /*50a0*/  F2FP.PACK_AB R123, R196, R8 ;  /* 0x00000008c47b723e */ /* 0x004fe200000000ff */
[----:B------:R-:W-:Y:S02]  /*50b0*/  FADD.FTZ R0, R166, R4 ;  /* 0x00000004a6007221 */ /* 0x000fe40000010000 */
[----:B------:R-:W-:Y:S01]  /*50c0*/  FADD.FTZ R2, R173, R2 ;  /* 0x00000002ad027221 */ /* 0x000fe20000010000 */
[----:B------:R-:W-:Y:S01]  /*50d0*/  LDSM.16.MT88.4 R4, [R180+0x5800] ;  /* 0x00580000b404783b */ /* 0x000fe20000004200 */
[----:B------:R-:W-:Y:S02]  /*50e0*/  FADD.FTZ R0, R165, R0 ;  /* 0x00000000a5007221 */ /* 0x000fe40000010000 */
[----:B------:R-:W-:Y:S01]  /*50f0*/  HMMA.16816.F32 R36, R120, R40, R36 ;  /* 0x000000287824723c */ /* 0x000fe20000001824 */
[----:B------:R-:W-:Y:S02]  /*5100*/  FADD.FTZ R2, R175, R2 ;  /* 0x00000002af027221 */ /* 0x000fe40000010000 */
[----:B------:R-:W-:-:S02]  /*5110*/  FADD.FTZ R0, R170, R0 ;  /* 0x00000000aa007221 */ /* 0x000fc40000010000 */
[----:B------:R-:W-:Y:S02]  /*5120*/  FADD.FTZ R2, R174, R2 ;  /* 0x00000002ae027221 */ /* 0x000fe40000010000 */
[----:B------:R-:W-:Y:S01]  /*5130*/  FADD.FTZ R0, R172, R0 ;  /* 0x00000000ac007221 */ /* 0x000fe20000010000 */
[C---:B------:R-:W-:Y:S01]  /*5140*/  HMMA.16816.F32 R40, R120.reuse, R42, R44 ;  /* 0x0000002a7828723c */ /* 0x040fe2000000182c */
[----:B------:R-:W-:Y:S02]  /*5150*/  FADD.FTZ R2, R182, R2 ;  /* 0x00000002b6027221 */ /* 0x000fe40000010000 */
[----:B------:R-:W-:Y:S02]  /*5160*/  FADD.FTZ R0, R169, R0 ;  /* 0x00000000a9007221 */ /* 0x000fe40000010000 */
[----:B------:R-:W-:Y:S02]  /*5170*/  FADD.FTZ R2, R155, R2 ;  /* 0x000000029b027221 */ /* 0x000fe40000010000 */
[----:B------:R-:W-:Y:S01]  /*5180*/  FADD.FTZ R0, R171, R0 ;  /* 0x00000000ab007221 */ /* 0x000fe20000010000 */
[----:B------:R-:W-:Y:S01]  /*5190*/  HMMA.16816.F32 R44, R120, R48, R52 ;  /* 0x00000030782c723c */ /* 0x000fe20000001834 */
[----:B------:R-:W-:-:S02]  /*51a0*/  FADD.FTZ R2, R158, R2 ;  /* 0x000000029e027221 */ /* 0x000fc40000010000 */
[----:B------:R-:W-:Y:S02]  /*51b0*/  FADD.FTZ R0, R15, R0 ;  /* 0x000000000f007221 */ /* 0x000fe40000010000 */
[----:B------:R-:W-:Y:S02]  /*51c0*/  FADD.FTZ R2, R157, R2 ;  /* 0x000000029d027221 */ /* 0x000fe40000010000 */
[----:B------:R-:W-:Y:S01]  /*51d0*/  FADD.FTZ R0, R154, R0 ;  /* 0x000000009a007221 */ /* 0x000fe20000010000 */
[----:B------:R-:W-:Y:S01]  /*51e0*/  HMMA.16816.F32 R48, R120, R50, R56 ;  /* 0x000000327830723c */ /* 0x000fe20000001838 */
[----:B------:R-:W1:Y:S01]  /*51f0*/  LDSM.16.MT88.4 R56, [R180+0x1800] ;  /* 0x00180000b438783b */ /* 0x000e620000004200 */
[----:B------:R-:W-:Y:S02]  /*5200*/  FADD.FTZ R2, R159, R2 ;  /* 0x000000029f027221 */ /* 0x000fe40000010000 */
[----:B------:R-:W-:Y:S02]  /*5210*/  FADD.FTZ R0, R124, R0 ;  /* 0x000000007c007221 */ /* 0x000fe40000010000 */
[----:B------:R-:W-:-:S02]  /*5220*/  FADD.FTZ R3, R11, R2 ;  /* 0x000000020b037221 */ /* 0x000fc40000010000 */
[C---:B------:R-:W-:Y:S01]  /*5230*/  HMMA.16816.F32 R60, R120.reuse, R64, R76 ;  /* 0x00000040783c723c */ /* 0x040fe2000000184c */
[----:B------:R-:W-:Y:S02]  /*5240*/  FADD.FTZ R0, R156, R0 ;  /* 0x000000009c007221 */ /* 0x000fe40000010000 */
[----:B------:R-:W-:Y:S02]  /*5250*/  FADD.FTZ R3, R14, R3 ;  /* 0x000000030e037221 */ /* 0x000fe40000010000 */
[----:B------:R-:W-:Y:S01]  /*5260*/  FADD.FTZ R2, R9, R0 ;  /* 0x0000000009027221 */ /* 0x000fe20000010000 */
[----:B------:R-:W-:Y:S01]  /*5270*/  IADD3 R0, R160, -0x2, RZ ;  /* 0xfffffffea0007810 */ /* 0x000fe20007ffe0ff */
[----:B------:R-:W-:Y:S01]  /*5280*/  FADD.FTZ R3, R13, R3 ;  /* 0x000000030d037221 */ /* 0x000fe20000010000 */
[----:B------:R-:W-:Y:S01]  /*5290*/  HMMA.16816.F32 R64, R120, R66, R80 ;  /* 0x000000427840723c */ /* 0x000fe20000001850 */
[----:B------:R-:W2:Y:S01]  /*52a0*/  LDSM.16.MT88.4 R80, [R181+0x3800] ;  /* 0x00380000b550783b */ /* 0x000ea20000004200 */
[----:B------:R-:W-:Y:S01]  /*52b0*/  ISETP.GE.AND P0, PT, R0, R200, PT ;  /* 0x000000c80000720c */ /* 0x000fe20003f06270 */
[----:B------:R-:W-:-:S02]  /*52c0*/  FADD.FTZ R2, R10, R2 ;  /* 0x000000020a027221 */ /* 0x000fc40000010000 */
[----:B------:R-:W-:Y:S02]  /*52d0*/  FADD.FTZ R195, R195, R3 ;  /* 0x00000003c3c37221 */ /* 0x000fe40000010000 */
[----:B------:R-:W-:Y:S01]  /*52e0*/  FADD.FTZ R2, R8, R2 ;  /* 0x0000000208027221 */ /* 0x000fe20000010000 */
[----:B------:R-:W-:Y:S03]  /*52f0*/  HMMA.16816.F32 R92, R120, R96, R92 ;  /* 0x00000060785c723c */ /* 0x000fe6000000185c */
[----:B------:R-:W-:-:S05]  /*5300*/  FADD.FTZ R196, R196, R2 ;  /* 0x00000002c4c47221 */ /* 0x000fca0000010000 */
[C---:B------:R-:W-:Y:S08]  /*5310*/  HMMA.16816.F32 R132, R120.reuse, R128, R132 ;  /* 0x000000807884723c */ /* 0x040ff00000001884 */
[C---:B------:R-:W-:Y:S08]  /*5320*/  HMMA.16816.F32 R96, R120.reuse, R98, R116 ;  /* 0x000000627860723c */ /* 0x040ff00000001874 */
[C---:B-1----:R-:W-:Y:S08]  /*5330*/  HMMA.16816.F32 R52, R120.reuse, R56, R144 ;  /* 0x000000387834723c */ /* 0x042ff00000001890 */
[C---:B------:R-:W-:Y:S08]  /*5340*/  HMMA.16816.F32 R56, R120.reuse, R58, R68 ;  /* 0x0000003a7838723c */ /* 0x040ff00000001844 */
[C---:B------:R-:W-:Y:S08]  /*5350*/  HMMA.16816.F32 R68, R120.reuse, R72, R84 ;  /* 0x000000487844723c */ /* 0x040ff00000001854 */
[C---:B------:R-:W-:Y:S01]  /*5360*/  HMMA.16816.F32 R72, R120.reuse, R74, R88 ;  /* 0x0000004a7848723c */ /* 0x040fe20000001858 */
[----:B------:R-:W1:Y:S07]  /*5370*/  LDSM.16.MT88.4 R88, [R180+0x3800] ;  /* 0x00380000b458783b */ /* 0x000e6e0000004200 */
[C---:B--2---:R-:W-:Y:S08]  /*5380*/  HMMA.16816.F32 R76, R120.reuse, R80, R140 ;  /* 0x00000050784c723c */ /* 0x044ff0000000188c */
[C---:B------:R-:W-:Y:S01]  /*5390*/  HMMA.16816.F32 R80, R120.reuse, R82, R112 ;  /* 0x000000527850723c */ /* 0x040fe20000001870 */
[----:B------:R-:W-:Y:S07]  /*53a0*/  LDSM.16.MT88.4 R112, [R181+0x5800] ;  /* 0x00580000b570783b */ /* 0x000fee0000004200 */
[C---:B------:R-:W-:Y:S08]  /*53b0*/  HMMA.16816.F32 R128, R120.reuse, R130, R28 ;  /* 0x000000827880723c */ /* 0x040ff0000000181c */
[C---:B------:R-:W-:Y:S08]  /*53c0*/  HMMA.16816.F32 R116, R120.reuse, R4, R32 ;  /* 0x000000047874723c */ /* 0x040ff00000001820 */
[C---:B-1----:R-:W-:Y:S01]  /*53d0*/  HMMA.16816.F32 R84, R120.reuse, R88, R104 ;  /* 0x000000587854723c */ /* 0x042fe20000001868 */
[----:B------:R-:W1:Y:S07]  /*53e0*/  LDSM.16.MT88.4 R104, [R179+0x5800] ;  /* 0x00580000b368783b */ /* 0x000e6e0000004200 */
[C---:B------:R-:W-:Y:S08]  /*53f0*/  HMMA.16816.F32 R88, R120.reuse, R90, R100 ;  /* 0x0000005a7858723c */ /* 0x040ff00000001864 */
[C---:B-1----:R-:W-:Y:S08]  /*5400*/  HMMA.16816.F32 R100, R120.reuse, R104, R136 ;  /* 0x000000687864723c */ /* 0x042ff00000001888 */
[C---:B------:R-:W-:Y:S08]  /*5410*/  HMMA.16816.F32 R104, R120.reuse, R106, R108 ;  /* 0x0000006a7868723c */ /* 0x040ff0000000186c */
[C---:B------:R-:W-:Y:S08]  /*5420*/  HMMA.16816.F32 R108, R120.reuse, R112, R24 ;  /* 0x00000070786c723c */ /* 0x040ff00000001818 */
[C---:B------:R-:W-:Y:S08]  /*5430*/  HMMA.16816.F32 R112, R120.reuse, R114, R20 ;  /* 0x000000727870723c */ /* 0x040ff00000001814 */
[----:B------:R-:W-:Y:S01]  /*5440*/  HMMA.16816.F32 R120, R120, R6, R16 ;  /* 0x000000067878723c */ /* 0x000fe20000001810 */
[----:B------:R-:W-:Y:S07]  /*5450*/  @!UPT UIADD3 URZ, URZ, URZ, URZ ;  /* 0x0000003f3f3ff290 */ /* 0x000fee000fffe03f */
[----:B------:R-:W-:Y:S11]  /*5460*/  @!P0 BRA `(.L_x_54) ;  /* 0x00002e1000008947 */ /* 0x000ff60003800000 */
[----:B------:R-:W-:Y:S02]  /*5470*/  MOV R193, R0 ;  /* 0x0000000000c17202 */ /* 0x000fe40000000f00 */
[----:B------:R-:W-:-:S02]  /*5480*/  MOV R127, R12 ;  /* 0x0000000c007f7202 */ /* 0x000fc40000000f00 */
[----:B------:R-:W-:Y:S02]  /*5490*/  MOV R126, R125 ;  /* 0x0000007d007e7202 */ /* 0x000fe40000000f00 */
.L_x_61:
[----:B------:R-:W-:Y:S01]  /*54a0*/  SHF.R.S32.HI R0, RZ, 0x1f, R189 ;  /* 0x0000001fff007819 */ /* 0x000fe200000114bd */
[----:B------:R-:W-:Y:S04]  /*54b0*/  DEPBAR.LE SB0, 0x0 ;  /* 0x000080000000791a */ /* 0x000fe80000000000 */
[----:B------:R-:W-:Y:S01]  /*54c0*/  SHF.R.S32.HI R4, RZ, 0x1f, R188 ;  /* 0x0000001fff047819 */ /* 0x000fe200000114bc */
[----:B------:R-:W-:Y:S01]  /*54d0*/  WARPSYNC 0xffffffff ;  /* 0xffffffff00007948 */ /* 0x000fe20003800000 */
[----:B------:R-:W-:Y:S01]  /*54e0*/  R2P PR, R197, 0x6 ;  /* 0x00000006c5007804 */ /* 0x000fe20000000000 */
[----:B------:R-:W-:Y:S01]  /*54f0*/  BAR.SYNC.DEFER_BLOCKING 0x0 ;  /* 0x0000000000007b1d */ /* 0x000fe20000010000 */
[----:B------:R-:W-:Y:S01]  /*5500*/  SHF.R.S32.HI R5, RZ, 0x1f, R199 ;  /* 0x0000001fff057819 */ /* 0x000fe200000114c7 */
[----:B------:R-:W-:Y:S01]  /*5510*/  IMAD R0, R0, c[0x0][0x208], RZ ;  /* 0x0000820000007a24 */ /* 0x000fe200078e02ff */
[----:B------:R-:W-:Y:S01]  /*5520*/  IADD3 R124, R176, 0x40, RZ ;  /* 0x00000040b07c7810 */ /* 0x000fe20007ffe0ff */
[----:B------:R-:W-:Y:S01]  /*5530*/  IMAD.WIDE.U32 R2, R189, c[0x0][0x208], RZ ;  /* 0x00008200bd027a25 */ /* 0x000fe200078e00ff */
[----:B------:R-:W-:Y:S02]  /*5540*/  SHF.R.S32.HI R12, RZ, 0x1f, R198 ;  /* 0x0000001fff0c7819 */ /* 0x000fe400000114c6 */
[----:B------:R-:W-:Y:S01]  /*5550*/  SHF.L.U64.HI R22, R199, 0x1, R5 ;  /* 0x00000001c7167819 */ /* 0x000fe20000010205 */
[----:B------:R-:W-:Y:S01]  /*5560*/  IMAD R0, R189, c[0x0][0x20c], R0 ;  /* 0x00008300bd007a24 */ /* 0x000fe200078e0200 */
[----:B------:R-:W-:Y:S01]  /*5570*/  SHF.R.S32.HI R5, RZ, 0x1f, R194 ;  /* 0x0000001fff057819 */ /* 0x000fe200000114c2 */
[----:B------:R-:W-:Y:S01]  /*5580*/  IMAD R4, R4, c[0x0][0x218], RZ ;  /* 0x0000860004047a24 */ /* 0x000fe200078e02ff */
[----:B------:R-:W-:Y:S01]  /*5590*/  SHF.L.U64.HI R14, R198, 0x1, R12 ;  /* 0x00000001c60e7819 */ /* 0x000fe2000001020c */
[----:B------:R-:W-:Y:S01]  /*55a0*/  IMAD.IADD R3, R3, 0x1, R0 ;  /* 0x0000000103037824 */ /* 0x000fe200078e0200 */
[----:B------:R-:W-:Y:S01]  /*55b0*/  IADD3 R0, R176, 0x20, RZ ;  /* 0x00000020b0007810 */ /* 0x000fe20007ffe0ff */
[----:B------:R-:W-:Y:S01]  /*55c0*/  IMAD R4, R188, c[0x0][0x21c], R4 ;  /* 0x00008700bc047a24 */ /* 0x000fe200078e0204 */
[----:B------:R-:W-:Y:S01]  /*55d0*/  @P2 IADD3 R124, R176, -0x40, RZ ;  /* 0xffffffc0b07c2810 */ /* 0x000fe20007ffe0ff */
[----:B------:R-:W-:Y:S01]  /*55e0*/  IMAD.WIDE.U32 R2, R188, c[0x0][0x218], R2 ;  /* 0x00008600bc027a25 */ /* 0x000fe200078e0002 */
[----:B------:R-:W-:Y:S02]  /*55f0*/  @P1 IADD3 R0, R176, -0x20, RZ ;  /* 0xffffffe0b0001810 */ /* 0x000fe40007ffe0ff */
[C---:B------:R-:W-:Y:S01]  /*5600*/  ISETP.GE.AND P1, PT, R199.reuse, c[0x0][0x1d4], PT ;  /* 0x00007500c7007a0c */ /* 0x040fe20003f26270 */
[----:B------:R-:W-:Y:S01]  /*5610*/  IMAD.SHL.U32 R28, R199, 0x2, RZ ;  /* 0x00000002c71c7824 */ /* 0x000fe200078e00ff */
[----:B------:R-:W-:Y:S01]  /*5620*/  IADD3 R2, P0, R208, R2, RZ ;  /* 0x00000002d0027210 */ /* 0x000fe20007f1e0ff */
[----:B------:R-:W-:Y:S01]  /*5630*/  IMAD.SHL.U32 R15, R198, 0x2, RZ ;  /* 0x00000002c60f7824 */ /* 0x000fe200078e00ff */
[C---:B------:R-:W-:Y:S01]  /*5640*/  SHF.L.U64.HI R13, R194.reuse, 0x1, R5 ;  /* 0x00000001c20d7819 */ /* 0x040fe20000010205 */
[----:B------:R-:W1:Y:S01]  /*5650*/  LDSM.16.M88.4 R32, [R183] ;  /* 0x00000000b720783b */ /* 0x000e620000000200 */
[----:B------:R-:W-:Y:S01]  /*5660*/  IADD3.X R3, R211, R3, R4, P0, !PT ;  /* 0x00000003d3037210 */ /* 0x000fe200007fe404 */
[----:B------:R-:W-:Y:S01]  /*5670*/  IMAD.SHL.U32 R12, R194, 0x2, RZ ;  /* 0x00000002c20c7824 */ /* 0x000fe200078e00ff */
[----:B------:R-:W-:Y:S01]  /*5680*/  LEA R6, P0, R2, c[0x0][0x1f8], 0x1 ;  /* 0x00007e0002067a11 */ /* 0x000fe200078008ff */
[----:B------:R-:W2:Y:S01]  /*5690*/  LDSM.16.M88.4 R8, [R176] ;  /* 0x00000000b008783b */ /* 0x000ea20000000200 */
[----:B------:R-:W-:Y:S02]  /*56a0*/  IADD3 R172, R0, 0x5800, RZ ;  /* 0x0000580000ac7810 */ /* 0x000fe40007ffe0ff */
[----:B------:R-:W-:Y:S01]  /*56b0*/  LEA.HI.X R7, R2, c[0x0][0x1fc], R3, 0x1, P0 ;  /* 0x00007f0002077a11 */ /* 0x000fe200000f0c03 */
[----:B------:R-:W3:Y:S01]  /*56c0*/  LDSM.16.M88.4 R16, [R176+0x800] ;  /* 0x00080000b010783b */ /* 0x000ee20000000200 */
[----:B------:R-:W-:Y:S02]  /*56d0*/  ISETP.GE.AND P0, PT, R198, c[0x0][0x1d4], PT ;  /* 0x00007500c6007a0c */ /* 0x000fe40003f06270 */
[C---:B------:R-:W-:Y:S01]  /*56e0*/  IADD3 R171, R0.reuse, 0x5000, RZ ;  /* 0x0000500000ab7810 */ /* 0x040fe20007ffe0ff */
[----:B------:R-:W4:Y:S01]  /*56f0*/  LDSM.16.M88.4 R24, [R176+0x1000] ;  /* 0x00100000b018783b */ /* 0x000f220000000200 */
[C---:B------:R-:W-:Y:S02]  /*5700*/  IADD3 R170, R0.reuse, 0x4800, RZ ;  /* 0x0000480000aa7810 */ /* 0x040fe40007ffe0ff */
[C---:B------:R-:W-:Y:S01]  /*5710*/  IADD3 R169, R0.reuse, 0x4000, RZ ;  /* 0x0000400000a97810 */ /* 0x040fe20007ffe0ff */
[----:B------:R-:W1:Y:S01]  /*5720*/  LDSM.16.M88.4 R136, [R176+0x1800] ;  /* 0x00180000b088783b */ /* 0x000e620000000200 */
[C---:B------:R-:W-:Y:S02]  /*5730*/  IADD3 R164, R0.reuse, 0x3800, RZ ;  /* 0x0000380000a47810 */ /* 0x040fe40007ffe0ff */
[C---:B------:R-:W-:Y:S01]  /*5740*/  IADD3 R163, R0.reuse, 0x3000, RZ ;  /* 0x0000300000a37810 */ /* 0x040fe20007ffe0ff */
[----:B------:R-:W1:Y:S01]  /*5750*/  LDSM.16.M88.4 R140, [R184] ;  /* 0x00000000b88c783b */ /* 0x000e620000000200 */
[C---:B------:R-:W-:Y:S02]  /*5760*/  IADD3 R162, R0.reuse, 0x2800, RZ ;  /* 0x0000280000a27810 */ /* 0x040fe40007ffe0ff */
[----:B------:R-:W-:Y:S01]  /*5770*/  IADD3 R161, R0, 0x2000, RZ ;  /* 0x0000200000a17810 */ /* 0x000fe20007ffe0ff */
[----:B------:R-:W1:Y:S01]  /*5780*/  LDSM.16.M88.4 R144, [R0] ;  /* 0x000000000090783b */ /* 0x000e620000000200 */
[C---:B------:R-:W-:Y:S02]  /*5790*/  IADD3 R182, R124.reuse, 0x5800, RZ ;  /* 0x000058007cb67810 */ /* 0x040fe40007ffe0ff */
[C---:B------:R-:W-:Y:S01]  /*57a0*/  IADD3 R175, R124.reuse, 0x5000, RZ ;  /* 0x000050007caf7810 */ /* 0x040fe20007ffe0ff */
[----:B------:R-:W1:Y:S01]  /*57b0*/  LDSM.16.M88.4 R148, [R0+0x800] ;  /* 0x000800000094783b */ /* 0x000e620000000200 */
[C---:B------:R-:W-:Y:S02]  /*57c0*/  IADD3 R174, R124.reuse, 0x4800, RZ ;  /* 0x000048007cae7810 */ /* 0x040fe40007ffe0ff */
[C---:B------:R-:W-:Y:S01]  /*57d0*/  IADD3 R173, R124.reuse, 0x4000, RZ ;  /* 0x000040007cad7810 */ /* 0x040fe20007ffe0ff */
[----:B------:R-:W1:Y:S01]  /*57e0*/  LDSM.16.M88.4 R152, [R0+0x1000] ;  /* 0x001000000098783b */ /* 0x000e620000000200 */
[C---:B------:R-:W-:Y:S02]  /*57f0*/  IADD3 R168, R124.reuse, 0x3800, RZ ;  /* 0x000038007ca87810 */ /* 0x040fe40007ffe0ff */
[C---:B------:R-:W-:Y:S01]  /*5800*/  IADD3 R167, R124.reuse, 0x3000, RZ ;  /* 0x000030007ca77810 */ /* 0x040fe20007ffe0ff */
[----:B------:R5:W1:Y:S01]  /*5810*/  LDSM.16.M88.4 R156, [R0+0x1800] ;  /* 0x00180000009c783b */ /* 0x000a620000000200 */
[C---:B------:R-:W-:Y:S02]  /*5820*/  IADD3 R166, R124.reuse, 0x2800, RZ ;  /* 0x000028007ca67810 */ /* 0x040fe40007ffe0ff */
[C---:B------:R-:W-:Y:S02]  /*5830*/  IADD3 R165, R124.reuse, 0x2000, RZ ;  /* 0x000020007ca57810 */ /* 0x040fe40007ffe0ff */
[C---:B------:R-:W-:Y:S02]  /*5840*/  IADD3 R160, R124.reuse, 0x1800, RZ ;  /* 0x000018007ca07810 */ /* 0x040fe40007ffe0ff */
[C---:B------:R-:W-:Y:S02]  /*5850*/  IADD3 R125, R124.reuse, 0x1000, RZ ;  /* 0x000010007c7d7810 */ /* 0x040fe40007ffe0ff */
[----:B-----5:R-:W-:Y:S01]  /*5860*/  IADD3 R0, R124, 0x800, RZ ;  /* 0x000008007c007810 */ /* 0x020fe20007ffe0ff */
[----:B------:R-:W-:-:S05]  /*5870*/  BRA.DIV ~URZ, `(.L_x_55) ;  /* 0x00007c427f007947 */ /* 0x000fca000b800000 */
[----:B--234-:R2:W3:Y:S02]  /*5880*/  SHFL.IDX PT, R2, R7, RZ, 0x181f ;  /* 0x00181fff07027589 */ /* 0x01c4e400000e0000 */
.L_x_135:
[----:B------:R-:W4:Y:S01]  /*5890*/  SHFL.IDX PT, R3, R6, RZ, 0x181f ;  /* 0x00181fff06037589 */ /* 0x000f2200000e0000 */
[----:B------:R-:W-:Y:S01]  /*58a0*/  SEL R192, RZ, 0x10, P5 ;  /* 0x00000010ffc07807 */ /* 0x000fe20002800000 */
[----:B------:R-:W-:Y:S03]  /*58b0*/  BSSY B0, `(.L_x_56) ;  /* 0x0000102000007945 */ /* 0x000fe60003800000 */
[----:B------:R-:W5:Y:S05]  /*58c0*/  SHFL.IDX PT, R20, R6, 0x1, 0x181f ;  /* 0x00381f0006147f89 */ /* 0x000f6a00000e0000 */
[----:B------:R-:W2:Y:S01]  /*58d0*/  SHFL.IDX PT, R21, R7, 0x1, 0x181f ;  /* 0x00381f0007157f89 */ /* 0x000ea200000e0000 */
[C---:B----4-:R-:W-:Y:S05]  /*58e0*/  IADD3 R4, P2, R3.reuse, R12, RZ ;  /* 0x0000000c03047210 */ /* 0x050fea0007f5e0ff */
[C-C-:B---3--:R-:W-:Y:S05]  /*58f0*/  IMAD.X R5, R2.reuse, 0x1, R13.reuse, P2 ;  /* 0x0000000102057824 */ /* 0x148fea00010e060d */
[----:B------:R3:W-:Y:S02]  /*5900*/  LDGSTS.E.BYPASS.LTC128B.128 [R187+0x100], [R4.64], !P5 ;  /* 0x0010000004bb7fae */ /* 0x0007e4000e901d46 */
[C---:B---3--:R-:W-:Y:S05]  /*5910*/  IADD3 R4, P2, R3.reuse, R15, RZ ;  /* 0x0000000f03047210 */ /* 0x048fea0007f5e0ff */
[----:B------:R-:W-:Y:S05]  /*5920*/  IMAD.X R5, R2, 0x1, R14, P2 ;  /* 0x0000000102057824 */ /* 0x000fea00010e060e */
[----:B------:R3:W-:Y:S02]  /*5930*/  LDGSTS.E.BYPASS.LTC128B.128 [R187+0x2100], [R4.64], !P0 ;  /* 0x0210000004bb7fae */ /* 0x0007e4000c101d46 */
[----:B---3--:R-:W-:Y:S02]  /*5940*/  IADD3 R5, -R192, 0x10, RZ ;  /* 0x00000010c0057810 */ /* 0x008fe40007ffe1ff */
[----:B------:R-:W-:Y:S02]  /*5950*/  IADD3 R4, P3, R3, R28, RZ ;  /* 0x0000001c03047210 */ /* 0x000fe40007f7e0ff */
[----:B------:R-:W-:Y:S04]  /*5960*/  LOP3.LUT R5, R5, 0xf, RZ, 0xc0, !PT ;  /* 0x0000000f05057812 */ /* 0x000fe800078ec0ff */
[-C--:B-----5:R-:W-:Y:S01]  /*5970*/  IADD3 R12, P4, P2, R5, R20.reuse, R12 ;  /* 0x00000014050c7210 */ /* 0x0a0fe20007a9e00c */
[----:B------:R-:W-:Y:S01]  /*5980*/  IMAD.X R5, R2, 0x1, R22, P3 ;  /* 0x0000000102057824 */ /* 0x000fe200018e0616 */
[----:B------:R-:W-:Y:S02]  /*5990*/  ISETP.NE.U32.AND P3, PT, R192, RZ, PT ;  /* 0x000000ffc000720c */ /* 0x000fe40003f65070 */
[----:B------:R-:W-:Y:S02]  /*59a0*/  SEL R2, RZ, 0x10, P0 ;  /* 0x00000010ff027807 */ /* 0x000fe40000000000 */
[----:B------:R3:W-:Y:S01]  /*59b0*/  LDGSTS.E.BYPASS.LTC128B.128 [R187+0x4100], [R4.64], !P1 ;  /* 0x0410000004bb7fae */ /* 0x0007e2000c901d46 */
[-C--:B--2---:R-:W-:Y:S02]  /*59c0*/  IADD3.X R13, RZ, R21.reuse, R13, P4, P2 ;  /* 0x00000015ff0d7210 */ /* 0x084fe400027e440d */
[C---:B------:R-:W-:Y:S02]  /*59d0*/  ISETP.NE.U32.AND P2, PT, R2.reuse, RZ, PT ;  /* 0x000000ff0200720c */ /* 0x040fe40003f45070 */
[----:B------:R-:W-:Y:S04]  /*59e0*/  IADD3 R2, -R2, 0x10, RZ ;  /* 0x0000001002027810 */ /* 0x000fe80007ffe1ff */
[----:B------:R-:W-:Y:S01]  /*59f0*/  LOP3.LUT R2, R2, 0xf, RZ, 0xc0, !PT ;  /* 0x0000000f02027812 */ /* 0x000fe200078ec0ff */
[----:B------:R2:W-:Y:S03]  /*5a00*/  LDGSTS.E.BYPASS.LTC128B.128.ZFILL [R187+0x1100], [R12.64], P3 ;  /* 0x011000000cbb7fae */ /* 0x0005e60009941d46 */
[-C--:B------:R-:W-:Y:S04]  /*5a10*/  IADD3 R2, P4, P3, R2, R20.reuse, R15 ;  /* 0x0000001402027210 */ /* 0x080fe80007b9e00f */
[-C--:B------:R-:W-:Y:S05]  /*5a20*/  IADD3.X R3, RZ, R21.reuse, R14, P4, P3 ;  /* 0x00000015ff037210 */ /* 0x080fea00027e640e */
[----:B------:R4:W-:Y:S01]  /*5a30*/  LDGSTS.E.BYPASS.LTC128B.128.ZFILL [R187+0x3100], [R2.64], P2 ;  /* 0x0310000002bb7fae */ /* 0x0009e20009141d46 */
[C---:B-1-3--:R-:W-:Y:S08]  /*5a40*/  HMMA.16816.F32 R4, R32.reuse, R8, RZ ;  /* 0x000000082004723c */ /* 0x04aff000000018ff */
[C---:B------:R-:W-:Y:S01]  /*5a50*/  HMMA.16816.F32 R8, R32.reuse, R10, RZ ;  /* 0x0000000a2008723c */ /* 0x040fe200000018ff */
[----:B--2---:R-:W-:Y:S04]  /*5a60*/  SEL R12, RZ, 0x10, P1 ;  /* 0x00000010ff0c7807 */ /* 0x004fe80000800000 */
[C---:B------:R-:W-:Y:S02]  /*5a70*/  ISETP.NE.U32.AND P4, PT, R12.reuse, RZ, PT ;  /* 0x000000ff0c00720c */ /* 0x040fe40003f85070 */
[----:B------:R-:W-:Y:S02]  /*5a80*/  IADD3 R23, -R12, 0x10, RZ ;  /* 0x000000100c177810 */ /* 0x000fe40007ffe1ff */
[C---:B------:R-:W-:Y:S03]  /*5a90*/  HMMA.16816.F32 R12, R32.reuse, R16, RZ ;  /* 0x00000010200c723c */ /* 0x040fe600000018ff */
[----:B----4-:R-:W-:Y:S04]  /*5aa0*/  LOP3.LUT R2, R23, 0xf, RZ, 0xc0, !PT ;  /* 0x0000000f17027812 */ /* 0x010fe800078ec0ff */
[----:B------:R-:W-:Y:S01]  /*5ab0*/  IADD3 R2, P3, P2, R2, R20, R28 ;  /* 0x0000001402027210 */ /* 0x000fe20007a7e01c */
[C---:B------:R-:W-:Y:S04]  /*5ac0*/  HMMA.16816.F32 R16, R32.reuse, R18, RZ ;  /* 0x000000122010723c */ /* 0x040fe800000018ff */
[----:B------:R-:W-:Y:S02]  /*5ad0*/  IADD3.X R3, RZ, R21, R22, P3, P2 ;  /* 0x00000015ff037210 */ /* 0x000fe40001fe4416 */
[----:B------:R-:W-:Y:S02]  /*5ae0*/  ISETP.GT.AND P2, PT, R193, R200, PT ;  /* 0x000000c8c100720c */ /* 0x000fe40003f44270 */
[C---:B------:R-:W-:Y:S01]  /*5af0*/  HMMA.16816.F32 R20, R32.reuse, R24, RZ ;  /* 0x000000182014723c */ /* 0x040fe200000018ff */
[----:B------:R1:W-:Y:S05]  /*5b00*/  LDGSTS.E.BYPASS.LTC128B.128.ZFILL [R187+0x5100], [R2.64], P4 ;  /* 0x0510000002bb7fae */ /* 0x0003ea000a141d46 */
[----:B------:R-:W0:Y:S02]  /*5b10*/  LDGDEPBAR ;  /* 0x00000000000079af */ /* 0x000e240000000000 */
[C---:B------:R-:W-:Y:S08]  /*5b20*/  HMMA.16816.F32 R24, R32.reuse, R26, RZ ;  /* 0x0000001a2018723c */ /* 0x040ff000000018ff */
[C---:B------:R-:W-:Y:S08]  /*5b30*/  HMMA.16816.F32 R28, R32.reuse, R136, RZ ;  /* 0x00000088201c723c */ /* 0x040ff000000018ff */
[----:B------:R-:W-:Y:S01]  /*5b40*/  HMMA.16816.F32 R32, R32, R138, RZ ;  /* 0x0000008a2020723c */ /* 0x000fe200000018ff */
[----:B------:R-:W-:Y:S07]  /*5b50*/  LDSM.16.M88.4 R136, [R186] ;  /* 0x00000000ba88783b */ /* 0x000fee0000000200 */
[C---:B------:R-:W-:Y:S08]  /*5b60*/  HMMA.16816.F32 R4, R140.reuse, R144, R4 ;  /* 0x000000908c04723c */ /* 0x040ff00000001804 */
[C---:B------:R-:W-:Y:S01]  /*5b70*/  HMMA.16816.F32 R8, R140.reuse, R146, R8 ;  /* 0x000000928c08723c */ /* 0x040fe20000001808 */
[----:B------:R-:W2:Y:S07]  /*5b80*/  LDSM.16.M88.4 R144, [R124] ;  /* 0x000000007c90783b */ /* 0x000eae0000000200 */
[C---:B------:R-:W-:Y:S08]  /*5b90*/  HMMA.16816.F32 R12, R140.reuse, R148, R12 ;  /* 0x000000948c0c723c */ /* 0x040ff0000000180c */
[C---:B------:R-:W-:Y:S01]  /*5ba0*/  HMMA.16816.F32 R16, R140.reuse, R150, R16 ;  /* 0x000000968c10723c */ /* 0x040fe20000001810 */
[----:B------:R-:W3:Y:S07]  /*5bb0*/  LDSM.16.M88.4 R148, [R0] ;  /* 0x000000000094783b */ /* 0x000eee0000000200 */
[C---:B------:R-:W-:Y:S08]  /*5bc0*/  HMMA.16816.F32 R20, R140.reuse, R152, R20 ;  /* 0x000000988c14723c */ /* 0x040ff00000001814 */
[C---:B------:R-:W-:Y:S01]  /*5bd0*/  HMMA.16816.F32 R24, R140.reuse, R154, R24 ;  /* 0x0000009a8c18723c */ /* 0x040fe20000001818 */
[----:B------:R-:W4:Y:S07]  /*5be0*/  LDSM.16.M88.4 R152, [R125] ;  /* 0x000000007d98783b */ /* 0x000f2e0000000200 */
[C---:B------:R-:W-:Y:S08]  /*5bf0*/  HMMA.16816.F32 R28, R140.reuse, R156, R28 ;  /* 0x0000009c8c1c723c */ /* 0x040ff0000000181c */
[----:B------:R-:W-:Y:S01]  /*5c00*/  HMMA.16816.F32 R32, R140, R158, R32 ;  /* 0x0000009e8c20723c */ /* 0x000fe20000001820 */
[----:B------:R-:W5:Y:S05]  /*5c10*/  LDSM.16.M88.4 R140, [R160] ;  /* 0x00000000a08c783b */ /* 0x000f6a0000000200 */
[----:B------:R-:W-:Y:S02]  /*5c20*/  LDSM.16.M88.4 R156, [R177+-0x3800] ;  /* 0xffc80000b19c783b */ /* 0x000fe40000000200 */
[C---:B--2---:R-:W-:Y:S08]  /*5c30*/  HMMA.16816.F32 R4, R136.reuse, R144, R4 ;  /* 0x000000908804723c */ /* 0x044ff00000001804 */
[C---:B------:R-:W-:Y:S01]  /*5c40*/  HMMA.16816.F32 R8, R136.reuse, R146, R8 ;  /* 0x000000928808723c */ /* 0x040fe20000001808 */
[----:B------:R-:W-:Y:S07]  /*5c50*/  LDSM.16.M88.4 R144, [R185] ;  /* 0x00000000b990783b */ /* 0x000fee0000000200 */
[C---:B---3--:R-:W-:Y:S08]  /*5c60*/  HMMA.16816.F32 R12, R136.reuse, R148, R12 ;  /* 0x00000094880c723c */ /* 0x048ff0000000180c */
[C---:B------:R-:W-:Y:S01]  /*5c70*/  HMMA.16816.F32 R16, R136.reuse, R150, R16 ;  /* 0x000000968810723c */ /* 0x040fe20000001810 */
[----:B------:R-:W2:Y:S07]  /*5c80*/  LDSM.16.M88.4 R148, [R177+-0x4000] ;  /* 0xffc00000b194783b */ /* 0x000eae0000000200 */
[C---:B----4-:R-:W-:Y:S08]  /*5c90*/  HMMA.16816.F32 R20, R136.reuse, R152, R20 ;  /* 0x000000988814723c */ /* 0x050ff00000001814 */
[C---:B------:R-:W-:Y:S01]  /*5ca0*/  HMMA.16816.F32 R24, R136.reuse, R154, R24 ;  /* 0x0000009a8818723c */ /* 0x040fe20000001818 */
[----:B------:R-:W3:Y:S07]  /*5cb0*/  LDSM.16.M88.4 R152, [R177+-0x3000] ;  /* 0xffd00000b198783b */ /* 0x000eee0000000200 */
[C---:B-----5:R-:W-:Y:S08]  /*5cc0*/  HMMA.16816.F32 R28, R136.reuse, R140, R28 ;  /* 0x0000008c881c723c */ /* 0x060ff0000000181c */
[----:B------:R-:W-:Y:S01]  /*5cd0*/  HMMA.16816.F32 R32, R136, R142, R32 ;  /* 0x0000008e8820723c */ /* 0x000fe20000001820 */
[----:B------:R-:W4:Y:S05]  /*5ce0*/  LDSM.16.M88.4 R136, [R177+-0x2800] ;  /* 0xffd80000b188783b */ /* 0x000f2a0000000200 */
[----:B------:R-:W-:Y:S02]  /*5cf0*/  LDSM.16.M88.4 R140, [R183+0x4000] ;  /* 0x00400000b78c783b */ /* 0x000fe40000000200 */
[C---:B--2---:R-:W-:Y:S08]  /*5d00*/  HMMA.16816.F32 R4, R144.reuse, R148, R4 ;  /* 0x000000949004723c */ /* 0x044ff00000001804 */
[C---:B------:R-:W-:Y:S01]  /*5d10*/  HMMA.16816.F32 R8, R144.reuse, R150, R8 ;  /* 0x000000969008723c */ /* 0x040fe20000001808 */
[----:B------:R-:W2:Y:S07]  /*5d20*/  LDSM.16.M88.4 R148, [R176+0x2000] ;  /* 0x00200000b094783b */ /* 0x000eae0000000200 */
[C---:B------:R-:W-:Y:S08]  /*5d30*/  HMMA.16816.F32 R12, R144.reuse, R156, R12 ;  /* 0x0000009c900c723c */ /* 0x040ff0000000180c */
[C---:B------:R-:W-:Y:S01]  /*5d40*/  HMMA.16816.F32 R16, R144.reuse, R158, R16 ;  /* 0x0000009e9010723c */ /* 0x040fe20000001810 */
[----:B------:R-:W-:Y:S07]  /*5d50*/  LDSM.16.M88.4 R156, [R176+0x3000] ;  /* 0x00300000b09c783b */ /* 0x000fee0000000200 */
[C---:B---3--:R-:W-:Y:S08]  /*5d60*/  HMMA.16816.F32 R20, R144.reuse, R152, R20 ;  /* 0x000000989014723c */ /* 0x048ff00000001814 */
[C---:B------:R-:W-:Y:S01]  /*5d70*/  HMMA.16816.F32 R24, R144.reuse, R154, R24 ;  /* 0x0000009a9018723c */ /* 0x040fe20000001818 */
[----:B------:R-:W3:Y:S07]  /*5d80*/  LDSM.16.M88.4 R152, [R176+0x2800] ;  /* 0x00280000b098783b */ /* 0x000eee0000000200 */
[C---:B----4-:R-:W-:Y:S08]  /*5d90*/  HMMA.16816.F32 R28, R144.reuse, R136, R28 ;  /* 0x00000088901c723c */ /* 0x050ff0000000181c */
[----:B------:R-:W-:Y:S01]  /*5da0*/  HMMA.16816.F32 R32, R144, R138, R32 ;  /* 0x0000008a9020723c */ /* 0x000fe20000001820 */
[----:B------:R-:W4:Y:S05]  /*5db0*/  LDSM.16.M88.4 R136, [R176+0x3800] ;  /* 0x00380000b088783b */ /* 0x000f2a0000000200 */
[----:B------:R-:W-:Y:S02]  /*5dc0*/  LDSM.16.M88.4 R144, [R184+0x4000] ;  /* 0x00400000b890783b */ /* 0x000fe40000000200 */
[C---:B--2---:R-:W-:Y:S08]  /*5dd0*/  HMMA.16816.F32 R4, R140.reuse, R148, R4 ;  /* 0x000000948c04723c */ /* 0x044ff00000001804 */
[C---:B------:R-:W-:Y:S01]  /*5de0*/  HMMA.16816.F32 R8, R140.reuse, R150, R8 ;  /* 0x000000968c08723c */ /* 0x040fe20000001808 */
[----:B------:R-:W2:Y:S07]  /*5df0*/  LDSM.16.M88.4 R148, [R161] ;  /* 0x00000000a194783b */ /* 0x000eae0000000200 */
[C---:B---3--:R-:W-:Y:S08]  /*5e00*/  HMMA.16816.F32 R12, R140.reuse, R152, R12 ;  /* 0x000000988c0c723c */ /* 0x048ff0000000180c */
[C---:B------:R-:W-:Y:S01]  /*5e10*/  HMMA.16816.F32 R16, R140.reuse, R154, R16 ;  /* 0x0000009a8c10723c */ /* 0x040fe20000001810 */
[----:B------:R-:W3:Y:S05]  /*5e20*/  LDSM.16.M88.4 R152, [R162] ;  /* 0x00000000a298783b */ /* 0x000eea0000000200 */
[----:B------:R-:W5:Y:S02]  /*5e30*/  LDSM.16.M88.4 R160, [R163] ;  /* 0x00000000a3a0783b */ /* 0x000f640000000200 */
[C---:B------:R-:W-:Y:S08]  /*5e40*/  HMMA.16816.F32 R20, R140.reuse, R156, R20 ;  /* 0x0000009c8c14723c */ /* 0x040ff00000001814 */
[C---:B------:R-:W-:Y:S01]  /*5e50*/  HMMA.16816.F32 R24, R140.reuse, R158, R24 ;  /* 0x0000009e8c18723c */ /* 0x040fe20000001818 */
[----:B------:R-:W-:Y:S07]  /*5e60*/  LDSM.16.M88.4 R156, [R165] ;  /* 0x00000000a59c783b */ /* 0x000fee0000000200 */
[C---:B----4-:R-:W-:Y:S08]  /*5e70*/  HMMA.16816.F32 R28, R140.reuse, R136, R28 ;  /* 0x000000888c1c723c */ /* 0x050ff0000000181c */
[----:B------:R-:W-:Y:S01]  /*5e80*/  HMMA.16816.F32 R32, R140, R138, R32 ;  /* 0x0000008a8c20723c */ /* 0x000fe20000001820 */
[----:B------:R-:W4:Y:S05]  /*5e90*/  LDSM.16.M88.4 R136, [R164] ;  /* 0x00000000a488783b */ /* 0x000f2a0000000200 */
[----:B------:R-:W1:Y:S02]  /*5ea0*/  LDSM.16.M88.4 R140, [R186+0x4000] ;  /* 0x00400000ba8c783b */ /* 0x000e640000000200 */
[C---:B--2---:R-:W-:Y:S08]  /*5eb0*/  HMMA.16816.F32 R4, R144.reuse, R148, R4 ;  /* 0x000000949004723c */ /* 0x044ff00000001804 */
[C---:B------:R-:W-:Y:S01]  /*5ec0*/  HMMA.16816.F32 R8, R144.reuse, R150, R8 ;  /* 0x000000969008723c */ /* 0x040fe20000001808 */
[----:B------:R-:W2:Y:S07]  /*5ed0*/  LDSM.16.M88.4 R148, [R166] ;  /* 0x00000000a694783b */ /* 0x000eae0000000200 */
[C---:B---3--:R-:W-:Y:S08]  /*5ee0*/  HMMA.16816.F32 R12, R144.reuse, R152, R12 ;  /* 0x00000098900c723c */ /* 0x048ff0000000180c */
[C---:B------:R-:W-:Y:S01]  /*5ef0*/  HMMA.16816.F32 R16, R144.reuse, R154, R16 ;  /* 0x0000009a9010723c */ /* 0x040fe20000001810 */
[----:B------:R-:W3:Y:S05]  /*5f00*/  LDSM.16.M88.4 R152, [R167] ;  /* 0x00000000a798783b */ /* 0x000eea0000000200 */
[----:B------:R-:W2:Y:S02]  /*5f10*/  LDSM.16.M88.4 R164, [R168] ;  /* 0x00000000a8a4783b */ /* 0x000ea40000000200 */
[C---:B-----5:R-:W-:Y:S08]  /*5f20*/  HMMA.16816.F32 R20, R144.reuse, R160, R20 ;  /* 0x000000a09014723c */ /* 0x060ff00000001814 */
[C---:B------:R-:W-:Y:S01]  /*5f30*/  HMMA.16816.F32 R24, R144.reuse, R162, R24 ;  /* 0x000000a29018723c */ /* 0x040fe20000001818 */
[----:B------:R-:W-:Y:S07]  /*5f40*/  LDSM.16.M88.4 R160, [R177+-0x1000] ;  /* 0xfff00000b1a0783b */ /* 0x000fee0000000200 */
[C---:B----4-:R-:W-:Y:S08]  /*5f50*/  HMMA.16816.F32 R28, R144.reuse, R136, R28 ;  /* 0x00000088901c723c */ /* 0x050ff0000000181c */
[----:B------:R-:W-:Y:S01]  /*5f60*/  HMMA.16816.F32 R32, R144, R138, R32 ;  /* 0x0000008a9020723c */ /* 0x000fe20000001820 */
[----:B------:R-:W-:Y:S05]  /*5f70*/  LDSM.16.M88.4 R136, [R185+0x4000] ;  /* 0x00400000b988783b */ /* 0x000fea0000000200 */
[----:B------:R-:W4:Y:S02]  /*5f80*/  LDSM.16.M88.4 R144, [R177+-0x2000] ;  /* 0xffe00000b190783b */ /* 0x000f240000000200 */
[C---:B-1----:R-:W-:Y:S08]  /*5f90*/  HMMA.16816.F32 R4, R140.reuse, R156, R4 ;  /* 0x0000009c8c04723c */ /* 0x042ff00000001804 */
[C---:B------:R-:W-:Y:S01]  /*5fa0*/  HMMA.16816.F32 R8, R140.reuse, R158, R8 ;  /* 0x0000009e8c08723c */ /* 0x040fe20000001808 */
[----:B------:R-:W1:Y:S07]  /*5fb0*/  LDSM.16.M88.4 R156, [R177+-0x1800] ;  /* 0xffe80000b19c783b */ /* 0x000e6e0000000200 */
[C---:B--2---:R-:W-:Y:S08]  /*5fc0*/  HMMA.16816.F32 R12, R140.reuse, R148, R12 ;  /* 0x000000948c0c723c */ /* 0x044ff0000000180c */
[C---:B------:R-:W-:Y:S01]  /*5fd0*/  HMMA.16816.F32 R16, R140.reuse, R150, R16 ;  /* 0x000000968c10723c */ /* 0x040fe20000001810 */
[----:B------:R-:W-:Y:S07]  /*5fe0*/  LDSM.16.M88.4 R148, [R183+0x8000] ;  /* 0x00800000b794783b */ /* 0x000fee0000000200 */
[C---:B---3--:R-:W-:Y:S08]  /*5ff0*/  HMMA.16816.F32 R20, R140.reuse, R152, R20 ;  /* 0x000000988c14723c */ /* 0x048ff00000001814 */
[C---:B------:R-:W-:Y:S01]  /*6000*/  HMMA.16816.F32 R24, R140.reuse, R154, R24 ;  /* 0x0000009a8c18723c */ /* 0x040fe20000001818 */
[----:B------:R-:W-:Y:S07]  /*6010*/  LDSM.16.M88.4 R152, [R176+0x4000] ;  /* 0x00400000b098783b */ /* 0x000fee0000000200 */
[C---:B------:R-:W-:Y:S08]  /*6020*/  HMMA.16816.F32 R28, R140.reuse, R164, R28 ;  /* 0x000000a48c1c723c */ /* 0x040ff0000000181c */
[----:B------:R-:W-:Y:S01]  /*6030*/  HMMA.16816.F32 R32, R140, R166, R32 ;  /* 0x000000a68c20723c */ /* 0x000fe20000001820 */
[----:B------:R-:W2:Y:S05]  /*6040*/  LDSM.16.M88.4 R140, [R177+-0x800] ;  /* 0xfff80000b18c783b */ /* 0x000eaa0000000200 */
[----:B------:R-:W3:Y:S02]  /*6050*/  LDSM.16.M88.4 R164, [R176+0x4800] ;  /* 0x00480000b0a4783b */ /* 0x000ee40000000200 */
[C---:B----4-:R-:W-:Y:S08]  /*6060*/  HMMA.16816.F32 R4, R136.reuse, R144, R4 ;  /* 0x000000908804723c */ /* 0x050ff00000001804 */
[C---:B------:R-:W-:Y:S01]  /*6070*/  HMMA.16816.F32 R8, R136.reuse, R146, R8 ;  /* 0x000000928808723c */ /* 0x040fe20000001808 */
[----:B------:R-:W4:Y:S07]  /*6080*/  LDSM.16.M88.4 R144, [R176+0x5000] ;  /* 0x00500000b090783b */ /* 0x000f2e0000000200 */
[C---:B-1----:R-:W-:Y:S08]  /*6090*/  HMMA.16816.F32 R12, R136.reuse, R156, R12 ;  /* 0x0000009c880c723c */ /* 0x042ff0000000180c */
[C---:B------:R-:W-:Y:S01]  /*60a0*/  HMMA.16816.F32 R16, R136.reuse, R158, R16 ;  /* 0x0000009e8810723c */ /* 0x040fe20000001810 */
[----:B------:R-:W1:Y:S07]  /*60b0*/  LDSM.16.M88.4 R156, [R176+0x5800] ;  /* 0x00580000b09c783b */ /* 0x000e6e0000000200 */
[C---:B------:R-:W-:Y:S08]  /*60c0*/  HMMA.16816.F32 R20, R136.reuse, R160, R20 ;  /* 0x000000a08814723c */ /* 0x040ff00000001814 */
[C---:B------:R-:W-:Y:S01]  /*60d0*/  HMMA.16816.F32 R24, R136.reuse, R162, R24 ;  /* 0x000000a28818723c */ /* 0x040fe20000001818 */
[----:B------:R-:W-:Y:S07]  /*60e0*/  LDSM.16.M88.4 R160, [R171] ;  /* 0x00000000aba0783b */ /* 0x000fee0000000200 */
[C---:B--2---:R-:W-:Y:S08]  /*60f0*/  HMMA.16816.F32 R28, R136.reuse, R140, R28 ;  /* 0x0000008c881c723c */ /* 0x044ff0000000181c */
[----:B------:R-:W-:Y:S01]  /*6100*/  HMMA.16816.F32 R32, R136, R142, R32 ;  /* 0x0000008e8820723c */ /* 0x000fe20000001820 */
[----:B------:R-:W-:Y:S05]  /*6110*/  LDSM.16.M88.4 R140, [R169] ;  /* 0x00000000a98c783b */ /* 0x000fea0000000200 */
[----:B------:R-:W2:Y:S02]  /*6120*/  LDSM.16.M88.4 R136, [R184+0x8000] ;  /* 0x00800000b888783b */ /* 0x000ea40000000200 */
[C---:B------:R-:W-:Y:S08]  /*6130*/  HMMA.16816.F32 R4, R148.reuse, R152, R4 ;  /* 0x000000989404723c */ /* 0x040ff00000001804 */
[C---:B------:R-:W-:Y:S01]  /*6140*/  HMMA.16816.F32 R8, R148.reuse, R154, R8 ;  /* 0x0000009a9408723c */ /* 0x040fe20000001808 */
[----:B------:R-:W5:Y:S05]  /*6150*/  LDSM.16.M88.4 R152, [R170] ;  /* 0x00000000aa98783b */ /* 0x000f6a0000000200 */
[----:B------:R-:W2:Y:S02]  /*6160*/  LDSM.16.M88.4 R168, [R172] ;  /* 0x00000000aca8783b */ /* 0x000ea40000000200 */
[C---:B---3--:R-:W-:Y:S08]  /*6170*/  HMMA.16816.F32 R12, R148.reuse, R164, R12 ;  /* 0x000000a4940c723c */ /* 0x048ff0000000180c */
[C---:B------:R-:W-:Y:S01]  /*6180*/  HMMA.16816.F32 R16, R148.reuse, R166, R16 ;  /* 0x000000a69410723c */ /* 0x040fe20000001810 */
[----:B------:R-:W-:Y:S07]  /*6190*/  LDSM.16.M88.4 R164, [R173] ;  /* 0x00000000ada4783b */ /* 0x000fee0000000200 */
[C---:B----4-:R-:W-:Y:S08]  /*61a0*/  HMMA.16816.F32 R20, R148.reuse, R144, R20 ;  /* 0x000000909414723c */ /* 0x050ff00000001814 */
[C---:B------:R-:W-:Y:S01]  /*61b0*/  HMMA.16816.F32 R24, R148.reuse, R146, R24 ;  /* 0x000000929418723c */ /* 0x040fe20000001818 */
[----:B------:R-:W3:Y:S07]  /*61c0*/  LDSM.16.M88.4 R144, [R186+0x8000] ;  /* 0x00800000ba90783b */ /* 0x000eee0000000200 */
[C---:B-1----:R-:W-:Y:S08]  /*61d0*/  HMMA.16816.F32 R28, R148.reuse, R156, R28 ;  /* 0x0000009c941c723c */ /* 0x042ff0000000181c */
[----:B------:R-:W-:Y:S01]  /*61e0*/  HMMA.16816.F32 R32, R148, R158, R32 ;  /* 0x0000009e9420723c */ /* 0x000fe20000001820 */
[----:B------:R-:W1:Y:S05]  /*61f0*/  LDSM.16.M88.4 R148, [R174] ;  /* 0x00000000ae94783b */ /* 0x000e6a0000000200 */
[----:B------:R-:W4:Y:S02]  /*6200*/  LDSM.16.M88.4 R156, [R175] ;  /* 0x00000000af9c783b */ /* 0x000f240000000200 */
[C---:B--2---:R-:W-:Y:S03]  /*6210*/  HMMA.16816.F32 R4, R136.reuse, R140, R4 ;  /* 0x0000008c8804723c */ /* 0x044fe60000001804 */
[----:B------:R-:W2:Y:S05]  /*6220*/  LDSM.16.M88.4 R172, [R182] ;  /* 0x00000000b6ac783b */ /* 0x000eaa0000000200 */
[C---:B------:R-:W-:Y:S01]  /*6230*/  HMMA.16816.F32 R8, R136.reuse, R142, R8 ;  /* 0x0000008e8808723c */ /* 0x040fe20000001808 */
[----:B------:R-:W-:Y:S07]  /*6240*/  LDSM.16.M88.4 R140, [R185+0x8000] ;  /* 0x00800000b98c783b */ /* 0x000fee0000000200 */
[C---:B-----5:R-:W-:Y:S08]  /*6250*/  HMMA.16816.F32 R12, R136.reuse, R152, R12 ;  /* 0x00000098880c723c */ /* 0x060ff0000000180c */
[C---:B------:R-:W-:Y:S01]  /*6260*/  HMMA.16816.F32 R16, R136.reuse, R154, R16 ;  /* 0x0000009a8810723c */ /* 0x040fe20000001810 */
[----:B------:R-:W5:Y:S07]  /*6270*/  LDSM.16.M88.4 R152, [R177] ;  /* 0x00000000b198783b */ /* 0x000f6e0000000200 */
[C---:B------:R-:W-:Y:S08]  /*6280*/  HMMA.16816.F32 R20, R136.reuse, R160, R20 ;  /* 0x000000a08814723c */ /* 0x040ff00000001814 */
[C---:B------:R-:W-:Y:S01]  /*6290*/  HMMA.16816.F32 R24, R136.reuse, R162, R24 ;  /* 0x000000a28818723c */ /* 0x040fe20000001818 */
[----:B------:R-:W2:Y:S07]  /*62a0*/  LDSM.16.M88.4 R160, [R177+0x800] ;  /* 0x00080000b1a0783b */ /* 0x000eae0000000200 */
[C---:B------:R-:W-:Y:S08]  /*62b0*/  HMMA.16816.F32 R28, R136.reuse, R168, R28 ;  /* 0x000000a8881c723c */ /* 0x040ff0000000181c */
[----:B------:R-:W-:Y:S01]  /*62c0*/  HMMA.16816.F32 R32, R136, R170, R32 ;  /* 0x000000aa8820723c */ /* 0x000fe20000001820 */
[----:B------:R-:W2:Y:S05]  /*62d0*/  LDSM.16.M88.4 R136, [R177+0x1000] ;  /* 0x00100000b188783b */ /* 0x000eaa0000000200 */
[----:B------:R-:W2:Y:S02]  /*62e0*/  LDSM.16.M88.4 R168, [R177+0x1800] ;  /* 0x00180000b1a8783b */ /* 0x000ea40000000200 */
[C---:B---3--:R-:W-:Y:S01]  /*62f0*/  HMMA.16816.F32 R4, R144.reuse, R164, R4 ;  /* 0x000000a49004723c */ /* 0x048fe20000001804 */
[----:B------:R-:W-:Y:S04]  /*6300*/  DEPBAR.LE SB0, 0x0 ;  /* 0x000080000000791a */ /* 0x000fe80000000000 */
[----:B------:R-:W-:Y:S03]  /*6310*/  BAR.SYNC.DEFER_BLOCKING 0x0 ;  /* 0x0000000000007b1d */ /* 0x000fe60000010000 */
[C---:B------:R-:W-:Y:S08]  /*6320*/  HMMA.16816.F32 R8, R144.reuse, R166, R8 ;  /* 0x000000a69008723c */ /* 0x040ff00000001808 */
[C---:B-1----:R-:W-:Y:S08]  /*6330*/  HMMA.16816.F32 R12, R144.reuse, R148, R12 ;  /* 0x00000094900c723c */ /* 0x042ff0000000180c */
[C---:B------:R-:W-:Y:S08]  /*6340*/  HMMA.16816.F32 R16, R144.reuse, R150, R16 ;  /* 0x000000969010723c */ /* 0x040ff00000001810 */
[C---:B----4-:R-:W-:Y:S08]  /*6350*/  HMMA.16816.F32 R20, R144.reuse, R156, R20 ;  /* 0x0000009c9014723c */ /* 0x050ff00000001814 */
[C---:B------:R-:W-:Y:S08]  /*6360*/  HMMA.16816.F32 R24, R144.reuse, R158, R24 ;  /* 0x0000009e9018723c */ /* 0x040ff00000001818 */
[C---:B--2---:R-:W-:Y:S08]  /*6370*/  HMMA.16816.F32 R28, R144.reuse, R172, R28 ;  /* 0x000000ac901c723c */ /* 0x044ff0000000181c */
[----:B------:R-:W-:Y:S08]  /*6380*/  HMMA.16816.F32 R32, R144, R174, R32 ;  /* 0x000000ae9020723c */ /* 0x000ff00000001820 */
[C---:B-----5:R-:W-:Y:S08]  /*6390*/  HMMA.16816.F32 R4, R140.reuse, R152, R4 ;  /* 0x000000988c04723c */ /* 0x060ff00000001804 */
[C---:B------:R-:W-:Y:S08]  /*63a0*/  HMMA.16816.F32 R8, R140.reuse, R154, R8 ;  /* 0x0000009a8c08723c */ /* 0x040ff00000001808 */
[C---:B------:R-:W-:Y:S08]  /*63b0*/  HMMA.16816.F32 R12, R140.reuse, R160, R12 ;  /* 0x000000a08c0c723c */ /* 0x040ff0000000180c */
[C---:B------:R-:W-:Y:S08]  /*63c0*/  HMMA.16816.F32 R16, R140.reuse, R162, R16 ;  /* 0x000000a28c10723c */ /* 0x040ff00000001810 */
[C---:B------:R-:W-:Y:S08]  /*63d0*/  HMMA.16816.F32 R20, R140.reuse, R136, R20 ;  /* 0x000000888c14723c */ /* 0x040ff00000001814 */
[C---:B------:R-:W-:Y:S08]  /*63e0*/  HMMA.16816.F32 R24, R140.reuse, R138, R24 ;  /* 0x0000008a8c18723c */ /* 0x040ff00000001818 */
[C---:B------:R-:W-:Y:S08]  /*63f0*/  HMMA.16816.F32 R28, R140.reuse, R168, R28 ;  /* 0x000000a88c1c723c */ /* 0x040ff0000000181c */
[----:B------:R-:W-:Y:S01]  /*6400*/  HMMA.16816.F32 R32, R140, R170, R32 ;  /* 0x000000aa8c20723c */ /* 0x000fe20000001820 */
[----:B------:R-:W-:Y:S07]  /*6410*/  @!UPT UIADD3 URZ, URZ, URZ, URZ ;  /* 0x0000003f3f3ff290 */ /* 0x000fee000fffe03f */
[----:B------:R-:W-:-:S11]  /*6420*/  @!P2 BRA `(.L_x_57) ;  /* 0x000004a00000a947 */ /* 0x000fd60003800000 */
[----:B------:R-:W-:Y:S01]  /*6430*/  IMAD.MOV.U32 R0, RZ, RZ, 0x1 ;  /* 0x00000001ff007424 */ /* 0x000fe200078e00ff */
[----:B------:R-:W-:Y:S01]  /*6440*/  SHF.R.S32.HI R190, RZ, 0x1f, R199 ;  /* 0x0000001fffbe7819 */ /* 0x000fe200000114c7 */
[----:B------:R-:W-:Y:S01]  /*6450*/  IMAD R2, R193, 0x40, R202 ;  /* 0x00000040c1027824 */ /* 0x000fe200078e02ca */
[----:B------:R-:W-:Y:S01]  /*6460*/  SHF.R.S32.HI R191, RZ, 0x1f, R198 ;  /* 0x0000001fffbf7819 */ /* 0x000fe200000114c6 */
[----:B------:R-:W-:Y:S01]  /*6470*/  IMAD.MOV.U32 R188, RZ, RZ, RZ ;  /* 0x000000ffffbc7224 */ /* 0x000fe200078e00ff */
[----:B------:R-:W-:Y:S01]  /*6480*/  ISETP.NE.AND P2, PT, R0, c[0x0][0x2b8], PT ;  /* 0x0000ae0000007a0c */ /* 0x000fe20003f45270 */
[----:B------:R-:W-:Y:S01]  /*6490*/  IMAD R0, R197, 0x20, R201 ;  /* 0x00000020c5007824 */ /* 0x000fe200078e02c9 */
[C---:B------:R-:W-:Y:S01]  /*64a0*/  SHF.L.U64.HI R141, R199.reuse, 0x1, R190 ;  /* 0x00000001c78d7819 */ /* 0x040fe200000102be */
[----:B------:R-:W-:Y:S01]  /*64b0*/  IMAD.SHL.U32 R144, R199, 0x2, RZ ;  /* 0x00000002c7907824 */ /* 0x000fe200078e00ff */
[----:B------:R-:W-:Y:S01]  /*64c0*/  SHF.R.S32.HI R190, RZ, 0x1f, R194 ;  /* 0x0000001fffbe7819 */ /* 0x000fe200000114c2 */
[----:B------:R-:W-:Y:S01]  /*64d0*/  IMAD.SHL.U32 R143, R198, 0x2, RZ ;  /* 0x00000002c68f7824 */ /* 0x000fe200078e00ff */
[----:B------:R-:W-:Y:S01]  /*64e0*/  IADD3 R2, R2, -0x40, R0 ;  /* 0xffffffc002027810 */ /* 0x000fe20007ffe000 */
[----:B------:R-:W-:Y:S01]  /*64f0*/  IMAD.SHL.U32 R142, R194, 0x2, RZ ;  /* 0x00000002c28e7824 */ /* 0x000fe200078e00ff */
[----:B------:R-:W-:Y:S02]  /*6500*/  SHF.L.U64.HI R139, R198, 0x1, R191 ;  /* 0x00000001c68b7819 */ /* 0x000fe400000102bf */
[----:B------:R-:W-:Y:S01]  /*6510*/  SHF.L.U64.HI R140, R194, 0x1, R190 ;  /* 0x00000001c28c7819 */ /* 0x000fe200000102be */
[----:B------:R-:W-:Y:S02]  /*6520*/  IMAD.MOV.U32 R0, RZ, RZ, R2 ;  /* 0x000000ffff007224 */ /* 0x000fe400078e0002 */
[----:B------:R-:W-:Y:S05]  /*6530*/  @P2 IMAD.HI.U32 R3, R2, c[0x0][0x2bc], RZ ;  /* 0x0000af0002032a27 */ /* 0x000fea00078e00ff */
[----:B------:R-:W-:Y:S04]  /*6540*/  @P2 SHF.R.U32.HI R0, RZ, c[0x0][0x2c0], R3 ;  /* 0x0000b000ff002a19 */ /* 0x000fe80000011603 */
[C---:B------:R-:W-:Y:S04]  /*6550*/  @!P6 IADD3 R3, P2, R0.reuse, R206, RZ ;  /* 0x000000ce0003e210 */ /* 0x040fe80007f5e0ff */
[----:B------:R-:W-:Y:S01]  /*6560*/  @!P6 LEA.HI.X.SX32 R125, R0, R210, 0x1, P2 ;  /* 0x000000d2007de211 */ /* 0x000fe200010f0eff */
[----:B------:R-:W-:Y:S01]  /*6570*/  IMAD.MOV R0, RZ, RZ, -R0 ;  /* 0x000000ffff007224 */ /* 0x000fe200078e0a00 */
[C---:B------:R-:W-:Y:S03]  /*6580*/  @!P6 LEA R124, P2, R3.reuse, c[0x0][0x2a0], 0x2 ;  /* 0x0000a800037cea11 */ /* 0x040fe600078410ff */
[----:B------:R-:W-:Y:S01]  /*6590*/  IMAD R189, R0, c[0x0][0x2b8], R2 ;  /* 0x0000ae0000bd7a24 */ /* 0x000fe200078e0202 */
[----:B------:R-:W-:Y:S03]  /*65a0*/  @!P6 LEA.HI.X R125, R3, c[0x0][0x2a4], R125, 0x2, P2 ;  /* 0x0000a900037dea11 */ /* 0x000fe600010f147d */
[C---:B------:R-:W-:Y:S01]  /*65b0*/  IMAD.WIDE.U32 R2, R189.reuse, c[0x0][0x1e0], RZ ;  /* 0x00007800bd027a25 */ /* 0x040fe200078e00ff */
[----:B------:R-:W-:Y:S01]  /*65c0*/  SHF.R.S32.HI R0, RZ, 0x1f, R189 ;  /* 0x0000001fff007819 */ /* 0x000fe200000114bd */
[----:B------:R-:W2:Y:S04]  /*65d0*/  @!P6 LDG.E R188, [R124.64] ;  /* 0x000000067cbce981 */ /* 0x000ea8000c1e1900 */
[----:B------:R-:W-:Y:S04]  /*65e0*/  IMAD R0, R0, c[0x0][0x1e0], RZ ;  /* 0x0000780000007a24 */ /* 0x000fe800078e02ff */
[----:B------:R-:W-:Y:S04]  /*65f0*/  IMAD R0, R189, c[0x0][0x1e4], R0 ;  /* 0x00007900bd007a24 */ /* 0x000fe800078e0200 */
[----:B------:R-:W-:Y:S01]  /*6600*/  IMAD.IADD R3, R3, 0x1, R0 ;  /* 0x0000000103037824 */ /* 0x000fe200078e0200 */
[----:B--2---:R-:W-:Y:S03]  /*6610*/  SHF.R.S32.HI R0, RZ, 0x1f, R188 ;  /* 0x0000001fff007819 */ /* 0x004fe600000114bc */
[----:B------:R-:W-:Y:S04]  /*6620*/  IMAD.WIDE.U32 R2, R188, c[0x0][0x1f0], R2 ;  /* 0x00007c00bc027a25 */ /* 0x000fe800078e0002 */
[----:B------:R-:W-:Y:S01]  /*6630*/  IMAD R124, R0, c[0x0][0x1f0], RZ ;  /* 0x00007c00007c7a24 */ /* 0x000fe200078e02ff */
[----:B------:R-:W-:Y:S03]  /*6640*/  IADD3 R0, P2, R204, R2, RZ ;  /* 0x00000002cc007210 */ /* 0x000fe60007f5e0ff */
[----:B------:R-:W-:Y:S05]  /*6650*/  IMAD R124, R188, c[0x0][0x1f4], R124 ;  /* 0x00007d00bc7c7a24 */ /* 0x000fea00078e027c */
[----:B------:R-:W-:Y:S02]  /*6660*/  IADD3.X R2, R203, R3, R124, P2, !PT ;  /* 0x00000003cb027210 */ /* 0x000fe400017fe47c */
[C---:B------:R-:W-:Y:S04]  /*6670*/  LEA R138, P2, R0.reuse, c[0x0][0x1c8], 0x1 ;  /* 0x00007200008a7a11 */ /* 0x040fe800078408ff */
[----:B------:R-:W-:Y:S01]  /*6680*/  LEA.HI.X R125, R0, c[0x0][0x1cc], R2, 0x1, P2 ;  /* 0x00007300007d7a11 */ /* 0x000fe200010f0c02 */
[----:B------:R-:W-:-:S06]  /*6690*/  BRA.DIV ~URZ, `(.L_x_58) ;  /* 0x00006e927f007947 */ /* 0x000fcc000b800000 */
[----:B------:R1:W2:Y:S02]  /*66a0*/  SHFL.IDX PT, R124, R125, RZ, 0x181f ;  /* 0x00181fff7d7c7589 */ /* 0x0002a400000e0000 */
.L_x_136:
[----:B------:R-:W-:-:S05]  /*66b0*/  BRA.DIV ~URZ, `(.L_x_59) ;  /* 0x00006ee27f007947 */ /* 0x000fca000b800000 */
[----:B------:R-:W3:Y:S01]  /*66c0*/  SHFL.IDX PT, R0, R138, RZ, 0x181f ;  /* 0x00181fff8a007589 */ /* 0x000ee200000e0000 */
[C---:B------:R-:W-:Y:S02]  /*66d0*/  IADD3 R2, -R192.reuse, 0x10, RZ ;  /* 0x00000010c0027810 */ /* 0x040fe40007ffe1ff */
[----:B------:R-:W-:Y:S02]  /*66e0*/  ISETP.NE.U32.AND P2, PT, R192, RZ, PT ;  /* 0x000000ffc000720c */ /* 0x000fe40003f45070 */
[----:B------:R-:W-:Y:S04]  /*66f0*/  LOP3.LUT R2, R2, 0xf, RZ, 0xc0, !PT ;  /* 0x0000000f02027812 */ /* 0x000fe800078ec0ff */
[----:B---3--:R-:W-:Y:S04]  /*6700*/  IADD3 R2, P4, P3, R2, R0, R142 ;  /* 0x0000000002027210 */ /* 0x008fe80007b9e08e */
[----:B--2---:R-:W-:Y:S05]  /*6710*/  IADD3.X R3, RZ, R124, R140, P4, P3 ;  /* 0x0000007cff037210 */ /* 0x004fea00027e648c */
[----:B------:R-:W-:Y:S01]  /*6720*/  @!PT LDS RZ, [RZ] ;  /* 0x00000000fffff984 */ /* 0x000fe20000000800 */
[----:B------:R-:W-:Y:S01]  /*6730*/  @!PT LDS RZ, [RZ] ;  /* 0x00000000fffff984 */ /* 0x000fe20000000800 */
[----:B------:R2:W-:Y:S01]  /*6740*/  LDGSTS.E.BYPASS.LTC128B.128.ZFILL [R187+0x6100], [R2.64], P2 ;  /* 0x0610000002bb7fae */ /* 0x0005e20009141d46 */
[----:B------:R-:W-:Y:S05]  /*6750*/  IADD3 R136, P2, R0, R143, RZ ;  /* 0x0000008f00887210 */ /* 0x000fea0007f5e0ff */
[----:B------:R-:W-:Y:S05]  /*6760*/  IMAD.X R137, R124, 0x1, R139, P2 ;  /* 0x000000017c897824 */ /* 0x000fea00010e068b */
[----:B------:R3:W-:Y:S01]  /*6770*/  LDGSTS.E.BYPASS.LTC128B.128 [R187+0x8100], [R136.64], !P0 ;  /* 0x0810000088bb7fae */ /* 0x0007e2000c101d46 */
[----:B--2---:R-:W-:Y:S03]  /*6780*/  IADD3 R2, P2, R0, R144, RZ ;  /* 0x0000009000027210 */ /* 0x004fe60007f5e0ff */
[----:B------:R3:W2:Y:S02]  /*6790*/  SHFL.IDX PT, R0, R138, 0x1, 0x181f ;  /* 0x00381f008a007f89 */ /* 0x0006a400000e0000 */
[----:B------:R-:W-:Y:S02]  /*67a0*/  IMAD.X R3, R124, 0x1, R141, P2 ;  /* 0x000000017c037824 */ /* 0x000fe400010e068d */
[----:B------:R3:W4:Y:S04]  /*67b0*/  SHFL.IDX PT, R124, R125, 0x1, 0x181f ;  /* 0x00381f007d7c7f89 */ /* 0x00072800000e0000 */
[----:B------:R3:W-:Y:S02]  /*67c0*/  LDGSTS.E.BYPASS.LTC128B.128 [R187+0xa100], [R2.64], !P1 ;  /* 0x0a10000002bb7fae */ /* 0x0007e4000c901d46 */
.L_x_137:
[----:B---3--:R-:W-:Y:S02]  /*67d0*/  IADD3 R2, -R192, 0x10, RZ ;  /* 0x00000010c0027810 */ /* 0x008fe40007ffe1ff */
[----:B--2---:R-:W-:Y:S02]  /*67e0*/  IADD3 R136, P2, R0, R143, RZ ;  /* 0x0000008f00887210 */ /* 0x004fe40007f5e0ff */
[----:B------:R-:W-:Y:S03]  /*67f0*/  LOP3.LUT R2, R2, 0xf, RZ, 0xc0, !PT ;  /* 0x0000000f02027812 */ /* 0x000fe600078ec0ff */
[----:B----4-:R-:W-:Y:S01]  /*6800*/  IMAD.X R137, R124, 0x1, R139, P2 ;  /* 0x000000017c897824 */ /* 0x010fe200010e068b */
[----:B------:R-:W-:Y:S02]  /*6810*/  IADD3 R138, P4, P3, R2, R0, R142 ;  /* 0x00000000028a7210 */ /* 0x000fe40007b9e08e */
[----:B------:R-:W-:Y:S02]  /*6820*/  IADD3 R2, P2, R0, R144, RZ ;  /* 0x0000009000027210 */ /* 0x000fe40007f5e0ff */
[----:B------:R-:W-:Y:S03]  /*6830*/  IADD3.X R139, RZ, R124, R140, P4, P3 ;  /* 0x0000007cff8b7210 */ /* 0x000fe600027e648c */
[----:B------:R-:W-:Y:S01]  /*6840*/  IMAD.X R3, R124, 0x1, R141, P2 ;  /* 0x000000017c037824 */ /* 0x000fe200010e068d */
[----:B------:R-:W-:Y:S11]  /*6850*/  ISETP.NE.U32.AND P2, PT, R192, RZ, PT ;  /* 0x000000ffc000720c */ /* 0x000ff60003f45070 */
[----:B------:R-:W-:Y:S02]  /*6860*/  @!UPT UIADD3 URZ, URZ, URZ, URZ ;  /* 0x0000003f3f3ff290 */ /* 0x000fe4000fffe03f */
[----:B------:R-:W-:Y:S01]  /*6870*/  @!PT LDS RZ, [RZ] ;  /* 0x00000000fffff984 */ /* 0x000fe20000000800 */
[----:B------:R-:W-:Y:S01]  /*6880*/  @!PT LDS RZ, [RZ] ;  /* 0x00000000fffff984 */ /* 0x000fe20000000800 */
[----:B------:R-:W-:Y:S01]  /*6890*/  @!PT LDS RZ, [RZ] ;  /* 0x00000000fffff984 */ /* 0x000fe20000000800 */
[----:B------:R2:W-:Y:S04]  /*68a0*/  LDGSTS.E.BYPASS.LTC128B.128.ZFILL [R187+0x7100], [R138.64], P2 ;  /* 0x071000008abb7fae */ /* 0x0005e80009141d46 */
[----:B------:R2:W-:Y:S04]  /*68b0*/  LDGSTS.E.BYPASS.LTC128B.128 [R187+0x9100], [R136.64], !P0 ;  /* 0x0910000088bb7fae */ /* 0x0005e8000c101d46 */
[----:B------:R2:W-:Y:S02]  /*68c0*/  LDGSTS.E.BYPASS.LTC128B.128 [R187+0xb100], [R2.64], !P1 ;  /* 0x0b10000002bb7fae */ /* 0x0005e4000c901d46 */
.L_x_57:
[----:B------:R-:W-:Y:S05]  /*68d0*/  BSYNC B0 ;  /* 0x0000000000007941 */ /* 0x000fea0003800000 */
.L_x_56:
[----:B--2---:R-:W-:Y:S01]  /*68e0*/  FMNMX.FTZ R2, R4, R126, !PT ;  /* 0x0000007e04027209 */ /* 0x004fe20007810000 */
[----:B------:R-:W0:Y:S01]  /*68f0*/  LDGDEPBAR ;  /* 0x00000000000079af */ /* 0x000e220000000000 */
[----:B------:R-:W-:Y:S02]  /*6900*/  FMNMX.FTZ R0, R6, R127, !PT ;  /* 0x0000007f06007209 */ /* 0x000fe40007810000 */
        /* <DEDUP_REMOVED lines=29> */
[----:B------:R-:W-:Y:S01]  /*6ae0*/  FMNMX.FTZ R136, R35, R0, !PT ;  /* 0x0000000023887209 */ /* 0x000fe20007810000 */
[----:B------:R-:W-:-:S05]  /*6af0*/  BRA.DIV ~URZ, `(.L_x_60) ;  /* 0x00006cb27f007947 */ /* 0x000fca000b800000 */
[----:B------:R-:W2:Y:S04]  /*6b00*/  SHFL.BFLY PT, R2, R124, 0x2, 0x1f ;  /* 0x0c401f007c027f89 */ /* 0x000ea800000e0000 */
[----:B------:R-:W3:Y:S01]  /*6b10*/  SHFL.BFLY PT, R0, R136, 0x2, 0x1f ;  /* 0x0c401f0088007f89 */ /* 0x000ee200000e0000 */
[----:B--2---:R-:W-:Y:S02]  /*6b20*/  FMNMX.FTZ R2, R124, R2, !PT ;  /* 0x000000027c027209 */ /* 0x004fe40007810000 */
[----:B---3--:R-:W-:Y:S03]  /*6b30*/  FMNMX.FTZ R124, R136, R0, !PT ;  /* 0x00000000887c7209 */ /* 0x008fe60007810000 */
[----:B------:R-:W2:Y:S04]  /*6b40*/  SHFL.BFLY PT, R3, R2, 0x1, 0x1f ;  /* 0x0c201f0002037f89 */ /* 0x000ea800000e0000 */
[----:B------:R3:W4:Y:S01]  /*6b50*/  SHFL.BFLY PT, R0, R124, 0x1, 0x1f ;  /* 0x0c201f007c007f89 */ /* 0x00072200000e0000 */
[----:B-12---:R-:W-:Y:S05]  /*6b60*/  FMNMX.FTZ R125, R2, R3, !PT ;  /* 0x00000003027d7209 */ /* 0x006fea0007810000 */
.L_x_138:
[C---:B------:R-:W-:Y:S01]  /*6b70*/  FMUL.FTZ R144, R125.reuse, c[0x0][0x2d0] ;  /* 0x0000b4007d907a20 */ /* 0x040fe20000410000 */
[----:B------:R-:W-:Y:S01]  /*6b80*/  WARPSYNC 0xffffffff ;  /* 0xffffffff00007948 */ /* 0x000fe20003800000 */
[----:B------:R-:W-:Y:S01]  /*6b90*/  FADD.FTZ R2, -R125, R126 ;  /* 0x0000007e7d027221 */ /* 0x000fe20000010100 */
[----:B------:R-:W1:Y:S01]  /*6ba0*/  LDSM.16.MT88.4 R140, [R178] ;  /* 0x00000000b28c783b */ /* 0x000e620000004200 */
[--C-:B------:R-:W-:Y:S01]  /*6bb0*/  FFMA.FTZ R3, R4, c[0x0][0x2d0], -R144.reuse ;  /* 0x0000b40004037a23 */ /* 0x100fe20000010890 */
[----:B------:R-:W-:Y:S01]  /*6bc0*/  ISETP.GT.AND P0, PT, R193, R200, PT ;  /* 0x000000c8c100720c */ /* 0x000fe20003f04270 */
[----:B------:R-:W-:Y:S02]  /*6bd0*/  FMUL.FTZ R2, R2, c[0x0][0x2d0] ;  /* 0x0000b40002027a20 */ /* 0x000fe40000410000 */
[----:B------:R2:W-:Y:S01]  /*6be0*/  MUFU.EX2 R126, R3 ;  /* 0x00000003007e7308 */ /* 0x0005e20000000800 */
[--C-:B------:R-:W-:Y:S09]  /*6bf0*/  FFMA.FTZ R29, R29, c[0x0][0x2d0], -R144.reuse ;  /* 0x0000b4001d1d7a23 */ /* 0x100ff20000010890 */
[----:B------:R-:W-:Y:S01]  /*6c00*/  MUFU.EX2 R2, R2 ;  /* 0x0000000200027308 */ /* 0x000fe20000000800 */
[--C-:B--2---:R-:W-:Y:S09]  /*6c10*/  FFMA.FTZ R3, R5, c[0x0][0x2d0], -R144.reuse ;  /* 0x0000b40005037a23 */ /* 0x104ff20000010890 */
[----:B------:R2:W5:Y:S02]  /*6c20*/  MUFU.EX2 R147, R3 ;  /* 0x0000000300937308 */ /* 0x0005640000000800 */
[--C-:B--2---:R-:W-:Y:S01]  /*6c30*/  FFMA.FTZ R3, R8, c[0x0][0x2d0], -R144.reuse ;  /* 0x0000b40008037a23 */ /* 0x104fe20000010890 */
[----:B-----5:R-:W-:Y:S01]  /*6c40*/  F2FP.PACK_AB R136, R147, R126 ;  /* 0x0000007e9388723e */ /* 0x020fe200000000ff */
[C---:B------:R-:W-:Y:S06]  /*6c50*/  FMUL.FTZ R8, R2.reuse, R128 ;  /* 0x0000008002087220 */ /* 0x040fec0000410000 */
[----:B------:R2:W-:Y:S01]  /*6c60*/  MUFU.EX2 R153, R3 ;  /* 0x0000000300997308 */ /* 0x0005e20000000800 */
[C---:B------:R-:W-:Y:S02]  /*6c70*/  FMUL.FTZ R5, R2.reuse, R133 ;  /* 0x0000008502057220 */ /* 0x040fe40000410000 */
        /* <DEDUP_REMOVED lines=10> */
[----:B------:R-:W-:Y:S01]  /*6d20*/  FMUL.FTZ R56, R2, R56 ;  /* 0x0000003802387220 */ /* 0x000fe20000410000 */
[----:B--2-4-:R-:W-:Y:S01]  /*6d30*/  FMNMX.FTZ R3, R0, R124, !PT ;  /* 0x0000007c00037209 */ /* 0x014fe20007810000 */
[----:B------:R-:W-:Y:S02]  /*6d40*/  FFMA.FTZ R0, R9, c[0x0][0x2d0], -R144 ;  /* 0x0000b40009007a23 */ /* 0x000fe40000010890 */
[C---:B------:R-:W-:Y:S02]  /*6d50*/  FMUL.FTZ R9, R2.reuse, R129 ;  /* 0x0000008102097220 */ /* 0x040fe40000410000 */
[----:B------:R-:W2:Y:S01]  /*6d60*/  MUFU.EX2 R154, R0 ;  /* 0x00000000009a7308 */ /* 0x000ea20000000800 */
        /* <DEDUP_REMOVED lines=12> */
[----:B--2---:R-:W-:Y:S01]  /*6e30*/  F2FP.PACK_AB R138, R154, R153 ;  /* 0x000000999a8a723e */ /* 0x004fe200000000ff */
[C---:B------:R-:W-:Y:S02]  /*6e40*/  FADD.FTZ R0, -R3.reuse, R127 ;  /* 0x0000007f03007221 */ /* 0x040fe40000010100 */
[----:B------:R-:W-:Y:S02]  /*6e50*/  FMUL.FTZ R127, R3, c[0x0][0x2d0] ;  /* 0x0000b400037f7a20 */ /* 0x000fe40000410000 */
[----:B------:R-:W-:Y:S02]  /*6e60*/  FMUL.FTZ R0, R0, c[0x0][0x2d0] ;  /* 0x0000b40000007a20 */ /* 0x000fe40000410000 */
[--C-:B------:R-:W-:Y:S02]  /*6e70*/  FFMA.FTZ R4, R10, c[0x0][0x2d0], -R127.reuse ;  /* 0x0000b4000a047a23 */ /* 0x100fe4000001087f */
[--C-:B------:R-:W-:Y:S02]  /*6e80*/  FFMA.FTZ R6, R6, c[0x0][0x2d0], -R127.reuse ;  /* 0x0000b40006067a23 */ /* 0x100fe4000001087f */
[----:B------:R2:W-:Y:S01]  /*6e90*/  MUFU.EX2 R152, R4 ;  /* 0x0000000400987308 */ /* 0x0005e20000000800 */
[--C-:B------:R-:W-:Y:S02]  /*6ea0*/  FFMA.FTZ R7, R7, c[0x0][0x2d0], -R127.reuse ;  /* 0x0000b40007077a23 */ /* 0x100fe4000001087f */
[C---:B------:R-:W-:Y:S02]  /*6eb0*/  FMUL.FTZ R81, R2.reuse, R81 ;  /* 0x0000005102517220 */ /* 0x040fe40000410000 */
[C---:B------:R-:W-:Y:S02]  /*6ec0*/  FMUL.FTZ R84, R2.reuse, R84 ;  /* 0x0000005402547220 */ /* 0x040fe40000410000 */
[C---:B------:R-:W-:Y:S02]  /*6ed0*/  FMUL.FTZ R85, R2.reuse, R85 ;  /* 0x0000005502557220 */ /* 0x040fe40000410000 */
[C---:B------:R-:W-:Y:S01]  /*6ee0*/  FMUL.FTZ R88, R2.reuse, R88 ;  /* 0x0000005802587220 */ /* 0x040fe20000410000 */
[----:B------:R-:W4:Y:S01]  /*6ef0*/  MUFU.EX2 R0, R0 ;  /* 0x0000000000007308 */ /* 0x000f220000000800 */
[C---:B------:R-:W-:Y:S02]  /*6f00*/  FMUL.FTZ R89, R2.reuse, R89 ;  /* 0x0000005902597220 */ /* 0x040fe40000410000 */
[C---:B------:R-:W-:Y:S02]  /*6f10*/  FMUL.FTZ R92, R2.reuse, R92 ;  /* 0x0000005c025c7220 */ /* 0x040fe40000410000 */
[C---:B------:R-:W-:Y:S02]  /*6f20*/  FMUL.FTZ R93, R2.reuse, R93 ;  /* 0x0000005d025d7220 */ /* 0x040fe40000410000 */
[C---:B------:R-:W-:Y:S02]  /*6f30*/  FMUL.FTZ R96, R2.reuse, R96 ;  /* 0x0000006002607220 */ /* 0x040fe40000410000 */
[C---:B------:R-:W-:Y:S01]  /*6f40*/  FMUL.FTZ R97, R2.reuse, R97 ;  /* 0x0000006102617220 */ /* 0x040fe20000410000 */
[----:B------:R5:W-:Y:S01]  /*6f50*/  MUFU.EX2 R145, R6 ;  /* 0x0000000600917308 */ /* 0x000be20000000800 */
[C---:B------:R-:W-:Y:S02]  /*6f60*/  FMUL.FTZ R100, R2.reuse, R100 ;  /* 0x0000006402647220 */ /* 0x040fe40000410000 */
[C---:B------:R-:W-:Y:S02]  /*6f70*/  FMUL.FTZ R101, R2.reuse, R101 ;  /* 0x0000006502657220 */ /* 0x040fe40000410000 */
[--C-:B--2---:R-:W-:Y:S02]  /*6f80*/  FFMA.FTZ R4, R11, c[0x0][0x2d0], -R127.reuse ;  /* 0x0000b4000b047a23 */ /* 0x104fe4000001087f */
[C---:B------:R-:W-:Y:S02]  /*6f90*/  FMUL.FTZ R104, R2.reuse, R104 ;  /* 0x0000006802687220 */ /* 0x040fe40000410000 */
[C---:B------:R-:W-:Y:S01]  /*6fa0*/  FMUL.FTZ R105, R2.reuse, R105 ;  /* 0x0000006902697220 */ /* 0x040fe20000410000 */
[----:B------:R-:W2:Y:S01]  /*6fb0*/  MUFU.EX2 R146, R7 ;  /* 0x0000000700927308 */ /* 0x000ea20000000800 */
[C---:B------:R-:W-:Y:S02]  /*6fc0*/  FMUL.FTZ R108, R2.reuse, R108 ;  /* 0x0000006c026c7220 */ /* 0x040fe40000410000 */
[----:B------:R-:W-:Y:S02]  /*6fd0*/  FMUL.FTZ R109, R2, R109 ;  /* 0x0000006d026d7220 */ /* 0x000fe40000410000 */
[C---:B----4-:R-:W-:Y:S02]  /*6fe0*/  FMUL.FTZ R10, R0.reuse, R130 ;  /* 0x00000082000a7220 */ /* 0x050fe40000410000 */
[C---:B------:R-:W-:Y:S02]  /*6ff0*/  FMUL.FTZ R11, R0.reuse, R131 ;  /* 0x00000083000b7220 */ /* 0x040fe40000410000 */
[----:B------:R-:W4:Y:S01]  /*7000*/  LDSM.16.MT88.4 R128, [R179] ;  /* 0x00000000b380783b */ /* 0x000f220000004200 */
[----:B------:R-:W3:Y:S01]  /*7010*/  MUFU.EX2 R159, R4 ;  /* 0x00000004009f7308 */ /* 0x000ee20000000800 */
[C---:B------:R-:W-:Y:S02]  /*7020*/  FMUL.FTZ R38, R0.reuse, R38 ;  /* 0x0000002600267220 */ /* 0x040fe40000410000 */
[C---:B------:R-:W-:Y:S02]  /*7030*/  FMUL.FTZ R39, R0.reuse, R39 ;  /* 0x0000002700277220 */ /* 0x040fe40000410000 */
[C---:B-----5:R-:W-:Y:S02]  /*7040*/  FMUL.FTZ R6, R0.reuse, R134 ;  /* 0x0000008600067220 */ /* 0x060fe40000410000 */
[C---:B------:R-:W-:Y:S02]  /*7050*/  FMUL.FTZ R42, R0.reuse, R42 ;  /* 0x0000002a002a7220 */ /* 0x040fe40000410000 */
[C---:B------:R-:W-:Y:S02]  /*7060*/  FMUL.FTZ R43, R0.reuse, R43 ;  /* 0x0000002b002b7220 */ /* 0x040fe40000410000 */
[C---:B------:R-:W-:Y:S02]  /*7070*/  FMUL.FTZ R46, R0.reuse, R46 ;  /* 0x0000002e002e7220 */ /* 0x040fe40000410000 */
[----:B------:R-:W-:Y:S01]  /*7080*/  FMUL.FTZ R47, R0, R47 ;  /* 0x0000002f002f7220 */ /* 0x000fe20000410000 */
[----:B--2---:R-:W-:Y:S01]  /*7090*/  F2FP.PACK_AB R137, R146, R145 ;  /* 0x000000919289723e */ /* 0x004fe200000000ff */
[C---:B------:R-:W-:Y:S02]  /*70a0*/  FMUL.FTZ R7, R0.reuse, R135 ;  /* 0x0000008700077220 */ /* 0x040fe40000410000 */
[C---:B------:R-:W-:Y:S02]  /*70b0*/  FMUL.FTZ R50, R0.reuse, R50 ;  /* 0x0000003200327220 */ /* 0x040fe40000410000 */
[C---:B------:R-:W-:Y:S02]  /*70c0*/  FMUL.FTZ R51, R0.reuse, R51 ;  /* 0x0000003300337220 */ /* 0x040fe40000410000 */
[C---:B------:R-:W-:Y:S02]  /*70d0*/  FMUL.FTZ R54, R0.reuse, R54 ;  /* 0x0000003600367220 */ /* 0x040fe40000410000 */
[----:B------:R-:W-:Y:S01]  /*70e0*/  FMUL.FTZ R55, R0, R55 ;  /* 0x0000003700377220 */ /* 0x000fe20000410000 */
[----:B---3--:R-:W-:Y:S01]  /*70f0*/  F2FP.PACK_AB R139, R159, R152 ;  /* 0x000000989f8b723e */ /* 0x008fe200000000ff */
[----:B------:R-:W-:Y:S02]  /*7100*/  FMUL.FTZ R4, R2, R132 ;  /* 0x0000008402047220 */ /* 0x000fe40000410000 */
[----:B------:R-:W-:Y:S01]  /*7110*/  LDSM.16.MT88.4 R132, [R179+0x800] ;  /* 0x00080000b384783b */ /* 0x000fe20000004200 */
[C---:B------:R-:W-:Y:S02]  /*7120*/  FMUL.FTZ R58, R0.reuse, R58 ;  /* 0x0000003a003a7220 */ /* 0x040fe40000410000 */
[C---:B------:R-:W-:Y:S02]  /*7130*/  FMUL.FTZ R59, R0.reuse, R59 ;  /* 0x0000003b003b7220 */ /* 0x040fe40000410000 */
[C---:B-1----:R-:W-:Y:S05]  /*7140*/  HMMA.16816.F32 R4, R136.reuse, R140, R4 ;  /* 0x0000008c8804723c */ /* 0x042fea0000001804 */
[C---:B------:R-:W-:Y:S02]  /*7150*/  FMUL.FTZ R62, R0.reuse, R62 ;  /* 0x0000003e003e7220 */ /* 0x040fe40000410000 */
[C---:B------:R-:W-:Y:S01]  /*7160*/  FMUL.FTZ R63, R0.reuse, R63 ;  /* 0x0000003f003f7220 */ /* 0x040fe20000410000 */
[C---:B------:R-:W-:Y:S04]  /*7170*/  HMMA.16816.F32 R8, R136.reuse, R142, R8 ;  /* 0x0000008e8808723c */ /* 0x040fe80000001808 */
[C---:B------:R-:W-:Y:S02]  /*7180*/  FMUL.FTZ R66, R0.reuse, R66 ;  /* 0x0000004200427220 */ /* 0x040fe40000410000 */
[C---:B------:R-:W-:Y:S02]  /*7190*/  FMUL.FTZ R67, R0.reuse, R67 ;  /* 0x0000004300437220 */ /* 0x040fe40000410000 */
[C---:B----4-:R-:W-:Y:S04]  /*71a0*/  HMMA.16816.F32 R36, R136.reuse, R128, R36 ;  /* 0x000000808824723c */ /* 0x050fe80000001824 */
[C---:B------:R-:W-:Y:S02]  /*71b0*/  FMUL.FTZ R70, R0.reuse, R70 ;  /* 0x0000004600467220 */ /* 0x040fe40000410000 */
[C---:B------:R-:W-:Y:S02]  /*71c0*/  FMUL.FTZ R71, R0.reuse, R71 ;  /* 0x0000004700477220 */ /* 0x040fe40000410000 */
[C---:B------:R-:W-:Y:S01]  /*71d0*/  HMMA.16816.F32 R40, R136.reuse, R130, R40 ;  /* 0x000000828828723c */ /* 0x040fe20000001828 */
[----:B------:R-:W1:Y:S03]  /*71e0*/  LDSM.16.MT88.4 R128, [R181] ;  /* 0x00000000b580783b */ /* 0x000e660000004200 */
[C---:B------:R-:W-:Y:S02]  /*71f0*/  FMUL.FTZ R74, R0.reuse, R74 ;  /* 0x0000004a004a7220 */ /* 0x040fe40000410000 */
[C---:B------:R-:W-:Y:S02]  /*7200*/  FMUL.FTZ R75, R0.reuse, R75 ;  /* 0x0000004b004b7220 */ /* 0x040fe40000410000 */
[C---:B------:R-:W-:Y:S04]  /*7210*/  FMUL.FTZ R78, R0.reuse, R78 ;  /* 0x0000004e004e7220 */ /* 0x040fe80000410000 */
[C---:B------:R-:W-:Y:S02]  /*7220*/  FMUL.FTZ R79, R0.reuse, R79 ;  /* 0x0000004f004f7220 */ /* 0x040fe40000410000 */
[C---:B------:R-:W-:Y:S02]  /*7230*/  FMUL.FTZ R82, R0.reuse, R82 ;  /* 0x0000005200527220 */ /* 0x040fe40000410000 */
[C---:B------:R-:W-:Y:S02]  /*7240*/  FMUL.FTZ R83, R0.reuse, R83 ;  /* 0x0000005300537220 */ /* 0x040fe40000410000 */
[C---:B------:R-:W-:Y:S02]  /*7250*/  FMUL.FTZ R86, R0.reuse, R86 ;  /* 0x0000005600567220 */ /* 0x040fe40000410000 */
[C---:B------:R-:W-:Y:S02]  /*7260*/  FMUL.FTZ R87, R0.reuse, R87 ;  /* 0x0000005700577220 */ /* 0x040fe40000410000 */
[C---:B------:R-:W-:Y:S02]  /*7270*/  FMUL.FTZ R90, R0.reuse, R90 ;  /* 0x0000005a005a7220 */ /* 0x040fe40000410000 */
[----:B------:R-:W-:Y:S02]  /*7280*/  FMUL.FTZ R91, R0, R91 ;  /* 0x0000005b005b7220 */ /* 0x000fe40000410000 */
[C---:B------:R-:W-:Y:S02]  /*7290*/  FMUL.FTZ R112, R2.reuse, R112 ;  /* 0x0000007002707220 */ /* 0x040fe40000410000 */
[C---:B------:R-:W-:Y:S02]  /*72a0*/  FMUL.FTZ R113, R2.reuse, R113 ;  /* 0x0000007102717220 */ /* 0x040fe40000410000 */
[C---:B------:R-:W-:Y:S02]  /*72b0*/  FMUL.FTZ R116, R2.reuse, R116 ;  /* 0x0000007402747220 */ /* 0x040fe40000410000 */
[C---:B------:R-:W-:Y:S02]  /*72c0*/  FMUL.FTZ R117, R2.reuse, R117 ;  /* 0x0000007502757220 */ /* 0x040fe40000410000 */
[C---:B------:R-:W-:Y:S02]  /*72d0*/  FMUL.FTZ R120, R2.reuse, R120 ;  /* 0x0000007802787220 */ /* 0x040fe40000410000 */
[----:B------:R-:W-:Y:S02]  /*72e0*/  FMUL.FTZ R121, R2, R121 ;  /* 0x0000007902797220 */ /* 0x000fe40000410000 */
[C---:B------:R-:W-:Y:S02]  /*72f0*/  FMUL.FTZ R94, R0.reuse, R94 ;  /* 0x0000005e005e7220 */ /* 0x040fe40000410000 */
[C---:B------:R-:W-:Y:S01]  /*7300*/  FMUL.FTZ R95, R0.reuse, R95 ;  /* 0x0000005f005f7220 */ /* 0x040fe20000410000 */
[C---:B-1----:R-:W-:Y:S03]  /*7310*/  HMMA.16816.F32 R44, R136.reuse, R128, R44 ;  /* 0x00000080882c723c */ /* 0x042fe6000000182c */
[C---:B------:R-:W-:Y:S02]  /*7320*/  FMUL.FTZ R98, R0.reuse, R98 ;  /* 0x0000006200627220 */ /* 0x040fe40000410000 */
[C---:B------:R-:W-:Y:S02]  /*7330*/  FMUL.FTZ R99, R0.reuse, R99 ;  /* 0x0000006300637220 */ /* 0x040fe40000410000 */
[C---:B------:R-:W-:Y:S01]  /*7340*/  FMUL.FTZ R102, R0.reuse, R102 ;  /* 0x0000006600667220 */ /* 0x040fe20000410000 */
        /* <DEDUP_REMOVED lines=11> */
[C---:B------:R-:W-:Y:S02]  /*7400*/  FMUL.FTZ R122, R0.reuse, R122 ;  /* 0x0000007a007a7220 */ /* 0x040fe40000410000 */
[----:B------:R-:W-:Y:S02]  /*7410*/  FMUL.FTZ R123, R0, R123 ;  /* 0x0000007b007b7220 */ /* 0x000fe40000410000 */
[----:B------:R-:W-:Y:S02]  /*7420*/  FFMA.FTZ R124, R2, R195, R126 ;  /* 0x000000c3027c7223 */ /* 0x000fe4000001007e */
[----:B------:R-:W-:Y:S02]  /*7430*/  FFMA.FTZ R2, R12, c[0x0][0x2d0], -R144 ;  /* 0x0000b4000c027a23 */ /* 0x000fe40000010890 */
[----:B------:R-:W-:Y:S02]  /*7440*/  FADD.FTZ R124, R147, R124 ;  /* 0x0000007c937c7221 */ /* 0x000fe40000010000 */
[----:B------:R2:W-:Y:S01]  /*7450*/  MUFU.EX2 R149, R2 ;  /* 0x0000000200957308 */ /* 0x0005e20000000800 */
[C---:B-1----:R-:W-:Y:S08]  /*7460*/  HMMA.16816.F32 R52, R136.reuse, R128, R52 ;  /* 0x000000808834723c */ /* 0x042ff00000001834 */
[C---:B------:R-:W-:Y:S01]  /*7470*/  HMMA.16816.F32 R56, R136.reuse, R130, R56 ;  /* 0x000000828838723c */ /* 0x040fe20000001838 */
[----:B------:R-:W1:Y:S03]  /*7480*/  LDSM.16.MT88.4 R128, [R178+0x2000] ;  /* 0x00200000b280783b */ /* 0x000e660000004200 */
[--C-:B--2---:R-:W-:Y:S04]  /*7490*/  FFMA.FTZ R2, R13, c[0x0][0x2d0], -R144.reuse ;  /* 0x0000b4000d027a23 */ /* 0x104fe80000010890 */
[----:B------:R2:W3:Y:S04]  /*74a0*/  MUFU.EX2 R151, R2 ;  /* 0x0000000200977308 */ /* 0x0004e80000000800 */
[--C-:B--2---:R-:W-:Y:S01]  /*74b0*/  FFMA.FTZ R2, R16, c[0x0][0x2d0], -R144.reuse ;  /* 0x0000b40010027a23 */ /* 0x104fe20000010890 */
[----:B---3--:R-:W-:Y:S01]  /*74c0*/  F2FP.PACK_AB R12, R151, R149 ;  /* 0x00000095970c723e */ /* 0x008fe200000000ff */
[C---:B-1----:R-:W-:Y:S04]  /*74d0*/  HMMA.16816.F32 R60, R136.reuse, R128, R60 ;  /* 0x00000080883c723c */ /* 0x042fe8000000183c */
[----:B------:R1:W-:Y:S04]  /*74e0*/  MUFU.EX2 R157, R2 ;  /* 0x00000002009d7308 */ /* 0x0003e80000000800 */
[C---:B------:R-:W-:Y:S01]  /*74f0*/  HMMA.16816.F32 R64, R136.reuse, R130, R64 ;  /* 0x000000828840723c */ /* 0x040fe20000001840 */
[----:B------:R-:W2:Y:S03]  /*7500*/  LDSM.16.MT88.4 R128, [R179+0x2000] ;  /* 0x00200000b380783b */ /* 0x000ea60000004200 */
[----:B-1----:R-:W-:Y:S04]  /*7510*/  FFMA.FTZ R2, R17, c[0x0][0x2d0], -R144 ;  /* 0x0000b40011027a23 */ /* 0x002fe80000010890 */
[----:B------:R1:W3:Y:S01]  /*7520*/  MUFU.EX2 R158, R2 ;  /* 0x00000002009e7308 */ /* 0x0002e20000000800 */
[C---:B--2---:R-:W-:Y:S03]  /*7530*/  HMMA.16816.F32 R68, R136.reuse, R128, R68 ;  /* 0x000000808844723c */ /* 0x044fe60000001844 */
[--C-:B-1----:R-:W-:Y:S01]  /*7540*/  FFMA.FTZ R2, R14, c[0x0][0x2d0], -R127.reuse ;  /* 0x0000b4000e027a23 */ /* 0x102fe2000001087f */
[----:B---3--:R-:W-:Y:S04]  /*7550*/  F2FP.PACK_AB R14, R158, R157 ;  /* 0x0000009d9e0e723e */ /* 0x008fe800000000ff */
[C---:B------:R-:W-:Y:S01]  /*7560*/  HMMA.16816.F32 R72, R136.reuse, R130, R72 ;  /* 0x000000828848723c */ /* 0x040fe20000001848 */
[----:B------:R-:W1:Y:S01]  /*7570*/  LDSM.16.MT88.4 R128, [R181+0x2000] ;  /* 0x00200000b580783b */ /* 0x000e620000004200 */
[----:B------:R2:W-:Y:S02]  /*7580*/  MUFU.EX2 R148, R2 ;  /* 0x0000000200947308 */ /* 0x0005e40000000800 */
[--C-:B--2---:R-:W-:Y:S08]  /*7590*/  FFMA.FTZ R2, R15, c[0x0][0x2d0], -R127.reuse ;  /* 0x0000b4000f027a23 */ /* 0x104ff0000001087f */
[----:B------:R2:W3:Y:S01]  /*75a0*/  MUFU.EX2 R150, R2 ;  /* 0x0000000200967308 */ /* 0x0004e20000000800 */
[C---:B-1----:R-:W-:Y:S08]  /*75b0*/  HMMA.16816.F32 R76, R136.reuse, R128, R76 ;  /* 0x00000080884c723c */ /* 0x042ff0000000184c */
[C---:B------:R-:W-:Y:S01]  /*75c0*/  HMMA.16816.F32 R80, R136.reuse, R130, R80 ;  /* 0x000000828850723c */ /* 0x040fe20000001850 */
[----:B------:R-:W1:Y:S03]  /*75d0*/  LDSM.16.MT88.4 R128, [R180+0x2000] ;  /* 0x00200000b480783b */ /* 0x000e660000004200 */
[----:B--2---:R-:W-:Y:S01]  /*75e0*/  FFMA.FTZ R2, R18, c[0x0][0x2d0], -R127 ;  /* 0x0000b40012027a23 */ /* 0x004fe2000001087f */
[----:B---3--:R-:W-:Y:S03]  /*75f0*/  F2FP.PACK_AB R13, R150, R148 ;  /* 0x00000094960d723e */ /* 0x008fe600000000ff */
[----:B------:R2:W-:Y:S04]  /*7600*/  MUFU.EX2 R156, R2 ;  /* 0x00000002009c7308 */ /* 0x0005e80000000800 */
[----:B--2---:R-:W-:Y:S02]  /*7610*/  FFMA.FTZ R2, R0, R196, R145 ;  /* 0x000000c400027223 */ /* 0x004fe40000010091 */
[--C-:B------:R-:W-:Y:S02]  /*7620*/  FFMA.FTZ R0, R19, c[0x0][0x2d0], -R127.reuse ;  /* 0x0000b40013007a23 */ /* 0x100fe4000001087f */
[----:B------:R-:W-:Y:S01]  /*7630*/  LDSM.16.MT88.4 R16, [R181+0x800] ;  /* 0x00080000b510783b */ /* 0x000fe20000004200 */
[----:B------:R-:W-:Y:S01]  /*7640*/  FADD.FTZ R126, R146, R2 ;  /* 0x00000002927e7221 */ /* 0x000fe20000010000 */
[----:B------:R2:W3:Y:S01]  /*7650*/  MUFU.EX2 R155, R0 ;  /* 0x00000000009b7308 */ /* 0x0004e20000000800 */
[----:B------:R-:W-:Y:S01]  /*7660*/  FFMA.FTZ R2, R33, c[0x0][0x2d0], -R144 ;  /* 0x0000b40021027a23 */ /* 0x000fe20000010890 */
[C---:B-1----:R-:W-:Y:S03]  /*7670*/  HMMA.16816.F32 R84, R136.reuse, R128, R84 ;  /* 0x000000808854723c */ /* 0x042fe60000001854 */
[----:B------:R-:W-:Y:S05]  /*7680*/  FADD.FTZ R33, R152, R126 ;  /* 0x0000007e98217221 */ /* 0x000fea0000010000 */
[C---:B------:R-:W-:Y:S01]  /*7690*/  HMMA.16816.F32 R88, R136.reuse, R130, R88 ;  /* 0x000000828858723c */ /* 0x040fe20000001858 */
[----:B------:R-:W1:Y:S03]  /*76a0*/  LDSM.16.MT88.4 R128, [R178+0x4000] ;  /* 0x00400000b280783b */ /* 0x000e660000004200 */
[--C-:B--2---:R-:W-:Y:S01]  /*76b0*/  FFMA.FTZ R0, R20, c[0x0][0x2d0], -R144.reuse ;  /* 0x0000b40014007a23 */ /* 0x104fe20000010890 */
[----:B---3--:R-:W-:Y:S03]  /*76c0*/  F2FP.PACK_AB R15, R155, R156 ;  /* 0x0000009c9b0f723e */ /* 0x008fe600000000ff */
[----:B------:R2:W-:Y:S01]  /*76d0*/  MUFU.EX2 R143, R0 ;  /* 0x00000000008f7308 */ /* 0x0005e20000000800 */
[C---:B-1----:R-:W-:Y:S03]  /*76e0*/  HMMA.16816.F32 R92, R136.reuse, R128, R92 ;  /* 0x00000080885c723c */ /* 0x042fe6000000185c */
[--C-:B--2---:R-:W-:Y:S06]  /*76f0*/  FFMA.FTZ R0, R21, c[0x0][0x2d0], -R144.reuse ;  /* 0x0000b40015007a23 */ /* 0x104fec0000010890 */
[----:B------:R1:W-:Y:S01]  /*7700*/  MUFU.EX2 R146, R0 ;  /* 0x0000000000927308 */ /* 0x0003e20000000800 */
[C---:B------:R-:W-:Y:S01]  /*7710*/  HMMA.16816.F32 R96, R136.reuse, R130, R96 ;  /* 0x000000828860723c */ /* 0x040fe20000001860 */
[----:B------:R-:W2:Y:S02]  /*7720*/  LDSM.16.MT88.4 R128, [R179+0x4000] ;  /* 0x00400000b380783b */ /* 0x000ea40000004200 */
[--C-:B-1----:R-:W-:Y:S06]  /*7730*/  FFMA.FTZ R0, R24, c[0x0][0x2d0], -R144.reuse ;  /* 0x0000b40018007a23 */ /* 0x102fec0000010890 */
[----:B------:R1:W-:Y:S01]  /*7740*/  MUFU.EX2 R145, R0 ;  /* 0x0000000000917308 */ /* 0x0003e20000000800 */
[C---:B--2---:R-:W-:Y:S08]  /*7750*/  HMMA.16816.F32 R100, R136.reuse, R128, R100 ;  /* 0x000000808864723c */ /* 0x044ff00000001864 */
[C---:B------:R-:W-:Y:S01]  /*7760*/  HMMA.16816.F32 R104, R136.reuse, R130, R104 ;  /* 0x000000828868723c */ /* 0x040fe20000001868 */
[----:B------:R-:W2:Y:S03]  /*7770*/  LDSM.16.MT88.4 R128, [R181+0x4000] ;  /* 0x00400000b580783b */ /* 0x000ea60000004200 */
[----:B-1----:R-:W-:Y:S04]  /*7780*/  FFMA.FTZ R0, R25, c[0x0][0x2d0], -R144 ;  /* 0x0000b40019007a23 */ /* 0x002fe80000010890 */
[----:B------:R1:W-:Y:S04]  /*7790*/  MUFU.EX2 R147, R0 ;  /* 0x0000000000937308 */ /* 0x0003e80000000800 */
[--C-:B-1----:R-:W-:Y:S06]  /*77a0*/  FFMA.FTZ R0, R22, c[0x0][0x2d0], -R127.reuse ;  /* 0x0000b40016007a23 */ /* 0x102fec000001087f */
[----:B------:R1:W3:Y:S01]  /*77b0*/  MUFU.EX2 R142, R0 ;  /* 0x00000000008e7308 */ /* 0x0002e20000000800 */
[C---:B--2---:R-:W-:Y:S08]  /*77c0*/  HMMA.16816.F32 R108, R136.reuse, R128, R108 ;  /* 0x00000080886c723c */ /* 0x044ff0000000186c */
[C---:B------:R-:W-:Y:S01]  /*77d0*/  HMMA.16816.F32 R112, R136.reuse, R130, R112 ;  /* 0x000000828870723c */ /* 0x040fe20000001870 */
[----:B------:R-:W2:Y:S03]  /*77e0*/  LDSM.16.MT88.4 R128, [R180+0x4000] ;  /* 0x00400000b480783b */ /* 0x000ea60000004200 */
[--C-:B-1----:R-:W-:Y:S05]  /*77f0*/  FFMA.FTZ R0, R23, c[0x0][0x2d0], -R127.reuse ;  /* 0x0000b40017007a23 */ /* 0x102fea000001087f */
[----:B------:R-:W-:Y:S01]  /*7800*/  LDSM.16.MT88.4 R20, [R179+0x1000] ;  /* 0x00100000b314783b */ /* 0x000fe20000004200 */
[----:B------:R1:W4:Y:S02]  /*7810*/  MUFU.EX2 R141, R0 ;  /* 0x00000000008d7308 */ /* 0x0003240000000800 */
[--C-:B-1----:R-:W-:Y:S01]  /*7820*/  FFMA.FTZ R0, R26, c[0x0][0x2d0], -R127.reuse ;  /* 0x0000b4001a007a23 */ /* 0x102fe2000001087f */
[C---:B--2---:R-:W-:Y:S07]  /*7830*/  HMMA.16816.F32 R116, R136.reuse, R128, R116 ;  /* 0x000000808874723c */ /* 0x044fee0000001874 */
[----:B------:R1:W2:Y:S01]  /*7840*/  MUFU.EX2 R140, R0 ;  /* 0x00000000008c7308 */ /* 0x0002a20000000800 */
[----:B------:R-:W-:Y:S01]  /*7850*/  HMMA.16816.F32 R120, R136, R130, R120 ;  /* 0x000000828878723c */ /* 0x000fe20000001878 */
[----:B------:R-:W5:Y:S08]  /*7860*/  LDSM.16.MT88.4 R128, [R178+0x800] ;  /* 0x00080000b280783b */ /* 0x000f700000004200 */
[----:B------:R-:W-:Y:S10]  /*7870*/  MUFU.EX2 R136, R29 ;  /* 0x0000001d00887308 */ /* 0x000ff40000000800 */
[----:B------:R2:W-:Y:S01]  /*7880*/  MUFU.EX2 R138, R2 ;  /* 0x00000002008a7308 */ /* 0x0005e20000000800 */
[----:B-1----:R-:W-:Y:S02]  /*7890*/  FFMA.FTZ R0, R27, c[0x0][0x2d0], -R127 ;  /* 0x0000b4001b007a23 */ /* 0x002fe4000001087f */
[----:B------:R-:W-:Y:S07]  /*78a0*/  LDSM.16.MT88.4 R24, [R181+0x1000] ;  /* 0x00100000b518783b */ /* 0x000fee0000004200 */
[----:B------:R1:W1:Y:S01]  /*78b0*/  MUFU.EX2 R139, R0 ;  /* 0x00000000008b7308 */ /* 0x0002620000000800 */
[----:B--2---:R-:W-:Y:S01]  /*78c0*/  FADD.FTZ R2, R159, R33 ;  /* 0x000000219f027221 */ /* 0x004fe20000010000 */
[C---:B-----5:R-:W-:Y:S05]  /*78d0*/  HMMA.16816.F32 R4, R12.reuse, R128, R4 ;  /* 0x000000800c04723c */ /* 0x060fea0000001804 */
[----:B------:R-:W-:Y:S03]  /*78e0*/  FADD.FTZ R2, R148, R2 ;  /* 0x0000000294027221 */ /* 0x000fe60000010000 */
[C---:B------:R-:W-:Y:S01]  /*78f0*/  HMMA.16816.F32 R8, R12.reuse, R130, R8 ;  /* 0x000000820c08723c */ /* 0x040fe20000001808 */
[----:B------:R-:W2:Y:S03]  /*7900*/  LDSM.16.MT88.4 R128, [R180+0x800] ;  /* 0x00080000b480783b */ /* 0x000ea60000004200 */
[----:B-1----:R-:W-:Y:S02]  /*7910*/  FADD.FTZ R0, R153, R124 ;  /* 0x0000007c99007221 */ /* 0x002fe40000010000 */
[--C-:B------:R-:W-:Y:S02]  /*7920*/  FFMA.FTZ R124, R28, c[0x0][0x2d0], -R144.reuse ;  /* 0x0000b4001c7c7a23 */ /* 0x100fe40000010890 */
[C---:B------:R-:W-:Y:S02]  /*7930*/  HMMA.16816.F32 R36, R12.reuse, R132, R36 ;  /* 0x000000840c24723c */ /* 0x040fe40000001824 */
[----:B------:R-:W1:Y:S02]  /*7940*/  MUFU.EX2 R126, R124 ;  /* 0x0000007c007e7308 */ /* 0x000e640000000800 */
[----:B------:R-:W-:Y:S02]  /*7950*/  FFMA.FTZ R28, R32, c[0x0][0x2d0], -R144 ;  /* 0x0000b400201c7a23 */ /* 0x000fe40000010890 */
[----:B------:R-:W-:Y:S02]  /*7960*/  FADD.FTZ R32, R154, R0 ;  /* 0x000000009a207221 */ /* 0x000fe40000010000 */
[C---:B------:R-:W-:Y:S04]  /*7970*/  HMMA.16816.F32 R40, R12.reuse, R134, R40 ;  /* 0x000000860c28723c */ /* 0x040fe80000001828 */
[----:B------:R5:W1:Y:S01]  /*7980*/  MUFU.EX2 R137, R28 ;  /* 0x0000001c00897308 */ /* 0x000a620000000800 */
[--C-:B------:R-:W-:Y:S02]  /*7990*/  FFMA.FTZ R0, R30, c[0x0][0x2d0], -R127.reuse ;  /* 0x0000b4001e007a23 */ /* 0x100fe4000001087f */
[----:B------:R-:W-:Y:S01]  /*79a0*/  FADD.FTZ R29, R149, R32 ;  /* 0x00000020951d7221 */ /* 0x000fe20000010000 */
[C---:B------:R-:W-:Y:S04]  /*79b0*/  HMMA.16816.F32 R44, R12.reuse, R16, R44 ;  /* 0x000000100c2c723c */ /* 0x040fe8000000182c */
[----:B------:R-:W-:Y:S02]  /*79c0*/  FADD.FTZ R2, R150, R2 ;  /* 0x0000000296027221 */ /* 0x000fe40000010000 */
[----:B------:R1:W-:Y:S02]  /*79d0*/  MUFU.EX2 R124, R0 ;  /* 0x00000000007c7308 */ /* 0x0003e40000000800 */
[C---:B------:R-:W-:Y:S01]  /*79e0*/  HMMA.16816.F32 R48, R12.reuse, R18, R48 ;  /* 0x000000120c30723c */ /* 0x040fe20000001830 */
[----:B------:R-:W1:Y:S03]  /*79f0*/  LDSM.16.MT88.4 R16, [R178+0x2800] ;  /* 0x00280000b210783b */ /* 0x000e660000004200 */
[----:B------:R-:W-:Y:S04]  /*7a00*/  FADD.FTZ R2, R156, R2 ;  /* 0x000000029c027221 */ /* 0x000fe80000010000 */
[----:B------:R-:W-:Y:S01]  /*7a10*/  FADD.FTZ R2, R155, R2 ;  /* 0x000000029b027221 */ /* 0x000fe20000010000 */
[C---:B--2---:R-:W-:Y:S03]  /*7a20*/  HMMA.16816.F32 R52, R12.reuse, R128, R52 ;  /* 0x000000800c34723c */ /* 0x044fe60000001834 */
[--C-:B-----5:R-:W-:Y:S02]  /*7a30*/  FFMA.FTZ R28, R35, c[0x0][0x2d0], -R127.reuse ;  /* 0x0000b400231c7a23 */ /* 0x120fe4000001087f */
[----:B---3--:R-:W-:Y:S03]  /*7a40*/  FADD.FTZ R2, R142, R2 ;  /* 0x000000028e027221 */ /* 0x008fe60000010000 */
[C---:B------:R-:W-:Y:S01]  /*7a50*/  HMMA.16816.F32 R56, R12.reuse, R130, R56 ;  /* 0x000000820c38723c */ /* 0x040fe20000001838 */
[----:B------:R-:W2:Y:S01]  /*7a60*/  LDSM.16.MT88.4 R128, [R179+0x2800] ;  /* 0x00280000b380783b */ /* 0x000ea20000004200 */
[----:B------:R-:W-:Y:S02]  /*7a70*/  MUFU.EX2 R28, R28 ;  /* 0x0000001c001c7308 */ /* 0x000fe40000000800 */
[----:B----4-:R-:W-:Y:S02]  /*7a80*/  FADD.FTZ R2, R141, R2 ;  /* 0x000000028d027221 */ /* 0x010fe40000010000 */
[--C-:B-1----:R-:W-:Y:S02]  /*7a90*/  FFMA.FTZ R0, R31, c[0x0][0x2d0], -R127.reuse ;  /* 0x0000b4001f007a23 */ /* 0x102fe4000001087f */
[----:B------:R-:W-:Y:S04]  /*7aa0*/  FADD.FTZ R2, R140, R2 ;  /* 0x000000028c027221 */ /* 0x000fe80000010000 */
[----:B------:R1:W3:Y:S01]  /*7ab0*/  MUFU.EX2 R31, R0 ;  /* 0x00000000001f7308 */ /* 0x0002e20000000800 */
[C---:B------:R-:W-:Y:S08]  /*7ac0*/  HMMA.16816.F32 R60, R12.reuse, R16, R60 ;  /* 0x000000100c3c723c */ /* 0x040ff0000000183c */
[C---:B------:R-:W-:Y:S01]  /*7ad0*/  HMMA.16816.F32 R64, R12.reuse, R18, R64 ;  /* 0x000000120c40723c */ /* 0x040fe20000001840 */
[----:B------:R-:W4:Y:S03]  /*7ae0*/  LDSM.16.MT88.4 R16, [R181+0x2800] ;  /* 0x00280000b510783b */ /* 0x000f260000004200 */
[----:B-1----:R-:W-:Y:S01]  /*7af0*/  FFMA.FTZ R0, R34, c[0x0][0x2d0], -R127 ;  /* 0x0000b40022007a23 */ /* 0x002fe2000001087f */
[----:B------:R-:W-:Y:S03]  /*7b00*/  MOV R127, R3 ;  /* 0x00000003007f7202 */ /* 0x000fe60000000f00 */
[----:B------:R1:W5:Y:S01]  /*7b10*/  MUFU.EX2 R30, R0 ;  /* 0x00000000001e7308 */ /* 0x0003620000000800 */
[C---:B--2---:R-:W-:Y:S08]  /*7b20*/  HMMA.16816.F32 R68, R12.reuse, R128, R68 ;  /* 0x000000800c44723c */ /* 0x044ff00000001844 */
[C---:B------:R-:W-:Y:S01]  /*7b30*/  HMMA.16816.F32 R72, R12.reuse, R130, R72 ;  /* 0x000000820c48723c */ /* 0x040fe20000001848 */
[----:B------:R-:W2:Y:S03]  /*7b40*/  LDSM.16.MT88.4 R128, [R180+0x2800] ;  /* 0x00280000b480783b */ /* 0x000ea60000004200 */
[----:B-1----:R-:W-:Y:S04]  /*7b50*/  FADD.FTZ R0, R151, R29 ;  /* 0x0000001d97007221 */ /* 0x002fe80000010000 */
[----:B------:R-:W-:Y:S04]  /*7b60*/  FADD.FTZ R0, R157, R0 ;  /* 0x000000009d007221 */ /* 0x000fe80000010000 */
[----:B------:R-:W-:Y:S01]  /*7b70*/  FADD.FTZ R0, R158, R0 ;  /* 0x000000009e007221 */ /* 0x000fe20000010000 */
[C---:B----4-:R-:W-:Y:S03]  /*7b80*/  HMMA.16816.F32 R76, R12.reuse, R16, R76 ;  /* 0x000000100c4c723c */ /* 0x050fe6000000184c */
[----:B------:R-:W-:Y:S04]  /*7b90*/  FADD.FTZ R0, R143, R0 ;  /* 0x000000008f007221 */ /* 0x000fe80000010000 */
[C---:B------:R-:W-:Y:S01]  /*7ba0*/  FADD.FTZ R0, R146.reuse, R0 ;  /* 0x0000000092007221 */ /* 0x040fe20000010000 */
[C---:B------:R-:W-:Y:S01]  /*7bb0*/  HMMA.16816.F32 R80, R12.reuse, R18, R80 ;  /* 0x000000120c50723c */ /* 0x040fe20000001850 */
[----:B------:R-:W1:Y:S03]  /*7bc0*/  LDSM.16.MT88.4 R16, [R178+0x4800] ;  /* 0x00480000b210783b */ /* 0x000e660000004200 */
[----:B------:R-:W-:Y:S04]  /*7bd0*/  FADD.FTZ R0, R145, R0 ;  /* 0x0000000091007221 */ /* 0x000fe80000010000 */
[C---:B------:R-:W-:Y:S01]  /*7be0*/  FADD.FTZ R0, R147.reuse, R0 ;  /* 0x0000000093007221 */ /* 0x040fe20000010000 */
[C---:B--2---:R-:W-:Y:S08]  /*7bf0*/  HMMA.16816.F32 R84, R12.reuse, R128, R84 ;  /* 0x000000800c54723c */ /* 0x044ff00000001854 */
[C---:B------:R-:W-:Y:S01]  /*7c00*/  HMMA.16816.F32 R88, R12.reuse, R130, R88 ;  /* 0x000000820c58723c */ /* 0x040fe20000001858 */
[----:B------:R-:W2:Y:S07]  /*7c10*/  LDSM.16.MT88.4 R128, [R179+0x4800] ;  /* 0x00480000b380783b */ /* 0x000eae0000004200 */
[C---:B-1----:R-:W-:Y:S08]  /*7c20*/  HMMA.16816.F32 R92, R12.reuse, R16, R92 ;  /* 0x000000100c5c723c */ /* 0x042ff0000000185c */
[C---:B------:R-:W-:Y:S01]  /*7c30*/  HMMA.16816.F32 R96, R12.reuse, R18, R96 ;  /* 0x000000120c60723c */ /* 0x040fe20000001860 */
[----:B------:R-:W1:Y:S07]  /*7c40*/  LDSM.16.MT88.4 R16, [R181+0x4800] ;  /* 0x00480000b510783b */ /* 0x000e6e0000004200 */
[C---:B--2---:R-:W-:Y:S08]  /*7c50*/  HMMA.16816.F32 R100, R12.reuse, R128, R100 ;  /* 0x000000800c64723c */ /* 0x044ff00000001864 */
[C---:B------:R-:W-:Y:S01]  /*7c60*/  HMMA.16816.F32 R104, R12.reuse, R130, R104 ;  /* 0x000000820c68723c */ /* 0x040fe20000001868 */
[----:B------:R-:W2:Y:S07]  /*7c70*/  LDSM.16.MT88.4 R128, [R180+0x4800] ;  /* 0x00480000b480783b */ /* 0x000eae0000004200 */
[C---:B-1----:R-:W-:Y:S08]  /*7c80*/  HMMA.16816.F32 R108, R12.reuse, R16, R108 ;  /* 0x000000100c6c723c */ /* 0x042ff0000000186c */
[C---:B------:R-:W-:Y:S01]  /*7c90*/  HMMA.16816.F32 R112, R12.reuse, R18, R112 ;  /* 0x000000120c70723c */ /* 0x040fe20000001870 */
[----:B------:R-:W1:Y:S07]  /*7ca0*/  LDSM.16.MT88.4 R16, [R178+0x1000] ;  /* 0x00100000b210783b */ /* 0x000e6e0000004200 */
[C---:B--2---:R-:W-:Y:S08]  /*7cb0*/  HMMA.16816.F32 R116, R12.reuse, R128, R116 ;  /* 0x000000800c74723c */ /* 0x044ff00000001874 */
[----:B------:R-:W-:Y:S01]  /*7cc0*/  HMMA.16816.F32 R120, R12, R130, R120 ;  /* 0x000000820c78723c */ /* 0x000fe20000001878 */
[----:B------:R-:W-:Y:S06]  /*7cd0*/  LDSM.16.MT88.4 R128, [R178+0x1800] ;  /* 0x00180000b280783b */ /* 0x000fec0000004200 */
[----:B------:R-:W-:Y:S02]  /*7ce0*/  F2FP.PACK_AB R12, R146, R143 ;  /* 0x0000008f920c723e */ /* 0x000fe400000000ff */
[----:B------:R-:W-:Y:S03]  /*7cf0*/  F2FP.PACK_AB R14, R147, R145 ;  /* 0x00000091930e723e */ /* 0x000fe600000000ff */
[----:B------:R-:W-:Y:S02]  /*7d00*/  F2FP.PACK_AB R13, R141, R142 ;  /* 0x0000008e8d0d723e */ /* 0x000fe400000000ff */
[----:B------:R-:W-:Y:S07]  /*7d10*/  F2FP.PACK_AB R15, R139, R140 ;  /* 0x0000008c8b0f723e */ /* 0x000fee00000000ff */
[C---:B-1----:R-:W-:Y:S08]  /*7d20*/  HMMA.16816.F32 R4, R12.reuse, R16, R4 ;  /* 0x000000100c04723c */ /* 0x042ff00000001804 */
[C---:B------:R-:W-:Y:S01]  /*7d30*/  HMMA.16816.F32 R8, R12.reuse, R18, R8 ;  /* 0x000000120c08723c */ /* 0x040fe20000001808 */
[----:B------:R-:W1:Y:S07]  /*7d40*/  LDSM.16.MT88.4 R16, [R180+0x1000] ;  /* 0x00100000b410783b */ /* 0x000e6e0000004200 */
[C---:B------:R-:W-:Y:S08]  /*7d50*/  HMMA.16816.F32 R36, R12.reuse, R20, R36 ;  /* 0x000000140c24723c */ /* 0x040ff00000001824 */
[C---:B------:R-:W-:Y:S01]  /*7d60*/  HMMA.16816.F32 R40, R12.reuse, R22, R40 ;  /* 0x000000160c28723c */ /* 0x040fe20000001828 */
[----:B------:R-:W2:Y:S07]  /*7d70*/  LDSM.16.MT88.4 R20, [R178+0x3000] ;  /* 0x00300000b214783b */ /* 0x000eae0000004200 */
        /* <DEDUP_REMOVED lines=9> */
[C---:B----4-:R-:W-:Y:S08]  /*7e10*/  HMMA.16816.F32 R68, R12.reuse, R24, R68 ;  /* 0x000000180c44723c */ /* 0x050ff00000001844 */
        /* <DEDUP_REMOVED lines=18> */
[----:B------:R-:W-:Y:S01]  /*7f40*/  HMMA.16816.F32 R120, R12, R26, R120 ;  /* 0x0000001a0c78723c */ /* 0x000fe20000001878 */
[----:B------:R-:W4:Y:S06]  /*7f50*/  LDSM.16.MT88.4 R24, [R180+0x1800] ;  /* 0x00180000b418783b */ /* 0x000f2c0000004200 */
[----:B------:R-:W-:Y:S02]  /*7f60*/  F2FP.PACK_AB R12, R136, R126 ;  /* 0x0000007e880c723e */ /* 0x000fe400000000ff */
[----:B------:R-:W-:Y:S03]  /*7f70*/  F2FP.PACK_AB R14, R138, R137 ;  /* 0x000000898a0e723e */ /* 0x000fe600000000ff */
[----:B---3--:R-:W-:Y:S02]  /*7f80*/  F2FP.PACK_AB R13, R31, R124 ;  /* 0x0000007c1f0d723e */ /* 0x008fe400000000ff */
[----:B-----5:R-:W-:Y:S07]  /*7f90*/  F2FP.PACK_AB R15, R28, R30 ;  /* 0x0000001e1c0f723e */ /* 0x020fee00000000ff */
[C---:B------:R-:W-:Y:S01]  /*7fa0*/  HMMA.16816.F32 R132, R12.reuse, R128, R4 ;  /* 0x000000800c84723c */ /* 0x040fe20000001804 */
[----:B------:R-:W3:Y:S07]  /*7fb0*/  LDSM.16.MT88.4 R4, [R178+0x3800] ;  /* 0x00380000b204783b */ /* 0x000eee0000004200 */
[C---:B------:R-:W-:Y:S01]  /*7fc0*/  HMMA.16816.F32 R128, R12.reuse, R130, R8 ;  /* 0x000000820c80723c */ /* 0x040fe20000001808 */
[----:B------:R-:W5:Y:S07]  /*7fd0*/  LDSM.16.MT88.4 R8, [R179+0x3800] ;  /* 0x00380000b308783b */ /* 0x000f6e0000004200 */
[C---:B-1----:R-:W-:Y:S08]  /*7fe0*/  HMMA.16816.F32 R36, R12.reuse, R16, R36 ;  /* 0x000000100c24723c */ /* 0x042ff00000001824 */
[C---:B------:R-:W-:Y:S01]  /*7ff0*/  HMMA.16816.F32 R40, R12.reuse, R18, R40 ;  /* 0x000000120c28723c */ /* 0x040fe20000001828 */
[----:B------:R-:W1:Y:S07]  /*8000*/  LDSM.16.MT88.4 R16, [R181+0x3800] ;  /* 0x00380000b510783b */ /* 0x000e6e0000004200 */
[C---:B--2---:R-:W-:Y:S08]  /*8010*/  HMMA.16816.F32 R44, R12.reuse, R20, R44 ;  /* 0x000000140c2c723c */ /* 0x044ff0000000182c */
[C---:B------:R-:W-:Y:S01]  /*8020*/  HMMA.16816.F32 R48, R12.reuse, R22, R48 ;  /* 0x000000160c30723c */ /* 0x040fe20000001830 */
[----:B------:R-:W2:Y:S07]  /*8030*/  LDSM.16.MT88.4 R20, [R180+0x3800] ;  /* 0x00380000b414783b */ /* 0x000eae0000004200 */
[C---:B----4-:R-:W-:Y:S08]  /*8040*/  HMMA.16816.F32 R52, R12.reuse, R24, R52 ;  /* 0x000000180c34723c */ /* 0x050ff00000001834 */
[C---:B------:R-:W-:Y:S08]  /*8050*/  HMMA.16816.F32 R56, R12.reuse, R26, R56 ;  /* 0x0000001a0c38723c */ /* 0x040ff00000001838 */
[C---:B---3--:R-:W-:Y:S08]  /*8060*/  HMMA.16816.F32 R60, R12.reuse, R4, R60 ;  /* 0x000000040c3c723c */ /* 0x048ff0000000183c */
[C---:B------:R-:W-:Y:S01]  /*8070*/  HMMA.16816.F32 R64, R12.reuse, R6, R64 ;  /* 0x000000060c40723c */ /* 0x040fe20000001840 */
[----:B------:R-:W3:Y:S07]  /*8080*/  LDSM.16.MT88.4 R4, [R178+0x5800] ;  /* 0x00580000b204783b */ /* 0x000eee0000004200 */
[C---:B-----5:R-:W-:Y:S08]  /*8090*/  HMMA.16816.F32 R68, R12.reuse, R8, R68 ;  /* 0x000000080c44723c */ /* 0x060ff00000001844 */
        /* <DEDUP_REMOVED lines=8> */
[C---:B---3--:R-:W-:Y:S07]  /*8120*/  HMMA.16816.F32 R92, R12.reuse, R4, R92 ;  /* 0x000000040c5c723c */ /* 0x048fee000000185c */
[----:B------:R-:W-:Y:S01]  /*8130*/  FADD.FTZ R4, R139, R2 ;  /* 0x000000028b047221 */ /* 0x000fe20000010000 */
[C---:B------:R-:W-:Y:S04]  /*8140*/  HMMA.16816.F32 R96, R12.reuse, R6, R96 ;  /* 0x000000060c60723c */ /* 0x040fe80000001860 */
[----:B------:R-:W-:Y:S01]  /*8150*/  FADD.FTZ R2, R126, R0 ;  /* 0x000000007e027221 */ /* 0x000fe20000010000 */
[----:B------:R-:W-:Y:S01]  /*8160*/  MOV R126, R125 ;  /* 0x0000007d007e7202 */ /* 0x000fe20000000f00 */
[----:B------:R-:W-:Y:S02]  /*8170*/  FADD.FTZ R0, R124, R4 ;  /* 0x000000047c007221 */ /* 0x000fe40000010000 */
[C---:B----4-:R-:W-:Y:S04]  /*8180*/  HMMA.16816.F32 R100, R12.reuse, R8, R100 ;  /* 0x000000080c64723c */ /* 0x050fe80000001864 */
[----:B------:R-:W-:Y:S02]  /*8190*/  FADD.FTZ R2, R136, R2 ;  /* 0x0000000288027221 */ /* 0x000fe40000010000 */
[----:B------:R-:W-:Y:S02]  /*81a0*/  FADD.FTZ R0, R31, R0 ;  /* 0x000000001f007221 */ /* 0x000fe40000010000 */
[C---:B------:R-:W-:Y:S04]  /*81b0*/  HMMA.16816.F32 R104, R12.reuse, R10, R104 ;  /* 0x0000000a0c68723c */ /* 0x040fe80000001868 */
[----:B------:R-:W-:Y:S02]  /*81c0*/  FADD.FTZ R4, R137, R2 ;  /* 0x0000000289047221 */ /* 0x000fe40000010000 */
[----:B------:R-:W-:Y:S01]  /*81d0*/  FADD.FTZ R2, R30, R0 ;  /* 0x000000001e027221 */ /* 0x000fe20000010000 */
[----:B------:R-:W-:Y:S01]  /*81e0*/  IADD3 R0, R193, -0x1, RZ ;  /* 0xffffffffc1007810 */ /* 0x000fe20007ffe0ff */
[C---:B-1----:R-:W-:Y:S04]  /*81f0*/  HMMA.16816.F32 R108, R12.reuse, R16, R108 ;  /* 0x000000100c6c723c */ /* 0x042fe8000000186c */
[----:B------:R-:W-:Y:S01]  /*8200*/  FADD.FTZ R195, R138, R4 ;  /* 0x000000048ac37221 */ /* 0x000fe20000010000 */
[----:B------:R-:W-:Y:S01]  /*8210*/  MOV R193, R0 ;  /* 0x0000000000c17202 */ /* 0x000fe20000000f00 */
[----:B------:R-:W-:Y:S02]  /*8220*/  FADD.FTZ R196, R28, R2 ;  /* 0x000000021cc47221 */ /* 0x000fe40000010000 */
[C---:B------:R-:W-:Y:S08]  /*8230*/  HMMA.16816.F32 R112, R12.reuse, R18, R112 ;  /* 0x000000120c70723c */ /* 0x040ff00000001870 */
[C---:B--2---:R-:W-:Y:S08]  /*8240*/  HMMA.16816.F32 R116, R12.reuse, R20, R116 ;  /* 0x000000140c74723c */ /* 0x044ff00000001874 */
[----:B------:R-:W-:Y:S07]  /*8250*/  HMMA.16816.F32 R120, R12, R22, R120 ;  /* 0x000000160c78723c */ /* 0x000fee0000001878 */
[----:B------:R-:W-:Y:S01]  /*8260*/  MOV R12, R3 ;  /* 0x00000003000c7202 */ /* 0x000fe20000000f00 */
[----:B------:R-:W-:-:S11]  /*8270*/  @P0 BRA `(.L_x_61) ;  /* 0xffffd22000000947 */ /* 0x000fd6000383ffff */
.L_x_54:
[----:B------:R-:W-:Y:S05]  /*8280*/  BRA.DIV ~URZ, `(.L_x_62) ;  /* 0x000056327f007947 */ /* 0x000fea000b800000 */
[----:B------:R1:W2:Y:S02]  /*8290*/  SHFL.BFLY PT, R0, R195, 0x2, 0x1f ;  /* 0x0c401f00c3007f89 */ /* 0x0002a400000e0000 */
.L_x_139:
[----:B--2---:R-:W-:Y:S01]  /*82a0*/  FADD.FTZ R4, R0, R195 ;  /* 0x000000c300047221 */ /* 0x004fe20000010000 */
[----:B------:R-:W-:Y:S05]  /*82b0*/  BRA.DIV ~URZ, `(.L_x_63) ;  /* 0x000056527f007947 */ /* 0x000fea000b800000 */
[----:B------:R-:W2:Y:S04]  /*82c0*/  SHFL.BFLY PT, R0, R196, 0x2, 0x1f ;  /* 0x0c401f00c4007f89 */ /* 0x000ea800000e0000 */
[----:B------:R-:W3:Y:S01]  /*82d0*/  SHFL.BFLY PT, R2, R4, 0x1, 0x1f ;  /* 0x0c201f0004027f89 */ /* 0x000ee200000e0000 */
[----:B--2---:R-:W-:-:S02]  /*82e0*/  FADD.FTZ R5, R0, R196 ;  /* 0x000000c400057221 */ /* 0x004fc40000010000 */
[----:B---3--:R-:W-:-:S03]  /*82f0*/  FADD.FTZ R4, R4, R2 ;  /* 0x0000000204047221 */ /* 0x008fc60000010000 */
[----:B------:R2:W3:Y:S04]  /*8300*/  SHFL.BFLY PT, R3, R5, 0x1, 0x1f ;  /* 0x0c201f0005037f89 */ /* 0x0004e800000e0000 */
.L_x_140:
[----:B------:R-:W-:Y:S01]  /*8310*/  FSETP.NE.FTZ.AND P1, PT, R4, RZ, PT ;  /* 0x000000ff0400720b */ /* 0x000fe20003f35000 */
[----:B---3--:R-:W-:Y:S01]  /*8320*/  FADD.FTZ R3, R3, R5 ;  /* 0x0000000503037221 */ /* 0x008fe20000010000 */
[----:B------:R-:W-:Y:S02]  /*8330*/  MOV R2, RZ ;  /* 0x000000ff00027202 */ /* 0x000fe40000000f00 */
[----:B------:R-:W-:Y:S02]  /*8340*/  MOV R0, RZ ;  /* 0x000000ff00007202 */ /* 0x000fe40000000f00 */
[----:B------:R-:W-:Y:S02]  /*8350*/  FSETP.NE.FTZ.AND P0, PT, R3, RZ, PT ;  /* 0x000000ff0300720b */ /* 0x000fe40003f15000 */
[----:B------:R-:W-:Y:S02]  /*8360*/  MOV R23, 0xff800000 ;  /* 0xff80000000177802 */ /* 0x000fe40000000f00 */
[----:B------:R-:W-:-:S03]  /*8370*/  MOV R22, 0xff800000 ;  /* 0xff80000000167802 */ /* 0x000fc60000000f00 */
[----:B------:R-:W3:Y:S08]  /*8380*/  @P1 MUFU.RCP R2, R4 ;  /* 0x0000000400021308 */ /* 0x000ef00000001000 */
[----:B------:R4:W5:Y:S01]  /*8390*/  @P1 MUFU.LG2 R6, R4 ;  /* 0x0000000400061308 */ /* 0x0009620000000c00 */
[----:B---3--:R-:W-:-:S07]  /*83a0*/  FMUL.FTZ R30, R2, R36 ;  /* 0x00000024021e7220 */ /* 0x008fce0000410000 */
[----:B------:R-:W3:Y:S01]  /*83b0*/  @P0 MUFU.RCP R0, R3 ;  /* 0x0000000300000308 */ /* 0x000ee20000001000 */
[C---:B------:R-:W-:Y:S02]  /*83c0*/  FMUL.FTZ R31, R2.reuse, R37 ;  /* 0x00000025021f7220 */ /* 0x040fe40000410000 */
[C---:B------:R-:W-:Y:S02]  /*83d0*/  FMUL.FTZ R32, R2.reuse, R40 ;  /* 0x0000002802207220 */ /* 0x040fe40000410000 */
[----:B------:R-:W-:Y:S01]  /*83e0*/  FMUL.FTZ R33, R2, R41 ;  /* 0x0000002902217220 */ /* 0x000fe20000410000 */
[----:B----4-:R-:W-:Y:S01]  /*83f0*/  @P1 MOV R4, 0x3f317218 ;  /* 0x3f31721800041802 */ /* 0x010fe20000000f00 */
[----:B-----5:R-:W-:Y:S02]  /*8400*/  @P1 FMUL.FTZ R6, R6, 0.69314718246459960938 ;  /* 0x3f31721806061820 */ /* 0x020fe40000410000 */
[----:B------:R-:W-:Y:S02]  /*8410*/  FMUL.FTZ R36, R2, R48 ;  /* 0x0000003002247220 */ /* 0x000fe40000410000 */
[----:B------:R-:W-:-:S02]  /*8420*/  @P1 FMUL.FTZ R4, R4, c[0x0][0x2d0] ;  /* 0x0000b40004041a20 */ /* 0x000fc40000410000 */
        /* <DEDUP_REMOVED lines=18> */
[----:B------:R-:W-:Y:S02]  /*8550*/  FMUL.FTZ R73, R2, R85 ;  /* 0x0000005502497220 */ /* 0x000fe40000410000 */
[----:B------:R-:W-:Y:S01]  /*8560*/  @P1 FFMA.FTZ R23, R4, R125, R6 ;  /* 0x0000007d04171223 */ /* 0x000fe20000010006 */
[----:B------:R-:W-:Y:S01]  /*8570*/  MOV R4, 0x1 ;  /* 0x0000000100047802 */ /* 0x000fe20000000f00 */
        /* <DEDUP_REMOVED lines=24> */
[----:B------:R4:W5:Y:S01]  /*8700*/  @P0 MUFU.LG2 R2, R3 ;  /* 0x0000000300020308 */ /* 0x0009620000000c00 */
[C---:B---3--:R-:W-:Y:S02]  /*8710*/  FMUL.FTZ R104, R0.reuse, R134 ;  /* 0x0000008600687220 */ /* 0x048fe40000410000 */
[C---:B------:R-:W-:Y:S02]  /*8720*/  FMUL.FTZ R105, R0.reuse, R135 ;  /* 0x0000008700697220 */ /* 0x040fe40000410000 */
[C---:B------:R-:W-:Y:S02]  /*8730*/  FMUL.FTZ R96, R0.reuse, R130 ;  /* 0x0000008200607220 */ /* 0x040fe40000410000 */
[----:B------:R-:W-:-:S02]  /*8740*/  FMUL.FTZ R97, R0, R131 ;  /* 0x0000008300617220 */ /* 0x000fc40000410000 */
[C---:B------:R-:W-:Y:S02]  /*8750*/  FMUL.FTZ R130, R0.reuse, R50 ;  /* 0x0000003200827220 */ /* 0x040fe40000410000 */
[C---:B------:R-:W-:Y:S02]  /*8760*/  FMUL.FTZ R131, R0.reuse, R51 ;  /* 0x0000003300837220 */ /* 0x040fe40000410000 */
[C---:B------:R-:W-:Y:S02]  /*8770*/  FMUL.FTZ R134, R0.reuse, R74 ;  /* 0x0000004a00867220 */ /* 0x040fe40000410000 */
[----:B------:R-:W-:Y:S01]  /*8780*/  FMUL.FTZ R135, R0, R75 ;  /* 0x0000004b00877220 */ /* 0x000fe20000410000 */
[----:B----4-:R-:W-:Y:S01]  /*8790*/  @P0 MOV R3, 0x3f317218 ;  /* 0x3f31721800030802 */ /* 0x010fe20000000f00 */
[----:B-----5:R-:W-:Y:S02]  /*87a0*/  @P0 FMUL.FTZ R2, R2, 0.69314718246459960938 ;  /* 0x3f31721802020820 */ /* 0x020fe40000410000 */
[----:B------:R-:W-:-:S02]  /*87b0*/  FMUL.FTZ R112, R0, R54 ;  /* 0x0000003600707220 */ /* 0x000fc40000410000 */
[----:B------:R-:W-:Y:S02]  /*87c0*/  @P0 FMUL.FTZ R3, R3, c[0x0][0x2d0] ;  /* 0x0000b40003030a20 */ /* 0x000fe40000410000 */
        /* <DEDUP_REMOVED lines=38> */
[----:B------:R-:W-:Y:S01]  /*8a30*/  FMUL.FTZ R27, R0, R123 ;  /* 0x0000007b001b7220 */ /* 0x000fe20000410000 */
[----:B------:R-:W-:Y:S01]  /*8a40*/  PRMT R0, R4, 0x7610, R0 ;  /* 0x0000761004007816 */ /* 0x000fe20000000000 */
[----:B------:R-:W-:Y:S02]  /*8a50*/  @P0 FFMA.FTZ R22, R3, R12, R2 ;  /* 0x0000000c03160223 */ /* 0x000fe40000010002 */
.L_x_36:
[----:B------:R-:W3:Y:S01]  /*8a60*/  S2R R2, SR_TID.X ;  /* 0x0000000000027919 */ /* 0x000ee20000002100 */
[----:B------:R-:W-:Y:S01]  /*8a70*/  BSSY B0, `(.L_x_64) ;  /* 0x0000010000007945 */ /* 0x000fe20003800000 */
[----:B---3--:R-:W-:-:S13]  /*8a80*/  LOP3.LUT P0, RZ, R2, 0xff, RZ, 0xc0, !PT ;  /* 0x000000ff02ff7812 */ /* 0x008fda000780c0ff */
[----:B------:R-:W-:Y:S05]  /*8a90*/  @P0 BRA `(.L_x_65) ;  /* 0x000000d000000947 */ /* 0x000fea0003800000 */
[----:B------:R-:W3:Y:S01]  /*8aa0*/  S2R R4, SR_LANEID ;  /* 0x0000000000047919 */ /* 0x000ee20000000000 */
[----:B------:R-:W-:Y:S01]  /*8ab0*/  VOTEU.ANY UR4, UPT, PT ;  /* 0x0000000000047886 */ /* 0x000fe200038e0100 */
[----:B--2---:R-:W-:Y:S01]  /*8ac0*/  IMAD.MOV.U32 R5, RZ, RZ, c[0x0][0x564] ;  /* 0x00015900ff057624 */ /* 0x004fe200078e00ff */
[----:B------:R-:W3:Y:S08]  /*8ad0*/  FLO.U32 R3, UR4 ;  /* 0x0000000400037d00 */ /* 0x000ef000080e0000 */
[----:B------:R-:W2:Y:S01]  /*8ae0*/  POPC R2, UR4 ;  /* 0x0000000400027d09 */ /* 0x000ea20008000000 */
[----:B---3--:R-:W-:Y:S01]  /*8af0*/  ISETP.EQ.U32.AND P0, PT, R3, R4, PT ;  /* 0x000000040300720c */ /* 0x008fe20003f02070 */
[----:B------:R-:W-:-:S12]  /*8b00*/  IMAD.MOV.U32 R4, RZ, RZ, c[0x0][0x560] ;  /* 0x00015800ff047624 */ /* 0x000fd800078e00ff */
[----:B--2---:R2:W3:Y:S04]  /*8b10*/  @P0 ATOMG.E.ADD.STRONG.GPU PT, R2, [R4.64], R2 ;  /* 0x00000002040209a8 */ /* 0x0044e800081ee1c6 */
[----:B--2---:R-:W2:Y:S04]  /*8b20*/  S2R R4, SR_LTMASK ;  /* 0x0000000000047919 */ /* 0x004ea80000003900 */
[----:B---3--:R2:W3:Y:S02]  /*8b30*/  SHFL.IDX PT, R3, R2, R3, 0x1f ;  /* 0x00001f0302037589 */ /* 0x0084e400000e0000 */
[----:B--2---:R-:W-:-:S06]  /*8b40*/  LOP3.LUT R2, R4, UR4, RZ, 0xc0, !PT ;  /* 0x0000000404027c12 */ /* 0x004fcc000f8ec0ff */
[----:B------:R-:W3:Y:S02]  /*8b50*/  POPC R2, R2 ;  /* 0x0000000200027309 */ /* 0x000ee40000000000 */
[----:B---3--:R-:W-:-:S06]  /*8b60*/  IADD3 R212, R3, c[0x0][0xc], R2 ;  /* 0x0000030003d47a10 */ /* 0x008fcc0007ffe002 */
.L_x_65:
[----:B------:R-:W-:Y:S05]  /*8b70*/  BSYNC B0 ;  /* 0x0000000000007941 */ /* 0x000fea0003800000 */
.L_x_64:
[----:B------:R-:W-:Y:S01]  /*8b80*/  PRMT R0, R0, 0x9910, RZ ;  /* 0x0000991000007816 */ /* 0x000fe200000000ff */
[----:B------:R-:W-:Y:S01]  /*8b90*/  BSSY B1, `(.L_x_66) ;  /* 0x000032d000017945 */ /* 0x000fe20003800000 */
[----:B------:R-:W-:Y:S02]  /*8ba0*/  IMAD.MOV.U32 R94, RZ, RZ, R212 ;  /* 0x000000ffff5e7224 */ /* 0x000fe400078e00d4 */
[----:B------:R-:W-:-:S13]  /*8bb0*/  ISETP.NE.AND P0, PT, R0, RZ, PT ;  /* 0x000000ff0000720c */ /* 0x000fda0003f05270 */
[----:B------:R-:W-:Y:S05]  /*8bc0*/  @!P0 BRA `(.L_x_67) ;  /* 0x0000260000008947 */ /* 0x000fea0003800000 */
[----:B--2---:R-:W2:Y:S01]  /*8bd0*/  LDL R5, [R1] ;  /* 0x0000000001057983 */ /* 0x004ea20000100800 */
[----:B------:R-:W-:Y:S01]  /*8be0*/  WARPSYNC 0xffffffff ;  /* 0xffffffff00007948 */ /* 0x000fe20003800000 */
[----:B------:R-:W-:Y:S01]  /*8bf0*/  F2FP.PACK_AB R0, R125, R124 ;  /* 0x0000007c7d00723e */ /* 0x000fe200000000ff */
[----:B------:R-:W-:Y:S01]  /*8c00*/  IMAD.MOV.U32 R14, RZ, RZ, c[0x0][0x388] ;  /* 0x0000e200ff0e7624 */ /* 0x000fe200078e00ff */
[----:B------:R-:W-:Y:S01]  /*8c10*/  BAR.SYNC.DEFER_BLOCKING 0x1, 0x100 ;  /* 0x0044000000007b1d */ /* 0x000fe20000010000 */
[----:B------:R-:W-:Y:S02]  /*8c20*/  F2FP.PACK_AB R2, R105, R104 ;  /* 0x000000686902723e */ /* 0x000fe400000000ff */
[----:B------:R-:W-:Y:S02]  /*8c30*/  F2FP.PACK_AB R3, R29, R28 ;  /* 0x0000001c1d03723e */ /* 0x000fe400000000ff */
[----:B------:R-:W-:Y:S02]  /*8c40*/  F2FP.PACK_AB R4, R69, R68 ;  /* 0x000000444504723e */ /* 0x000fe400000000ff */
[----:B------:R-:W-:-:S02]  /*8c50*/  ISETP.NE.U32.AND P2, PT, RZ, c[0x0][0x500], PT ;  /* 0x00014000ff007a0c */ /* 0x000fc40003f45070 */
[----:B------:R-:W-:Y:S02]  /*8c60*/  ISETP.NE.U32.AND P3, PT, RZ, c[0x0][0x508], PT ;  /* 0x00014200ff007a0c */ /* 0x000fe40003f65070 */
[----:B------:R-:W-:Y:S02]  /*8c70*/  ISETP.NE.AND.EX P2, PT, RZ, c[0x0][0x504], PT, P2 ;  /* 0x00014100ff007a0c */ /* 0x000fe40003f45320 */
[----:B------:R-:W-:Y:S01]  /*8c80*/  ISETP.NE.AND.EX P3, PT, RZ, c[0x0][0x50c], PT, P3 ;  /* 0x00014300ff007a0c */ /* 0x000fe20003f65330 */
[----:B------:R3:W-:Y:S04]  /*8c90*/  STS [R223], R0 ;  /* 0x00000000df007388 */ /* 0x0007e80000000800 */
[----:B------:R4:W-:Y:S04]  /*8ca0*/  STS [R223+0x400], R2 ;  /* 0x00040002df007388 */ /* 0x0009e80000000800 */
[----:B------:R1:W-:Y:S01]  /*8cb0*/  STS [R224], R3 ;  /* 0x00000003e0007388 */ /* 0x0003e20000000800 */
[----:B---3--:R-:W-:-:S02]  /*8cc0*/  F2FP.PACK_AB R0, R97, R96 ;  /* 0x000000606100723e */ /* 0x008fc400000000ff */
[----:B----4-:R-:W-:-:S03]  /*8cd0*/  F2FP.PACK_AB R2, R31, R30 ;  /* 0x0000001e1f02723e */ /* 0x010fc600000000ff */
[----:B------:R3:W-:Y:S01]  /*8ce0*/  STS [R224+0x400], R0 ;  /* 0x00040000e0007388 */ /* 0x0007e20000000800 */
[----:B-1----:R-:W-:-:S03]  /*8cf0*/  F2FP.PACK_AB R3, R121, R120 ;  /* 0x000000787903723e */ /* 0x002fc600000000ff */
[----:B------:R1:W-:Y:S04]  /*8d00*/  STS [R226], R2 ;  /* 0x00000002e2007388 */ /* 0x0003e80000000800 */
[----:B------:R4:W-:Y:S01]  /*8d10*/  STS [R226+0x400], R3 ;  /* 0x00040003e2007388 */ /* 0x0009e20000000800 */
[----:B---3--:R-:W-:Y:S02]  /*8d20*/  F2FP.PACK_AB R0, R33, R32 ;  /* 0x000000202100723e */ /* 0x008fe400000000ff */
[----:B-1----:R-:W-:-:S03]  /*8d30*/  F2FP.PACK_AB R2, R109, R108 ;  /* 0x0000006c6d02723e */ /* 0x002fc600000000ff */
[----:B------:R1:W-:Y:S01]  /*8d40*/  STS [R225], R0 ;  /* 0x00000000e1007388 */ /* 0x0003e20000000800 */
[----:B----4-:R-:W-:-:S03]  /*8d50*/  F2FP.PACK_AB R3, R35, R34 ;  /* 0x000000222303723e */ /* 0x010fc600000000ff */
[----:B------:R3:W-:Y:S01]  /*8d60*/  STS [R225+0x400], R2 ;  /* 0x00040002e1007388 */ /* 0x0007e20000000800 */
[----:B-1----:R-:W-:Y:S02]  /*8d70*/  F2FP.PACK_AB R0, R47, R46 ;  /* 0x0000002e2f00723e */ /* 0x002fe400000000ff */
[----:B---3--:R-:W-:Y:S01]  /*8d80*/  F2FP.PACK_AB R2, R37, R36 ;  /* 0x000000242502723e */ /* 0x008fe200000000ff */
[----:B--2---:R1:W-:Y:S04]  /*8d90*/  STS [R5], R3 ;  /* 0x0000000305007388 */ /* 0x0043e80000000800 */
[----:B------:R2:W-:Y:S04]  /*8da0*/  STS [R5+0x400], R0 ;  /* 0x0004000005007388 */ /* 0x0005e80000000800 */
[----:B------:R3:W-:Y:S01]  /*8db0*/  STS [R251], R2 ;  /* 0x00000002fb007388 */ /* 0x0007e20000000800 */
[----:B-1----:R-:W-:-:S02]  /*8dc0*/  F2FP.PACK_AB R3, R131, R130 ;  /* 0x000000828303723e */ /* 0x002fc400000000ff */
[----:B--2---:R-:W-:-:S03]  /*8dd0*/  F2FP.PACK_AB R0, R41, R40 ;  /* 0x000000282900723e */ /* 0x004fc600000000ff */
[----:B------:R1:W-:Y:S01]  /*8de0*/  STS [R251+0x400], R3 ;  /* 0x00040003fb007388 */ /* 0x0003e20000000800 */
[----:B---3--:R-:W-:-:S03]  /*8df0*/  F2FP.PACK_AB R2, R113, R112 ;  /* 0x000000707102723e */ /* 0x008fc600000000ff */
[----:B------:R2:W-:Y:S04]  /*8e00*/  STS [R252], R0 ;  /* 0x00000000fc007388 */ /* 0x0005e80000000800 */
[----:B------:R3:W-:Y:S01]  /*8e10*/  STS [R252+0x400], R2 ;  /* 0x00040002fc007388 */ /* 0x0007e20000000800 */
[----:B-1----:R-:W-:Y:S02]  /*8e20*/  F2FP.PACK_AB R3, R45, R44 ;  /* 0x0000002c2d03723e */ /* 0x002fe400000000ff */
[----:B--2---:R-:W-:-:S03]  /*8e30*/  F2FP.PACK_AB R0, R51, R50 ;  /* 0x000000323300723e */ /* 0x004fc600000000ff */
[----:B------:R1:W-:Y:S01]  /*8e40*/  STS [R250], R3 ;  /* 0x00000003fa007388 */ /* 0x0003e20000000800 */
[----:B---3--:R-:W-:-:S03]  /*8e50*/  F2FP.PACK_AB R2, R49, R48 ;  /* 0x000000303102723e */ /* 0x008fc600000000ff */
[----:B------:R2:W-:Y:S04]  /*8e60*/  STS [R250+0x400], R0 ;  /* 0x00040000fa007388 */ /* 0x0005e80000000800 */
[----:B------:R3:W-:Y:S01]  /*8e70*/  STS [R223+0x4000], R2 ;  /* 0x00400002df007388 */ /* 0x0007e20000000800 */
[----:B-1----:R-:W-:Y:S02]  /*8e80*/  F2FP.PACK_AB R3, R133, R132 ;  /* 0x000000848503723e */ /* 0x002fe400000000ff */
[----:B--2---:R-:W-:-:S03]  /*8e90*/  F2FP.PACK_AB R0, R53, R52 ;  /* 0x000000343500723e */ /* 0x004fc600000000ff */
[----:B------:R1:W-:Y:S01]  /*8ea0*/  STS [R223+0x4400], R3 ;  /* 0x00440003df007388 */ /* 0x0003e20000000800 */
        /* <DEDUP_REMOVED lines=14> */
[----:B------:R3:W-:Y:S04]  /*8f90*/  STS [R5+0x4400], R2 ;  /* 0x0044000205007388 */ /* 0x0007e80000000800 */
[----:B------:R4:W-:Y:S01]  /*8fa0*/  STS [R251+0x4000], R4 ;  /* 0x00400004fb007388 */ /* 0x0009e20000000800 */
[----:B-1----:R-:W-:Y:S02]  /*8fb0*/  F2FP.PACK_AB R3, R73, R72 ;  /* 0x000000484903723e */ /* 0x002fe400000000ff */
[----:B--2---:R-:W-:-:S02]  /*8fc0*/  F2FP.PACK_AB R0, R59, R58 ;  /* 0x0000003a3b00723e */ /* 0x004fc400000000ff */
[----:B---3--:R-:W-:-:S03]  /*8fd0*/  F2FP.PACK_AB R2, R77, R76 ;  /* 0x0000004c4d02723e */ /* 0x008fc600000000ff */
[----:B------:R1:W-:Y:S01]  /*8fe0*/  STS [R251+0x4400], R0 ;  /* 0x00440000fb007388 */ /* 0x0003e20000000800 */
[----:B----4-:R-:W-:-:S03]  /*8ff0*/  F2FP.PACK_AB R4, R87, R86 ;  /* 0x000000565704723e */ /* 0x010fc600000000ff */
[----:B------:R2:W-:Y:S04]  /*9000*/  STS [R252+0x4000], R3 ;  /* 0x00400003fc007388 */ /* 0x0005e80000000800 */
[----:B------:R3:W-:Y:S04]  /*9010*/  STS [R252+0x4400], R4 ;  /* 0x00440004fc007388 */ /* 0x0007e80000000800 */
[----:B------:R4:W-:Y:S01]  /*9020*/  STS [R250+0x4000], R2 ;  /* 0x00400002fa007388 */ /* 0x0009e20000000800 */
[----:B-1----:R-:W-:Y:S02]  /*9030*/  F2FP.PACK_AB R0, R79, R78 ;  /* 0x0000004e4f00723e */ /* 0x002fe400000000ff */
[----:B--2---:R-:W-:-:S03]  /*9040*/  F2FP.PACK_AB R3, R39, R38 ;  /* 0x000000262703723e */ /* 0x004fc600000000ff */
[----:B------:R1:W-:Y:S01]  /*9050*/  STS [R250+0x4400], R0 ;  /* 0x00440000fa007388 */ /* 0x0003e20000000800 */
[----:B---3--:R-:W-:-:S03]  /*9060*/  F2FP.PACK_AB R4, R127, R126 ;  /* 0x0000007e7f04723e */ /* 0x008fc600000000ff */
[----:B------:R2:W-:Y:S01]  /*9070*/  STS [R223+0x8400], R3 ;  /* 0x00840003df007388 */ /* 0x0005e20000000800 */
[----:B----4-:R-:W-:-:S03]  /*9080*/  F2FP.PACK_AB R2, R81, R80 ;  /* 0x000000505102723e */ /* 0x010fc600000000ff */
        /* <DEDUP_REMOVED lines=13> */
[----:B---3--:R-:W-:Y:S02]  /*9160*/  F2FP.PACK_AB R4, R83, R82 ;  /* 0x000000525304723e */ /* 0x008fe400000000ff */
[----:B----4-:R-:W-:Y:S02]  /*9170*/  F2FP.PACK_AB R2, R71, R70 ;  /* 0x000000464702723e */ /* 0x010fe400000000ff */
[----:B-1----:R-:W-:-:S05]  /*9180*/  F2FP.PACK_AB R0, R129, R128 ;  /* 0x000000808100723e */ /* 0x002fca00000000ff */
[----:B------:R1:W-:Y:S04]  /*9190*/  STS [R5+0x8000], R0 ;  /* 0x0080000005007388 */ /* 0x0003e80000000800 */
[----:B------:R2:W-:Y:S04]  /*91a0*/  STS [R5+0x8400], R4 ;  /* 0x0084000405007388 */ /* 0x0005e80000000800 */
[----:B------:R3:W-:Y:S04]  /*91b0*/  STS [R251+0x8000], R3 ;  /* 0x00800003fb007388 */ /* 0x0007e80000000800 */
[----:B------:R4:W-:Y:S01]  /*91c0*/  STS [R251+0x8400], R2 ;  /* 0x00840002fb007388 */ /* 0x0009e20000000800 */
[----:B-1----:R-:W-:-:S02]  /*91d0*/  F2FP.PACK_AB R0, R93, R92 ;  /* 0x0000005c5d00723e */ /* 0x002fc400000000ff */
[----:B--2---:R-:W-:-:S03]  /*91e0*/  @P3 IADD3 R4, P0, R217, c[0x0][0x508], RZ ;  /* 0x00014200d9043a10 */ /* 0x004fc60007f1e0ff */
[----:B------:R1:W-:Y:S01]  /*91f0*/  STS [R252+0x8000], R0 ;  /* 0x00800000fc007388 */ /* 0x0003e20000000800 */
[----:B---3--:R-:W-:Y:S02]  /*9200*/  F2FP.PACK_AB R3, R27, R26 ;  /* 0x0000001a1b03723e */ /* 0x008fe400000000ff */
[----:B------:R-:W-:Y:S02]  /*9210*/  @P3 IADD3.X R5, R218, c[0x0][0x50c], RZ, P0, !PT ;  /* 0x00014300da053a10 */ /* 0x000fe400007fe4ff */
[----:B----4-:R-:W-:-:S05]  /*9220*/  F2FP.PACK_AB R2, R43, R42 ;  /* 0x0000002a2b02723e */ /* 0x010fca00000000ff */
[----:B------:R2:W-:Y:S04]  /*9230*/  STS [R252+0x8400], R2 ;  /* 0x00840002fc007388 */ /* 0x0005e80000000800 */
[----:B------:R3:W-:Y:S01]  /*9240*/  STS [R250+0x8400], R3 ;  /* 0x00840003fa007388 */ /* 0x0007e20000000800 */
[----:B-1----:R-:W-:-:S05]  /*9250*/  F2FP.PACK_AB R0, R25, R24 ;  /* 0x000000181900723e */ /* 0x002fca00000000ff */
[----:B------:R1:W-:Y:S04]  /*9260*/  STS [R250+0x8000], R0 ;  /* 0x00800000fa007388 */ /* 0x0003e80000000800 */
[----:B------:R-:W-:Y:S01]  /*9270*/  BAR.SYNC.DEFER_BLOCKING 0x1, 0x100 ;  /* 0x0044000000007b1d */ /* 0x000fe20000010000 */
[----:B--2---:R-:W-:-:S04]  /*9280*/  IADD3 R2, P1, R217, c[0x0][0x500], RZ ;  /* 0x00014000d9027a10 */ /* 0x004fc80007f3e0ff */
[----:B---3--:R-:W-:Y:S01]  /*9290*/  IADD3.X R3, R218, c[0x0][0x504], RZ, P1, !PT ;  /* 0x00014100da037a10 */ /* 0x008fe20000ffe4ff */
[----:B-1----:R-:W-:Y:S01]  /*92a0*/  IMAD.MOV.U32 R0, RZ, RZ, RZ ;  /* 0x000000ffff007224 */ /* 0x002fe200078e00ff */
[C---:B------:R-:W-:Y:S01]  /*92b0*/  ISETP.NE.AND P0, PT, R219.reuse, RZ, PT ;  /* 0x000000ffdb00720c */ /* 0x040fe20003f05270 */
[----:B------:R1:W5:Y:S04]  /*92c0*/  @P3 LDG.E R14, [R4.64] ;  /* 0x00000006040e3981 */ /* 0x000368000c1e1900 */
[----:B------:R2:W5:Y:S01]  /*92d0*/  @P2 LDG.E R0, [R2.64] ;  /* 0x0000000602002981 */ /* 0x000562000c1e1900 */
[----:B-1----:R-:W-:Y:S01]  /*92e0*/  SEL R5, R219, c[0x0][0x3d4], P0 ;  /* 0x0000f500db057a07 */ /* 0x002fe20000000000 */
[----:B------:R-:W-:Y:S05]  /*92f0*/  @P3 BRA `(.L_x_68) ;  /* 0x0000004000003947 */ /* 0x000fea0003800000 */
[----:B------:R-:W-:Y:S05]  /*9300*/  @!P2 BRA `(.L_x_68) ;  /* 0x000000300000a947 */ /* 0x000fea0003800000 */
[----:B------:R1:W3:Y:S04]  /*9310*/  LDG.E R4, [R2.64] ;  /* 0x0000000602047981 */ /* 0x0002e8000c1e1900 */
[----:B-12---:R-:W3:Y:S02]  /*9320*/  LDG.E R2, [R2.64+0x4] ;  /* 0x0000040602027981 */ /* 0x006ee4000c1e1900 */
[----:B---3-5:R-:W-:-:S02]  /*9330*/  IADD3 R14, -R4, R2, RZ ;  /* 0x00000002040e7210 */ /* 0x028fc40007ffe1ff */
.L_x_68:
[----:B--2---:R-:W2:Y:S01]  /*9340*/  LDL R3, [R1+0xc] ;  /* 0x00000c0001037983 */ /* 0x004ea20000100800 */
[----:B------:R-:W-:Y:S01]  /*9350*/  IMAD.MOV.U32 R9, RZ, RZ, 0x368 ;  /* 0x00000368ff097424 */ /* 0x000fe200078e00ff */
[----:B------:R-:W-:Y:S01]  /*9360*/  ISETP.GT.AND P3, PT, R5, 0x1, PT ;  /* 0x000000010500780c */ /* 0x000fe20003f64270 */
[----:B------:R-:W-:Y:S01]  /*9370*/  IMAD.MOV.U32 R2, RZ, RZ, c[0x0][0x4e8] ;  /* 0x00013a00ff027624 */ /* 0x000fe200078e00ff */
[----:B------:R-:W3:Y:S01]  /*9380*/  LDL R98, [R1+0x8] ;  /* 0x0000080001627983 */ /* 0x000ee20000100800 */
[----:B------:R-:W-:-:S02]  /*9390*/  ISETP.NE.U32.AND P0, PT, RZ, c[0x0][0x500], PT ;  /* 0x00014000ff007a0c */ /* 0x000fc40003f05070 */
[----:B------:R-:W-:Y:S02]  /*93a0*/  SEL R9, R9, 0x328, P3 ;  /* 0x0000032809097807 */ /* 0x000fe40001800000 */
[----:B------:R-:W-:Y:S02]  /*93b0*/  ISETP.NE.AND.EX P0, PT, RZ, c[0x0][0x504], PT, P0 ;  /* 0x00014100ff007a0c */ /* 0x000fe40003f05300 */
[----:B------:R-:W1:Y:S01]  /*93c0*/  LDC.64 R4, c[0x0][R9+0x170] ;  /* 0x00005c0009047b82 */ /* 0x000e620000000a00 */
[----:B------:R-:W-:Y:S02]  /*93d0*/  ISETP.NE.AND P2, PT, R2, 0x1, PT ;  /* 0x000000010200780c */ /* 0x000fe40003f45270 */
[----:B------:R-:W-:-:S05]  /*93e0*/  SEL R8, R216, RZ, !P0 ;  /* 0x000000ffd8087207 */ /* 0x000fca0004000000 */
[----:B------:R-:W4:Y:S08]  /*93f0*/  LDC.64 R16, c[0x0][R9+0x168] ;  /* 0x00005a0009107b82 */ /* 0x000f300000000a00 */
[----:B------:R1:W2:Y:S08]  /*9400*/  LDC.64 R18, c[0x0][R9+0x178] ;  /* 0x00005e0009127b82 */ /* 0x0002b00000000a00 */
[----:B------:R1:W2:Y:S01]  /*9410*/  LDC.64 R20, c[0x0][R9+0x160] ;  /* 0x0000580009147b82 */ /* 0x0002a20000000a00 */
[----:B------:R-:W-:Y:S01]  /*9420*/  LOP3.LUT R10, R214, 0xffff, RZ, 0xc0, !PT ;  /* 0x0000ffffd60a7812 */ /* 0x000fe200078ec0ff */
[----:B------:R-:W4:Y:S01]  /*9430*/  S2R R99, SR_TID.X ;  /* 0x0000000000637919 */ /* 0x000f220000002100 */
[----:B-1----:R-:W-:-:S03]  /*9440*/  IMAD R2, R5, R8, RZ ;  /* 0x0000000805027224 */ /* 0x002fc600078e02ff */
[----:B----4-:R-:W-:-:S04]  /*9450*/  IMAD.WIDE.U32 R6, R16, R10, RZ ;  /* 0x0000000a10067225 */ /* 0x010fc800078e00ff */
[----:B------:R-:W-:Y:S01]  /*9460*/  IMAD R9, R17, R10, RZ ;  /* 0x0000000a11097224 */ /* 0x000fe200078e02ff */
[----:B------:R-:W-:-:S04]  /*9470*/  SHF.R.S32.HI R95, RZ, 0x1f, R99 ;  /* 0x0000001fff5f7819 */ /* 0x000fc80000011463 */
[----:B------:R-:W-:-:S04]  /*9480*/  LEA.HI R95, R95, R99, RZ, 0x5 ;  /* 0x000000635f5f7211 */ /* 0x000fc800078f28ff */
[----:B------:R-:W-:-:S05]  /*9490*/  LOP3.LUT R95, R95, 0xffffffe0, RZ, 0xc0, !PT ;  /* 0xffffffe05f5f7812 */ /* 0x000fca00078ec0ff */
[----:B------:R-:W-:Y:S02]  /*94a0*/  IMAD.IADD R95, R99, 0x1, -R95 ;  /* 0x00000001635f7824 */ /* 0x000fe400078e0a5f */
[----:B--2---:R-:W-:Y:S01]  /*94b0*/  IMAD R12, R213, 0x80, R3 ;  /* 0x00000080d50c7824 */ /* 0x004fe200078e0203 */
[----:B------:R-:W-:-:S05]  /*94c0*/  SEL R3, R220, RZ, !P0 ;  /* 0x000000ffdc037207 */ /* 0x000fca0004000000 */
[----:B------:R-:W-:Y:S02]  /*94d0*/  IMAD R11, R4, R3, R2 ;  /* 0x00000003040b7224 */ /* 0x000fe400078e0202 */
[----:B------:R-:W-:-:S04]  /*94e0*/  @P2 IMAD.HI.U32 R3, R12, c[0x0][0x4ec], RZ ;  /* 0x00013b000c032a27 */ /* 0x000fc800078e00ff */
[----:B------:R-:W-:-:S04]  /*94f0*/  IMAD.WIDE.U32 R4, R4, R8, RZ ;  /* 0x0000000804047225 */ /* 0x000fc800078e00ff */
[----:B------:R-:W-:Y:S01]  /*9500*/  IMAD.MOV.U32 R2, RZ, RZ, R12 ;  /* 0x000000ffff027224 */ /* 0x000fe200078e000c */
[----:B------:R-:W-:Y:S02]  /*9510*/  @P2 SHF.R.U32.HI R2, RZ, c[0x0][0x4f0], R3 ;  /* 0x00013c00ff022a19 */ /* 0x000fe40000011603 */
[----:B------:R-:W-:Y:S02]  /*9520*/  SEL R3, R221, RZ, P3 ;  /* 0x000000ffdd037207 */ /* 0x000fe40001800000 */
[--C-:B-----5:R-:W-:Y:S01]  /*9530*/  IADD3 R15, P1, P0, R4, R6, R0.reuse ;  /* 0x00000006040f7210 */ /* 0x120fe2000783e000 */
[----:B------:R-:W-:Y:S01]  /*9540*/  IMAD.IADD R6, R7, 0x1, R9 ;  /* 0x0000000107067824 */ /* 0x000fe200078e0209 */
[----:B------:R-:W-:Y:S01]  /*9550*/  SHF.R.S32.HI R9, RZ, 0x1f, R0 ;  /* 0x0000001fff097819 */ /* 0x000fe20000011400 */
[----:B------:R-:W-:Y:S02]  /*9560*/  IMAD.IADD R13, R5, 0x1, R11 ;  /* 0x00000001050d7824 */ /* 0x000fe400078e020b */
[----:B------:R-:W-:-:S02]  /*9570*/  IMAD.MOV R7, RZ, RZ, -R2 ;  /* 0x000000ffff077224 */ /* 0x000fc400078e0a02 */
[-C--:B------:R-:W-:Y:S02]  /*9580*/  IMAD R11, R19, R3.reuse, RZ ;  /* 0x00000003130b7224 */ /* 0x080fe400078e02ff */
[----:B------:R-:W-:Y:S01]  /*9590*/  IMAD.WIDE.U32 R4, R18, R3, RZ ;  /* 0x0000000312047225 */ /* 0x000fe200078e00ff */
[----:B------:R-:W-:-:S03]  /*95a0*/  IADD3.X R13, R13, R6, R9, P1, P0 ;  /* 0x000000060d0d7210 */ /* 0x000fc60000fe0409 */
[----:B------:R-:W-:Y:S01]  /*95b0*/  IMAD R3, R7, c[0x0][0x4e8], R12 ;  /* 0x00013a0007037a24 */ /* 0x000fe200078e020c */
[----:B------:R-:W-:Y:S01]  /*95c0*/  IADD3 R4, P1, P0, R2, R15, R4 ;  /* 0x0000000f02047210 */ /* 0x000fe2000783e004 */
[----:B------:R-:W-:Y:S01]  /*95d0*/  IMAD.IADD R11, R5, 0x1, R11 ;  /* 0x00000001050b7824 */ /* 0x000fe200078e020b */
[----:B------:R-:W-:Y:S01]  /*95e0*/  SHF.R.S32.HI R5, RZ, 0x1f, R2 ;  /* 0x0000001fff057819 */ /* 0x000fe20000011402 */
[----:B------:R-:W-:Y:S01]  /*95f0*/  IMAD R2, R21, R3, RZ ;  /* 0x0000000315027224 */ /* 0x000fe200078e02ff */
[----:B------:R-:W-:Y:S02]  /*9600*/  SHF.R.S32.HI R6, RZ, 0x1f, R3 ;  /* 0x0000001fff067819 */ /* 0x000fe40000011403 */
[----:B------:R-:W-:Y:S01]  /*9610*/  IADD3.X R5, R5, R13, R11, P1, P0 ;  /* 0x0000000d05057210 */ /* 0x000fe20000fe040b */
[----:B------:R-:W-:Y:S02]  /*9620*/  IMAD.MOV.U32 R7, RZ, RZ, c[0x0][0x4a8] ;  /* 0x00012a00ff077624 */ /* 0x000fe400078e00ff */
[----:B------:R-:W-:-:S02]  /*9630*/  IMAD R6, R20, R6, R2 ;  /* 0x0000000614067224 */ /* 0x000fc400078e0202 */
[----:B------:R-:W-:Y:S01]  /*9640*/  IMAD.WIDE.U32 R2, R20, R3, R4 ;  /* 0x0000000314027225 */ /* 0x000fe200078e0004 */
[----:B------:R-:W-:-:S03]  /*9650*/  SEL R4, R7, c[0x0][0x450], P3 ;  /* 0x0001140007047a07 */ /* 0x000fc60001800000 */
[----:B------:R-:W-:Y:S01]  /*9660*/  IMAD.MOV.U32 R5, RZ, RZ, c[0x0][0x4ac] ;  /* 0x00012b00ff057624 */ /* 0x000fe200078e00ff */
[----:B------:R-:W-:Y:S01]  /*9670*/  LEA R4, P0, R2, R4, 0x2 ;  /* 0x0000000402047211 */ /* 0x000fe200078010ff */
[----:B------:R-:W-:-:S03]  /*9680*/  IMAD.IADD R3, R3, 0x1, R6 ;  /* 0x0000000103037824 */ /* 0x000fc600078e0206 */
[----:B------:R-:W-:-:S04]  /*9690*/  SEL R5, R5, c[0x0][0x454], P3 ;  /* 0x0001150005057a07 */ /* 0x000fc80001800000 */
[----:B------:R-:W-:Y:S01]  /*96a0*/  LEA.HI.X R2, R2, R5, R3, 0x2, P0 ;  /* 0x0000000502027211 */ /* 0x000fe200000f1403 */
[----:B------:R-:W-:Y:S04]  /*96b0*/  SHFL.IDX PT, R6, R4, RZ, 0x1c1f ;  /* 0x001c1fff04067589 */ /* 0x000fe800000e0000 */
[----:B------:R-:W1:Y:S04]  /*96c0*/  SHFL.IDX PT, R7, R2, RZ, 0x1c1f ;  /* 0x001c1fff02077589 */ /* 0x000e6800000e0000 */
[----:B------:R-:W-:Y:S04]  /*96d0*/  SHFL.IDX PT, R4, R4, 0x1, 0x1c1f ;  /* 0x003c1f0004047f89 */ /* 0x000fe800000e0000 */
[----:B------:R3:W2:Y:S01]  /*96e0*/  SHFL.IDX PT, R5, R2, 0x1, 0x1c1f ;  /* 0x003c1f0002057f89 */ /* 0x0006a200000e0000 */
[----:B------:R-:W-:Y:S01]  /*96f0*/  IMAD R11, R14, c[0x0][0x4e8], RZ ;  /* 0x00013a000e0b7a24 */ /* 0x000fe200078e02ff */
[----:B------:R-:W-:Y:S01]  /*9700*/  LOP3.LUT P0, RZ, R95, 0x3, RZ, 0xc0, !PT ;  /* 0x000000035fff7812 */ /* 0x000fe2000780c0ff */
[----:B---3--:R-:W-:-:S05]  /*9710*/  IMAD R2, R213, 0x80, R98 ;  /* 0x00000080d5027824 */ /* 0x008fca00078e0262 */
[C---:B------:R-:W-:Y:S02]  /*9720*/  IADD3 R3, R2.reuse, 0x8, RZ ;  /* 0x0000000802037810 */ /* 0x040fe40007ffe0ff */
[-C--:B------:R-:W-:Y:S02]  /*9730*/  ISETP.GE.OR P1, PT, R2, R11.reuse, P0 ;  /* 0x0000000b0200720c */ /* 0x080fe40000726670 */
[----:B------:R-:W-:-:S11]  /*9740*/  ISETP.GE.OR P0, PT, R3, R11, P0 ;  /* 0x0000000b0300720c */ /* 0x000fd60000706670 */
[----:B-1----:R1:W-:Y:S01]  /*9750*/  @!P1 ST.E [R6.64], R23 ;  /* 0x0000001706009985 */ /* 0x0023e2000c101906 */
[----:B------:R-:W-:-:S03]  /*9760*/  ISETP.GE.AND P1, PT, R2, R11, PT ;  /* 0x0000000b0200720c */ /* 0x000fc60003f26270 */
[----:B--2---:R1:W-:Y:S01]  /*9770*/  @!P0 ST.E [R4.64], R22 ;  /* 0x0000001604008985 */ /* 0x0043e2000c101906 */
[----:B------:R-:W-:Y:S01]  /*9780*/  ISETP.GE.AND P0, PT, R3, R11, PT ;  /* 0x0000000b0300720c */ /* 0x000fe20003f06270 */
[----:B------:R-:W-:Y:S05]  /*9790*/  @P3 BRA `(.L_x_69) ;  /* 0x0000088000003947 */ /* 0x000fea0003800000 */
[----:B-1----:R-:W-:Y:S01]  /*97a0*/  IMAD R4, R9, c[0x0][0x3a0], RZ ;  /* 0x0000e80009047a24 */ /* 0x002fe200078e02ff */
[----:B------:R-:W-:Y:S01]  /*97b0*/  SHF.R.S32.HI R5, RZ, 0x1f, R8 ;  /* 0x0000001fff057819 */ /* 0x000fe20000011408 */
[C---:B------:R-:W-:Y:S01]  /*97c0*/  IMAD.WIDE.U32 R2, R0.reuse, c[0x0][0x3a0], RZ ;  /* 0x0000e80000027a25 */ /* 0x040fe200078e00ff */
[----:B------:R1:W2:Y:S03]  /*97d0*/  LDS.128 R24, [R187+0x80] ;  /* 0x00008000bb187984 */ /* 0x0002a60000000c00 */
[----:B------:R-:W-:Y:S01]  /*97e0*/  IMAD R0, R0, c[0x0][0x3a4], R4 ;  /* 0x0000e90000007a24 */ /* 0x000fe200078e0204 */
[----:B------:R-:W-:Y:S01]  /*97f0*/  LEA R4, R197, R201, 0x5 ;  /* 0x000000c9c5047211 */ /* 0x000fe200078e28ff */
[----:B------:R1:W3:Y:S01]  /*9800*/  LDS.128 R36, [R187+0x1080] ;  /* 0x00108000bb247984 */ /* 0x0002e20000000c00 */
[----:B------:R-:W-:-:S02]  /*9810*/  IMAD R5, R5, c[0x0][0x3f0], RZ ;  /* 0x0000fc0005057a24 */ /* 0x000fc400078e02ff */
[----:B------:R-:W-:Y:S01]  /*9820*/  IADD3 R3, R3, R0, RZ ;  /* 0x0000000003037210 */ /* 0x000fe20007ffe0ff */
[----:B------:R1:W4:Y:S01]  /*9830*/  LDS.128 R48, [R187+0x2080] ;  /* 0x00208000bb307984 */ /* 0x0003220000000c00 */
[----:B------:R-:W-:Y:S01]  /*9840*/  LEA R4, R213, R4, 0x7 ;  /* 0x00000004d5047211 */ /* 0x000fe200078e38ff */
[----:B------:R-:W-:Y:S02]  /*9850*/  IMAD R7, R8, c[0x0][0x3f4], R5 ;  /* 0x0000fd0008077a24 */ /* 0x000fe400078e0205 */
[----:B------:R-:W-:Y:S01]  /*9860*/  IMAD.WIDE.U32 R2, R10, c[0x0][0x3e8], R2 ;  /* 0x0000fa000a027a25 */ /* 0x000fe200078e0002 */
[----:B------:R1:W1:Y:S01]  /*9870*/  LDS.128 R56, [R187+0x3080] ;  /* 0x00308000bb387984 */ /* 0x0002620000000c00 */
[----:B------:R-:W-:Y:S02]  /*9880*/  MOV R0, R4 ;  /* 0x0000000400007202 */ /* 0x000fe40000000f00 */
[----:B------:R-:W-:Y:S01]  /*9890*/  @P2 IMAD.HI.U32 R6, R4, c[0x0][0x4ec], RZ ;  /* 0x00013b0004062a27 */ /* 0x000fe200078e00ff */
[----:B------:R1:W1:Y:S03]  /*98a0*/  LDS.128 R20, [R187+0x4080] ;  /* 0x00408000bb147984 */ /* 0x0002660000000c00 */
[----:B------:R-:W-:Y:S01]  /*98b0*/  IMAD R3, R10, c[0x0][0x3ec], R3 ;  /* 0x0000fb000a037a24 */ /* 0x000fe200078e0203 */
[----:B------:R1:W1:Y:S01]  /*98c0*/  LDS.128 R32, [R187+0x5080] ;  /* 0x00508000bb207984 */ /* 0x0002620000000c00 */
[----:B------:R-:W-:-:S02]  /*98d0*/  @P2 SHF.R.U32.HI R0, RZ, c[0x0][0x4f0], R6 ;  /* 0x00013c00ff002a19 */ /* 0x000fc40000011606 */
[----:B------:R-:W-:Y:S01]  /*98e0*/  IMAD.WIDE.U32 R2, R8, c[0x0][0x3f0], R2 ;  /* 0x0000fc0008027a25 */ /* 0x000fe200078e0002 */
[----:B------:R1:W1:Y:S01]  /*98f0*/  LDS.128 R44, [R187+0x6080] ;  /* 0x00608000bb2c7984 */ /* 0x0002620000000c00 */
[----:B------:R-:W-:Y:S02]  /*9900*/  SHF.R.S32.HI R6, RZ, 0x1f, R0 ;  /* 0x0000001fff067819 */ /* 0x000fe40000011400 */
[----:B------:R-:W-:Y:S01]  /*9910*/  IADD3 R5, -R0, RZ, RZ ;  /* 0x000000ff00057210 */ /* 0x000fe20007ffe1ff */
[----:B------:R1:W1:Y:S01]  /*9920*/  LDS.128 R52, [R187+0x7080] ;  /* 0x00708000bb347984 */ /* 0x0002620000000c00 */
[----:B------:R-:W-:Y:S01]  /*9930*/  IADD3 R3, R3, R7, RZ ;  /* 0x0000000703037210 */ /* 0x000fe20007ffe0ff */
[----:B------:R-:W-:Y:S02]  /*9940*/  IMAD R6, R6, c[0x0][0x3e0], RZ ;  /* 0x0000f80006067a24 */ /* 0x000fe400078e02ff */
[----:B------:R1:W1:Y:S01]  /*9950*/  LDS.128 R16, [R187+0x8080] ;  /* 0x00808000bb107984 */ /* 0x0002620000000c00 */
[----:B------:R-:W-:-:S02]  /*9960*/  IMAD R4, R5, c[0x0][0x4e8], R4 ;  /* 0x00013a0005047a24 */ /* 0x000fc400078e0204 */
[C---:B------:R-:W-:Y:S01]  /*9970*/  IMAD R5, R0.reuse, c[0x0][0x3e4], R6 ;  /* 0x0000f90000057a24 */ /* 0x040fe200078e0206 */
[----:B------:R1:W1:Y:S01]  /*9980*/  LDS.128 R28, [R187+0x9080] ;  /* 0x00908000bb1c7984 */ /* 0x0002620000000c00 */
[----:B------:R-:W-:Y:S01]  /*9990*/  IMAD.WIDE.U32 R2, R0, c[0x0][0x3e0], R2 ;  /* 0x0000f80000027a25 */ /* 0x000fe200078e0002 */
[----:B------:R-:W-:Y:S02]  /*99a0*/  SHF.R.S32.HI R0, RZ, 0x1f, R4 ;  /* 0x0000001fff007819 */ /* 0x000fe40000011404 */
[----:B------:R1:W1:Y:S02]  /*99b0*/  LDS.128 R40, [R187+0xa080] ;  /* 0x00a08000bb287984 */ /* 0x0002640000000c00 */
[----:B------:R-:W-:Y:S01]  /*99c0*/  IADD3 R3, R3, R5, RZ ;  /* 0x0000000503037210 */ /* 0x000fe20007ffe0ff */
[----:B------:R-:W-:Y:S01]  /*99d0*/  IMAD R0, R0, c[0x0][0x3d8], RZ ;  /* 0x0000f60000007a24 */ /* 0x000fe200078e02ff */
[----:B------:R1:W1:Y:S03]  /*99e0*/  LDS.128 R60, [R187+0xb080] ;  /* 0x00b08000bb3c7984 */ /* 0x0002660000000c00 */
[----:B------:R-:W-:-:S04]  /*99f0*/  IMAD.WIDE.U32 R2, R4, c[0x0][0x3d8], R2 ;  /* 0x0000f60004027a25 */ /* 0x000fc800078e0002 */
[----:B------:R-:W-:Y:S01]  /*9a00*/  IMAD R0, R4, c[0x0][0x3dc], R0 ;  /* 0x0000f70004007a24 */ /* 0x000fe200078e0200 */
[----:B------:R-:W-:-:S04]  /*9a10*/  LEA R12, P0, R2, c[0x0][0x380], 0x1 ;  /* 0x0000e000020c7a11 */ /* 0x000fc800078008ff */
[----:B------:R-:W-:-:S04]  /*9a20*/  IADD3 R0, R3, R0, RZ ;  /* 0x0000000003007210 */ /* 0x000fc80007ffe0ff */
[----:B------:R-:W-:Y:S01]  /*9a30*/  LEA.HI.X R9, R2, c[0x0][0x384], R0, 0x1, P0 ;  /* 0x0000e10002097a11 */ /* 0x000fe200000f0c00 */
[----:B------:R-:W-:Y:S05]  /*9a40*/  BRA.DIV ~URZ, `(.L_x_70) ;  /* 0x00003fc27f007947 */ /* 0x000fea000b800000 */
[----:B--234-:R2:W3:Y:S02]  /*9a50*/  SHFL.IDX PT, R8, R9, RZ, 0x181f ;  /* 0x00181fff09087589 */ /* 0x01c4e400000e0000 */
.L_x_141:
[----:B------:R-:W-:Y:S05]  /*9a60*/  BRA.DIV ~URZ, `(.L_x_71) ;  /* 0x000040127f007947 */ /* 0x000fea000b800000 */
[----:B------:R4:W2:Y:S02]  /*9a70*/  SHFL.IDX PT, R0, R12, RZ, 0x181f ;  /* 0x00181fff0c007589 */ /* 0x0008a400000e0000 */
.L_x_142:
[----:B------:R-:W-:Y:S01]  /*9a80*/  LEA R10, R213, R201, 0x7 ;  /* 0x000000c9d50a7211 */ /* 0x000fe200078e38ff */
[----:B------:R-:W-:Y:S03]  /*9a90*/  BSSY B0, `(.L_x_72) ;  /* 0x0000012000007945 */ /* 0x000fe60003800000 */
[----:B------:R-:W-:-:S13]  /*9aa0*/  ISETP.GE.AND P0, PT, R10, R11, PT ;  /* 0x0000000b0a00720c */ /* 0x000fda0003f06270 */
[----:B------:R-:W-:Y:S05]  /*9ab0*/  @P0 BRA `(.L_x_73) ;  /* 0x000000f000000947 */ /* 0x000fea0003800000 */
[----:B------:R-:W-:Y:S02]  /*9ac0*/  ISETP.GE.AND P5, PT, R194, c[0x0][0x3c8], PT ;  /* 0x0000f200c2007a0c */ /* 0x000fe40003fa6270 */
[----:B------:R-:W-:Y:S02]  /*9ad0*/  ISETP.GE.AND P4, PT, R198, c[0x0][0x3c8], PT ;  /* 0x0000f200c6007a0c */ /* 0x000fe40003f86270 */
[----:B------:R-:W-:Y:S02]  /*9ae0*/  ISETP.GE.AND P3, PT, R199, c[0x0][0x3c8], PT ;  /* 0x0000f200c7007a0c */ /* 0x000fe40003f66270 */
[----:B------:R-:W-:Y:S02]  /*9af0*/  SHF.R.S32.HI R15, RZ, 0x1f, R194 ;  /* 0x0000001fff0f7819 */ /* 0x000fe400000114c2 */
[----:B------:R-:W-:Y:S02]  /*9b00*/  SHF.R.S32.HI R14, RZ, 0x1f, R198 ;  /* 0x0000001fff0e7819 */ /* 0x000fe400000114c6 */
[----:B------:R-:W-:-:S03]  /*9b10*/  SHF.R.S32.HI R13, RZ, 0x1f, R199 ;  /* 0x0000001fff0d7819 */ /* 0x000fc600000114c7 */
[-C--:B--2---:R-:W-:Y:S02]  /*9b20*/  @!P5 LEA R6, P2, R194, R0.reuse, 0x1 ;  /* 0x00000000c206d211 */ /* 0x084fe400078408ff */
[-C--:B------:R-:W-:Y:S02]  /*9b30*/  @!P4 LEA R4, P1, R198, R0.reuse, 0x1 ;  /* 0x00000000c604c211 */ /* 0x080fe400078208ff */
[C---:B------:R-:W-:Y:S02]  /*9b40*/  @!P3 LEA R2, P0, R199.reuse, R0, 0x1 ;  /* 0x00000000c702b211 */ /* 0x040fe400078008ff */
[-C--:B---3--:R-:W-:Y:S02]  /*9b50*/  @!P5 LEA.HI.X R7, R194, R8.reuse, R15, 0x1, P2 ;  /* 0x00000008c207d211 */ /* 0x088fe400010f0c0f */
[-C--:B------:R-:W-:Y:S02]  /*9b60*/  @!P4 LEA.HI.X R5, R198, R8.reuse, R14, 0x1, P1 ;  /* 0x00000008c605c211 */ /* 0x080fe400008f0c0e */
[----:B------:R-:W-:Y:S01]  /*9b70*/  @!P3 LEA.HI.X R3, R199, R8, R13, 0x1, P0 ;  /* 0x00000008c703b211 */ /* 0x000fe200000f0c0d */
[----:B------:R2:W-:Y:S04]  /*9b80*/  @!P5 ST.E.128 [R6.64], R24 ;  /* 0x000000180600d985 */ /* 0x0005e8000c101d06 */
[----:B-1----:R2:W-:Y:S04]  /*9b90*/  @!P4 ST.E.128 [R4.64], R20 ;  /* 0x000000140400c985 */ /* 0x0025e8000c101d06 */
[----:B------:R2:W-:Y:S02]  /*9ba0*/  @!P3 ST.E.128 [R2.64], R16 ;  /* 0x000000100200b985 */ /* 0x0005e4000c101d06 */
.L_x_73:
[----:B------:R-:W-:Y:S05]  /*9bb0*/  BSYNC B0 ;  /* 0x0000000000007941 */ /* 0x000fea0003800000 */
.L_x_72:
[----:B------:R-:W-:Y:S05]  /*9bc0*/  BRA.DIV ~URZ, `(.L_x_74) ;  /* 0x00003f227f007947 */ /* 0x000fea000b800000 */
[----:B---3--:R3:W4:Y:S04]  /*9bd0*/  SHFL.IDX PT, R8, R9, 0x1, 0x181f ;  /* 0x00381f0009087f89 */ /* 0x00872800000e0000 */
[----:B--2---:R3:W2:Y:S02]  /*9be0*/  SHFL.IDX PT, R0, R12, 0x1, 0x181f ;  /* 0x00381f000c007f89 */ /* 0x0046a400000e0000 */
.L_x_143:
[----:B------:R-:W-:Y:S01]  /*9bf0*/  IADD3 R2, R10, 0x20, RZ ;  /* 0x000000200a027810 */ /* 0x000fe20007ffe0ff */
        /* <DEDUP_REMOVED lines=12> */
[-C--:B----4-:R-:W-:Y:S02]  /*9cc0*/  @!P2 LEA.HI.X R7, R194, R8.reuse, R15, 0x1, P5 ;  /* 0x00000008c207a211 */ /* 0x090fe400028f0c0f */
[-C--:B------:R-:W-:Y:S02]  /*9cd0*/  @!P1 LEA.HI.X R5, R198, R8.reuse, R14, 0x1, P4 ;  /* 0x00000008c6059211 */ /* 0x080fe400020f0c0e */
[----:B------:R-:W-:Y:S01]  /*9ce0*/  @!P0 LEA.HI.X R3, R199, R8, R13, 0x1, P3 ;  /* 0x00000008c7038211 */ /* 0x000fe200018f0c0d */
[----:B------:R2:W-:Y:S04]  /*9cf0*/  @!P2 ST.E.128 [R6.64], R36 ;  /* 0x000000240600a985 */ /* 0x0005e8000c101d06 */
[----:B-1----:R2:W-:Y:S04]  /*9d00*/  @!P1 ST.E.128 [R4.64], R32 ;  /* 0x0000002004009985 */ /* 0x0025e8000c101d06 */
[----:B------:R2:W-:Y:S02]  /*9d10*/  @!P0 ST.E.128 [R2.64], R28 ;  /* 0x0000001c02008985 */ /* 0x0005e4000c101d06 */
.L_x_76:
[----:B------:R-:W-:Y:S05]  /*9d20*/  BSYNC B0 ;  /* 0x0000000000007941 */ /* 0x000fea0003800000 */
.L_x_75:
[----:B------:R-:W-:Y:S05]  /*9d30*/  BRA.DIV ~URZ, `(.L_x_77) ;  /* 0x00003e827f007947 */ /* 0x000fea000b800000 */
[----:B----4-:R4:W3:Y:S02]  /*9d40*/  SHFL.IDX PT, R8, R9, 0x2, 0x181f ;  /* 0x00581f0009087f89 */ /* 0x0108e400000e0000 */
.L_x_144:
[----:B------:R-:W-:Y:S05]  /*9d50*/  BRA.DIV ~URZ, `(.L_x_78) ;  /* 0x00003ed27f007947 */ /* 0x000fea000b800000 */
[----:B--2---:R2:W4:Y:S02]  /*9d60*/  SHFL.IDX PT, R0, R12, 0x2, 0x181f ;  /* 0x00581f000c007f89 */ /* 0x00452400000e0000 */
.L_x_145:
        /* <DEDUP_REMOVED lines=10> */
[-C--:B----4-:R-:W-:Y:S02]  /*9e10*/  @!P2 LEA R6, P5, R194, R0.reuse, 0x1 ;  /* 0x00000000c206a211 */ /* 0x090fe400078a08ff */
        /* <DEDUP_REMOVED lines=8> */
.L_x_80:
[----:B------:R-:W-:Y:S05]  /*9ea0*/  BSYNC B0 ;  /* 0x0000000000007941 */ /* 0x000fea0003800000 */
.L_x_79:
[----:B------:R-:W-:Y:S05]  /*9eb0*/  BRA.DIV ~URZ, `(.L_x_81) ;  /* 0x00003de27f007947 */ /* 0x000fea000b800000 */
[----:B---3--:R3:W2:Y:S04]  /*9ec0*/  SHFL.IDX PT, R6, R9, 0x3, 0x181f ;  /* 0x00781f0009067f89 */ /* 0x0086a800000e0000 */
[----:B----4-:R3:W4:Y:S02]  /*9ed0*/  SHFL.IDX PT, R0, R12, 0x3, 0x181f ;  /* 0x00781f000c007f89 */ /* 0x01072400000e0000 */
.L_x_146:
[----:B------:R-:W-:-:S04]  /*9ee0*/  IADD3 R2, R10, 0x60, RZ ;  /* 0x000000600a027810 */ /* 0x000fc80007ffe0ff */
[----:B------:R-:W-:-:S13]  /*9ef0*/  ISETP.GE.AND P0, PT, R2, R11, PT ;  /* 0x0000000b0200720c */ /* 0x000fda0003f06270 */
[----:B------:R-:W-:Y:S05]  /*9f00*/  @P0 BRA `(.L_x_82) ;  /* 0x00001f5000000947 */ /* 0x000fea0003800000 */
[----:B------:R-:W-:Y:S02]  /*9f10*/  ISETP.GE.AND P1, PT, R194, c[0x0][0x3c8], PT ;  /* 0x0000f200c2007a0c */ /* 0x000fe40003f26270 */
[----:B------:R-:W-:Y:S02]  /*9f20*/  ISETP.GE.AND P0, PT, R198, c[0x0][0x3c8], PT ;  /* 0x0000f200c6007a0c */ /* 0x000fe40003f06270 */
[----:B------:R-:W-:Y:S02]  /*9f30*/  SHF.R.S32.HI R8, RZ, 0x1f, R194 ;  /* 0x0000001fff087819 */ /* 0x000fe400000114c2 */
[----:B------:R-:W-:-:S07]  /*9f40*/  SHF.R.S32.HI R7, RZ, 0x1f, R198 ;  /* 0x0000001fff077819 */ /* 0x000fce00000114c6 */
[-C--:B----4-:R-:W-:Y:S02]  /*9f50*/  @!P1 LEA R4, P3, R194, R0.reuse, 0x1 ;  /* 0x00000000c2049211 */ /* 0x090fe400078608ff */
[----:B------:R-:W-:Y:S02]  /*9f60*/  @!P0 LEA R2, P2, R198, R0, 0x1 ;  /* 0x00000000c6028211 */ /* 0x000fe400078408ff */
[-C--:B--2---:R-:W-:Y:S02]  /*9f70*/  @!P1 LEA.HI.X R5, R194, R6.reuse, R8, 0x1, P3 ;  /* 0x00000006c2059211 */ /* 0x084fe400018f0c08 */
[----:B------:R-:W-:-:S03]  /*9f80*/  @!P0 LEA.HI.X R3, R198, R6, R7, 0x1, P2 ;  /* 0x00000006c6038211 */ /* 0x000fc600010f0c07 */
[----:B-1----:R1:W-:Y:S04]  /*9f90*/  @!P1 ST.E.128 [R4.64], R56 ;  /* 0x0000003804009985 */ /* 0x0023e8000c101d06 */
[----:B------:R1:W-:Y:S01]  /*9fa0*/  @!P0 ST.E.128 [R2.64], R52 ;  /* 0x0000003402008985 */ /* 0x0003e2000c101d06 */
[----:B------:R-:W-:-:S13]  /*9fb0*/  ISETP.GE.AND P0, PT, R199, c[0x0][0x3c8], PT ;  /* 0x0000f200c7007a0c */ /* 0x000fda0003f06270 */
[----:B------:R-:W-:Y:S05]  /*9fc0*/  @P0 BRA `(.L_x_82) ;  /* 0x00001e9000000947 */ /* 0x000fea0003800000 */
[----:B------:R-:W-:Y:S02]  /*9fd0*/  SHF.R.S32.HI R7, RZ, 0x1f, R199 ;  /* 0x0000001fff077819 */ /* 0x000fe400000114c7 */
[----:B-1----:R-:W-:-:S04]  /*9fe0*/  LEA R2, P0, R199, R0, 0x1 ;  /* 0x00000000c7027211 */ /* 0x002fc800078008ff */
[----:B------:R-:W-:-:S05]  /*9ff0*/  LEA.HI.X R3, R199, R6, R7, 0x1, P0 ;  /* 0x00000006c7037211 */ /* 0x000fca00000f0c07 */
[----:B------:R1:W-:Y:S01]  /*a000*/  ST.E.128 [R2.64], R60 ;  /* 0x0000003c02007985 */ /* 0x0003e2000c101d06 */
[----:B------:R-:W-:Y:S05]  /*a010*/  BRA `(.L_x_82) ;  /* 0x00001e4000007947 */ /* 0x000fea0003800000 */
.L_x_69:
[----:B-1----:R-:W-:Y:S02]  /*a020*/  IMAD R4, R9, c[0x0][0x408], RZ ;  /* 0x0001020009047a24 */ /* 0x002fe400078e02ff */
[----:B------:R-:W-:-:S04]  /*a030*/  IMAD.WIDE.U32 R2, R0, c[0x0][0x408], RZ ;  /* 0x0001020000027a25 */ /* 0x000fc800078e00ff */
[----:B------:R-:W-:Y:S02]  /*a040*/  IMAD R0, R0, c[0x0][0x40c], R4 ;  /* 0x0001030000007a24 */ /* 0x000fe400078e0204 */
[----:B------:R-:W-:-:S03]  /*a050*/  @P2 IMAD.HI.U32 R5, R12, c[0x0][0x4ec], RZ ;  /* 0x00013b000c052a27 */ /* 0x000fc600078e00ff */
[----:B------:R-:W-:Y:S02]  /*a060*/  IADD3 R3, R3, R0, RZ ;  /* 0x0000000003037210 */ /* 0x000fe40007ffe0ff */
[----:B------:R-:W-:-:S03]  /*a070*/  SHF.R.S32.HI R0, RZ, 0x1f, R8 ;  /* 0x0000001fff007819 */ /* 0x000fc60000011408 */
[----:B------:R-:W-:-:S04]  /*a080*/  IMAD.WIDE.U32 R2, R10, c[0x0][0x438], R2 ;  /* 0x00010e000a027a25 */ /* 0x000fc800078e0002 */
[----:B------:R-:W-:Y:S02]  /*a090*/  IMAD R0, R0, c[0x0][0x440], RZ ;  /* 0x0001100000007a24 */ /* 0x000fe400078e02ff */
[----:B------:R-:W-:Y:S02]  /*a0a0*/  IMAD R3, R10, c[0x0][0x43c], R3 ;  /* 0x00010f000a037a24 */ /* 0x000fe400078e0203 */
[C---:B------:R-:W-:Y:S01]  /*a0b0*/  IMAD R4, R8.reuse, c[0x0][0x444], R0 ;  /* 0x0001110008047a24 */ /* 0x040fe200078e0200 */
[----:B------:R-:W-:Y:S01]  /*a0c0*/  MOV R0, R12 ;  /* 0x0000000c00007202 */ /* 0x000fe20000000f00 */
[----:B------:R-:W-:Y:S01]  /*a0d0*/  IMAD.WIDE.U32 R2, R8, c[0x0][0x440], R2 ;  /* 0x0001100008027a25 */ /* 0x000fe200078e0002 */
[----:B------:R-:W-:-:S04]  /*a0e0*/  @P2 SHF.R.U32.HI R0, RZ, c[0x0][0x4f0], R5 ;  /* 0x00013c00ff002a19 */ /* 0x000fc80000011605 */
[----:B------:R-:W-:Y:S02]  /*a0f0*/  IADD3 R3, R3, R4, RZ ;  /* 0x0000000403037210 */ /* 0x000fe40007ffe0ff */
[----:B------:R-:W-:Y:S02]  /*a100*/  SHF.R.S32.HI R5, RZ, 0x1f, R0 ;  /* 0x0000001fff057819 */ /* 0x000fe40000011400 */
[----:B------:R-:W-:Y:S01]  /*a110*/  IADD3 R4, -R0, RZ, RZ ;  /* 0x000000ff00047210 */ /* 0x000fe20007ffe1ff */
[----:B------:R-:W-:-:S04]  /*a120*/  IMAD.WIDE.U32 R2, R221, c[0x0][0x448], R2 ;  /* 0x00011200dd027a25 */ /* 0x000fc800078e0002 */
[----:B------:R-:W-:Y:S02]  /*a130*/  IMAD R5, R5, c[0x0][0x430], RZ ;  /* 0x00010c0005057a24 */ /* 0x000fe400078e02ff */
[----:B------:R-:W-:Y:S02]  /*a140*/  IMAD R3, R221, c[0x0][0x44c], R3 ;  /* 0x00011300dd037a24 */ /* 0x000fe400078e0203 */
[----:B------:R-:W-:Y:S02]  /*a150*/  IMAD R4, R4, c[0x0][0x4e8], R12 ;  /* 0x00013a0004047a24 */ /* 0x000fe400078e020c */
[C---:B------:R-:W-:Y:S02]  /*a160*/  IMAD R5, R0.reuse, c[0x0][0x434], R5 ;  /* 0x00010d0000057a24 */ /* 0x040fe400078e0205 */
[----:B------:R-:W-:Y:S01]  /*a170*/  IMAD.WIDE.U32 R2, R0, c[0x0][0x430], R2 ;  /* 0x00010c0000027a25 */ /* 0x000fe200078e0002 */
[----:B------:R-:W-:-:S04]  /*a180*/  SHF.R.S32.HI R0, RZ, 0x1f, R4 ;  /* 0x0000001fff007819 */ /* 0x000fc80000011404 */
[----:B------:R-:W-:Y:S01]  /*a190*/  IADD3 R3, R3, R5, RZ ;  /* 0x0000000503037210 */ /* 0x000fe20007ffe0ff */
[----:B------:R-:W-:-:S04]  /*a1a0*/  IMAD R0, R0, c[0x0][0x428], RZ ;  /* 0x00010a0000007a24 */ /* 0x000fc800078e02ff */
[----:B------:R-:W-:-:S04]  /*a1b0*/  IMAD.WIDE.U32 R2, R4, c[0x0][0x428], R2 ;  /* 0x00010a0004027a25 */ /* 0x000fc800078e0002 */
[----:B------:R-:W-:Y:S01]  /*a1c0*/  IMAD R4, R4, c[0x0][0x42c], R0 ;  /* 0x00010b0004047a24 */ /* 0x000fe200078e0200 */
[----:B------:R-:W-:-:S04]  /*a1d0*/  LEA R12, P2, R2, c[0x0][0x400], 0x2 ;  /* 0x00010000020c7a11 */ /* 0x000fc800078410ff */
[----:B------:R-:W-:-:S04]  /*a1e0*/  IADD3 R4, R3, R4, RZ ;  /* 0x0000000403047210 */ /* 0x000fc80007ffe0ff */
[----:B------:R-:W-:Y:S01]  /*a1f0*/  LEA.HI.X R5, R2, c[0x0][0x404], R4, 0x2, P2 ;  /* 0x0001010002057a11 */ /* 0x000fe200010f1404 */
[----:B------:R-:W-:Y:S05]  /*a200*/  BRA.DIV ~URZ, `(.L_x_83) ;  /* 0x00003b627f007947 */ /* 0x000fea000b800000 */
[----:B------:R1:W2:Y:S02]  /*a210*/  SHFL.IDX PT, R4, R5, RZ, 0x1c1f ;  /* 0x001c1fff05047589 */ /* 0x0002a400000e0000 */
.L_x_147:
[----:B------:R-:W-:Y:S05]  /*a220*/  BRA.DIV ~URZ, `(.L_x_84) ;  /* 0x00003bb27f007947 */ /* 0x000fea000b800000 */
[----:B------:R3:W4:Y:S02]  /*a230*/  SHFL.IDX PT, R0, R12, RZ, 0x1c1f ;  /* 0x001c1fff0c007589 */ /* 0x00072400000e0000 */
.L_x_148:
[----:B------:R-:W-:Y:S01]  /*a240*/  BSSY B0, `(.L_x_85) ;  /* 0x000007a000007945 */ /* 0x000fe20003800000 */
[----:B------:R-:W-:Y:S05]  /*a250*/  @P1 BRA `(.L_x_86) ;  /* 0x0000078000001947 */ /* 0x000fea0003800000 */
[----:B------:R-:W-:Y:S02]  /*a260*/  ISETP.GE.AND P4, PT, R222, c[0x0][0x3c8], PT ;  /* 0x0000f200de007a0c */ /* 0x000fe40003f86270 */
[----:B------:R-:W-:Y:S02]  /*a270*/  ISETP.GE.AND P2, PT, R249, c[0x0][0x3c8], PT ;  /* 0x0000f200f9007a0c */ /* 0x000fe40003f46270 */
[----:B------:R-:W-:Y:S02]  /*a280*/  ISETP.GE.AND P5, PT, R248, c[0x0][0x3c8], PT ;  /* 0x0000f200f8007a0c */ /* 0x000fe40003fa6270 */
[----:B------:R-:W-:Y:S02]  /*a290*/  ISETP.GE.AND P1, PT, R247, c[0x0][0x3c8], PT ;  /* 0x0000f200f7007a0c */ /* 0x000fe40003f26270 */
[----:B------:R-:W-:-:S02]  /*a2a0*/  SHF.R.S32.HI R8, RZ, 0x1f, R249 ;  /* 0x0000001fff087819 */ /* 0x000fc400000114f9 */
[----:B------:R-:W-:Y:S02]  /*a2b0*/  ISETP.GE.AND P6, PT, R246, c[0x0][0x3c8], PT ;  /* 0x0000f200f6007a0c */ /* 0x000fe40003fc6270 */
[----:B------:R-:W-:Y:S01]  /*a2c0*/  SHF.R.S32.HI R9, RZ, 0x1f, R248 ;  /* 0x0000001fff097819 */ /* 0x000fe200000114f8 */
[----:B----4-:R-:W-:Y:S01]  /*a2d0*/  @!P4 IMAD.MOV.U32 R6, RZ, RZ, R0 ;  /* 0x000000ffff06c224 */ /* 0x010fe200078e0000 */
[----:B------:R-:W-:Y:S01]  /*a2e0*/  SHF.R.S32.HI R10, RZ, 0x1f, R234 ;  /* 0x0000001fff0a7819 */ /* 0x000fe200000114ea */
[----:B--2---:R-:W-:Y:S01]  /*a2f0*/  @!P4 IMAD.MOV.U32 R7, RZ, RZ, R4 ;  /* 0x000000ffff07c224 */ /* 0x004fe200078e0004 */
[C---:B------:R-:W-:Y:S02]  /*a300*/  @!P2 LEA R2, P3, R249.reuse, R0, 0x2 ;  /* 0x00000000f902a211 */ /* 0x040fe400078610ff */
[----:B------:R-:W-:Y:S01]  /*a310*/  SHF.R.S32.HI R11, RZ, 0x1f, R233 ;  /* 0x0000001fff0b7819 */ /* 0x000fe200000114e9 */
[----:B------:R-:W-:Y:S01]  /*a320*/  @!P4 IMAD.WIDE R6, R222, 0x4, R6 ;  /* 0x00000004de06c825 */ /* 0x000fe200078e0206 */
[----:B------:R-:W-:-:S02]  /*a330*/  @!P2 LEA.HI.X R3, R249, R4, R8, 0x2, P3 ;  /* 0x00000004f903a211 */ /* 0x000fc400018f1408 */
[----:B------:R-:W-:Y:S02]  /*a340*/  SHF.R.S32.HI R8, RZ, 0x1f, R247 ;  /* 0x0000001fff087819 */ /* 0x000fe400000114f7 */
[----:B------:R2:W-:Y:S01]  /*a350*/  @!P4 ST.E.64 [R6.64], R124 ;  /* 0x0000007c0600c985 */ /* 0x0005e2000c101b06 */
[----:B------:R-:W-:Y:S02]  /*a360*/  SHF.R.S32.HI R13, RZ, 0x1f, R230 ;  /* 0x0000001fff0d7819 */ /* 0x000fe400000114e6 */
[----:B------:R-:W-:Y:S01]  /*a370*/  SHF.R.S32.HI R15, RZ, 0x1f, R229 ;  /* 0x0000001fff0f7819 */ /* 0x000fe200000114e5 */
[----:B------:R4:W-:Y:S01]  /*a380*/  @!P2 ST.E.64 [R2.64], R28 ;  /* 0x0000001c0200a985 */ /* 0x0009e2000c101b06 */
[----:B------:R-:W-:Y:S02]  /*a390*/  ISETP.GE.AND P2, PT, R245, c[0x0][0x3c8], PT ;  /* 0x0000f200f5007a0c */ /* 0x000fe40003f46270 */
[----:B------:R-:W-:Y:S02]  /*a3a0*/  SHF.R.S32.HI R14, RZ, 0x1f, R228 ;  /* 0x0000001fff0e7819 */ /* 0x000fe400000114e4 */
[----:B--2---:R-:W-:-:S02]  /*a3b0*/  @!P5 LEA R6, P4, R248, R0, 0x2 ;  /* 0x00000000f806d211 */ /* 0x004fc400078810ff */
[C---:B----4-:R-:W-:Y:S02]  /*a3c0*/  @!P1 LEA R2, P3, R247.reuse, R0, 0x2 ;  /* 0x00000000f7029211 */ /* 0x050fe400078610ff */
[-C--:B------:R-:W-:Y:S02]  /*a3d0*/  @!P5 LEA.HI.X R7, R248, R4.reuse, R9, 0x2, P4 ;  /* 0x00000004f807d211 */ /* 0x080fe400020f1409 */
[----:B------:R-:W-:Y:S02]  /*a3e0*/  @!P1 LEA.HI.X R3, R247, R4, R8, 0x2, P3 ;  /* 0x00000004f7039211 */ /* 0x000fe400018f1408 */
[----:B------:R-:W-:Y:S01]  /*a3f0*/  SHF.R.S32.HI R9, RZ, 0x1f, R246 ;  /* 0x0000001fff097819 */ /* 0x000fe200000114f6 */
[----:B------:R2:W-:Y:S01]  /*a400*/  @!P5 ST.E.64 [R6.64], R30 ;  /* 0x0000001e0600d985 */ /* 0x0005e2000c101b06 */
[----:B------:R-:W-:Y:S02]  /*a410*/  ISETP.GE.AND P5, PT, R244, c[0x0][0x3c8], PT ;  /* 0x0000f200f4007a0c */ /* 0x000fe40003fa6270 */
[----:B------:R-:W-:Y:S01]  /*a420*/  SHF.R.S32.HI R8, RZ, 0x1f, R245 ;  /* 0x0000001fff087819 */ /* 0x000fe200000114f5 */
[----:B------:R4:W-:Y:S01]  /*a430*/  @!P1 ST.E.64 [R2.64], R32 ;  /* 0x0000002002009985 */ /* 0x0009e2000c101b06 */
[----:B------:R-:W-:-:S02]  /*a440*/  ISETP.GE.AND P1, PT, R243, c[0x0][0x3c8], PT ;  /* 0x0000f200f3007a0c */ /* 0x000fc40003f26270 */
[CC--:B--2---:R-:W-:Y:S02]  /*a450*/  @!P6 LEA R6, P4, R246.reuse, R0.reuse, 0x2 ;  /* 0x00000000f606e211 */ /* 0x0c4fe400078810ff */
[C---:B----4-:R-:W-:Y:S02]  /*a460*/  @!P2 LEA R2, P3, R245.reuse, R0, 0x2 ;  /* 0x00000000f502a211 */ /* 0x050fe400078610ff */
[-C--:B------:R-:W-:Y:S02]  /*a470*/  @!P6 LEA.HI.X R7, R246, R4.reuse, R9, 0x2, P4 ;  /* 0x00000004f607e211 */ /* 0x080fe400020f1409 */
[----:B------:R-:W-:Y:S02]  /*a480*/  @!P2 LEA.HI.X R3, R245, R4, R8, 0x2, P3 ;  /* 0x00000004f503a211 */ /* 0x000fe400018f1408 */
[----:B------:R-:W-:Y:S01]  /*a490*/  SHF.R.S32.HI R9, RZ, 0x1f, R244 ;  /* 0x0000001fff097819 */ /* 0x000fe200000114f4 */
[----:B------:R2:W-:Y:S01]  /*a4a0*/  @!P6 ST.E.64 [R6.64], R34 ;  /* 0x000000220600e985 */ /* 0x0005e2000c101b06 */
[----:B------:R-:W-:-:S02]  /*a4b0*/  ISETP.GE.AND P6, PT, R242, c[0x0][0x3c8], PT ;  /* 0x0000f200f2007a0c */ /* 0x000fc40003fc6270 */
[----:B------:R-:W-:Y:S01]  /*a4c0*/  SHF.R.S32.HI R8, RZ, 0x1f, R243 ;  /* 0x0000001fff087819 */ /* 0x000fe200000114f3 */
[----:B------:R4:W-:Y:S01]  /*a4d0*/  @!P2 ST.E.64 [R2.64], R36 ;  /* 0x000000240200a985 */ /* 0x0009e2000c101b06 */
[----:B------:R-:W-:Y:S02]  /*a4e0*/  ISETP.GE.AND P2, PT, R241, c[0x0][0x3c8], PT ;  /* 0x0000f200f1007a0c */ /* 0x000fe40003f46270 */
[CC--:B--2---:R-:W-:Y:S02]  /*a4f0*/  @!P5 LEA R6, P4, R244.reuse, R0.reuse, 0x2 ;  /* 0x00000000f406d211 */ /* 0x0c4fe400078810ff */
[C---:B----4-:R-:W-:Y:S02]  /*a500*/  @!P1 LEA R2, P3, R243.reuse, R0, 0x2 ;  /* 0x00000000f3029211 */ /* 0x050fe400078610ff */
[-C--:B------:R-:W-:Y:S02]  /*a510*/  @!P5 LEA.HI.X R7, R244, R4.reuse, R9, 0x2, P4 ;  /* 0x00000004f407d211 */ /* 0x080fe400020f1409 */
[----:B------:R-:W-:-:S02]  /*a520*/  @!P1 LEA.HI.X R3, R243, R4, R8, 0x2, P3 ;  /* 0x00000004f3039211 */ /* 0x000fc400018f1408 */
[----:B------:R-:W-:Y:S01]  /*a530*/  SHF.R.S32.HI R9, RZ, 0x1f, R242 ;  /* 0x0000001fff097819 */ /* 0x000fe200000114f2 */
[----:B------:R2:W-:Y:S01]  /*a540*/  @!P5 ST.E.64 [R6.64], R40 ;  /* 0x000000280600d985 */ /* 0x0005e2000c101b06 */
[----:B------:R-:W-:Y:S02]  /*a550*/  ISETP.GE.AND P5, PT, R240, c[0x0][0x3c8], PT ;  /* 0x0000f200f0007a0c */ /* 0x000fe40003fa6270 */
[----:B------:R-:W-:Y:S01]  /*a560*/  SHF.R.S32.HI R8, RZ, 0x1f, R241 ;  /* 0x0000001fff087819 */ /* 0x000fe200000114f1 */
[----:B------:R4:W-:Y:S01]  /*a570*/  @!P1 ST.E.64 [R2.64], R44 ;  /* 0x0000002c02009985 */ /* 0x0009e2000c101b06 */
[----:B------:R-:W-:Y:S02]  /*a580*/  ISETP.GE.AND P1, PT, R239, c[0x0][0x3c8], PT ;  /* 0x0000f200ef007a0c */ /* 0x000fe40003f26270 */
[-C--:B--2---:R-:W-:Y:S02]  /*a590*/  @!P6 LEA R6, P4, R242, R0.reuse, 0x2 ;  /* 0x00000000f206e211 */ /* 0x084fe400078810ff */
[----:B----4-:R-:W-:-:S02]  /*a5a0*/  @!P2 LEA R2, P3, R241, R0, 0x2 ;  /* 0x00000000f102a211 */ /* 0x010fc400078610ff */
        /* <DEDUP_REMOVED lines=25> */
[----:B------:R-:W-:Y:S01]  /*a740*/  ISETP.GE.AND P4, PT, R233, c[0x0][0x3c8], PT ;  /* 0x0000f200e9007a0c */ /* 0x000fe20003f86270 */
[----:B------:R4:W-:Y:S01]  /*a750*/  @!P2 ST.E.64 [R2.64], R68 ;  /* 0x000000440200a985 */ /* 0x0009e2000c101b06 */
[----:B------:R-:W-:Y:S02]  /*a760*/  SHF.R.S32.HI R8, RZ, 0x1f, R235 ;  /* 0x0000001fff087819 */ /* 0x000fe400000114eb */
[-C--:B--2---:R-:W-:Y:S02]  /*a770*/  @!P5 LEA R6, P3, R236, R0.reuse, 0x2 ;  /* 0x00000000ec06d211 */ /* 0x084fe400078610ff */
[----:B----4-:R-:W-:-:S02]  /*a780*/  @!P1 LEA R2, P2, R235, R0, 0x2 ;  /* 0x00000000eb029211 */ /* 0x010fc400078410ff */
[-C--:B------:R-:W-:Y:S02]  /*a790*/  @!P5 LEA.HI.X R7, R236, R4.reuse, R9, 0x2, P3 ;  /* 0x00000004ec07d211 */ /* 0x080fe400018f1409 */
[----:B------:R-:W-:Y:S02]  /*a7a0*/  ISETP.GE.AND P3, PT, R232, c[0x0][0x3c8], PT ;  /* 0x0000f200e8007a0c */ /* 0x000fe40003f66270 */
[----:B------:R-:W-:Y:S01]  /*a7b0*/  @!P1 LEA.HI.X R3, R235, R4, R8, 0x2, P2 ;  /* 0x00000004eb039211 */ /* 0x000fe200010f1408 */
[----:B------:R2:W-:Y:S01]  /*a7c0*/  @!P5 ST.E.64 [R6.64], R72 ;  /* 0x000000480600d985 */ /* 0x0005e2000c101b06 */
[----:B------:R-:W-:-:S03]  /*a7d0*/  @!P6 LEA R8, P2, R234, R0, 0x2 ;  /* 0x00000000ea08e211 */ /* 0x000fc600078410ff */
[----:B------:R4:W-:Y:S01]  /*a7e0*/  @!P1 ST.E.64 [R2.64], R76 ;  /* 0x0000004c02009985 */ /* 0x0009e2000c101b06 */
[----:B------:R-:W-:Y:S02]  /*a7f0*/  ISETP.GE.AND P1, PT, R231, c[0x0][0x3c8], PT ;  /* 0x0000f200e7007a0c */ /* 0x000fe40003f26270 */
[----:B------:R-:W-:Y:S02]  /*a800*/  @!P6 LEA.HI.X R9, R234, R4, R10, 0x2, P2 ;  /* 0x00000004ea09e211 */ /* 0x000fe400010f140a */
[----:B------:R-:W-:-:S03]  /*a810*/  SHF.R.S32.HI R10, RZ, 0x1f, R232 ;  /* 0x0000001fff0a7819 */ /* 0x000fc600000114e8 */
[----:B------:R-:W-:Y:S01]  /*a820*/  @!P6 ST.E.64 [R8.64], R126 ;  /* 0x0000007e0800e985 */ /* 0x000fe2000c101b06 */
[----:B------:R-:W-:Y:S02]  /*a830*/  ISETP.GE.AND P6, PT, R230, c[0x0][0x3c8], PT ;  /* 0x0000f200e6007a0c */ /* 0x000fe40003fc6270 */
[CC--:B--2---:R-:W-:Y:S02]  /*a840*/  @!P3 LEA R6, P2, R232.reuse, R0.reuse, 0x2 ;  /* 0x00000000e806b211 */ /* 0x0c4fe400078410ff */
[C---:B----4-:R-:W-:Y:S02]  /*a850*/  @!P4 LEA R2, P5, R233.reuse, R0, 0x2 ;  /* 0x00000000e902c211 */ /* 0x050fe400078a10ff */
[-C--:B------:R-:W-:Y:S02]  /*a860*/  @!P3 LEA.HI.X R7, R232, R4.reuse, R10, 0x2, P2 ;  /* 0x00000004e807b211 */ /* 0x080fe400010f140a */
[----:B------:R-:W-:Y:S02]  /*a870*/  @!P4 LEA.HI.X R3, R233, R4, R11, 0x2, P5 ;  /* 0x00000004e903c211 */ /* 0x000fe400028f140b */
[----:B------:R-:W-:-:S02]  /*a880*/  ISETP.GE.AND P5, PT, R229, c[0x0][0x3c8], PT ;  /* 0x0000f200e5007a0c */ /* 0x000fc40003fa6270 */
[----:B------:R-:W-:Y:S01]  /*a890*/  SHF.R.S32.HI R10, RZ, 0x1f, R231 ;  /* 0x0000001fff0a7819 */ /* 0x000fe200000114e7 */
[----:B------:R2:W-:Y:S01]  /*a8a0*/  @!P4 ST.E.64 [R2.64], R80 ;  /* 0x000000500200c985 */ /* 0x0005e2000c101b06 */
[----:B------:R-:W-:-:S03]  /*a8b0*/  ISETP.GE.AND P4, PT, R228, c[0x0][0x3c8], PT ;  /* 0x0000f200e4007a0c */ /* 0x000fc60003f86270 */
[----:B------:R4:W-:Y:S01]  /*a8c0*/  @!P3 ST.E.64 [R6.64], R84 ;  /* 0x000000540600b985 */ /* 0x0009e2000c101b06 */
[----:B------:R-:W-:Y:S02]  /*a8d0*/  ISETP.GE.AND P3, PT, R227, c[0x0][0x3c8], PT ;  /* 0x0000f200e3007a0c */ /* 0x000fe40003f66270 */
[----:B--2---:R-:W-:-:S04]  /*a8e0*/  @!P1 LEA R2, P2, R231, R0, 0x2 ;  /* 0x00000000e7029211 */ /* 0x004fc800078410ff */
[----:B------:R-:W-:Y:S02]  /*a8f0*/  @!P1 LEA.HI.X R3, R231, R4, R10, 0x2, P2 ;  /* 0x00000004e7039211 */ /* 0x000fe400010f140a */
[----:B------:R-:W-:-:S03]  /*a900*/  @!P6 LEA R10, P2, R230, R0, 0x2 ;  /* 0x00000000e60ae211 */ /* 0x000fc600078410ff */
[----:B------:R2:W-:Y:S01]  /*a910*/  @!P1 ST.E.64 [R2.64], R88 ;  /* 0x0000005802009985 */ /* 0x0005e2000c101b06 */
[C---:B------:R-:W-:Y:S02]  /*a920*/  @!P5 LEA R8, P1, R229.reuse, R0, 0x2 ;  /* 0x00000000e508d211 */ /* 0x040fe400078210ff */
[----:B------:R-:W-:Y:S02]  /*a930*/  @!P6 LEA.HI.X R11, R230, R4, R13, 0x2, P2 ;  /* 0x00000004e60be211 */ /* 0x000fe400010f140d */
[C---:B----4-:R-:W-:Y:S02]  /*a940*/  @!P4 LEA R6, P2, R228.reuse, R0, 0x2 ;  /* 0x00000000e406c211 */ /* 0x050fe400078410ff */
[-C--:B------:R-:W-:Y:S01]  /*a950*/  @!P5 LEA.HI.X R9, R229, R4.reuse, R15, 0x2, P1 ;  /* 0x00000004e509d211 */ /* 0x080fe200008f140f */
[----:B------:R4:W-:Y:S01]  /*a960*/  @!P6 ST.E.64 [R10.64], R128 ;  /* 0x000000800a00e985 */ /* 0x0009e2000c101b06 */
[----:B------:R-:W-:Y:S02]  /*a970*/  SHF.R.S32.HI R13, RZ, 0x1f, R227 ;  /* 0x0000001fff0d7819 */ /* 0x000fe400000114e3 */
[----:B------:R-:W-:Y:S01]  /*a980*/  @!P4 LEA.HI.X R7, R228, R4, R14, 0x2, P2 ;  /* 0x00000004e407c211 */ /* 0x000fe200010f140e */
[----:B------:R4:W-:Y:S04]  /*a990*/  @!P5 ST.E.64 [R8.64], R100 ;  /* 0x000000640800d985 */ /* 0x0009e8000c101b06 */
[----:B------:R4:W-:Y:S01]  /*a9a0*/  @!P4 ST.E.64 [R6.64], R92 ;  /* 0x0000005c0600c985 */ /* 0x0009e2000c101b06 */
[----:B--2---:R-:W-:-:S04]  /*a9b0*/  @!P3 LEA R2, P1, R227, R0, 0x2 ;  /* 0x00000000e302b211 */ /* 0x004fc800078210ff */
[----:B------:R-:W-:-:S05]  /*a9c0*/  @!P3 LEA.HI.X R3, R227, R4, R13, 0x2, P1 ;  /* 0x00000004e303b211 */ /* 0x000fca00008f140d */
[----:B------:R4:W-:Y:S04]  /*a9d0*/  @!P3 ST.E.64 [R2.64], R24 ;  /* 0x000000180200b985 */ /* 0x0009e8000c101b06 */
.L_x_86:
[----:B------:R-:W-:Y:S05]  /*a9e0*/  BSYNC B0 ;  /* 0x0000000000007941 */ /* 0x000fea0003800000 */
.L_x_85:
[----:B------:R-:W-:Y:S05]  /*a9f0*/  BRA.DIV ~URZ, `(.L_x_87) ;  /* 0x000034527f007947 */ /* 0x000fea000b800000 */
[----:B--2---:R2:W1:Y:S04]  /*aa00*/  SHFL.IDX PT, R4, R5, 0x1, 0x1c1f ;  /* 0x003c1f0005047f89 */ /* 0x00446800000e0000 */
[----:B----4-:R2:W4:Y:S02]  /*aa10*/  SHFL.IDX PT, R0, R12, 0x1, 0x1c1f ;  /* 0x003c1f000c007f89 */ /* 0x01052400000e0000 */
.L_x_149:
[----:B------:R-:W-:Y:S05]  /*aa20*/  @P0 BRA `(.L_x_82) ;  /* 0x0000143000000947 */ /* 0x000fea0003800000 */
[----:B------:R-:W-:Y:S02]  /*aa30*/  ISETP.GE.AND P4, PT, R222, c[0x0][0x3c8], PT ;  /* 0x0000f200de007a0c */ /* 0x000fe40003f86270 */
[----:B------:R-:W-:Y:S02]  /*aa40*/  ISETP.GE.AND P3, PT, R249, c[0x0][0x3c8], PT ;  /* 0x0000f200f9007a0c */ /* 0x000fe40003f66270 */
[----:B------:R-:W-:Y:S02]  /*aa50*/  ISETP.GE.AND P2, PT, R248, c[0x0][0x3c8], PT ;  /* 0x0000f200f8007a0c */ /* 0x000fe40003f46270 */
[----:B------:R-:W-:-:S02]  /*aa60*/  ISETP.GE.AND P1, PT, R247, c[0x0][0x3c8], PT ;  /* 0x0000f200f7007a0c */ /* 0x000fc40003f26270 */
[----:B------:R-:W-:Y:S02]  /*aa70*/  ISETP.GE.AND P0, PT, R246, c[0x0][0x3c8], PT ;  /* 0x0000f200f6007a0c */ /* 0x000fe40003f06270 */
[----:B-12---:R-:W-:Y:S02]  /*aa80*/  SHF.R.S32.HI R5, RZ, 0x1f, R249 ;  /* 0x0000001fff057819 */ /* 0x006fe400000114f9 */
[----:B------:R-:W-:Y:S01]  /*aa90*/  SHF.R.S32.HI R10, RZ, 0x1f, R247 ;  /* 0x0000001fff0a7819 */ /* 0x000fe200000114f7 */
[----:B----4-:R-:W-:Y:S01]  /*aaa0*/  @!P4 IMAD.MOV.U32 R6, RZ, RZ, R0 ;  /* 0x000000ffff06c224 */ /* 0x010fe200078e0000 */
[----:B------:R-:W-:Y:S01]  /*aab0*/  SHF.R.S32.HI R11, RZ, 0x1f, R236 ;  /* 0x0000001fff0b7819 */ /* 0x000fe200000114ec */
[----:B------:R-:W-:Y:S01]  /*aac0*/  @!P4 IMAD.MOV.U32 R7, RZ, RZ, R4 ;  /* 0x000000ffff07c224 */ /* 0x000fe200078e0004 */
[CC--:B------:R-:W-:Y:S02]  /*aad0*/  @!P3 LEA R2, P5, R249.reuse, R0.reuse, 0x2 ;  /* 0x00000000f902b211 */ /* 0x0c0fe400078a10ff */
[----:B------:R-:W-:Y:S01]  /*aae0*/  @!P2 LEA R8, P6, R248, R0, 0x2 ;  /* 0x00000000f808a211 */ /* 0x000fe200078c10ff */
[----:B------:R-:W-:Y:S01]  /*aaf0*/  @!P4 IMAD.WIDE R6, R222, 0x4, R6 ;  /* 0x00000004de06c825 */ /* 0x000fe200078e0206 */
[----:B------:R-:W-:-:S02]  /*ab00*/  @!P3 LEA.HI.X R3, R249, R4, R5, 0x2, P5 ;  /* 0x00000004f903b211 */ /* 0x000fc400028f1405 */
[----:B------:R-:W-:Y:S02]  /*ab10*/  SHF.R.S32.HI R5, RZ, 0x1f, R248 ;  /* 0x0000001fff057819 */ /* 0x000fe400000114f8 */
[----:B------:R1:W-:Y:S01]  /*ab20*/  @!P4 ST.E.64 [R6.64], R104 ;  /* 0x000000680600c985 */ /* 0x0003e2000c101b06 */
[----:B------:R-:W-:Y:S02]  /*ab30*/  ISETP.GE.AND P5, PT, R245, c[0x0][0x3c8], PT ;  /* 0x0000f200f5007a0c */ /* 0x000fe40003fa6270 */
[----:B------:R-:W-:Y:S01]  /*ab40*/  ISETP.GE.AND P4, PT, R244, c[0x0][0x3c8], PT ;  /* 0x0000f200f4007a0c */ /* 0x000fe20003f86270 */
[----:B------:R2:W-:Y:S01]  /*ab50*/  @!P3 ST.E.64 [R2.64], R96 ;  /* 0x000000600200b985 */ /* 0x0005e2000c101b06 */
[----:B------:R-:W-:Y:S02]  /*ab60*/  @!P2 LEA.HI.X R9, R248, R4, R5, 0x2, P6 ;  /* 0x00000004f809a211 */ /* 0x000fe400030f1405 */
[----:B------:R-:W-:Y:S02]  /*ab70*/  SHF.R.S32.HI R5, RZ, 0x1f, R246 ;  /* 0x0000001fff057819 */ /* 0x000fe400000114f6 */
[----:B------:R-:W-:Y:S01]  /*ab80*/  SHF.R.S32.HI R13, RZ, 0x1f, R230 ;  /* 0x0000001fff0d7819 */ /* 0x000fe200000114e6 */
[----:B------:R4:W-:Y:S01]  /*ab90*/  @!P2 ST.E.64 [R8.64], R120 ;  /* 0x000000780800a985 */ /* 0x0009e2000c101b06 */
[----:B------:R-:W-:-:S02]  /*aba0*/  ISETP.GE.AND P2, PT, R242, c[0x0][0x3c8], PT ;  /* 0x0000f200f2007a0c */ /* 0x000fc40003f46270 */
[----:B---3--:R-:W-:Y:S02]  /*abb0*/  SHF.R.S32.HI R12, RZ, 0x1f, R229 ;  /* 0x0000001fff0c7819 */ /* 0x008fe400000114e5 */
[CC--:B-1----:R-:W-:Y:S02]  /*abc0*/  @!P1 LEA R6, P3, R247.reuse, R0.reuse, 0x2 ;  /* 0x00000000f7069211 */ /* 0x0c2fe400078610ff */
[C---:B--2---:R-:W-:Y:S02]  /*abd0*/  @!P0 LEA R2, P6, R246.reuse, R0, 0x2 ;  /* 0x00000000f6028211 */ /* 0x044fe400078c10ff */
[-C--:B------:R-:W-:Y:S02]  /*abe0*/  @!P1 LEA.HI.X R7, R247, R4.reuse, R10, 0x2, P3 ;  /* 0x00000004f7079211 */ /* 0x080fe400018f140a */
[----:B------:R-:W-:Y:S02]  /*abf0*/  ISETP.GE.AND P3, PT, R243, c[0x0][0x3c8], PT ;  /* 0x0000f200f3007a0c */ /* 0x000fe40003f66270 */
[----:B------:R-:W-:Y:S01]  /*ac00*/  @!P0 LEA.HI.X R3, R246, R4, R5, 0x2, P6 ;  /* 0x00000004f6038211 */ /* 0x000fe200030f1405 */
[----:B------:R1:W-:Y:S01]  /*ac10*/  @!P1 ST.E.64 [R6.64], R108 ;  /* 0x0000006c06009985 */ /* 0x0003e2000c101b06 */
[----:B----4-:R-:W-:-:S02]  /*ac20*/  @!P5 LEA R8, P1, R245, R0, 0x2 ;  /* 0x00000000f508d211 */ /* 0x010fc400078210ff */
[----:B------:R-:W-:Y:S01]  /*ac30*/  SHF.R.S32.HI R5, RZ, 0x1f, R245 ;  /* 0x0000001fff057819 */ /* 0x000fe200000114f5 */
[----:B------:R2:W-:Y:S01]  /*ac40*/  @!P0 ST.E.64 [R2.64], R46 ;  /* 0x0000002e02008985 */ /* 0x0005e2000c101b06 */
[----:B------:R-:W-:Y:S02]  /*ac50*/  SHF.R.S32.HI R10, RZ, 0x1f, R244 ;  /* 0x0000001fff0a7819 */ /* 0x000fe400000114f4 */
[----:B------:R-:W-:Y:S02]  /*ac60*/  @!P5 LEA.HI.X R9, R245, R4, R5, 0x2, P1 ;  /* 0x00000004f509d211 */ /* 0x000fe400008f1405 */
[----:B------:R-:W-:Y:S02]  /*ac70*/  ISETP.GE.AND P1, PT, R241, c[0x0][0x3c8], PT ;  /* 0x0000f200f1007a0c */ /* 0x000fe40003f26270 */
[----:B------:R-:W-:Y:S01]  /*ac80*/  SHF.R.S32.HI R5, RZ, 0x1f, R243 ;  /* 0x0000001fff057819 */ /* 0x000fe200000114f3 */
[----:B------:R3:W-:Y:S01]  /*ac90*/  @!P5 ST.E.64 [R8.64], R130 ;  /* 0x000000820800d985 */ /* 0x0007e2000c101b06 */
[----:B------:R-:W-:-:S02]  /*aca0*/  ISETP.GE.AND P5, PT, R239, c[0x0][0x3c8], PT ;  /* 0x0000f200ef007a0c */ /* 0x000fc40003fa6270 */
[----:B-1----:R-:W-:-:S04]  /*acb0*/  @!P4 LEA R6, P0, R244, R0, 0x2 ;  /* 0x00000000f406c211 */ /* 0x002fc800078010ff */
[----:B------:R-:W-:Y:S02]  /*acc0*/  @!P4 LEA.HI.X R7, R244, R4, R10, 0x2, P0 ;  /* 0x00000004f407c211 */ /* 0x000fe400000f140a */
[----:B------:R-:W-:Y:S02]  /*acd0*/  ISETP.GE.AND P0, PT, R240, c[0x0][0x3c8], PT ;  /* 0x0000f200f0007a0c */ /* 0x000fe40003f06270 */
[C---:B--2---:R-:W-:Y:S01]  /*ace0*/  @!P3 LEA R2, P6, R243.reuse, R0, 0x2 ;  /* 0x00000000f302b211 */ /* 0x044fe200078c10ff */
[----:B------:R1:W-:Y:S01]  /*acf0*/  @!P4 ST.E.64 [R6.64], R112 ;  /* 0x000000700600c985 */ /* 0x0003e2000c101b06 */
[----:B------:R-:W-:Y:S02]  /*ad00*/  ISETP.GE.AND P4, PT, R238, c[0x0][0x3c8], PT ;  /* 0x0000f200ee007a0c */ /* 0x000fe40003f86270 */
[----:B------:R-:W-:Y:S02]  /*ad10*/  @!P3 LEA.HI.X R3, R243, R4, R5, 0x2, P6 ;  /* 0x00000004f303b211 */ /* 0x000fe400030f1405 */
[----:B---3--:R-:W-:-:S02]  /*ad20*/  @!P2 LEA R8, P6, R242, R0, 0x2 ;  /* 0x00000000f208a211 */ /* 0x008fc400078c10ff */
[----:B------:R-:W-:Y:S01]  /*ad30*/  SHF.R.S32.HI R5, RZ, 0x1f, R242 ;  /* 0x0000001fff057819 */ /* 0x000fe200000114f2 */
[----:B------:R2:W-:Y:S01]  /*ad40*/  @!P3 ST.E.64 [R2.64], R50 ;  /* 0x000000320200b985 */ /* 0x0005e2000c101b06 */
[----:B------:R-:W-:Y:S02]  /*ad50*/  SHF.R.S32.HI R10, RZ, 0x1f, R241 ;  /* 0x0000001fff0a7819 */ /* 0x000fe400000114f1 */
[----:B------:R-:W-:Y:S02]  /*ad60*/  @!P2 LEA.HI.X R9, R242, R4, R5, 0x2, P6 ;  /* 0x00000004f209a211 */ /* 0x000fe400030f1405 */
[----:B------:R-:W-:-:S03]  /*ad70*/  SHF.R.S32.HI R5, RZ, 0x1f, R240 ;  /* 0x0000001fff057819 */ /* 0x000fc600000114f0 */
[----:B------:R3:W-:Y:S01]  /*ad80*/  @!P2 ST.E.64 [R8.64], R132 ;  /* 0x000000840800a985 */ /* 0x0007e2000c101b06 */
[----:B------:R-:W-:Y:S02]  /*ad90*/  ISETP.GE.AND P2, PT, R236, c[0x0][0x3c8], PT ;  /* 0x0000f200ec007a0c */ /* 0x000fe40003f46270 */
[----:B-1----:R-:W-:-:S04]  /*ada0*/  @!P1 LEA R6, P3, R241, R0, 0x2 ;  /* 0x00000000f1069211 */ /* 0x002fc800078610ff */
[----:B------:R-:W-:Y:S02]  /*adb0*/  @!P1 LEA.HI.X R7, R241, R4, R10, 0x2, P3 ;  /* 0x00000004f1079211 */ /* 0x000fe400018f140a */
[----:B------:R-:W-:Y:S02]  /*adc0*/  ISETP.GE.AND P3, PT, R237, c[0x0][0x3c8], PT ;  /* 0x0000f200ed007a0c */ /* 0x000fe40003f66270 */
[C---:B--2---:R-:W-:Y:S01]  /*add0*/  @!P0 LEA R2, P6, R240.reuse, R0, 0x2 ;  /* 0x00000000f0028211 */ /* 0x044fe200078c10ff */
[----:B------:R1:W-:Y:S01]  /*ade0*/  @!P1 ST.E.64 [R6.64], R116 ;  /* 0x0000007406009985 */ /* 0x0003e2000c101b06 */
[----:B------:R-:W-:Y:S02]  /*adf0*/  SHF.R.S32.HI R10, RZ, 0x1f, R238 ;  /* 0x0000001fff0a7819 */ /* 0x000fe400000114ee */
[----:B------:R-:W-:Y:S02]  /*ae00*/  @!P0 LEA.HI.X R3, R240, R4, R5, 0x2, P6 ;  /* 0x00000004f0038211 */ /* 0x000fe400030f1405 */
[----:B------:R-:W-:-:S02]  /*ae10*/  SHF.R.S32.HI R5, RZ, 0x1f, R239 ;  /* 0x0000001fff057819 */ /* 0x000fc400000114ef */
[----:B---3--:R-:W-:Y:S01]  /*ae20*/  @!P5 LEA R8, P6, R239, R0, 0x2 ;  /* 0x00000000ef08d211 */ /* 0x008fe200078c10ff */
[----:B------:R2:W-:Y:S01]  /*ae30*/  @!P0 ST.E.64 [R2.64], R54 ;  /* 0x0000003602008985 */ /* 0x0005e2000c101b06 */
[----:B------:R-:W-:Y:S02]  /*ae40*/  ISETP.GE.AND P1, PT, R235, c[0x0][0x3c8], PT ;  /* 0x0000f200eb007a0c */ /* 0x000fe40003f26270 */
[----:B------:R-:W-:Y:S02]  /*ae50*/  @!P5 LEA.HI.X R9, R239, R4, R5, 0x2, P6 ;  /* 0x00000004ef09d211 */ /* 0x000fe400030f1405 */
[----:B------:R-:W-:-:S03]  /*ae60*/  SHF.R.S32.HI R5, RZ, 0x1f, R237 ;  /* 0x0000001fff057819 */ /* 0x000fc600000114ed */
[----:B------:R3:W-:Y:S01]  /*ae70*/  @!P5 ST.E.64 [R8.64], R134 ;  /* 0x000000860800d985 */ /* 0x0007e2000c101b06 */
[----:B-1----:R-:W-:-:S04]  /*ae80*/  @!P4 LEA R6, P0, R238, R0, 0x2 ;  /* 0x00000000ee06c211 */ /* 0x002fc800078010ff */
[----:B------:R-:W-:Y:S02]  /*ae90*/  @!P4 LEA.HI.X R7, R238, R4, R10, 0x2, P0 ;  /* 0x00000004ee07c211 */ /* 0x000fe400000f140a */
[----:B------:R-:W-:Y:S02]  /*aea0*/  ISETP.GE.AND P0, PT, R234, c[0x0][0x3c8], PT ;  /* 0x0000f200ea007a0c */ /* 0x000fe40003f06270 */
[----:B--2---:R-:W-:Y:S01]  /*aeb0*/  @!P3 LEA R2, P6, R237, R0, 0x2 ;  /* 0x00000000ed02b211 */ /* 0x004fe200078c10ff */
[----:B------:R1:W-:Y:S01]  /*aec0*/  @!P4 ST.E.64 [R6.64], R74 ;  /* 0x0000004a0600c985 */ /* 0x0003e2000c101b06 */
[----:B------:R-:W-:Y:S02]  /*aed0*/  ISETP.GE.AND P4, PT, R233, c[0x0][0x3c8], PT ;  /* 0x0000f200e9007a0c */ /* 0x000fe40003f86270 */
[----:B------:R-:W-:Y:S02]  /*aee0*/  @!P3 LEA.HI.X R3, R237, R4, R5, 0x2, P6 ;  /* 0x00000004ed03b211 */ /* 0x000fe400030f1405 */
[----:B------:R-:W-:-:S02]  /*aef0*/  SHF.R.S32.HI R10, RZ, 0x1f, R235 ;  /* 0x0000001fff0a7819 */ /* 0x000fc400000114eb */
[C---:B---3--:R-:W-:Y:S01]  /*af00*/  @!P2 LEA R8, P5, R236.reuse, R0, 0x2 ;  /* 0x00000000ec08a211 */ /* 0x048fe200078a10ff */
[----:B------:R2:W-:Y:S01]  /*af10*/  @!P3 ST.E.64 [R2.64], R58 ;  /* 0x0000003a0200b985 */ /* 0x0005e2000c101b06 */
[----:B------:R-:W-:Y:S02]  /*af20*/  SHF.R.S32.HI R5, RZ, 0x1f, R234 ;  /* 0x0000001fff057819 */ /* 0x000fe400000114ea */
[----:B------:R-:W-:Y:S02]  /*af30*/  @!P2 LEA.HI.X R9, R236, R4, R11, 0x2, P5 ;  /* 0x00000004ec09a211 */ /* 0x000fe400028f140b */
[----:B------:R-:W-:-:S03]  /*af40*/  ISETP.GE.AND P5, PT, R232, c[0x0][0x3c8], PT ;  /* 0x0000f200e8007a0c */ /* 0x000fc60003fa6270 */
[----:B------:R-:W-:Y:S01]  /*af50*/  @!P2 ST.E.64 [R8.64], R86 ;  /* 0x000000560800a985 */ /* 0x000fe2000c101b06 */
[----:B------:R-:W-:Y:S02]  /*af60*/  ISETP.GE.AND P2, PT, R230, c[0x0][0x3c8], PT ;  /* 0x0000f200e6007a0c */ /* 0x000fe40003f46270 */
[----:B-1----:R-:W-:-:S04]  /*af70*/  @!P1 LEA R6, P6, R235, R0, 0x2 ;  /* 0x00000000eb069211 */ /* 0x002fc800078c10ff */
[----:B------:R-:W-:Y:S02]  /*af80*/  @!P1 LEA.HI.X R7, R235, R4, R10, 0x2, P6 ;  /* 0x00000004eb079211 */ /* 0x000fe400030f140a */
[----:B------:R-:W-:Y:S02]  /*af90*/  SHF.R.S32.HI R10, RZ, 0x1f, R233 ;  /* 0x0000001fff0a7819 */ /* 0x000fe400000114e9 */
[C---:B--2---:R-:W-:Y:S01]  /*afa0*/  @!P0 LEA R2, P3, R234.reuse, R0, 0x2 ;  /* 0x00000000ea028211 */ /* 0x044fe200078610ff */
[----:B------:R1:W-:Y:S01]  /*afb0*/  @!P1 ST.E.64 [R6.64], R78 ;  /* 0x0000004e06009985 */ /* 0x0003e2000c101b06 */
[----:B------:R-:W-:Y:S02]  /*afc0*/  ISETP.GE.AND P1, PT, R229, c[0x0][0x3c8], PT ;  /* 0x0000f200e5007a0c */ /* 0x000fe40003f26270 */
[----:B------:R-:W-:Y:S02]  /*afd0*/  @!P0 LEA.HI.X R3, R234, R4, R5, 0x2, P3 ;  /* 0x00000004ea038211 */ /* 0x000fe400018f1405 */
[----:B------:R-:W-:-:S02]  /*afe0*/  ISETP.GE.AND P3, PT, R231, c[0x0][0x3c8], PT ;  /* 0x0000f200e7007a0c */ /* 0x000fc40003f66270 */
[----:B------:R-:W-:Y:S01]  /*aff0*/  SHF.R.S32.HI R5, RZ, 0x1f, R232 ;  /* 0x0000001fff057819 */ /* 0x000fe200000114e8 */
[----:B------:R2:W-:Y:S01]  /*b000*/  @!P0 ST.E.64 [R2.64], R38 ;  /* 0x0000002602008985 */ /* 0x0005e2000c101b06 */
[----:B-1----:R-:W-:-:S04]  /*b010*/  @!P4 LEA R6, P0, R233, R0, 0x2 ;  /* 0x00000000e906c211 */ /* 0x002fc800078010ff */
[----:B------:R-:W-:Y:S02]  /*b020*/  @!P4 LEA.HI.X R7, R233, R4, R10, 0x2, P0 ;  /* 0x00000004e907c211 */ /* 0x000fe400000f140a */
[----:B------:R-:W-:Y:S02]  /*b030*/  ISETP.GE.AND P0, PT, R228, c[0x0][0x3c8], PT ;  /* 0x0000f200e4007a0c */ /* 0x000fe40003f06270 */
[CC--:B--2---:R-:W-:Y:S01]  /*b040*/  @!P5 LEA R2, P6, R232.reuse, R0.reuse, 0x2 ;  /* 0x00000000e802d211 */ /* 0x0c4fe200078c10ff */
[----:B------:R1:W-:Y:S01]  /*b050*/  @!P4 ST.E.64 [R6.64], R62 ;  /* 0x0000003e0600c985 */ /* 0x0003e2000c101b06 */
[----:B------:R-:W-:Y:S02]  /*b060*/  @!P3 LEA R10, P4, R231, R0, 0x2 ;  /* 0x00000000e70ab211 */ /* 0x000fe400078810ff */
[----:B------:R-:W-:Y:S02]  /*b070*/  @!P5 LEA.HI.X R3, R232, R4, R5, 0x2, P6 ;  /* 0x00000004e803d211 */ /* 0x000fe400030f1405 */
[----:B------:R-:W-:-:S02]  /*b080*/  SHF.R.S32.HI R5, RZ, 0x1f, R231 ;  /* 0x0000001fff057819 */ /* 0x000fc400000114e7 */
[C---:B------:R-:W-:Y:S01]  /*b090*/  @!P2 LEA R8, P6, R230.reuse, R0, 0x2 ;  /* 0x00000000e608a211 */ /* 0x040fe200078c10ff */
[----:B------:R2:W-:Y:S01]  /*b0a0*/  @!P5 ST.E.64 [R2.64], R66 ;  /* 0x000000420200d985 */ /* 0x0005e2000c101b06 */
[-C--:B------:R-:W-:Y:S02]  /*b0b0*/  @!P3 LEA.HI.X R11, R231, R4.reuse, R5, 0x2, P4 ;  /* 0x00000004e70bb211 */ /* 0x080fe400020f1405 */
[----:B------:R-:W-:Y:S02]  /*b0c0*/  SHF.R.S32.HI R5, RZ, 0x1f, R228 ;  /* 0x0000001fff057819 */ /* 0x000fe400000114e4 */
[----:B------:R-:W-:Y:S01]  /*b0d0*/  @!P2 LEA.HI.X R9, R230, R4, R13, 0x2, P6 ;  /* 0x00000004e609a211 */ /* 0x000fe200030f140d */
[----:B------:R3:W-:Y:S04]  /*b0e0*/  @!P3 ST.E.64 [R10.64], R90 ;  /* 0x0000005a0a00b985 */ /* 0x0007e8000c101b06 */
[----:B------:R3:W-:Y:S01]  /*b0f0*/  @!P2 ST.E.64 [R8.64], R82 ;  /* 0x000000520800a985 */ /* 0x0007e2000c101b06 */
[----:B-1----:R-:W-:-:S04]  /*b100*/  @!P1 LEA R6, P5, R229, R0, 0x2 ;  /* 0x00000000e5069211 */ /* 0x002fc800078a10ff */
[----:B------:R-:W-:Y:S02]  /*b110*/  @!P1 LEA.HI.X R7, R229, R4, R12, 0x2, P5 ;  /* 0x00000004e5079211 */ /* 0x000fe400028f140c */
[----:B--2---:R-:W-:-:S03]  /*b120*/  @!P0 LEA R2, P4, R228, R0, 0x2 ;  /* 0x00000000e4028211 */ /* 0x004fc600078810ff */
[----:B------:R3:W-:Y:S01]  /*b130*/  @!P1 ST.E.64 [R6.64], R70 ;  /* 0x0000004606009985 */ /* 0x0007e2000c101b06 */
[----:B------:R-:W-:-:S05]  /*b140*/  @!P0 LEA.HI.X R3, R228, R4, R5, 0x2, P4 ;  /* 0x00000004e4038211 */ /* 0x000fca00020f1405 */
[----:B------:R3:W-:Y:S01]  /*b150*/  @!P0 ST.E.64 [R2.64], R42 ;  /* 0x0000002a02008985 */ /* 0x0007e2000c101b06 */
[----:B------:R-:W-:-:S13]  /*b160*/  ISETP.GE.AND P0, PT, R227, c[0x0][0x3c8], PT ;  /* 0x0000f200e3007a0c */ /* 0x000fda0003f06270 */
[----:B------:R-:W-:Y:S05]  /*b170*/  @P0 BRA `(.L_x_82) ;  /* 0x00000ce000000947 */ /* 0x000fea0003800000 */
[----:B------:R-:W-:Y:S02]  /*b180*/  SHF.R.S32.HI R5, RZ, 0x1f, R227 ;  /* 0x0000001fff057819 */ /* 0x000fe400000114e3 */
[----:B---3--:R-:W-:-:S04]  /*b190*/  LEA R2, P0, R227, R0, 0x2 ;  /* 0x00000000e3027211 */ /* 0x008fc800078010ff */
[----:B------:R-:W-:-:S05]  /*b1a0*/  LEA.HI.X R3, R227, R4, R5, 0x2, P0 ;  /* 0x00000004e3037211 */ /* 0x000fca00000f1405 */
[----:B------:R1:W-:Y:S01]  /*b1b0*/  ST.E.64 [R2.64], R26 ;  /* 0x0000001a02007985 */ /* 0x0003e2000c101b06 */
[----:B------:R-:W-:Y:S05]  /*b1c0*/  BRA `(.L_x_82) ;  /* 0x00000c9000007947 */ /* 0x000fea0003800000 */
.L_x_67:
[----:B------:R-:W-:Y:S01]  /*b1d0*/  ISETP.NE.U32.AND P1, PT, RZ, c[0x0][0x508], PT ;  /* 0x00014200ff007a0c */ /* 0x000fe20003f25070 */
[----:B------:R-:W-:Y:S01]  /*b1e0*/  IMAD.MOV.U32 R8, RZ, RZ, RZ ;  /* 0x000000ffff087224 */ /* 0x000fe200078e00ff */
[----:B------:R-:W-:Y:S01]  /*b1f0*/  ISETP.NE.U32.AND P3, PT, RZ, c[0x0][0x500], PT ;  /* 0x00014000ff007a0c */ /* 0x000fe20003f65070 */
[----:B------:R-:W-:Y:S01]  /*b200*/  IMAD.MOV.U32 R20, RZ, RZ, c[0x0][0x388] ;  /* 0x0000e200ff147624 */ /* 0x000fe200078e00ff */
[----:B------:R-:W-:Y:S02]  /*b210*/  ISETP.NE.AND.EX P1, PT, RZ, c[0x0][0x50c], PT, P1 ;  /* 0x00014300ff007a0c */ /* 0x000fe40003f25310 */
[----:B------:R-:W-:Y:S02]  /*b220*/  ISETP.NE.AND.EX P3, PT, RZ, c[0x0][0x504], PT, P3 ;  /* 0x00014100ff007a0c */ /* 0x000fe40003f65330 */
[----:B------:R-:W-:-:S04]  /*b230*/  IADD3 R2, P2, R217, c[0x0][0x500], RZ ;  /* 0x00014000d9027a10 */ /* 0x000fc80007f5e0ff */
[----:B------:R-:W-:-:S05]  /*b240*/  IADD3.X R3, R218, c[0x0][0x504], RZ, P2, !PT ;  /* 0x00014100da037a10 */ /* 0x000fca00017fe4ff */
[----:B------:R-:W-:Y:S02]  /*b250*/  @P1 IADD3 R4, P0, R217, c[0x0][0x508], RZ ;  /* 0x00014200d9041a10 */ /* 0x000fe40007f1e0ff */
[----:B------:R3:W5:Y:S02]  /*b260*/  @P3 LDG.E R8, [R2.64] ;  /* 0x0000000602083981 */ /* 0x000764000c1e1900 */
[----:B--2---:R-:W-:-:S05]  /*b270*/  @P1 IADD3.X R5, R218, c[0x0][0x50c], RZ, P0, !PT ;  /* 0x00014300da051a10 */ /* 0x004fca00007fe4ff */
[----:B------:R3:W5:Y:S01]  /*b280*/  @P1 LDG.E R20, [R4.64] ;  /* 0x0000000604141981 */ /* 0x000762000c1e1900 */
[----:B------:R-:W-:-:S04]  /*b290*/  ISETP.NE.AND P0, PT, R219, RZ, PT ;  /* 0x000000ffdb00720c */ /* 0x000fc80003f05270 */
[----:B------:R-:W-:Y:S01]  /*b2a0*/  SEL R19, R219, c[0x0][0x3d4], P0 ;  /* 0x0000f500db137a07 */ /* 0x000fe20000000000 */
[----:B------:R-:W-:Y:S05]  /*b2b0*/  @P1 BRA `(.L_x_88) ;  /* 0x0000004000001947 */ /* 0x000fea0003800000 */
[----:B------:R-:W-:Y:S05]  /*b2c0*/  @!P3 BRA `(.L_x_88) ;  /* 0x000000300000b947 */ /* 0x000fea0003800000 */
[----:B------:R2:W4:Y:S04]  /*b2d0*/  LDG.E R0, [R2.64] ;  /* 0x0000000602007981 */ /* 0x000528000c1e1900 */
[----:B--23--:R-:W4:Y:S02]  /*b2e0*/  LDG.E R2, [R2.64+0x4] ;  /* 0x0000040602027981 */ /* 0x00cf24000c1e1900 */
[----:B----45:R-:W-:Y:S02]  /*b2f0*/  IADD3 R20, -R0, R2, RZ ;  /* 0x0000000200147210 */ /* 0x030fe40007ffe1ff */
.L_x_88:
[----:B---3--:R-:W2:Y:S01]  /*b300*/  S2R R2, SR_TID.X ;  /* 0x0000000000027919 */ /* 0x008ea20000002100 */
[----:B------:R-:W-:Y:S01]  /*b310*/  BSSY B0, `(.L_x_89) ;  /* 0x0000036000007945 */ /* 0x000fe20003800000 */
[----:B------:R-:W-:Y:S02]  /*b320*/  LOP3.LUT R14, R214, 0xffff, RZ, 0xc0, !PT ;  /* 0x0000ffffd60e7812 */ /* 0x000fe400078ec0ff */
[----:B------:R-:W-:-:S02]  /*b330*/  SEL R15, R216, RZ, !P3 ;  /* 0x000000ffd80f7207 */ /* 0x000fc40005800000 */
[----:B------:R-:W-:Y:S02]  /*b340*/  SEL R21, R220, RZ, !P3 ;  /* 0x000000ffdc157207 */ /* 0x000fe40005800000 */
[----:B-----5:R-:W-:Y:S02]  /*b350*/  SHF.R.S32.HI R18, RZ, 0x1f, R8 ;  /* 0x0000001fff127819 */ /* 0x020fe40000011408 */
[----:B--2---:R-:W-:-:S13]  /*b360*/  ISETP.GT.AND P0, PT, R2, 0x7f, PT ;  /* 0x0000007f0200780c */ /* 0x004fda0003f04270 */
[----:B------:R-:W-:Y:S05]  /*b370*/  @P0 BRA `(.L_x_90) ;  /* 0x000002f000000947 */ /* 0x000fea0003800000 */
[----:B------:R-:W-:Y:S01]  /*b380*/  IMAD R0, R20, c[0x0][0x4e8], RZ ;  /* 0x00013a0014007a24 */ /* 0x000fe200078e02ff */
[----:B------:R-:W-:-:S04]  /*b390*/  LEA R9, R213, R2, 0x7 ;  /* 0x00000002d5097211 */ /* 0x000fc800078e38ff */
[----:B------:R-:W-:-:S13]  /*b3a0*/  ISETP.GE.AND P0, PT, R9, R0, PT ;  /* 0x000000000900720c */ /* 0x000fda0003f06270 */
[----:B------:R-:W-:Y:S05]  /*b3b0*/  @P0 BRA `(.L_x_90) ;  /* 0x000002b000000947 */ /* 0x000fea0003800000 */
[----:B------:R-:W-:Y:S01]  /*b3c0*/  IMAD.MOV.U32 R0, RZ, RZ, 0x368 ;  /* 0x00000368ff007424 */ /* 0x000fe200078e00ff */
[----:B------:R-:W-:-:S04]  /*b3d0*/  ISETP.GT.AND P2, PT, R19, 0x1, PT ;  /* 0x000000011300780c */ /* 0x000fc80003f44270 */
[----:B------:R-:W-:-:S04]  /*b3e0*/  SEL R0, R0, 0x328, P2 ;  /* 0x0000032800007807 */ /* 0x000fc80001000000 */
[----:B------:R2:W3:Y:S08]  /*b3f0*/  LDC.64 R6, c[0x0][R0+0x170] ;  /* 0x00005c0000067b82 */ /* 0x0004f00000000a00 */
[----:B------:R2:W4:Y:S08]  /*b400*/  LDC.64 R4, c[0x0][R0+0x168] ;  /* 0x00005a0000047b82 */ /* 0x0005300000000a00 */
[----:B------:R2:W5:Y:S08]  /*b410*/  LDC.64 R12, c[0x0][R0+0x178] ;  /* 0x00005e00000c7b82 */ /* 0x0005700000000a00 */
[----:B------:R2:W1:Y:S02]  /*b420*/  LDC.64 R10, c[0x0][R0+0x160] ;  /* 0x00005800000a7b82 */ /* 0x0004640000000a00 */
[----:B--2---:R-:W-:-:S02]  /*b430*/  IMAD.MOV.U32 R0, RZ, RZ, c[0x0][0x4e8] ;  /* 0x00013a00ff007624 */ /* 0x004fc400078e00ff */
[-C--:B---3--:R-:W-:Y:S02]  /*b440*/  IMAD R7, R7, R15.reuse, RZ ;  /* 0x0000000f07077224 */ /* 0x088fe400078e02ff */
[----:B------:R-:W-:Y:S01]  /*b450*/  IMAD.WIDE.U32 R2, R6, R15, RZ ;  /* 0x0000000f06027225 */ /* 0x000fe200078e00ff */
[----:B------:R-:W-:Y:S02]  /*b460*/  ISETP.NE.AND P0, PT, R0, 0x1, PT ;  /* 0x000000010000780c */ /* 0x000fe40003f05270 */
[----:B------:R-:W-:Y:S01]  /*b470*/  MOV R0, R9 ;  /* 0x0000000900007202 */ /* 0x000fe20000000f00 */
[----:B------:R-:W-:Y:S01]  /*b480*/  IMAD R7, R6, R21, R7 ;  /* 0x0000001506077224 */ /* 0x000fe200078e0207 */
[----:B------:R-:W-:Y:S01]  /*b490*/  SEL R6, R221, RZ, P2 ;  /* 0x000000ffdd067207 */ /* 0x000fe20001000000 */
[-C--:B----4-:R-:W-:Y:S02]  /*b4a0*/  IMAD R16, R5, R14.reuse, RZ ;  /* 0x0000000e05107224 */ /* 0x090fe400078e02ff */
[----:B------:R-:W-:Y:S01]  /*b4b0*/  IMAD.WIDE.U32 R4, R4, R14, RZ ;  /* 0x0000000e04047225 */ /* 0x000fe200078e00ff */
[----:B------:R-:W-:-:S03]  /*b4c0*/  IADD3 R3, R3, R7, RZ ;  /* 0x0000000703037210 */ /* 0x000fc60007ffe0ff */
[----:B------:R-:W-:Y:S02]  /*b4d0*/  IMAD.IADD R16, R5, 0x1, R16 ;  /* 0x0000000105107824 */ /* 0x000fe400078e0210 */
[----:B------:R-:W-:-:S04]  /*b4e0*/  @P0 IMAD.HI.U32 R17, R9, c[0x0][0x4ec], RZ ;  /* 0x00013b0009110a27 */ /* 0x000fc800078e00ff */
[----:B-----5:R-:W-:Y:S01]  /*b4f0*/  IMAD R7, R13, R6, RZ ;  /* 0x000000060d077224 */ /* 0x020fe200078e02ff */
[----:B------:R-:W-:Y:S02]  /*b500*/  @P0 SHF.R.U32.HI R0, RZ, c[0x0][0x4f0], R17 ;  /* 0x00013c00ff000a19 */ /* 0x000fe40000011611 */
[----:B------:R-:W-:Y:S01]  /*b510*/  IADD3 R17, P1, P0, R2, R4, R8 ;  /* 0x0000000402117210 */ /* 0x000fe2000783e008 */
[----:B------:R-:W-:-:S04]  /*b520*/  IMAD.WIDE.U32 R4, R12, R6, RZ ;  /* 0x000000060c047225 */ /* 0x000fc800078e00ff */
[----:B------:R-:W-:Y:S01]  /*b530*/  IMAD.MOV R2, RZ, RZ, -R0 ;  /* 0x000000ffff027224 */ /* 0x000fe200078e0a00 */
[----:B------:R-:W-:Y:S01]  /*b540*/  IADD3 R5, R5, R7, RZ ;  /* 0x0000000705057210 */ /* 0x000fe20007ffe0ff */
[----:B------:R-:W-:Y:S02]  /*b550*/  IMAD.MOV.U32 R7, RZ, RZ, c[0x0][0x4a8] ;  /* 0x00012a00ff077624 */ /* 0x000fe400078e00ff */
[----:B------:R-:W-:Y:S01]  /*b560*/  IMAD R2, R2, c[0x0][0x4e8], R9 ;  /* 0x00013a0002027a24 */ /* 0x000fe200078e0209 */
[----:B------:R-:W-:Y:S02]  /*b570*/  IADD3.X R9, R3, R16, R18, P1, P0 ;  /* 0x0000001003097210 */ /* 0x000fe40000fe0412 */
[----:B------:R-:W-:Y:S02]  /*b580*/  IADD3 R4, P1, P0, R0, R17, R4 ;  /* 0x0000001100047210 */ /* 0x000fe4000783e004 */
[----:B------:R-:W-:Y:S01]  /*b590*/  SHF.R.S32.HI R3, RZ, 0x1f, R0 ;  /* 0x0000001fff037819 */ /* 0x000fe20000011400 */
[----:B-1----:R-:W-:Y:S01]  /*b5a0*/  IMAD R0, R11, R2, RZ ;  /* 0x000000020b007224 */ /* 0x002fe200078e02ff */
[----:B------:R-:W-:-:S02]  /*b5b0*/  SHF.R.S32.HI R6, RZ, 0x1f, R2 ;  /* 0x0000001fff067819 */ /* 0x000fc40000011402 */
[----:B------:R-:W-:-:S03]  /*b5c0*/  IADD3.X R5, R3, R9, R5, P1, P0 ;  /* 0x0000000903057210 */ /* 0x000fc60000fe0405 */
[C---:B------:R-:W-:Y:S02]  /*b5d0*/  IMAD R0, R10.reuse, R6, R0 ;  /* 0x000000060a007224 */ /* 0x040fe400078e0200 */
[----:B------:R-:W-:Y:S01]  /*b5e0*/  IMAD.WIDE.U32 R2, R10, R2, R4 ;  /* 0x000000020a027225 */ /* 0x000fe200078e0004 */
[----:B------:R-:W-:Y:S02]  /*b5f0*/  MOV R5, c[0x0][0x4ac] ;  /* 0x00012b0000057a02 */ /* 0x000fe40000000f00 */
[----:B------:R-:W-:Y:S01]  /*b600*/  SEL R4, R7, c[0x0][0x450], P2 ;  /* 0x0001140007047a07 */ /* 0x000fe20001000000 */
[----:B------:R-:W-:Y:S01]  /*b610*/  IMAD.IADD R0, R3, 0x1, R0 ;  /* 0x0000000103007824 */ /* 0x000fe200078e0200 */
[----:B------:R-:W-:Y:S02]  /*b620*/  SEL R5, R5, c[0x0][0x454], P2 ;  /* 0x0001150005057a07 */ /* 0x000fe40001000000 */
[----:B------:R-:W-:-:S04]  /*b630*/  LEA R4, P0, R2, R4, 0x2 ;  /* 0x0000000402047211 */ /* 0x000fc800078010ff */
[----:B------:R-:W-:Y:S02]  /*b640*/  LEA.HI.X R5, R2, R5, R0, 0x2, P0 ;  /* 0x0000000502057211 */ /* 0x000fe400000f1400 */
[----:B------:R-:W-:-:S05]  /*b650*/  MOV R0, 0xff800000 ;  /* 0xff80000000007802 */ /* 0x000fca0000000f00 */
[----:B------:R1:W-:Y:S02]  /*b660*/  STG.E [R4.64], R0 ;  /* 0x0000000004007986 */ /* 0x0003e4000c101906 */
.L_x_90:
[----:B------:R-:W-:Y:S05]  /*b670*/  BSYNC B0 ;  /* 0x0000000000007941 */ /* 0x000fea0003800000 */
.L_x_89:
[----:B------:R-:W-:-:S13]  /*b680*/  ISETP.GT.AND P0, PT, R19, 0x1, PT ;  /* 0x000000011300780c */ /* 0x000fda0003f04270 */
[----:B------:R-:W-:Y:S05]  /*b690*/  @P0 BRA `(.L_x_82) ;  /* 0x000007c000000947 */ /* 0x000fea0003800000 */
[----:B------:R-:W-:Y:S01]  /*b6a0*/  MOV R2, c[0x0][0x4e8] ;  /* 0x00013a0000027a02 */ /* 0x000fe20000000f00 */
[----:B-1----:R-:W-:Y:S01]  /*b6b0*/  IMAD R0, R18, c[0x0][0x3a0], RZ ;  /* 0x0000e80012007a24 */ /* 0x002fe200078e02ff */
[----:B------:R-:W-:Y:S01]  /*b6c0*/  LEA R4, R197, R201, 0x5 ;  /* 0x000000c9c5047211 */ /* 0x000fe200078e28ff */
[----:B------:R-:W-:Y:S01]  /*b6d0*/  IMAD R5, R21, c[0x0][0x3f0], RZ ;  /* 0x0000fc0015057a24 */ /* 0x000fe200078e02ff */
[----:B------:R-:W-:Y:S01]  /*b6e0*/  ISETP.NE.AND P0, PT, R2, 0x1, PT ;  /* 0x000000010200780c */ /* 0x000fe20003f05270 */
[----:B------:R-:W-:Y:S01]  /*b6f0*/  IMAD.WIDE.U32 R2, R8, c[0x0][0x3a0], RZ ;  /* 0x0000e80008027a25 */ /* 0x000fe200078e00ff */
[----:B------:R-:W-:-:S03]  /*b700*/  LEA R4, R213, R4, 0x7 ;  /* 0x00000004d5047211 */ /* 0x000fc600078e38ff */
[----:B------:R-:W-:Y:S02]  /*b710*/  IMAD R0, R8, c[0x0][0x3a4], R0 ;  /* 0x0000e90008007a24 */ /* 0x000fe400078e0200 */
[----:B------:R-:W-:-:S03]  /*b720*/  IMAD R7, R15, c[0x0][0x3f4], R5 ;  /* 0x0000fd000f077a24 */ /* 0x000fc600078e0205 */
[----:B------:R-:W-:Y:S02]  /*b730*/  IADD3 R3, R3, R0, RZ ;  /* 0x0000000003037210 */ /* 0x000fe40007ffe0ff */
[----:B------:R-:W-:Y:S01]  /*b740*/  MOV R0, R4 ;  /* 0x0000000400007202 */ /* 0x000fe20000000f00 */
[----:B------:R-:W-:-:S04]  /*b750*/  @P0 IMAD.HI.U32 R6, R4, c[0x0][0x4ec], RZ ;  /* 0x00013b0004060a27 */ /* 0x000fc800078e00ff */
[----:B------:R-:W-:Y:S01]  /*b760*/  IMAD.WIDE.U32 R2, R14, c[0x0][0x3e8], R2 ;  /* 0x0000fa000e027a25 */ /* 0x000fe200078e0002 */
[----:B------:R-:W-:-:S03]  /*b770*/  @P0 SHF.R.U32.HI R0, RZ, c[0x0][0x4f0], R6 ;  /* 0x00013c00ff000a19 */ /* 0x000fc60000011606 */
[----:B------:R-:W-:Y:S01]  /*b780*/  IMAD R3, R14, c[0x0][0x3ec], R3 ;  /* 0x0000fb000e037a24 */ /* 0x000fe200078e0203 */
[----:B------:R-:W-:Y:S02]  /*b790*/  SHF.R.S32.HI R6, RZ, 0x1f, R0 ;  /* 0x0000001fff067819 */ /* 0x000fe40000011400 */
[----:B------:R-:W-:Y:S01]  /*b7a0*/  IADD3 R5, -R0, RZ, RZ ;  /* 0x000000ff00057210 */ /* 0x000fe20007ffe1ff */
[----:B------:R-:W-:-:S04]  /*b7b0*/  IMAD.WIDE.U32 R2, R15, c[0x0][0x3f0], R2 ;  /* 0x0000fc000f027a25 */ /* 0x000fc800078e0002 */
[----:B------:R-:W-:Y:S01]  /*b7c0*/  IMAD R6, R6, c[0x0][0x3e0], RZ ;  /* 0x0000f80006067a24 */ /* 0x000fe200078e02ff */
[----:B------:R-:W-:Y:S01]  /*b7d0*/  IADD3 R3, R3, R7, RZ ;  /* 0x0000000703037210 */ /* 0x000fe20007ffe0ff */
        /* <DEDUP_REMOVED lines=13> */
.L_x_150:
[----:B------:R-:W-:Y:S05]  /*b8b0*/  BRA.DIV ~URZ, `(.L_x_92) ;  /* 0x000026d27f007947 */ /* 0x000fea000b800000 */
[----:B------:R3:W4:Y:S02]  /*b8c0*/  SHFL.IDX PT, R0, R12, RZ, 0x181f ;  /* 0x00181fff0c007589 */ /* 0x00072400000e0000 */
.L_x_151:
[----:B------:R-:W-:Y:S01]  /*b8d0*/  IMAD R11, R20, c[0x0][0x4e8], RZ ;  /* 0x00013a00140b7a24 */ /* 0x000fe200078e02ff */
        /* <DEDUP_REMOVED lines=13> */
[-C--:B--2---:R-:W-:Y:S02]  /*b9b0*/  @!P2 LEA.HI.X R7, R194, R8.reuse, R15, 0x1, P5 ;  /* 0x00000008c207a211 */ /* 0x084fe400028f0c0f */
[-C--:B------:R-:W-:Y:S02]  /*b9c0*/  @!P1 LEA.HI.X R5, R198, R8.reuse, R14, 0x1, P4 ;  /* 0x00000008c6059211 */ /* 0x080fe400020f0c0e */
[----:B------:R-:W-:Y:S01]  /*b9d0*/  @!P0 LEA.HI.X R3, R199, R8, R13, 0x1, P3 ;  /* 0x00000008c7038211 */ /* 0x000fe200018f0c0d */
[----:B------:R2:W-:Y:S04]  /*b9e0*/  @!P2 ST.E.128 [R6.64], RZ ;  /* 0x000000ff0600a985 */ /* 0x0005e8000c101d06 */
[----:B------:R2:W-:Y:S04]  /*b9f0*/  @!P1 ST.E.128 [R4.64], RZ ;  /* 0x000000ff04009985 */ /* 0x0005e8000c101d06 */
[----:B------:R2:W-:Y:S02]  /*ba00*/  @!P0 ST.E.128 [R2.64], RZ ;  /* 0x000000ff02008985 */ /* 0x0005e4000c101d06 */
.L_x_94:
[----:B------:R-:W-:Y:S05]  /*ba10*/  BSYNC B0 ;  /* 0x0000000000007941 */ /* 0x000fea0003800000 */
.L_x_93:
[----:B------:R-:W-:Y:S05]  /*ba20*/  BRA.DIV ~URZ, `(.L_x_95) ;  /* 0x000025d27f007947 */ /* 0x000fea000b800000 */
[----:B--2---:R2:W1:Y:S04]  /*ba30*/  SHFL.IDX PT, R8, R9, 0x1, 0x181f ;  /* 0x00381f0009087f89 */ /* 0x00446800000e0000 */
[----:B----4-:R2:W4:Y:S02]  /*ba40*/  SHFL.IDX PT, R0, R12, 0x1, 0x181f ;  /* 0x00381f000c007f89 */ /* 0x01052400000e0000 */
.L_x_152:
        /* <DEDUP_REMOVED lines=13> */
[-C--:B-1----:R-:W-:Y:S02]  /*bb20*/  @!P2 LEA.HI.X R7, R194, R8.reuse, R15, 0x1, P5 ;  /* 0x00000008c207a211 */ /* 0x082fe400028f0c0f */
[-C--:B------:R-:W-:Y:S02]  /*bb30*/  @!P1 LEA.HI.X R5, R198, R8.reuse, R14, 0x1, P4 ;  /* 0x00000008c6059211 */ /* 0x080fe400020f0c0e */
[----:B------:R-:W-:Y:S01]  /*bb40*/  @!P0 LEA.HI.X R3, R199, R8, R13, 0x1, P3 ;  /* 0x00000008c7038211 */ /* 0x000fe200018f0c0d */
[----:B------:R1:W-:Y:S04]  /*bb50*/  @!P2 ST.E.128 [R6.64], RZ ;  /* 0x000000ff0600a985 */ /* 0x0003e8000c101d06 */
[----:B------:R1:W-:Y:S04]  /*bb60*/  @!P1 ST.E.128 [R4.64], RZ ;  /* 0x000000ff04009985 */ /* 0x0003e8000c101d06 */
[----:B------:R1:W-:Y:S02]  /*bb70*/  @!P0 ST.E.128 [R2.64], RZ ;  /* 0x000000ff02008985 */ /* 0x0003e4000c101d06 */
.L_x_97:
[----:B------:R-:W-:Y:S05]  /*bb80*/  BSYNC B0 ;  /* 0x0000000000007941 */ /* 0x000fea0003800000 */
.L_x_96:
[----:B------:R-:W-:Y:S05]  /*bb90*/  BRA.DIV ~URZ, `(.L_x_98) ;  /* 0x000025327f007947 */ /* 0x000fea000b800000 */
[----:B-1----:R1:W2:Y:S02]  /*bba0*/  SHFL.IDX PT, R8, R9, 0x2, 0x181f ;  /* 0x00581f0009087f89 */ /* 0x0022a400000e0000 */
.L_x_153:
[----:B------:R-:W-:Y:S05]  /*bbb0*/  BRA.DIV ~URZ, `(.L_x_99) ;  /* 0x000025827f007947 */ /* 0x000fea000b800000 */
[----:B----4-:R4:W1:Y:S02]  /*bbc0*/  SHFL.IDX PT, R0, R12, 0x2, 0x181f ;  /* 0x00581f000c007f89 */ /* 0x01086400000e0000 */
.L_x_154:
        /* <DEDUP_REMOVED lines=10> */
[-C--:B-1----:R-:W-:Y:S02]  /*bc70*/  @!P2 LEA R6, P5, R194, R0.reuse, 0x1 ;  /* 0x00000000c206a211 */ /* 0x082fe400078a08ff */
        /* <DEDUP_REMOVED lines=8> */
.L_x_101:
[----:B------:R-:W-:Y:S05]  /*bd00*/  BSYNC B0 ;  /* 0x0000000000007941 */ /* 0x000fea0003800000 */
.L_x_100:
[----:B------:R-:W-:Y:S05]  /*bd10*/  BRA.DIV ~URZ, `(.L_x_102) ;  /* 0x000024927f007947 */ /* 0x000fea000b800000 */
[----:B--2---:R2:W3:Y:S04]  /*bd20*/  SHFL.IDX PT, R8, R9, 0x3, 0x181f ;  /* 0x00781f0009087f89 */ /* 0x0044e800000e0000 */
[----:B-1----:R2:W1:Y:S02]  /*bd30*/  SHFL.IDX PT, R0, R12, 0x3, 0x181f ;  /* 0x00781f000c007f89 */ /* 0x00246400000e0000 */
.L_x_155:
[----:B------:R-:W-:-:S04]  /*bd40*/  IADD3 R2, R10, 0x60, RZ ;  /* 0x000000600a027810 */ /* 0x000fc80007ffe0ff */
[----:B------:R-:W-:-:S13]  /*bd50*/  ISETP.GE.AND P0, PT, R2, R11, PT ;  /* 0x0000000b0200720c */ /* 0x000fda0003f06270 */
[----:B------:R-:W-:Y:S05]  /*bd60*/  @P0 BRA `(.L_x_82) ;  /* 0x000000f000000947 */ /* 0x000fea0003800000 */
[----:B------:R-:W-:Y:S02]  /*bd70*/  ISETP.GE.AND P2, PT, R194, c[0x0][0x3c8], PT ;  /* 0x0000f200c2007a0c */ /* 0x000fe40003f46270 */
[----:B------:R-:W-:Y:S02]  /*bd80*/  ISETP.GE.AND P1, PT, R198, c[0x0][0x3c8], PT ;  /* 0x0000f200c6007a0c */ /* 0x000fe40003f26270 */
[----:B------:R-:W-:Y:S02]  /*bd90*/  ISETP.GE.AND P0, PT, R199, c[0x0][0x3c8], PT ;  /* 0x0000f200c7007a0c */ /* 0x000fe40003f06270 */
[----:B------:R-:W-:Y:S02]  /*bda0*/  SHF.R.S32.HI R13, RZ, 0x1f, R194 ;  /* 0x0000001fff0d7819 */ /* 0x000fe400000114c2 */
[----:B--234-:R-:W-:Y:S02]  /*bdb0*/  SHF.R.S32.HI R12, RZ, 0x1f, R198 ;  /* 0x0000001fff0c7819 */ /* 0x01cfe400000114c6 */
[----:B------:R-:W-:-:S03]  /*bdc0*/  SHF.R.S32.HI R9, RZ, 0x1f, R199 ;  /* 0x0000001fff097819 */ /* 0x000fc600000114c7 */
[-C--:B-1----:R-:W-:Y:S02]  /*bdd0*/  @!P2 LEA R6, P5, R194, R0.reuse, 0x1 ;  /* 0x00000000c206a211 */ /* 0x082fe400078a08ff */
[-C--:B------:R-:W-:Y:S02]  /*bde0*/  @!P1 LEA R4, P4, R198, R0.reuse, 0x1 ;  /* 0x00000000c6049211 */ /* 0x080fe400078808ff */
[C---:B------:R-:W-:Y:S02]  /*bdf0*/  @!P0 LEA R2, P3, R199.reuse, R0, 0x1 ;  /* 0x00000000c7028211 */ /* 0x040fe400078608ff */
[-C--:B------:R-:W-:Y:S02]  /*be00*/  @!P2 LEA.HI.X R7, R194, R8.reuse, R13, 0x1, P5 ;  /* 0x00000008c207a211 */ /* 0x080fe400028f0c0d */
[-C--:B------:R-:W-:Y:S02]  /*be10*/  @!P1 LEA.HI.X R5, R198, R8.reuse, R12, 0x1, P4 ;  /* 0x00000008c6059211 */ /* 0x080fe400020f0c0c */
[----:B------:R-:W-:Y:S01]  /*be20*/  @!P0 LEA.HI.X R3, R199, R8, R9, 0x1, P3 ;  /* 0x00000008c7038211 */ /* 0x000fe200018f0c09 */
[----:B------:R1:W-:Y:S04]  /*be30*/  @!P2 ST.E.128 [R6.64], RZ ;  /* 0x000000ff0600a985 */ /* 0x0003e8000c101d06 */
[----:B------:R1:W-:Y:S04]  /*be40*/  @!P1 ST.E.128 [R4.64], RZ ;  /* 0x000000ff04009985 */ /* 0x0003e8000c101d06 */
[----:B------:R1:W-:Y:S02]  /*be50*/  @!P0 ST.E.128 [R2.64], RZ ;  /* 0x000000ff02008985 */ /* 0x0003e4000c101d06 */
.L_x_82:
[----:B------:R-:W-:Y:S05]  /*be60*/  BSYNC B1 ;  /* 0x0000000000017941 */ /* 0x000fea0003800000 */
.L_x_66:
[----:B-1--4-:R-:W4:Y:S02]  /*be70*/  LDL R0, [R1+0x4] ;  /* 0x0000040001007983 */ /* 0x012f240000100800 */
[----:B----4-:R-:W-:-:S13]  /*be80*/  ISETP.NE.AND P0, PT, R0, RZ, PT ;  /* 0x000000ff0000720c */ /* 0x010fda0003f05270 */
[----:B------:R-:W-:Y:S01]  /*be90*/  @P0 WARPSYNC 0xffffffff ;  /* 0xffffffff00000948 */ /* 0x000fe20003800000 */
[----:B------:R-:W-:Y:S06]  /*bea0*/  @P0 BAR.SYNC.DEFER_BLOCKING 0x5, 0x100 ;  /* 0x0144000000000b1d */ /* 0x000fec0000010000 */
[----:B------:R-:W1:Y:S04]  /*beb0*/  @P0 LDS.128 R212, [0x18100] ;  /* 0x01810000ffd40984 */ /* 0x000e680000000c00 */
[----:B------:R-:W-:Y:S06]  /*bec0*/  @P0 BAR.ARV 0x4, 0x100 ;  /* 0x0104000000000b1d */ /* 0x000fec0000002000 */
[----:B------:R-:W-:Y:S05]  /*bed0*/  @P0 BRA `(.L_x_103) ;  /* 0x00000ad000000947 */ /* 0x000fea0003800000 */
[----:B------:R-:W4:Y:S01]  /*bee0*/  S2R R0, SR_TID.X ;  /* 0x0000000000007919 */ /* 0x000f220000002100 */
[----:B---3--:R-:W-:Y:S01]  /*bef0*/  IMAD.MOV.U32 R7, RZ, RZ, RZ ;  /* 0x000000ffff077224 */ /* 0x008fe200078e00ff */
[----:B----4-:R-:W-:-:S04]  /*bf00*/  LOP3.LUT R13, R0, 0x1f, RZ, 0xc0, !PT ;  /* 0x0000001f000d7812 */ /* 0x010fc800078ec0ff */
[----:B------:R-:W-:Y:S01]  /*bf10*/  ISETP.NE.AND P5, PT, R13, 0x1f, PT ;  /* 0x0000001f0d00780c */ /* 0x000fe20003fa5270 */
[----:B------:R-:W-:Y:S10]  /*bf20*/  BRA.DIV ~URZ, `(.L_x_104) ;  /* 0x000023527f007947 */ /* 0x000ff4000b800000 */
[----:B--2---:R2:W3:Y:S02]  /*bf30*/  SHFL.IDX PT, R9, R94, RZ, 0x1f ;  /* 0x00001fff5e097589 */ /* 0x0044e400000e0000 */
.L_x_156:
[----:B------:R-:W-:Y:S05]  /*bf40*/  BRA.DIV ~URZ, `(.L_x_105) ;  /* 0x000023a27f007947 */ /* 0x000fea000b800000 */
[----:B------:R4:W2:Y:S02]  /*bf50*/  SHFL.IDX PT, R8, R94, 0x1, 0x1f ;  /* 0x00201f005e087f89 */ /* 0x0008a400000e0000 */
.L_x_157:
[----:B-1----:R-:W-:Y:S02]  /*bf60*/  IMAD.IADD R0, R215, 0x1, R13 ;  /* 0x00000001d7007824 */ /* 0x002fe400078e020d */
[----:B------:R-:W-:-:S03]  /*bf70*/  IMAD.MOV.U32 R6, RZ, RZ, RZ ;  /* 0x000000ffff067224 */ /* 0x000fc600078e00ff */
[----:B------:R-:W-:-:S13]  /*bf80*/  ISETP.GE.OR P0, PT, R0, c[0x0][0x53c], !P5 ;  /* 0x00014f0000007a0c */ /* 0x000fda0006f06670 */
[----:B------:R-:W-:Y:S01]  /*bf90*/  @!P0 IMAD.MOV.U32 R2, RZ, RZ, 0x4 ;  /* 0x00000004ff028424 */ /* 0x000fe200078e00ff */
[----:B------:R-:W-:-:S03]  /*bfa0*/  @!P0 MOV R3, 0x4 ;  /* 0x0000000400038802 */ /* 0x000fc60000000f00 */
[----:B------:R-:W-:-:S04]  /*bfb0*/  @!P0 IMAD.WIDE R4, R0, R2, c[0x0][0x580] ;  /* 0x0001600000048625 */ /* 0x000fc800078e0202 */
[----:B------:R-:W-:Y:S01]  /*bfc0*/  @!P0 IMAD.WIDE R2, R0, R3, c[0x0][0x578] ;  /* 0x00015e0000028625 */ /* 0x000fe200078e0203 */
[----:B------:R-:W5:Y:S04]  /*bfd0*/  @!P0 LDG.E R6, [R4.64] ;  /* 0x0000000604068981 */ /* 0x000f68000c1e1900 */
[----:B------:R-:W5:Y:S01]  /*bfe0*/  @!P0 LDG.E R7, [R2.64] ;  /* 0x0000000602078981 */ /* 0x000f62000c1e1900 */
[C---:B------:R-:W-:Y:S02]  /*bff0*/  ISETP.GE.U32.AND P4, PT, R13.reuse, 0x10, PT ;  /* 0x000000100d00780c */ /* 0x040fe40003f86070 */
[C---:B------:R-:W-:Y:S02]  /*c000*/  ISETP.GE.U32.AND P3, PT, R13.reuse, 0x8, PT ;  /* 0x000000080d00780c */ /* 0x040fe40003f66070 */
[----:B------:R-:W-:-:S02]  /*c010*/  ISETP.GE.U32.AND P2, PT, R13, 0x4, PT ;  /* 0x000000040d00780c */ /* 0x000fc40003f46070 */
[C---:B------:R-:W-:Y:S02]  /*c020*/  ISETP.GE.U32.AND P1, PT, R13.reuse, 0x2, PT ;  /* 0x000000020d00780c */ /* 0x040fe40003f26070 */
[----:B------:R-:W-:Y:S02]  /*c030*/  ISETP.NE.AND P0, PT, R13, RZ, PT ;  /* 0x000000ff0d00720c */ /* 0x000fe40003f05270 */
[----:B------:R-:W-:Y:S01]  /*c040*/  MOV R10, RZ ;  /* 0x000000ff000a7202 */ /* 0x000fe20000000f00 */
[----:B-----5:R-:W-:Y:S01]  /*c050*/  IMAD R0, R7, R6, RZ ;  /* 0x0000000607007224 */ /* 0x020fe200078e02ff */
[----:B------:R-:W-:Y:S07]  /*c060*/  BRA.DIV ~URZ, `(.L_x_106) ;  /* 0x000022f27f007947 */ /* 0x000fee000b800000 */
[----:B------:R1:W4:Y:S02]  /*c070*/  SHFL.UP PT, R4, R0, 0x1, RZ ;  /* 0x0420000000047989 */ /* 0x00032400000e00ff */
.L_x_158:
[----:B----4-:R-:W-:-:S04]  /*c080*/  SEL R4, R4, RZ, P0 ;  /* 0x000000ff04047207 */ /* 0x010fc80000000000 */
        /* <DEDUP_REMOVED lines=14> */
[----:B------:R1:W4:Y:S02]  /*c170*/  SHFL.IDX PT, R0, R4, 0x1f, 0x1f ;  /* 0x03e01f0004007f89 */ /* 0x00032400000e0000 */
.L_x_159:
[----:B----4-:R-:W-:Y:S01]  /*c180*/  IMAD R0, R0, c[0x0][0x538], RZ ;  /* 0x00014e0000007a24 */ /* 0x010fe200078e02ff */
[----:B------:R-:W-:Y:S04]  /*c190*/  BSSY B1, `(.L_x_108) ;  /* 0x000007c000017945 */ /* 0x000fe80003800000 */
[----:B--2---:R-:W-:-:S04]  /*c1a0*/  IADD3 R8, R0, R8, RZ ;  /* 0x0000000800087210 */ /* 0x004fc80007ffe0ff */
[----:B---3--:R-:W-:-:S13]  /*c1b0*/  ISETP.GT.AND P6, PT, R8, R9, PT ;  /* 0x000000090800720c */ /* 0x008fda0003fc4270 */
[----:B------:R-:W-:Y:S05]  /*c1c0*/  @P6 BRA `(.L_x_109) ;  /* 0x0000024000006947 */ /* 0x000fea0003800000 */
.L_x_113:
[----:B------:R-:W-:-:S04]  /*c1d0*/  IADD3 R0, R215, 0x1f, RZ ;  /* 0x0000001fd7007810 */ /* 0x000fc80007ffe0ff */
[----:B------:R-:W-:-:S13]  /*c1e0*/  ISETP.GE.AND P6, PT, R0, c[0x0][0x53c], PT ;  /* 0x00014f0000007a0c */ /* 0x000fda0003fc6270 */
[----:B------:R-:W-:Y:S05]  /*c1f0*/  @P6 BRA `(.L_x_110) ;  /* 0x0000071000006947 */ /* 0x000fea0003800000 */
[----:B------:R-:W-:Y:S01]  /*c200*/  MOV R215, R0 ;  /* 0x0000000000d77202 */ /* 0x000fe20000000f00 */
[----:B------:R-:W-:-:S03]  /*c210*/  CS2R R6, SRZ ;  /* 0x0000000000067805 */ /* 0x000fc6000001ff00 */
[----:B------:R-:W-:-:S04]  /*c220*/  IADD3 R0, R215, R13, RZ ;  /* 0x0000000dd7007210 */ /* 0x000fc80007ffe0ff */
[----:B------:R-:W-:-:S13]  /*c230*/  ISETP.GE.OR P6, PT, R0, c[0x0][0x53c], !P5 ;  /* 0x00014f0000007a0c */ /* 0x000fda0006fc6670 */
[----:B------:R-:W-:Y:S02]  /*c240*/  @!P6 MOV R2, 0x4 ;  /* 0x000000040002e802 */ /* 0x000fe40000000f00 */
[----:B------:R-:W-:-:S03]  /*c250*/  @!P6 MOV R3, 0x4 ;  /* 0x000000040003e802 */ /* 0x000fc60000000f00 */
[----:B-1----:R-:W-:-:S04]  /*c260*/  @!P6 IMAD.WIDE R4, R0, R2, c[0x0][0x580] ;  /* 0x000160000004e625 */ /* 0x002fc800078e0202 */
[----:B------:R-:W-:Y:S01]  /*c270*/  @!P6 IMAD.WIDE R2, R0, R3, c[0x0][0x578] ;  /* 0x00015e000002e625 */ /* 0x000fe200078e0203 */
[----:B------:R-:W2:Y:S04]  /*c280*/  @!P6 LDG.E R6, [R4.64] ;  /* 0x000000060406e981 */ /* 0x000ea8000c1e1900 */
[----:B------:R-:W2:Y:S02]  /*c290*/  @!P6 LDG.E R7, [R2.64] ;  /* 0x000000060207e981 */ /* 0x000ea4000c1e1900 */
[----:B--2---:R-:W-:Y:S01]  /*c2a0*/  IMAD R0, R7, R6, RZ ;  /* 0x0000000607007224 */ /* 0x004fe200078e02ff */
[----:B------:R-:W-:Y:S05]  /*c2b0*/  BRA.DIV ~URZ, `(.L_x_111) ;  /* 0x000022927f007947 */ /* 0x000fea000b800000 */
[----:B------:R1:W2:Y:S02]  /*c2c0*/  SHFL.UP PT, R2, R0, 0x1, RZ ;  /* 0x0420000000027989 */ /* 0x0002a400000e00ff */
.L_x_160:
[----:B--2---:R-:W-:-:S04]  /*c2d0*/  SEL R2, R2, RZ, P0 ;  /* 0x000000ff02027207 */ /* 0x004fc80000000000 */
        /* <DEDUP_REMOVED lines=14> */
[----:B------:R1:W2:Y:S02]  /*c3c0*/  SHFL.IDX PT, R0, R4, 0x1f, 0x1f ;  /* 0x03e01f0004007f89 */ /* 0x0002a400000e0000 */
.L_x_161:
[----:B--2---:R-:W-:-:S05]  /*c3d0*/  IMAD R0, R0, c[0x0][0x538], RZ ;  /* 0x00014e0000007a24 */ /* 0x004fca00078e02ff */
[----:B------:R-:W-:-:S04]  /*c3e0*/  IADD3 R8, R0, R8, RZ ;  /* 0x0000000800087210 */ /* 0x000fc80007ffe0ff */
[----:B------:R-:W-:-:S13]  /*c3f0*/  ISETP.GT.AND P6, PT, R8, R9, PT ;  /* 0x000000090800720c */ /* 0x000fda0003fc4270 */
[----:B-1----:R-:W-:Y:S05]  /*c400*/  @!P6 BRA `(.L_x_113) ;  /* 0xfffffdc00000e947 */ /* 0x002fea000383ffff */
.L_x_109:
[----:B------:R-:W-:-:S05]  /*c410*/  IADD3 R8, -R0, R8, RZ ;  /* 0x0000000800087210 */ /* 0x000fca0007ffe1ff */
[----:B------:R-:W-:-:S05]  /*c420*/  IMAD R0, R4, c[0x0][0x538], R8 ;  /* 0x00014e0004007a24 */ /* 0x000fca00078e0208 */
[----:B------:R-:W-:Y:S01]  /*c430*/  ISETP.GT.AND P0, PT, R0, R9, PT ;  /* 0x000000090000720c */ /* 0x000fe20003f04270 */
[----:B------:R-:W-:-:S12]  /*c440*/  BRA.DIV ~URZ, `(.L_x_114) ;  /* 0x000023027f007947 */ /* 0x000fd8000b800000 */
[----:B------:R-:W-:-:S04]  /*c450*/  VOTE.ANY R0, PT, !P0 ;  /* 0x0000000000007806 */ /* 0x000fc800040e0100 */
.L_x_162:
[----:B------:R2:W3:Y:S01]  /*c460*/  POPC R11, R0 ;  /* 0x00000000000b7309 */ /* 0x0004e20000000000 */
[----:B------:R-:W-:Y:S05]  /*c470*/  BRA.DIV ~URZ, `(.L_x_115) ;  /* 0x000023127f007947 */ /* 0x000fea000b800000 */
[----:B---3--:R3:W4:Y:S04]  /*c480*/  SHFL.IDX PT, R6, R6, R11, 0x1f ;  /* 0x00001f0b06067589 */ /* 0x00872800000e0000 */
[----:B------:R3:W1:Y:S02]  /*c490*/  SHFL.IDX PT, R7, R7, R11, 0x1f ;  /* 0x00001f0b07077589 */ /* 0x00066400000e0000 */
.L_x_163:
[----:B------:R-:W-:Y:S01]  /*c4a0*/  ISETP.NE.AND P0, PT, R0, RZ, PT ;  /* 0x000000ff0000720c */ /* 0x000fe20003f05270 */
[----:B------:R-:W-:-:S12]  /*c4b0*/  BSSY B0, `(.L_x_116) ;  /* 0x0000005000007945 */ /* 0x000fd80003800000 */
[----:B------:R-:W-:Y:S05]  /*c4c0*/  @!P0 BRA `(.L_x_117) ;  /* 0x0000003000008947 */ /* 0x000fea0003800000 */
[----:B--2---:R-:W-:Y:S01]  /*c4d0*/  IADD3 R0, R11, -0x1, RZ ;  /* 0xffffffff0b007810 */ /* 0x004fe20007ffe0ff */
[----:B------:R-:W-:Y:S05]  /*c4e0*/  BRA.DIV ~URZ, `(.L_x_118) ;  /* 0x000023727f007947 */ /* 0x000fea000b800000 */
[----:B------:R2:W3:Y:S02]  /*c4f0*/  SHFL.IDX PT, R10, R4, R0, 0x1f ;  /* 0x00001f00040a7589 */ /* 0x0004e400000e0000 */
.L_x_117:
[----:B------:R-:W-:Y:S05]  /*c500*/  BSYNC B0 ;  /* 0x0000000000007941 */ /* 0x000fea0003800000 */
.L_x_116:
[-C--:B-12-4-:R-:W-:Y:S01]  /*c510*/  IABS R4, R6.reuse ;  /* 0x0000000600047213 */ /* 0x096fe20000000000 */
[----:B---3--:R-:W-:Y:S01]  /*c520*/  IMAD R212, R10, c[0x0][0x538], R8 ;  /* 0x00014e000ad47a24 */ /* 0x008fe200078e0208 */
[----:B------:R-:W-:Y:S01]  /*c530*/  IABS R0, R7 ;  /* 0x0000000700007213 */ /* 0x000fe20000000000 */
[----:B------:R-:W-:Y:S01]  /*c540*/  IMAD.IADD R215, R11, 0x1, R215 ;  /* 0x000000010bd77824 */ /* 0x000fe200078e02d7 */
[----:B------:R-:W1:Y:S01]  /*c550*/  I2F.RP R2, R4 ;  /* 0x0000000400027306 */ /* 0x000e620000209400 */
[----:B------:R-:W-:Y:S02]  /*c560*/  IMAD.IADD R10, R9, 0x1, -R212 ;  /* 0x00000001090a7824 */ /* 0x000fe400078e0ad4 */
[----:B------:R-:W-:Y:S01]  /*c570*/  IMAD.MOV.U32 R5, RZ, RZ, R0 ;  /* 0x000000ffff057224 */ /* 0x000fe200078e0000 */
[----:B------:R-:W-:Y:S02]  /*c580*/  IABS R0, R6 ;  /* 0x0000000600007213 */ /* 0x000fe40000000000 */
[----:B------:R-:W-:-:S02]  /*c590*/  IABS R9, R10 ;  /* 0x0000000a00097213 */ /* 0x000fc40000000000 */
[----:B------:R-:W-:Y:S01]  /*c5a0*/  I2F.RP R12, R5 ;  /* 0x00000005000c7306 */ /* 0x000fe20000209400 */
[----:B------:R-:W-:-:S07]  /*c5b0*/  IMAD.MOV R0, RZ, RZ, -R0 ;  /* 0x000000ffff007224 */ /* 0x000fce00078e0a00 */
[----:B-1----:R-:W1:Y:S02]  /*c5c0*/  MUFU.RCP R2, R2 ;  /* 0x0000000200027308 */ /* 0x002e640000001000 */
[----:B-1----:R-:W-:-:S06]  /*c5d0*/  IADD3 R2, R2, 0xffffffe, RZ ;  /* 0x0ffffffe02027810 */ /* 0x002fcc0007ffe0ff */
[----:B------:R-:W1:Y:S02]  /*c5e0*/  F2I.FTZ.U32.TRUNC.NTZ R3, R2 ;  /* 0x0000000200037305 */ /* 0x000e64000021f000 */
[----:B-1----:R-:W-:-:S04]  /*c5f0*/  IMAD.MOV R2, RZ, RZ, -R3 ;  /* 0x000000ffff027224 */ /* 0x002fc800078e0a03 */
[----:B------:R-:W-:Y:S01]  /*c600*/  IMAD R8, R2, R4, RZ ;  /* 0x0000000402087224 */ /* 0x000fe200078e02ff */
[----:B------:R-:W-:-:S05]  /*c610*/  MOV R2, RZ ;  /* 0x000000ff00027202 */ /* 0x000fca0000000f00 */
[----:B------:R-:W-:-:S04]  /*c620*/  IMAD.HI.U32 R8, R3, R8, R2 ;  /* 0x0000000803087227 */ /* 0x000fc800078e0002 */
[----:B------:R-:W-:Y:S02]  /*c630*/  IMAD.MOV.U32 R2, RZ, RZ, R9 ;  /* 0x000000ffff027224 */ /* 0x000fe400078e0009 */
[----:B------:R-:W-:Y:S02]  /*c640*/  IMAD.MOV.U32 R3, RZ, RZ, R0 ;  /* 0x000000ffff037224 */ /* 0x000fe400078e0000 */
[----:B------:R-:W-:-:S04]  /*c650*/  IMAD.HI.U32 R0, R8, R2, RZ ;  /* 0x0000000208007227 */ /* 0x000fc800078e00ff */
[----:B------:R-:W-:Y:S02]  /*c660*/  IMAD R2, R0, R3, R2 ;  /* 0x0000000300027224 */ /* 0x000fe400078e0202 */
[----:B------:R-:W1:Y:S03]  /*c670*/  MUFU.RCP R3, R12 ;  /* 0x0000000c00037308 */ /* 0x000e660000001000 */
[----:B------:R-:W-:Y:S02]  /*c680*/  ISETP.GT.U32.AND P1, PT, R4, R2, PT ;  /* 0x000000020400720c */ /* 0x000fe40003f24070 */
[----:B-1----:R-:W-:-:S11]  /*c690*/  IADD3 R3, R3, 0xffffffe, RZ ;  /* 0x0ffffffe03037810 */ /* 0x002fd60007ffe0ff */
[-C--:B------:R-:W-:Y:S02]  /*c6a0*/  @!P1 IADD3 R2, R2, -R4.reuse, RZ ;  /* 0x8000000402029210 */ /* 0x080fe40007ffe0ff */
[----:B------:R-:W-:Y:S01]  /*c6b0*/  @!P1 IADD3 R0, R0, 0x1, RZ ;  /* 0x0000000100009810 */ /* 0x000fe20007ffe0ff */
[----:B------:R-:W1:Y:S01]  /*c6c0*/  F2I.FTZ.U32.TRUNC.NTZ R3, R3 ;  /* 0x0000000300037305 */ /* 0x000e62000021f000 */
[----:B------:R-:W-:Y:S02]  /*c6d0*/  ISETP.GE.U32.AND P2, PT, R2, R4, PT ;  /* 0x000000040200720c */ /* 0x000fe40003f46070 */
[----:B------:R-:W-:Y:S02]  /*c6e0*/  LOP3.LUT R2, R10, R6, RZ, 0x3c, !PT ;  /* 0x000000060a027212 */ /* 0x000fe400078e3cff */
[----:B------:R-:W-:Y:S02]  /*c6f0*/  ISETP.NE.AND P1, PT, R6, RZ, PT ;  /* 0x000000ff0600720c */ /* 0x000fe40003f25270 */
[----:B------:R-:W-:-:S07]  /*c700*/  ISETP.GE.AND P0, PT, R2, RZ, PT ;  /* 0x000000ff0200720c */ /* 0x000fce0003f06270 */
[----:B------:R-:W-:Y:S01]  /*c710*/  @P2 IADD3 R0, R0, 0x1, RZ ;  /* 0x0000000100002810 */ /* 0x000fe20007ffe0ff */
[----:B-1----:R-:W-:-:S04]  /*c720*/  IMAD.MOV R2, RZ, RZ, -R3 ;  /* 0x000000ffff027224 */ /* 0x002fc800078e0a03 */
[----:B------:R-:W-:Y:S01]  /*c730*/  IMAD.MOV.U32 R4, RZ, RZ, R2 ;  /* 0x000000ffff047224 */ /* 0x000fe200078e0002 */
[----:B------:R-:W-:Y:S01]  /*c740*/  IABS R2, R7 ;  /* 0x0000000700027213 */ /* 0x000fe20000000000 */
[----:B------:R-:W-:Y:S01]  /*c750*/  @!P0 IMAD.MOV R0, RZ, RZ, -R0 ;  /* 0x000000ffff008224 */ /* 0x000fe200078e0a00 */
[----:B------:R-:W-:Y:S01]  /*c760*/  @!P1 LOP3.LUT R0, RZ, R6, RZ, 0x33, !PT ;  /* 0x00000006ff009212 */ /* 0x000fe200078e33ff */
[----:B------:R-:W-:Y:S01]  /*c770*/  IMAD R4, R4, R5, RZ ;  /* 0x0000000504047224 */ /* 0x000fe200078e02ff */
[----:B------:R-:W-:Y:S01]  /*c780*/  IADD3 R8, RZ, -R2, RZ ;  /* 0x80000002ff087210 */ /* 0x000fe20007ffe0ff */
[----:B------:R-:W-:Y:S01]  /*c790*/  IMAD.MOV.U32 R2, RZ, RZ, RZ ;  /* 0x000000ffff027224 */ /* 0x000fe200078e00ff */
[----:B------:R-:W-:Y:S01]  /*c7a0*/  IABS R9, R0 ;  /* 0x0000000000097213 */ /* 0x000fe20000000000 */
[----:B------:R-:W-:Y:S02]  /*c7b0*/  IMAD R6, R0, R6, RZ ;  /* 0x0000000600067224 */ /* 0x000fe400078e02ff */
[----:B------:R-:W-:Y:S01]  /*c7c0*/  IMAD.HI.U32 R2, R3, R4, R2 ;  /* 0x0000000403027227 */ /* 0x000fe200078e0002 */
[----:B------:R-:W-:-:S02]  /*c7d0*/  MOV R4, R8 ;  /* 0x0000000800047202 */ /* 0x000fc40000000f00 */
[----:B------:R-:W-:Y:S01]  /*c7e0*/  IADD3 R213, R10, -R6, RZ ;  /* 0x800000060ad57210 */ /* 0x000fe20007ffe0ff */
[----:B------:R-:W-:-:S04]  /*c7f0*/  IMAD.MOV.U32 R3, RZ, RZ, R9 ;  /* 0x000000ffff037224 */ /* 0x000fc800078e0009 */
        /* <DEDUP_REMOVED lines=11> */
[----:B------:R-:W-:-:S04]  /*c8b0*/  @!P1 LOP3.LUT R2, RZ, R7, RZ, 0x33, !PT ;  /* 0x00000007ff029212 */ /* 0x000fc800078e33ff */
[----:B------:R-:W-:Y:S01]  /*c8c0*/  IADD3 R3, -R2, RZ, RZ ;  /* 0x000000ff02037210 */ /* 0x000fe20007ffe1ff */
[----:B------:R-:W-:-:S04]  /*c8d0*/  IMAD R2, R7, 0x1000000, R2 ;  /* 0x0100000007027824 */ /* 0x000fc800078e0202 */
[----:B------:R-:W-:-:S04]  /*c8e0*/  IMAD R0, R7, R3, R0 ;  /* 0x0000000307007224 */ /* 0x000fc800078e0200 */
[----:B------:R-:W-:Y:S01]  /*c8f0*/  IMAD R214, R0, 0x10000, R2 ;  /* 0x0001000000d67824 */ /* 0x000fe200078e0202 */
[----:B------:R-:W-:Y:S05]  /*c900*/  BRA `(.L_x_119) ;  /* 0x0000004000007947 */ /* 0x000fea0003800000 */
.L_x_110:
[----:B------:R-:W-:Y:S01]  /*c910*/  IMAD.MOV.U32 R212, RZ, RZ, R9 ;  /* 0x000000ffffd47224 */ /* 0x000fe200078e0009 */
[----:B------:R-:W-:Y:S01]  /*c920*/  MOV R214, RZ ;  /* 0x000000ff00d67202 */ /* 0x000fe20000000f00 */
[----:B------:R-:W-:Y:S01]  /*c930*/  IMAD.MOV.U32 R213, RZ, RZ, RZ ;  /* 0x000000ffffd57224 */ /* 0x000fe200078e00ff */
[----:B------:R-:W-:Y:S02]  /*c940*/  MOV R215, c[0x0][0x53c] ;  /* 0x00014f0000d77a02 */ /* 0x000fe40000000f00 */
.L_x_119:
[----:B------:R-:W-:Y:S05]  /*c950*/  BSYNC B1 ;  /* 0x0000000000017941 */ /* 0x000fea0003800000 */
.L_x_108:
[----:B------:R-:W-:Y:S01]  /*c960*/  WARPSYNC 0xffffffff ;  /* 0xffffffff00007948 */ /* 0x000fe20003800000 */
[----:B------:R-:W-:Y:S01]  /*c970*/  BAR.SYNC.DEFER_BLOCKING 0x4, 0x100 ;  /* 0x0104000000007b1d */ /* 0x000fe20000010000 */
[----:B------:R-:W-:-:S13]  /*c980*/  ISETP.NE.AND P0, PT, R13, RZ, PT ;  /* 0x000000ff0d00720c */ /* 0x000fda0003f05270 */
[----:B------:R2:W-:Y:S04]  /*c990*/  @!P0 STS.128 [0x18100], R212 ;  /* 0x018100d4ff008388 */ /* 0x0005e80000000c00 */
[----:B------:R-:W-:Y:S06]  /*c9a0*/  BAR.ARV 0x5, 0x100 ;  /* 0x0144000000007b1d */ /* 0x000fec0000002000 */
.L_x_103:
[----:B-1----:R-:W-:-:S13]  /*c9b0*/  ISETP.GE.AND P0, PT, R215, c[0x0][0x53c], PT ;  /* 0x00014f00d7007a0c */ /* 0x002fda0003f06270 */
[----:B--23--:R-:W-:Y:S01]  /*c9c0*/  @P0 CALL.REL.NOINC `(.L_x_120) ;  /* 0x0000001000000944 */ /* 0x00cfe20003c00000 */
[----:B------:R-:W-:Y:S05]  /*c9d0*/  BRA `(.L_x_121) ;  /* 0xffff4b9000007947 */ /* 0x000fea000383ffff */
.L_x_120:
[----:B------:R-:W-:Y:S05]  /*c9e0*/  EXIT ;  /* 0x000000000000794d */ /* 0x000fea0003800000 */
.L_x_22:
[----:B------:R-:W-:Y:S01]  /*c9f0*/  IMAD.MOV.U32 R0, RZ, RZ, R5 ;  /* 0x000000ffff007224 */ /* 0x000fe200078e0005 */
[----:B------:R-:W-:Y:S02]  /*ca00*/  MOV R2, 0x1 ;  /* 0x0000000100027802 */ /* 0x000fe40000000f00 */
[----:B------:R-:W-:Y:S02]  /*ca10*/  MOV R3, 0xca30 ;  /* 0x0000ca3000037802 */ /* 0x000fe40000000f00 */
[----:B--2---:R-:W-:Y:S05]  /*ca20*/  CALL.REL.NOINC `($__internal_2_$__cuda_sm70_shflsync_up_p) ;  /* 0x00001f7000007944 */ /* 0x004fea0003c00000 */
[----:B------:R-:W-:Y:S01]  /*ca30*/  MOV R0, R4 ;  /* 0x0000000400007202 */ /* 0x000fe20000000f00 */
[----:B------:R-:W-:Y:S05]  /*ca40*/  BRA `(.L_x_122) ;  /* 0xffff3a0000007947 */ /* 0x000fea000383ffff */
.L_x_23:
[----:B------:R-:W-:Y:S01]  /*ca50*/  IMAD.MOV.U32 R0, RZ, RZ, R5 ;  /* 0x000000ffff007224 */ /* 0x000fe200078e0005 */
[----:B------:R-:W-:Y:S02]  /*ca60*/  MOV R2, 0x2 ;  /* 0x0000000200027802 */ /* 0x000fe40000000f00 */
[----:B------:R-:W-:Y:S02]  /*ca70*/  MOV R3, 0xca90 ;  /* 0x0000ca9000037802 */ /* 0x000fe40000000f00 */
[----:B--2---:R-:W-:Y:S05]  /*ca80*/  CALL.REL.NOINC `($__internal_2_$__cuda_sm70_shflsync_up_p) ;  /* 0x00001f1000007944 */ /* 0x004fea0003c00000 */
[----:B------:R-:W-:Y:S01]  /*ca90*/  SEL R0, R4, RZ, P4 ;  /* 0x000000ff04007207 */ /* 0x000fe20002000000 */
[----:B------:R-:W-:Y:S01]  /*caa0*/  IMAD.MOV.U32 R2, RZ, RZ, 0x4 ;  /* 0x00000004ff027424 */ /* 0x000fe200078e00ff */
[----:B------:R-:W-:-:S03]  /*cab0*/  MOV R3, 0xcae0 ;  /* 0x0000cae000037802 */ /* 0x000fc60000000f00 */
[----:B------:R-:W-:Y:S02]  /*cac0*/  IMAD.IADD R0, R5, 0x1, R0 ;  /* 0x0000000105007824 */ /* 0x000fe400078e0200 */
[----:B------:R-:W-:Y:S05]  /*cad0*/  CALL.REL.NOINC `($__internal_2_$__cuda_sm70_shflsync_up_p) ;  /* 0x00001ec000007944 */ /* 0x000fea0003c00000 */
        /* <DEDUP_REMOVED lines=12> */
[----:B------:R-:W-:Y:S02]  /*cba0*/  MOV R3, 0x1f ;  /* 0x0000001f00037802 */ /* 0x000fe40000000f00 */
[----:B------:R-:W-:Y:S01]  /*cbb0*/  MOV R2, 0xcbf0 ;  /* 0x0000cbf000027802 */ /* 0x000fe20000000f00 */
[----:B------:R-:W-:-:S04]  /*cbc0*/  IMAD.IADD R4, R0, 0x1, R4 ;  /* 0x0000000100047824 */ /* 0x000fc800078e0204 */
[----:B------:R-:W-:Y:S02]  /*cbd0*/  IMAD.MOV.U32 R191, RZ, RZ, R4 ;  /* 0x000000ffffbf7224 */ /* 0x000fe400078e0004 */
[----:B------:R-:W-:Y:S05]  /*cbe0*/  CALL.REL.NOINC `($__internal_1_$__cuda_sm70_shflsync_idx_p) ;  /* 0x00001d4000007944 */ /* 0x000fea0003c00000 */
[----:B-----5:R-:W-:Y:S01]  /*cbf0*/  MOV R0, R191 ;  /* 0x000000bf00007202 */ /* 0x020fe20000000f00 */
[----:B-1----:R-:W-:Y:S05]  /*cc00*/  BRA `(.L_x_123) ;  /* 0xffff394000007947 */ /* 0x002fea000383ffff */
.L_x_25:
[----:B------:R-:W-:Y:S02]  /*cc10*/  SEL R0, RZ, 0x1, P0 ;  /* 0x00000001ff007807 */ /* 0x000fe40000000000 */
[----:B------:R-:W-:Y:S02]  /*cc20*/  MOV R2, 0xcc40 ;  /* 0x0000cc4000027802 */ /* 0x000fe40000000f00 */
[----:B------:R-:W-:Y:S05]  /*cc30*/  CALL.REL.NOINC `($__internal_3_$__cuda_sm70_votesync_ballot) ;  /* 0x00001dd000007944 */ /* 0x000fea0003c00000 */
[----:B------:R-:W-:Y:S05]  /*cc40*/  BRA `(.L_x_124) ;  /* 0xffff399000007947 */ /* 0x000fea000383ffff */
.L_x_26:
[----:B------:R-:W-:Y:S01]  /*cc50*/  IMAD.MOV.U32 R191, RZ, RZ, R8 ;  /* 0x000000ffffbf7224 */ /* 0x000fe200078e0008 */
[----:B--2---:R-:W-:Y:S01]  /*cc60*/  MOV R190, R215 ;  /* 0x000000d700be7202 */ /* 0x004fe20000000f00 */
[----:B------:R-:W-:Y:S01]  /*cc70*/  IMAD.MOV.U32 R3, RZ, RZ, 0x1f ;  /* 0x0000001fff037424 */ /* 0x000fe200078e00ff */
[----:B------:R-:W-:Y:S02]  /*cc80*/  MOV R2, 0xcca0 ;  /* 0x0000cca000027802 */ /* 0x000fe40000000f00 */
[----:B-1----:R-:W-:Y:S05]  /*cc90*/  CALL.REL.NOINC `($__internal_1_$__cuda_sm70_shflsync_idx_p) ;  /* 0x00001c9000007944 */ /* 0x002fea0003c00000 */
[----:B------:R-:W-:Y:S01]  /*cca0*/  IMAD.MOV.U32 R11, RZ, RZ, R191 ;  /* 0x000000ffff0b7224 */ /* 0x000fe200078e00bf */
[----:B------:R-:W-:Y:S01]  /*ccb0*/  MOV R191, R7 ;  /* 0x0000000700bf7202 */ /* 0x000fe20000000f00 */
[----:B------:R-:W-:Y:S01]  /*ccc0*/  IMAD.MOV.U32 R6, RZ, RZ, RZ ;  /* 0x000000ffff067224 */ /* 0x000fe200078e00ff */
[----:B------:R-:W-:Y:S01]  /*ccd0*/  MOV R190, R215 ;  /* 0x000000d700be7202 */ /* 0x000fe20000000f00 */
[----:B------:R-:W-:Y:S01]  /*cce0*/  IMAD.MOV.U32 R3, RZ, RZ, 0x1f ;  /* 0x0000001fff037424 */ /* 0x000fe200078e00ff */
[----:B------:R-:W-:-:S02]  /*ccf0*/  MOV R2, 0xcd10 ;  /* 0x0000cd1000027802 */ /* 0x000fc40000000f00 */
[----:B-1---5:R-:W-:Y:S05]  /*cd00*/  CALL.REL.NOINC `($__internal_1_$__cuda_sm70_shflsync_idx_p) ;  /* 0x00001c2000007944 */ /* 0x022fea0003c00000 */
[----:B------:R-:W-:Y:S01]  /*cd10*/  MOV R10, R191 ;  /* 0x000000bf000a7202 */ /* 0x000fe20000000f00 */
[----:B-1---5:R-:W-:Y:S05]  /*cd20*/  BRA `(.L_x_125) ;  /* 0xffff390000007947 */ /* 0x022fea000383ffff */
.L_x_29:
[----:B------:R-:W-:Y:S01]  /*cd30*/  IMAD.MOV.U32 R191, RZ, RZ, R4 ;  /* 0x000000ffffbf7224 */ /* 0x000fe200078e0004 */
[----:B------:R-:W-:-:S02]  /*cd40*/  MOV R3, 0x1f ;  /* 0x0000001f00037802 */ /* 0x000fc40000000f00 */
[----:B------:R-:W-:Y:S02]  /*cd50*/  MOV R2, 0xcd70 ;  /* 0x0000cd7000027802 */ /* 0x000fe40000000f00 */
[----:B-1234-:R-:W-:Y:S05]  /*cd60*/  CALL.REL.NOINC `($__internal_1_$__cuda_sm70_shflsync_idx_p) ;  /* 0x00001bc000007944 */ /* 0x01efea0003c00000 */
[----:B------:R-:W-:Y:S01]  /*cd70*/  MOV R6, R191 ;  /* 0x000000bf00067202 */ /* 0x000fe20000000f00 */
[----:B-1---5:R-:W-:Y:S05]  /*cd80*/  BRA `(.L_x_28) ;  /* 0xffff390000007947 */ /* 0x022fea000383ffff */
.L_x_37:
[----:B------:R-:W-:Y:S01]  /*cd90*/  IMAD.MOV.U32 R191, RZ, RZ, R9 ;  /* 0x000000ffffbf7224 */ /* 0x000fe200078e0009 */
[----:B------:R-:W-:Y:S01]  /*cda0*/  MOV R190, RZ ;  /* 0x000000ff00be7202 */ /* 0x000fe20000000f00 */
[----:B------:R-:W-:Y:S01]  /*cdb0*/  IMAD.MOV.U32 R3, RZ, RZ, 0x181f ;  /* 0x0000181fff037424 */ /* 0x000fe200078e00ff */
[----:B------:R-:W-:Y:S02]  /*cdc0*/  MOV R2, 0xcde0 ;  /* 0x0000cde000027802 */ /* 0x000fe40000000f00 */
[----:B-----5:R-:W-:Y:S05]  /*cdd0*/  CALL.REL.NOINC `($__internal_1_$__cuda_sm70_shflsync_idx_p) ;  /* 0x00001b5000007944 */ /* 0x020fea0003c00000 */
[----:B------:R-:W-:Y:S01]  /*cde0*/  MOV R8, R191 ;  /* 0x000000bf00087202 */ /* 0x000fe20000000f00 */
[----:B-1---5:R-:W-:Y:S05]  /*cdf0*/  BRA `(.L_x_126) ;  /* 0xffff538000007947 */ /* 0x022fea000383ffff */
.L_x_38:
[----:B------:R-:W-:Y:S01]  /*ce00*/  IMAD.MOV.U32 R191, RZ, RZ, R12 ;  /* 0x000000ffffbf7224 */ /* 0x000fe200078e000c */
[----:B------:R-:W-:Y:S01]  /*ce10*/  MOV R190, RZ ;  /* 0x000000ff00be7202 */ /* 0x000fe20000000f00 */
[----:B------:R-:W-:Y:S01]  /*ce20*/  IMAD.MOV.U32 R3, RZ, RZ, 0x181f ;  /* 0x0000181fff037424 */ /* 0x000fe200078e00ff */
[----:B------:R-:W-:Y:S02]  /*ce30*/  MOV R2, 0xce50 ;  /* 0x0000ce5000027802 */ /* 0x000fe40000000f00 */
[----:B-12--5:R-:W-:Y:S05]  /*ce40*/  CALL.REL.NOINC `($__internal_1_$__cuda_sm70_shflsync_idx_p) ;  /* 0x00001ae000007944 */ /* 0x026fea0003c00000 */
[----:B-----5:R-:W-:Y:S01]  /*ce50*/  MOV R0, R191 ;  /* 0x000000bf00007202 */ /* 0x020fe20000000f00 */
[----:B-1----:R-:W-:Y:S05]  /*ce60*/  BRA `(.L_x_127) ;  /* 0xffff533000007947 */ /* 0x002fea000383ffff */
.L_x_41:
[----:B------:R-:W-:Y:S01]  /*ce70*/  IMAD.MOV.U32 R191, RZ, RZ, R9 ;  /* 0x000000ffffbf7224 */ /* 0x000fe200078e0009 */
[----:B------:R-:W-:Y:S01]  /*ce80*/  MOV R190, 0x1 ;  /* 0x0000000100be7802 */ /* 0x000fe20000000f00 */
[----:B--2---:R-:W-:Y:S01]  /*ce90*/  IMAD.MOV.U32 R3, RZ, RZ, 0x181f ;  /* 0x0000181fff037424 */ /* 0x004fe200078e00ff */
[----:B------:R-:W-:-:S02]  /*cea0*/  MOV R2, 0xcec0 ;  /* 0x0000cec000027802 */ /* 0x000fc40000000f00 */
[----:B-1-345:R-:W-:Y:S05]  /*ceb0*/  CALL.REL.NOINC `($__internal_1_$__cuda_sm70_shflsync_idx_p) ;  /* 0x00001a7000007944 */ /* 0x03afea0003c00000 */
[----:B------:R-:W-:Y:S01]  /*cec0*/  IMAD.MOV.U32 R8, RZ, RZ, R191 ;  /* 0x000000ffff087224 */ /* 0x000fe200078e00bf */
[----:B------:R-:W-:Y:S01]  /*ced0*/  MOV R190, 0x1 ;  /* 0x0000000100be7802 */ /* 0x000fe20000000f00 */
[----:B------:R-:W-:Y:S01]  /*cee0*/  IMAD.MOV.U32 R191, RZ, RZ, R12 ;  /* 0x000000ffffbf7224 */ /* 0x000fe200078e000c */
[----:B------:R-:W-:-:S02]  /*cef0*/  MOV R3, 0x181f ;  /* 0x0000181f00037802 */ /* 0x000fc40000000f00 */
[----:B------:R-:W-:Y:S02]  /*cf00*/  MOV R2, 0xcf20 ;  /* 0x0000cf2000027802 */ /* 0x000fe40000000f00 */
[----:B-1---5:R-:W-:Y:S05]  /*cf10*/  CALL.REL.NOINC `($__internal_1_$__cuda_sm70_shflsync_idx_p) ;  /* 0x00001a1000007944 */ /* 0x022fea0003c00000 */
[----:B-----5:R-:W-:Y:S01]  /*cf20*/  MOV R0, R191 ;  /* 0x000000bf00007202 */ /* 0x020fe20000000f00 */
[----:B-1----:R-:W-:Y:S05]  /*cf30*/  BRA `(.L_x_128) ;  /* 0xffff53e000007947 */ /* 0x002fea000383ffff */
.L_x_44:
[----:B------:R-:W-:Y:S01]  /*cf40*/  IMAD.MOV.U32 R191, RZ, RZ, R9 ;  /* 0x000000ffffbf7224 */ /* 0x000fe200078e0009 */
[----:B------:R-:W-:Y:S01]  /*cf50*/  MOV R190, 0x2 ;  /* 0x0000000200be7802 */ /* 0x000fe20000000f00 */
[----:B-1----:R-:W-:Y:S01]  /*cf60*/  IMAD.MOV.U32 R3, RZ, RZ, 0x181f ;  /* 0x0000181fff037424 */ /* 0x002fe200078e00ff */
[----:B------:R-:W-:Y:S02]  /*cf70*/  MOV R2, 0xcf90 ;  /* 0x0000cf9000027802 */ /* 0x000fe40000000f00 */
[----:B--2345:R-:W-:Y:S05]  /*cf80*/  CALL.REL.NOINC `($__internal_1_$__cuda_sm70_shflsync_idx_p) ;  /* 0x000019a000007944 */ /* 0x03cfea0003c00000 */
[----:B------:R-:W-:Y:S01]  /*cf90*/  MOV R8, R191 ;  /* 0x000000bf00087202 */ /* 0x000fe20000000f00 */
[----:B-1---5:R-:W-:Y:S05]  /*cfa0*/  BRA `(.L_x_129) ;  /* 0xffff54d000007947 */ /* 0x022fea000383ffff */
.L_x_45:
[----:B------:R-:W-:Y:S01]  /*cfb0*/  IMAD.MOV.U32 R191, RZ, RZ, R12 ;  /* 0x000000ffffbf7224 */ /* 0x000fe200078e000c */
[----:B------:R-:W-:Y:S01]  /*cfc0*/  MOV R190, 0x2 ;  /* 0x0000000200be7802 */ /* 0x000fe20000000f00 */
[----:B------:R-:W-:Y:S01]  /*cfd0*/  IMAD.MOV.U32 R3, RZ, RZ, 0x181f ;  /* 0x0000181fff037424 */ /* 0x000fe200078e00ff */
[----:B------:R-:W-:Y:S02]  /*cfe0*/  MOV R2, 0xd000 ;  /* 0x0000d00000027802 */ /* 0x000fe40000000f00 */
[----:B-12345:R-:W-:Y:S05]  /*cff0*/  CALL.REL.NOINC `($__internal_1_$__cuda_sm70_shflsync_idx_p) ;  /* 0x0000193000007944 */ /* 0x03efea0003c00000 */
[----:B-----5:R-:W-:Y:S01]  /*d000*/  MOV R0, R191 ;  /* 0x000000bf00007202 */ /* 0x020fe20000000f00 */
[----:B-1----:R-:W-:Y:S05]  /*d010*/  BRA `(.L_x_130) ;  /* 0xffff548000007947 */ /* 0x002fea000383ffff */
.L_x_48:
[----:B------:R-:W-:Y:S01]  /*d020*/  IMAD.MOV.U32 R191, RZ, RZ, R9 ;  /* 0x000000ffffbf7224 */ /* 0x000fe200078e0009 */
[----:B------:R-:W-:Y:S01]  /*d030*/  MOV R190, 0x3 ;  /* 0x0000000300be7802 */ /* 0x000fe20000000f00 */
[----:B-1----:R-:W-:Y:S01]  /*d040*/  IMAD.MOV.U32 R3, RZ, RZ, 0x181f ;  /* 0x0000181fff037424 */ /* 0x002fe200078e00ff */
[----:B------:R-:W-:-:S02]  /*d050*/  MOV R2, 0xd070 ;  /* 0x0000d07000027802 */ /* 0x000fc40000000f00 */
[----:B--2345:R-:W-:Y:S05]  /*d060*/  CALL.REL.NOINC `($__internal_1_$__cuda_sm70_shflsync_idx_p) ;  /* 0x000018c000007944 */ /* 0x03cfea0003c00000 */
        /* <DEDUP_REMOVED lines=8> */
.L_x_51:
[----:B------:R-:W-:Y:S01]  /*d0f0*/  IMAD.MOV.U32 R191, RZ, RZ, R5 ;  /* 0x000000ffffbf7224 */ /* 0x000fe200078e0005 */
[----:B------:R-:W-:Y:S01]  /*d100*/  MOV R190, RZ ;  /* 0x000000ff00be7202 */ /* 0x000fe20000000f00 */
[----:B------:R-:W-:Y:S01]  /*d110*/  IMAD.MOV.U32 R3, RZ, RZ, 0x181f ;  /* 0x0000181fff037424 */ /* 0x000fe200078e00ff */
[----:B------:R-:W-:Y:S02]  /*d120*/  MOV R2, 0xd140 ;  /* 0x0000d14000027802 */ /* 0x000fe40000000f00 */
[----:B------:R-:W-:Y:S05]  /*d130*/  CALL.REL.NOINC `($__internal_1_$__cuda_sm70_shflsync_idx_p) ;  /* 0x000017f000007944 */ /* 0x000fea0003c00000 */
[----:B------:R-:W-:Y:S01]  /*d140*/  MOV R4, R191 ;  /* 0x000000bf00047202 */ /* 0x000fe20000000f00 */
[----:B-1---5:R-:W-:Y:S05]  /*d150*/  BRA `(.L_x_132) ;  /* 0xffff6a8000007947 */ /* 0x022fea000383ffff */
.L_x_52:
[----:B------:R-:W-:Y:S01]  /*d160*/  IMAD.MOV.U32 R191, RZ, RZ, R10 ;  /* 0x000000ffffbf7224 */ /* 0x000fe200078e000a */
[----:B------:R-:W-:Y:S01]  /*d170*/  MOV R190, RZ ;  /* 0x000000ff00be7202 */ /* 0x000fe20000000f00 */
[----:B------:R-:W-:Y:S01]  /*d180*/  IMAD.MOV.U32 R3, RZ, RZ, 0x181f ;  /* 0x0000181fff037424 */ /* 0x000fe200078e00ff */
[----:B------:R-:W-:Y:S02]  /*d190*/  MOV R2, 0xd1b0 ;  /* 0x0000d1b000027802 */ /* 0x000fe40000000f00 */
[----:B-12---:R-:W-:Y:S05]  /*d1a0*/  CALL.REL.NOINC `($__internal_1_$__cuda_sm70_shflsync_idx_p) ;  /* 0x0000178000007944 */ /* 0x006fea0003c00000 */
[C---:B------:R-:W-:Y:S01]  /*d1b0*/  IADD3 R12, P2, R191.reuse, R118, RZ ;  /* 0x00000076bf0c7210 */ /* 0x040fe20007f5e0ff */
[----:B------:R-:W-:Y:S01]  /*d1c0*/  IMAD.MOV.U32 R190, RZ, RZ, 0x1 ;  /* 0x00000001ffbe7424 */ /* 0x000fe200078e00ff */
[----:B------:R-:W-:-:S02]  /*d1d0*/  IADD3 R6, P1, R191, R119, RZ ;  /* 0x00000077bf067210 */ /* 0x000fc40007f3e0ff */
[----:B------:R-:W-:Y:S01]  /*d1e0*/  IADD3 R2, P0, R191, R120, RZ ;  /* 0x00000078bf027210 */ /* 0x000fe20007f1e0ff */
[C---:B------:R-:W-:Y:S01]  /*d1f0*/  IMAD.X R13, R4.reuse, 0x1, R112, P2 ;  /* 0x00000001040d7824 */ /* 0x040fe200010e0670 */
[----:B------:R-:W-:Y:S01]  /*d200*/  MOV R9, R11 ;  /* 0x0000000b00097202 */ /* 0x000fe20000000f00 */
[C---:B------:R-:W-:Y:S02]  /*d210*/  IMAD.X R7, R4.reuse, 0x1, R113, P1 ;  /* 0x0000000104077824 */ /* 0x040fe400008e0671 */
[----:B------:R-:W-:Y:S01]  /*d220*/  IMAD.X R3, R4, 0x1, R114, P0 ;  /* 0x0000000104037824 */ /* 0x000fe200000e0672 */
[----:B------:R-:W-:Y:S01]  /*d230*/  @!PT LDS RZ, [RZ] ;  /* 0x00000000fffff984 */ /* 0x000fe20000000800 */
[----:B------:R-:W-:Y:S01]  /*d240*/  @!PT LDS RZ, [RZ] ;  /* 0x00000000fffff984 */ /* 0x000fe20000000800 */
[----:B------:R-:W-:Y:S01]  /*d250*/  @!PT LDS RZ, [RZ] ;  /* 0x00000000fffff984 */ /* 0x000fe20000000800 */
[----:B------:R2:W-:Y:S01]  /*d260*/  LDGSTS.E.BYPASS.LTC128B.128 [R187+0x6100], [R12.64], !P5 ;  /* 0x061000000cbb7fae */ /* 0x0005e2000e901d46 */
[----:B------:R-:W-:Y:S01]  /*d270*/  IMAD.MOV.U32 R191, RZ, RZ, R5 ;  /* 0x000000ffffbf7224 */ /* 0x000fe200078e0005 */
[----:B------:R-:W-:Y:S02]  /*d280*/  SEL R5, RZ, 0x10, P4 ;  /* 0x00000010ff057807 */ /* 0x000fe40002000000 */
[----:B------:R2:W-:Y:S01]  /*d290*/  LDGSTS.E.BYPASS.LTC128B.128 [R187+0x8100], [R6.64], !P4 ;  /* 0x0810000006bb7fae */ /* 0x0005e2000e101d46 */
[----:B------:R-:W-:-:S03]  /*d2a0*/  SEL R4, RZ, 0x10, P5 ;  /* 0x00000010ff047807 */ /* 0x000fc60002800000 */
[----:B------:R3:W-:Y:S02]  /*d2b0*/  LDGSTS.E.BYPASS.LTC128B.128 [R187+0xa100], [R2.64], !P3 ;  /* 0x0a10000002bb7fae */ /* 0x0007e4000d901d46 */
[----:B---3--:R-:W-:Y:S02]  /*d2c0*/  MOV R3, 0x181f ;  /* 0x0000181f00037802 */ /* 0x008fe40000000f00 */
[----:B------:R-:W-:Y:S02]  /*d2d0*/  MOV R2, 0xd2f0 ;  /* 0x0000d2f000027802 */ /* 0x000fe40000000f00 */
[----:B-12--5:R-:W-:Y:S05]  /*d2e0*/  CALL.REL.NOINC `($__internal_1_$__cuda_sm70_shflsync_idx_p) ;  /* 0x0000164000007944 */ /* 0x026fea0003c00000 */
[----:B------:R-:W-:Y:S01]  /*d2f0*/  IMAD.MOV.U32 R8, RZ, RZ, R191 ;  /* 0x000000ffff087224 */ /* 0x000fe200078e00bf */
[----:B------:R-:W-:Y:S01]  /*d300*/  MOV R190, 0x1 ;  /* 0x0000000100be7802 */ /* 0x000fe20000000f00 */
[----:B------:R-:W-:Y:S01]  /*d310*/  IMAD.MOV.U32 R191, RZ, RZ, R10 ;  /* 0x000000ffffbf7224 */ /* 0x000fe200078e000a */
[----:B------:R-:W-:Y:S02]  /*d320*/  MOV R3, 0x181f ;  /* 0x0000181f00037802 */ /* 0x000fe40000000f00 */
[----:B------:R-:W-:Y:S02]  /*d330*/  MOV R2, 0xd350 ;  /* 0x0000d35000027802 */ /* 0x000fe40000000f00 */
[----:B-1---5:R-:W-:Y:S05]  /*d340*/  CALL.REL.NOINC `($__internal_1_$__cuda_sm70_shflsync_idx_p) ;  /* 0x000015e000007944 */ /* 0x022fea0003c00000 */
[----:B-----5:R-:W-:Y:S01]  /*d350*/  MOV R0, R191 ;  /* 0x000000bf00007202 */ /* 0x020fe20000000f00 */
[----:B-1----:R-:W-:Y:S05]  /*d360*/  BRA `(.L_x_133) ;  /* 0xffff698000007947 */ /* 0x002fea000383ffff */
.L_x_53:
[----:B------:R-:W-:Y:S01]  /*d370*/  IMAD.MOV.U32 R124, RZ, RZ, R4 ;  /* 0x000000ffff7c7224 */ /* 0x000fe200078e0004 */
[----:B------:R-:W-:-:S02]  /*d380*/  MOV R0, 0x2 ;  /* 0x0000000200007802 */ /* 0x000fc40000000f00 */
[----:B------:R-:W-:Y:S02]  /*d390*/  MOV R2, 0xd3b0 ;  /* 0x0000d3b000027802 */ /* 0x000fe40000000f00 */
[----:B------:R-:W-:Y:S05]  /*d3a0*/  CALL.REL.NOINC `($__internal_0_$__cuda_sm70_shflsync_bfly_p) ;  /* 0x0000152000007944 */ /* 0x000fea0003c00000 */
[----:B------:R-:W-:Y:S01]  /*d3b0*/  FMNMX.FTZ R4, R4, R0, !PT ;  /* 0x0000000004047209 */ /* 0x000fe20007810000 */
[----:B------:R-:W-:Y:S01]  /*d3c0*/  IMAD.MOV.U32 R0, RZ, RZ, 0x1 ;  /* 0x00000001ff007424 */ /* 0x000fe200078e00ff */
[----:B------:R-:W-:-:S03]  /*d3d0*/  MOV R2, 0xd400 ;  /* 0x0000d40000027802 */ /* 0x000fc60000000f00 */
[----:B------:R-:W-:Y:S02]  /*d3e0*/  IMAD.MOV.U32 R124, RZ, RZ, R4 ;  /* 0x000000ffff7c7224 */ /* 0x000fe400078e0004 */
[----:B------:R-:W-:Y:S05]  /*d3f0*/  CALL.REL.NOINC `($__internal_0_$__cuda_sm70_shflsync_bfly_p) ;  /* 0x000014d000007944 */ /* 0x000fea0003c00000 */
[----:B------:R-:W-:Y:S01]  /*d400*/  FMNMX.FTZ R125, R4, R0, !PT ;  /* 0x00000000047d7209 */ /* 0x000fe20007810000 */
[----:B------:R-:W-:Y:S01]  /*d410*/  IMAD.MOV.U32 R124, RZ, RZ, R5 ;  /* 0x000000ffff7c7224 */ /* 0x000fe200078e0005 */
[----:B------:R-:W-:Y:S01]  /*d420*/  MOV R2, 0xd450 ;  /* 0x0000d45000027802 */ /* 0x000fe20000000f00 */
[----:B------:R-:W-:Y:S02]  /*d430*/  IMAD.MOV.U32 R0, RZ, RZ, 0x2 ;  /* 0x00000002ff007424 */ /* 0x000fe400078e00ff */
[----:B------:R-:W-:Y:S05]  /*d440*/  CALL.REL.NOINC `($__internal_0_$__cuda_sm70_shflsync_bfly_p) ;  /* 0x0000148000007944 */ /* 0x000fea0003c00000 */
[----:B------:R-:W-:Y:S01]  /*d450*/  FMNMX.FTZ R5, R5, R0, !PT ;  /* 0x0000000005057209 */ /* 0x000fe20007810000 */
[----:B------:R-:W-:Y:S01]  /*d460*/  IMAD.MOV.U32 R0, RZ, RZ, 0x1 ;  /* 0x00000001ff007424 */ /* 0x000fe200078e00ff */
[----:B------:R-:W-:-:S03]  /*d470*/  MOV R2, 0xd4a0 ;  /* 0x0000d4a000027802 */ /* 0x000fc60000000f00 */
[----:B------:R-:W-:Y:S02]  /*d480*/  IMAD.MOV.U32 R124, RZ, RZ, R5 ;  /* 0x000000ffff7c7224 */ /* 0x000fe400078e0005 */
[----:B------:R-:W-:Y:S05]  /*d490*/  CALL.REL.NOINC `($__internal_0_$__cuda_sm70_shflsync_bfly_p) ;  /* 0x0000143000007944 */ /* 0x000fea0003c00000 */
[----:B------:R-:W-:Y:S01]  /*d4a0*/  MOV R3, R0 ;  /* 0x0000000000037202 */ /* 0x000fe20000000f00 */
[----:B------:R-:W-:Y:S05]  /*d4b0*/  BRA `(.L_x_134) ;  /* 0xffff6f1000007947 */ /* 0x000fea000383ffff */
.L_x_55:
[----:B--234-:R-:W-:Y:S01]  /*d4c0*/  MOV R190, RZ ;  /* 0x000000ff00be7202 */ /* 0x01cfe20000000f00 */
[----:B------:R-:W-:Y:S01]  /*d4d0*/  IMAD.MOV.U32 R191, RZ, RZ, R7 ;  /* 0x000000ffffbf7224 */ /* 0x000fe200078e0007 */
[----:B------:R-:W-:Y:S01]  /*d4e0*/  MOV R2, 0xd510 ;  /* 0x0000d51000027802 */ /* 0x000fe20000000f00 */
[----:B------:R-:W-:Y:S02]  /*d4f0*/  IMAD.MOV.U32 R3, RZ, RZ, 0x181f ;  /* 0x0000181fff037424 */ /* 0x000fe400078e00ff */
[----:B-1----:R-:W-:Y:S05]  /*d500*/  CALL.REL.NOINC `($__internal_1_$__cuda_sm70_shflsync_idx_p) ;  /* 0x0000142000007944 */ /* 0x002fea0003c00000 */
[----:B------:R-:W-:Y:S01]  /*d510*/  MOV R2, R191 ;  /* 0x000000bf00027202 */ /* 0x000fe20000000f00 */
[----:B-1---5:R-:W-:-:S05]  /*d520*/  BRA `(.L_x_135) ;  /* 0xffff836000007947 */ /* 0x022fca000383ffff */
.L_x_58:
[----:B------:R-:W-:Y:S01]  /*d530*/  MOV R190, RZ ;  /* 0x000000ff00be7202 */ /* 0x000fe20000000f00 */
[----:B------:R-:W-:Y:S01]  /*d540*/  IMAD.MOV.U32 R191, RZ, RZ, R125 ;  /* 0x000000ffffbf7224 */ /* 0x000fe200078e007d */
[----:B------:R-:W-:Y:S01]  /*d550*/  MOV R2, 0xd580 ;  /* 0x0000d58000027802 */ /* 0x000fe20000000f00 */
[----:B------:R-:W-:Y:S02]  /*d560*/  IMAD.MOV.U32 R3, RZ, RZ, 0x181f ;  /* 0x0000181fff037424 */ /* 0x000fe400078e00ff */
[----:B------:R-:W-:Y:S05]  /*d570*/  CALL.REL.NOINC `($__internal_1_$__cuda_sm70_shflsync_idx_p) ;  /* 0x000013b000007944 */ /* 0x000fea0003c00000 */
[----:B------:R-:W-:Y:S01]  /*d580*/  MOV R124, R191 ;  /* 0x000000bf007c7202 */ /* 0x000fe20000000f00 */
[----:B-1---5:R-:W-:-:S05]  /*d590*/  BRA `(.L_x_136) ;  /* 0xffff911000007947 */ /* 0x022fca000383ffff */
.L_x_59:
[----:B------:R-:W-:Y:S01]  /*d5a0*/  MOV R190, RZ ;  /* 0x000000ff00be7202 */ /* 0x000fe20000000f00 */
[----:B------:R-:W-:Y:S01]  /*d5b0*/  IMAD.MOV.U32 R191, RZ, RZ, R138 ;  /* 0x000000ffffbf7224 */ /* 0x000fe200078e008a */
[----:B------:R-:W-:Y:S01]  /*d5c0*/  MOV R2, 0xd5f0 ;  /* 0x0000d5f000027802 */ /* 0x000fe20000000f00 */
[----:B------:R-:W-:Y:S02]  /*d5d0*/  IMAD.MOV.U32 R3, RZ, RZ, 0x181f ;  /* 0x0000181fff037424 */ /* 0x000fe400078e00ff */
[----:B-12---:R-:W-:Y:S05]  /*d5e0*/  CALL.REL.NOINC `($__internal_1_$__cuda_sm70_shflsync_idx_p) ;  /* 0x0000134000007944 */ /* 0x006fea0003c00000 */
[C---:B------:R-:W-:Y:S01]  /*d5f0*/  IADD3 R2, -R192.reuse, 0x10, RZ ;  /* 0x00000010c0027810 */ /* 0x040fe20007ffe1ff */
[----:B------:R-:W-:Y:S01]  /*d600*/  IMAD.MOV.U32 R190, RZ, RZ, 0x1 ;  /* 0x00000001ffbe7424 */ /* 0x000fe200078e00ff */
[----:B------:R-:W-:Y:S02]  /*d610*/  ISETP.NE.U32.AND P2, PT, R192, RZ, PT ;  /* 0x000000ffc000720c */ /* 0x000fe40003f45070 */
[----:B------:R-:W-:Y:S04]  /*d620*/  LOP3.LUT R2, R2, 0xf, RZ, 0xc0, !PT ;  /* 0x0000000f02027812 */ /* 0x000fe800078ec0ff */
[----:B------:R-:W-:Y:S04]  /*d630*/  IADD3 R2, P4, P3, R2, R191, R142 ;  /* 0x000000bf02027210 */ /* 0x000fe80007b9e08e */
[----:B------:R-:W-:Y:S05]  /*d640*/  IADD3.X R3, RZ, R124, R140, P4, P3 ;  /* 0x0000007cff037210 */ /* 0x000fea00027e648c */
[----:B------:R-:W-:Y:S01]  /*d650*/  @!PT LDS RZ, [RZ] ;  /* 0x00000000fffff984 */ /* 0x000fe20000000800 */
[----:B------:R-:W-:Y:S01]  /*d660*/  @!PT LDS RZ, [RZ] ;  /* 0x00000000fffff984 */ /* 0x000fe20000000800 */
[----:B------:R-:W-:Y:S01]  /*d670*/  @!PT LDS RZ, [RZ] ;  /* 0x00000000fffff984 */ /* 0x000fe20000000800 */
[----:B------:R2:W-:Y:S01]  /*d680*/  LDGSTS.E.BYPASS.LTC128B.128.ZFILL [R187+0x6100], [R2.64], P2 ;  /* 0x0610000002bb7fae */ /* 0x0005e20009141d46 */
[C---:B------:R-:W-:Y:S05]  /*d690*/  IADD3 R136, P2, R191.reuse, R143, RZ ;  /* 0x0000008fbf887210 */ /* 0x040fea0007f5e0ff */
[C---:B------:R-:W-:Y:S05]  /*d6a0*/  IMAD.X R137, R124.reuse, 0x1, R139, P2 ;  /* 0x000000017c897824 */ /* 0x040fea00010e068b */
[----:B------:R3:W-:Y:S01]  /*d6b0*/  LDGSTS.E.BYPASS.LTC128B.128 [R187+0x8100], [R136.64], !P0 ;  /* 0x0810000088bb7fae */ /* 0x0007e2000c101d46 */
[----:B--2---:R-:W-:Y:S01]  /*d6c0*/  IADD3 R2, P2, R191, R144, RZ ;  /* 0x00000090bf027210 */ /* 0x004fe20007f5e0ff */
[----:B------:R-:W-:Y:S04]  /*d6d0*/  IMAD.MOV.U32 R191, RZ, RZ, R125 ;  /* 0x000000ffffbf7224 */ /* 0x000fe800078e007d */
[----:B------:R-:W-:Y:S05]  /*d6e0*/  IMAD.X R3, R124, 0x1, R141, P2 ;  /* 0x000000017c037824 */ /* 0x000fea00010e068d */
[----:B------:R2:W-:Y:S02]  /*d6f0*/  LDGSTS.E.BYPASS.LTC128B.128 [R187+0xa100], [R2.64], !P1 ;  /* 0x0a10000002bb7fae */ /* 0x0005e4000c901d46 */
[----:B--2---:R-:W-:Y:S01]  /*d700*/  MOV R2, 0xd730 ;  /* 0x0000d73000027802 */ /* 0x004fe20000000f00 */
[----:B------:R-:W-:Y:S02]  /*d710*/  IMAD.MOV.U32 R3, RZ, RZ, 0x181f ;  /* 0x0000181fff037424 */ /* 0x000fe400078e00ff */
[----:B-1-3-5:R-:W-:Y:S05]  /*d720*/  CALL.REL.NOINC `($__internal_1_$__cuda_sm70_shflsync_idx_p) ;  /* 0x0000120000007944 */ /* 0x02afea0003c00000 */
[----:B------:R-:W-:Y:S01]  /*d730*/  MOV R190, 0x1 ;  /* 0x0000000100be7802 */ /* 0x000fe20000000f00 */
[----:B------:R-:W-:Y:S01]  /*d740*/  IMAD.MOV.U32 R124, RZ, RZ, R191 ;  /* 0x000000ffff7c7224 */ /* 0x000fe200078e00bf */
[----:B------:R-:W-:Y:S01]  /*d750*/  MOV R3, 0x181f ;  /* 0x0000181f00037802 */ /* 0x000fe20000000f00 */
[----:B------:R-:W-:Y:S01]  /*d760*/  IMAD.MOV.U32 R191, RZ, RZ, R138 ;  /* 0x000000ffffbf7224 */ /* 0x000fe200078e008a */
[----:B------:R-:W-:Y:S02]  /*d770*/  MOV R2, 0xd790 ;  /* 0x0000d79000027802 */ /* 0x000fe40000000f00 */
[----:B-1---5:R-:W-:Y:S05]  /*d780*/  CALL.REL.NOINC `($__internal_1_$__cuda_sm70_shflsync_idx_p) ;  /* 0x000011a000007944 */ /* 0x022fea0003c00000 */
[----:B-----5:R-:W-:Y:S01]  /*d790*/  MOV R0, R191 ;  /* 0x000000bf00007202 */ /* 0x020fe20000000f00 */
[----:B-1----:R-:W-:-:S05]  /*d7a0*/  BRA `(.L_x_137) ;  /* 0xffff902000007947 */ /* 0x002fca000383ffff */
.L_x_60:
[----:B------:R-:W-:Y:S02]  /*d7b0*/  MOV R0, 0x2 ;  /* 0x0000000200007802 */ /* 0x000fe40000000f00 */
[----:B------:R-:W-:Y:S02]  /*d7c0*/  MOV R2, 0xd7e0 ;  /* 0x0000d7e000027802 */ /* 0x000fe40000000f00 */
[----:B-1----:R-:W-:Y:S05]  /*d7d0*/  CALL.REL.NOINC `($__internal_0_$__cuda_sm70_shflsync_bfly_p) ;  /* 0x000010f000007944 */ /* 0x002fea0003c00000 */
[----:B------:R-:W-:Y:S01]  /*d7e0*/  FMNMX.FTZ R124, R124, R0, !PT ;  /* 0x000000007c7c7209 */ /* 0x000fe20007810000 */
[----:B------:R-:W-:Y:S01]  /*d7f0*/  IMAD.MOV.U32 R0, RZ, RZ, 0x1 ;  /* 0x00000001ff007424 */ /* 0x000fe200078e00ff */
[----:B------:R-:W-:Y:S02]  /*d800*/  MOV R2, 0xd820 ;  /* 0x0000d82000027802 */ /* 0x000fe40000000f00 */
        /* <DEDUP_REMOVED lines=8> */
[----:B------:R-:W-:Y:S02]  /*d890*/  MOV R2, 0xd8b0 ;  /* 0x0000d8b000027802 */ /* 0x000fe40000000f00 */
[----:B------:R-:W-:Y:S05]  /*d8a0*/  CALL.REL.NOINC `($__internal_0_$__cuda_sm70_shflsync_bfly_p) ;  /* 0x0000102000007944 */ /* 0x000fea0003c00000 */
[----:B------:R-:W-:-:S05]  /*d8b0*/  BRA `(.L_x_138) ;  /* 0xffff92b000007947 */ /* 0x000fca000383ffff */
.L_x_62:
[----:B------:R-:W-:Y:S01]  /*d8c0*/  IMAD.MOV.U32 R124, RZ, RZ, R195 ;  /* 0x000000ffff7c7224 */ /* 0x000fe200078e00c3 */
[----:B------:R-:W-:-:S02]  /*d8d0*/  MOV R0, 0x2 ;  /* 0x0000000200007802 */ /* 0x000fc40000000f00 */
[----:B------:R-:W-:Y:S02]  /*d8e0*/  MOV R2, 0xd900 ;  /* 0x0000d90000027802 */ /* 0x000fe40000000f00 */
[----:B------:R-:W-:Y:S05]  /*d8f0*/  CALL.REL.NOINC `($__internal_0_$__cuda_sm70_shflsync_bfly_p) ;  /* 0x00000fd000007944 */ /* 0x000fea0003c00000 */
[----:B------:R-:W-:Y:S05]  /*d900*/  BRA `(.L_x_139) ;  /* 0xffffa99000007947 */ /* 0x000fea000383ffff */
.L_x_63:
[----:B------:R-:W-:Y:S01]  /*d910*/  IMAD.MOV.U32 R124, RZ, RZ, R4 ;  /* 0x000000ffff7c7224 */ /* 0x000fe200078e0004 */
[----:B------:R-:W-:Y:S02]  /*d920*/  MOV R0, 0x1 ;  /* 0x0000000100007802 */ /* 0x000fe40000000f00 */
[----:B------:R-:W-:Y:S02]  /*d930*/  MOV R2, 0xd950 ;  /* 0x0000d95000027802 */ /* 0x000fe40000000f00 */
[----:B-1----:R-:W-:Y:S05]  /*d940*/  CALL.REL.NOINC `($__internal_0_$__cuda_sm70_shflsync_bfly_p) ;  /* 0x00000f8000007944 */ /* 0x002fea0003c00000 */
[----:B------:R-:W-:Y:S01]  /*d950*/  FADD.FTZ R4, R4, R0 ;  /* 0x0000000004047221 */ /* 0x000fe20000010000 */
[----:B------:R-:W-:Y:S02]  /*d960*/  MOV R124, R196 ;  /* 0x000000c4007c7202 */ /* 0x000fe40000000f00 */
[----:B------:R-:W-:Y:S02]  /*d970*/  MOV R0, 0x2 ;  /* 0x0000000200007802 */ /* 0x000fe40000000f00 */
[----:B------:R-:W-:Y:S02]  /*d980*/  MOV R2, 0xd9a0 ;  /* 0x0000d9a000027802 */ /* 0x000fe40000000f00 */
[----:B------:R-:W-:Y:S05]  /*d990*/  CALL.REL.NOINC `($__internal_0_$__cuda_sm70_shflsync_bfly_p) ;  /* 0x00000f3000007944 */ /* 0x000fea0003c00000 */
[----:B------:R-:W-:Y:S01]  /*d9a0*/  FADD.FTZ R5, R196, R0 ;  /* 0x00000000c4057221 */ /* 0x000fe20000010000 */
[----:B------:R-:W-:Y:S02]  /*d9b0*/  MOV R0, 0x1 ;  /* 0x0000000100007802 */ /* 0x000fe40000000f00 */
[----:B------:R-:W-:-:S02]  /*d9c0*/  MOV R2, 0xd9f0 ;  /* 0x0000d9f000027802 */ /* 0x000fc40000000f00 */
[----:B------:R-:W-:Y:S02]  /*d9d0*/  MOV R124, R5 ;  /* 0x00000005007c7202 */ /* 0x000fe40000000f00 */
[----:B------:R-:W-:Y:S05]  /*d9e0*/  CALL.REL.NOINC `($__internal_0_$__cuda_sm70_shflsync_bfly_p) ;  /* 0x00000ee000007944 */ /* 0x000fea0003c00000 */
[----:B------:R-:W-:Y:S01]  /*d9f0*/  MOV R3, R0 ;  /* 0x0000000000037202 */ /* 0x000fe20000000f00 */
[----:B------:R-:W-:Y:S05]  /*da00*/  BRA `(.L_x_140) ;  /* 0xffffa90000007947 */ /* 0x000fea000383ffff */
.L_x_70:
[----:B--234-:R-:W-:Y:S01]  /*da10*/  IMAD.MOV.U32 R191, RZ, RZ, R9 ;  /* 0x000000ffffbf7224 */ /* 0x01cfe200078e0009 */
[----:B------:R-:W-:Y:S01]  /*da20*/  MOV R190, RZ ;  /* 0x000000ff00be7202 */ /* 0x000fe20000000f00 */
[----:B------:R-:W-:Y:S01]  /*da30*/  IMAD.MOV.U32 R3, RZ, RZ, 0x181f ;  /* 0x0000181fff037424 */ /* 0x000fe200078e00ff */
[----:B------:R-:W-:Y:S02]  /*da40*/  MOV R2, 0xda60 ;  /* 0x0000da6000027802 */ /* 0x000fe40000000f00 */
[----:B-1----:R-:W-:Y:S05]  /*da50*/  CALL.REL.NOINC `($__internal_1_$__cuda_sm70_shflsync_idx_p) ;  /* 0x00000ed000007944 */ /* 0x002fea0003c00000 */
[----:B------:R-:W-:Y:S01]  /*da60*/  MOV R8, R191 ;  /* 0x000000bf00087202 */ /* 0x000fe20000000f00 */
[----:B-1---5:R-:W-:Y:S05]  /*da70*/  BRA `(.L_x_141) ;  /* 0xffffbfe000007947 */ /* 0x022fea000383ffff */
.L_x_71:
[----:B------:R-:W-:Y:S01]  /*da80*/  IMAD.MOV.U32 R191, RZ, RZ, R12 ;  /* 0x000000ffffbf7224 */ /* 0x000fe200078e000c */
[----:B------:R-:W-:Y:S01]  /*da90*/  MOV R190, RZ ;  /* 0x000000ff00be7202 */ /* 0x000fe20000000f00 */
[----:B------:R-:W-:Y:S01]  /*daa0*/  IMAD.MOV.U32 R3, RZ, RZ, 0x181f ;  /* 0x0000181fff037424 */ /* 0x000fe200078e00ff */
[----:B------:R-:W-:Y:S02]  /*dab0*/  MOV R2, 0xdad0 ;  /* 0x0000dad000027802 */ /* 0x000fe40000000f00 */
[----:B-123--:R-:W-:Y:S05]  /*dac0*/  CALL.REL.NOINC `($__internal_1_$__cuda_sm70_shflsync_idx_p) ;  /* 0x00000e6000007944 */ /* 0x00efea0003c00000 */
[----:B-----5:R-:W-:Y:S01]  /*dad0*/  MOV R0, R191 ;  /* 0x000000bf00007202 */ /* 0x020fe20000000f00 */
[----:B-1----:R-:W-:Y:S05]  /*dae0*/  BRA `(.L_x_142) ;  /* 0xffffbf9000007947 */ /* 0x002fea000383ffff */
.L_x_74:
[----:B------:R-:W-:Y:S01]  /*daf0*/  IMAD.MOV.U32 R191, RZ, RZ, R9 ;  /* 0x000000ffffbf7224 */ /* 0x000fe200078e0009 */
[----:B------:R-:W-:Y:S01]  /*db00*/  MOV R190, 0x1 ;  /* 0x0000000100be7802 */ /* 0x000fe20000000f00 */
[----:B--2---:R-:W-:Y:S01]  /*db10*/  IMAD.MOV.U32 R3, RZ, RZ, 0x181f ;  /* 0x0000181fff037424 */ /* 0x004fe200078e00ff */
[----:B------:R-:W-:-:S02]  /*db20*/  MOV R2, 0xdb40 ;  /* 0x0000db4000027802 */ /* 0x000fc40000000f00 */
[----:B-1-34-:R-:W-:Y:S05]  /*db30*/  CALL.REL.NOINC `($__internal_1_$__cuda_sm70_shflsync_idx_p) ;  /* 0x00000df000007944 */ /* 0x01afea0003c00000 */
        /* <DEDUP_REMOVED lines=8> */
.L_x_77:
[----:B------:R-:W-:Y:S01]  /*dbc0*/  IMAD.MOV.U32 R191, RZ, RZ, R9 ;  /* 0x000000ffffbf7224 */ /* 0x000fe200078e0009 */
[----:B------:R-:W-:Y:S01]  /*dbd0*/  MOV R190, 0x2 ;  /* 0x0000000200be7802 */ /* 0x000fe20000000f00 */
[----:B--2---:R-:W-:Y:S01]  /*dbe0*/  IMAD.MOV.U32 R3, RZ, RZ, 0x181f ;  /* 0x0000181fff037424 */ /* 0x004fe200078e00ff */
[----:B------:R-:W-:Y:S02]  /*dbf0*/  MOV R2, 0xdc10 ;  /* 0x0000dc1000027802 */ /* 0x000fe40000000f00 */
[----:B-1-34-:R-:W-:Y:S05]  /*dc00*/  CALL.REL.NOINC `($__internal_1_$__cuda_sm70_shflsync_idx_p) ;  /* 0x00000d2000007944 */ /* 0x01afea0003c00000 */
[----:B------:R-:W-:Y:S01]  /*dc10*/  MOV R8, R191 ;  /* 0x000000bf00087202 */ /* 0x000fe20000000f00 */
[----:B-1---5:R-:W-:Y:S05]  /*dc20*/  BRA `(.L_x_144) ;  /* 0xffffc12000007947 */ /* 0x022fea000383ffff */
.L_x_78:
[----:B------:R-:W-:Y:S01]  /*dc30*/  IMAD.MOV.U32 R191, RZ, RZ, R12 ;  /* 0x000000ffffbf7224 */ /* 0x000fe200078e000c */
[----:B------:R-:W-:Y:S01]  /*dc40*/  MOV R190, 0x2 ;  /* 0x0000000200be7802 */ /* 0x000fe20000000f00 */
[----:B--2---:R-:W-:Y:S01]  /*dc50*/  IMAD.MOV.U32 R3, RZ, RZ, 0x181f ;  /* 0x0000181fff037424 */ /* 0x004fe200078e00ff */
[----:B------:R-:W-:Y:S02]  /*dc60*/  MOV R2, 0xdc80 ;  /* 0x0000dc8000027802 */ /* 0x000fe40000000f00 */
[----:B-1-34-:R-:W-:Y:S05]  /*dc70*/  CALL.REL.NOINC `($__internal_1_$__cuda_sm70_shflsync_idx_p) ;  /* 0x00000cb000007944 */ /* 0x01afea0003c00000 */
[----:B-----5:R-:W-:Y:S01]  /*dc80*/  MOV R0, R191 ;  /* 0x000000bf00007202 */ /* 0x020fe20000000f00 */
[----:B-1----:R-:W-:Y:S05]  /*dc90*/  BRA `(.L_x_145) ;  /* 0xffffc0d000007947 */ /* 0x002fea000383ffff */
.L_x_81:
[----:B------:R-:W-:Y:S01]  /*dca0*/  IMAD.MOV.U32 R191, RZ, RZ, R9 ;  /* 0x000000ffffbf7224 */ /* 0x000fe200078e0009 */
[----:B------:R-:W-:Y:S01]  /*dcb0*/  MOV R190, 0x3 ;  /* 0x0000000300be7802 */ /* 0x000fe20000000f00 */
[----:B---3--:R-:W-:Y:S01]  /*dcc0*/  IMAD.MOV.U32 R3, RZ, RZ, 0x181f ;  /* 0x0000181fff037424 */ /* 0x008fe200078e00ff */
        /* <DEDUP_REMOVED lines=10> */
.L_x_83:
[----:B------:R-:W-:Y:S01]  /*dd70*/  IMAD.MOV.U32 R191, RZ, RZ, R5 ;  /* 0x000000ffffbf7224 */ /* 0x000fe200078e0005 */
[----:B------:R-:W-:Y:S01]  /*dd80*/  MOV R190, RZ ;  /* 0x000000ff00be7202 */ /* 0x000fe20000000f00 */
[----:B------:R-:W-:Y:S01]  /*dd90*/  IMAD.MOV.U32 R3, RZ, RZ, 0x1c1f ;  /* 0x00001c1fff037424 */ /* 0x000fe200078e00ff */
[----:B------:R-:W-:Y:S02]  /*dda0*/  MOV R2, 0xddc0 ;  /* 0x0000ddc000027802 */ /* 0x000fe40000000f00 */
[----:B------:R-:W-:Y:S05]  /*ddb0*/  CALL.REL.NOINC `($__internal_1_$__cuda_sm70_shflsync_idx_p) ;  /* 0x00000b7000007944 */ /* 0x000fea0003c00000 */
[----:B------:R-:W-:Y:S01]  /*ddc0*/  MOV R4, R191 ;  /* 0x000000bf00047202 */ /* 0x000fe20000000f00 */
[----:B-1---5:R-:W-:Y:S05]  /*ddd0*/  BRA `(.L_x_147) ;  /* 0xffffc44000007947 */ /* 0x022fea000383ffff */
.L_x_84:
[----:B------:R-:W-:Y:S01]  /*dde0*/  IMAD.MOV.U32 R191, RZ, RZ, R12 ;  /* 0x000000ffffbf7224 */ /* 0x000fe200078e000c */
[----:B------:R-:W-:Y:S01]  /*ddf0*/  MOV R190, RZ ;  /* 0x000000ff00be7202 */ /* 0x000fe20000000f00 */
[----:B------:R-:W-:Y:S01]  /*de00*/  IMAD.MOV.U32 R3, RZ, RZ, 0x1c1f ;  /* 0x00001c1fff037424 */ /* 0x000fe200078e00ff */
[----:B------:R-:W-:Y:S02]  /*de10*/  MOV R2, 0xde30 ;  /* 0x0000de3000027802 */ /* 0x000fe40000000f00 */
[----:B-12---:R-:W-:Y:S05]  /*de20*/  CALL.REL.NOINC `($__internal_1_$__cuda_sm70_shflsync_idx_p) ;  /* 0x00000b0000007944 */ /* 0x006fea0003c00000 */
[----:B-----5:R-:W-:Y:S01]  /*de30*/  MOV R0, R191 ;  /* 0x000000bf00007202 */ /* 0x020fe20000000f00 */
[----:B-1----:R-:W-:Y:S05]  /*de40*/  BRA `(.L_x_148) ;  /* 0xffffc3f000007947 */ /* 0x002fea000383ffff */
.L_x_87:
[----:B------:R-:W-:Y:S01]  /*de50*/  IMAD.MOV.U32 R191, RZ, RZ, R5 ;  /* 0x000000ffffbf7224 */ /* 0x000fe200078e0005 */
[----:B------:R-:W-:Y:S01]  /*de60*/  MOV R190, 0x1 ;  /* 0x0000000100be7802 */ /* 0x000fe20000000f00 */
[----:B----4-:R-:W-:Y:S01]  /*de70*/  IMAD.MOV.U32 R3, RZ, RZ, 0x1c1f ;  /* 0x00001c1fff037424 */ /* 0x010fe200078e00ff */
[----:B------:R-:W-:-:S02]  /*de80*/  MOV R2, 0xdea0 ;  /* 0x0000dea000027802 */ /* 0x000fc40000000f00 */
[----:B-123--:R-:W-:Y:S05]  /*de90*/  CALL.REL.NOINC `($__internal_1_$__cuda_sm70_shflsync_idx_p) ;  /* 0x00000a9000007944 */ /* 0x00efea0003c00000 */
        /* <DEDUP_REMOVED lines=8> */
.L_x_91:
[----:B------:R-:W-:Y:S01]  /*df20*/  IMAD.MOV.U32 R191, RZ, RZ, R9 ;  /* 0x000000ffffbf7224 */ /* 0x000fe200078e0009 */
[----:B------:R-:W-:Y:S01]  /*df30*/  MOV R190, RZ ;  /* 0x000000ff00be7202 */ /* 0x000fe20000000f00 */
[----:B------:R-:W-:Y:S01]  /*df40*/  IMAD.MOV.U32 R3, RZ, RZ, 0x181f ;  /* 0x0000181fff037424 */ /* 0x000fe200078e00ff */
[----:B------:R-:W-:Y:S02]  /*df50*/  MOV R2, 0xdf70 ;  /* 0x0000df7000027802 */ /* 0x000fe40000000f00 */
[----:B------:R-:W-:Y:S05]  /*df60*/  CALL.REL.NOINC `($__internal_1_$__cuda_sm70_shflsync_idx_p) ;  /* 0x000009c000007944 */ /* 0x000fea0003c00000 */
[----:B------:R-:W-:Y:S01]  /*df70*/  MOV R8, R191 ;  /* 0x000000bf00087202 */ /* 0x000fe20000000f00 */
[----:B-1---5:R-:W-:Y:S05]  /*df80*/  BRA `(.L_x_150) ;  /* 0xffffd92000007947 */ /* 0x022fea000383ffff */
.L_x_92:
[----:B------:R-:W-:Y:S01]  /*df90*/  IMAD.MOV.U32 R191, RZ, RZ, R12 ;  /* 0x000000ffffbf7224 */ /* 0x000fe200078e000c */
[----:B------:R-:W-:Y:S01]  /*dfa0*/  MOV R190, RZ ;  /* 0x000000ff00be7202 */ /* 0x000fe20000000f00 */
[----:B------:R-:W-:Y:S01]  /*dfb0*/  IMAD.MOV.U32 R3, RZ, RZ, 0x181f ;  /* 0x0000181fff037424 */ /* 0x000fe200078e00ff */
[----:B------:R-:W-:Y:S02]  /*dfc0*/  MOV R2, 0xdfe0 ;  /* 0x0000dfe000027802 */ /* 0x000fe40000000f00 */
[----:B-12---:R-:W-:Y:S05]  /*dfd0*/  CALL.REL.NOINC `($__internal_1_$__cuda_sm70_shflsync_idx_p) ;  /* 0x0000095000007944 */ /* 0x006fea0003c00000 */
[----:B-----5:R-:W-:Y:S01]  /*dfe0*/  MOV R0, R191 ;  /* 0x000000bf00007202 */ /* 0x020fe20000000f00 */
[----:B-1----:R-:W-:Y:S05]  /*dff0*/  BRA `(.L_x_151) ;  /* 0xffffd8d000007947 */ /* 0x002fea000383ffff */
.L_x_95:
        /* <DEDUP_REMOVED lines=13> */
.L_x_98:
[----:B------:R-:W-:Y:S01]  /*e0d0*/  IMAD.MOV.U32 R191, RZ, RZ, R9 ;  /* 0x000000ffffbf7224 */ /* 0x000fe200078e0009 */
[----:B------:R-:W-:Y:S01]  /*e0e0*/  MOV R190, 0x2 ;  /* 0x0000000200be7802 */ /* 0x000fe20000000f00 */
[----:B-1----:R-:W-:Y:S01]  /*e0f0*/  IMAD.MOV.U32 R3, RZ, RZ, 0x181f ;  /* 0x0000181fff037424 */ /* 0x002fe200078e00ff */
[----:B------:R-:W-:Y:S02]  /*e100*/  MOV R2, 0xe120 ;  /* 0x0000e12000027802 */ /* 0x000fe40000000f00 */
[----:B--234-:R-:W-:Y:S05]  /*e110*/  CALL.REL.NOINC `($__internal_1_$__cuda_sm70_shflsync_idx_p) ;  /* 0x0000081000007944 */ /* 0x01cfea0003c00000 */
[----:B------:R-:W-:Y:S01]  /*e120*/  MOV R8, R191 ;  /* 0x000000bf00087202 */ /* 0x000fe20000000f00 */
[----:B-1---5:R-:W-:Y:S05]  /*e130*/  BRA `(.L_x_153) ;  /* 0xffffda7000007947 */ /* 0x022fea000383ffff */
.L_x_99:
[----:B------:R-:W-:Y:S01]  /*e140*/  IMAD.MOV.U32 R191, RZ, RZ, R12 ;  /* 0x000000ffffbf7224 */ /* 0x000fe200078e000c */
[----:B------:R-:W-:Y:S01]  /*e150*/  MOV R190, 0x2 ;  /* 0x0000000200be7802 */ /* 0x000fe20000000f00 */
[----:B------:R-:W-:Y:S01]  /*e160*/  IMAD.MOV.U32 R3, RZ, RZ, 0x181f ;  /* 0x0000181fff037424 */ /* 0x000fe200078e00ff */
[----:B------:R-:W-:Y:S02]  /*e170*/  MOV R2, 0xe190 ;  /* 0x0000e19000027802 */ /* 0x000fe40000000f00 */
[----:B-1234-:R-:W-:Y:S05]  /*e180*/  CALL.REL.NOINC `($__internal_1_$__cuda_sm70_shflsync_idx_p) ;  /* 0x000007a000007944 */ /* 0x01efea0003c00000 */
[----:B-----5:R-:W-:Y:S01]  /*e190*/  MOV R0, R191 ;  /* 0x000000bf00007202 */ /* 0x020fe20000000f00 */
[----:B-1----:R-:W-:Y:S05]  /*e1a0*/  BRA `(.L_x_154) ;  /* 0xffffda2000007947 */ /* 0x002fea000383ffff */
.L_x_102:
[----:B------:R-:W-:Y:S01]  /*e1b0*/  IMAD.MOV.U32 R191, RZ, RZ, R9 ;  /* 0x000000ffffbf7224 */ /* 0x000fe200078e0009 */
[----:B------:R-:W-:Y:S01]  /*e1c0*/  MOV R190, 0x3 ;  /* 0x0000000300be7802 */ /* 0x000fe20000000f00 */
[----:B-1----:R-:W-:Y:S01]  /*e1d0*/  IMAD.MOV.U32 R3, RZ, RZ, 0x181f ;  /* 0x0000181fff037424 */ /* 0x002fe200078e00ff */
[----:B------:R-:W-:-:S02]  /*e1e0*/  MOV R2, 0xe200 ;  /* 0x0000e20000027802 */ /* 0x000fc40000000f00 */
[----:B--234-:R-:W-:Y:S05]  /*e1f0*/  CALL.REL.NOINC `($__internal_1_$__cuda_sm70_shflsync_idx_p) ;  /* 0x0000073000007944 */ /* 0x01cfea0003c00000 */
        /* <DEDUP_REMOVED lines=8> */
.L_x_104:
[----:B------:R-:W-:Y:S01]  /*e280*/  IMAD.MOV.U32 R191, RZ, RZ, R94 ;  /* 0x000000ffffbf7224 */ /* 0x000fe200078e005e */
[----:B------:R-:W-:Y:S01]  /*e290*/  MOV R190, RZ ;  /* 0x000000ff00be7202 */ /* 0x000fe20000000f00 */
[----:B------:R-:W-:Y:S01]  /*e2a0*/  IMAD.MOV.U32 R3, RZ, RZ, 0x1f ;  /* 0x0000001fff037424 */ /* 0x000fe200078e00ff */
[----:B------:R-:W-:Y:S02]  /*e2b0*/  MOV R2, 0xe2d0 ;  /* 0x0000e2d000027802 */ /* 0x000fe40000000f00 */
[----:B-12---:R-:W-:Y:S05]  /*e2c0*/  CALL.REL.NOINC `($__internal_1_$__cuda_sm70_shflsync_idx_p) ;  /* 0x0000066000007944 */ /* 0x006fea0003c00000 */
[----:B------:R-:W-:Y:S01]  /*e2d0*/  MOV R9, R191 ;  /* 0x000000bf00097202 */ /* 0x000fe20000000f00 */
[----:B-1---5:R-:W-:Y:S05]  /*e2e0*/  BRA `(.L_x_156) ;  /* 0xffffdc5000007947 */ /* 0x022fea000383ffff */
.L_x_105:
[----:B------:R-:W-:Y:S01]  /*e2f0*/  IMAD.MOV.U32 R191, RZ, RZ, R94 ;  /* 0x000000ffffbf7224 */ /* 0x000fe200078e005e */
[----:B------:R-:W-:Y:S01]  /*e300*/  MOV R190, 0x1 ;  /* 0x0000000100be7802 */ /* 0x000fe20000000f00 */
[----:B------:R-:W-:Y:S01]  /*e310*/  IMAD.MOV.U32 R3, RZ, RZ, 0x1f ;  /* 0x0000001fff037424 */ /* 0x000fe200078e00ff */
[----:B------:R-:W-:Y:S02]  /*e320*/  MOV R2, 0xe340 ;  /* 0x0000e34000027802 */ /* 0x000fe40000000f00 */
[----:B-123--:R-:W-:Y:S05]  /*e330*/  CALL.REL.NOINC `($__internal_1_$__cuda_sm70_shflsync_idx_p) ;  /* 0x000005f000007944 */ /* 0x00efea0003c00000 */
[----:B------:R-:W-:Y:S01]  /*e340*/  MOV R8, R191 ;  /* 0x000000bf00087202 */ /* 0x000fe20000000f00 */
[----:B-1---5:R-:W-:Y:S05]  /*e350*/  BRA `(.L_x_157) ;  /* 0xffffdc0000007947 */ /* 0x022fea000383ffff */
.L_x_106:
[----:B------:R-:W-:Y:S02]  /*e360*/  MOV R2, 0x1 ;  /* 0x0000000100027802 */ /* 0x000fe40000000f00 */
[----:B------:R-:W-:-:S02]  /*e370*/  MOV R3, 0xe390 ;  /* 0x0000e39000037802 */ /* 0x000fc40000000f00 */
[----:B--234-:R-:W-:Y:S05]  /*e380*/  CALL.REL.NOINC `($__internal_2_$__cuda_sm70_shflsync_up_p) ;  /* 0x0000061000007944 */ /* 0x01cfea0003c00000 */
[----:B------:R-:W-:Y:S05]  /*e390*/  BRA `(.L_x_158) ;  /* 0xffffdce000007947 */ /* 0x000fea000383ffff */
.L_x_107:
[----:B------:R-:W-:Y:S02]  /*e3a0*/  MOV R2, 0x2 ;  /* 0x0000000200027802 */ /* 0x000fe40000000f00 */
[----:B------:R-:W-:-:S02]  /*e3b0*/  MOV R3, 0xe3d0 ;  /* 0x0000e3d000037802 */ /* 0x000fc40000000f00 */
[----:B--23--:R-:W-:Y:S05]  /*e3c0*/  CALL.REL.NOINC `($__internal_2_$__cuda_sm70_shflsync_up_p) ;  /* 0x000005d000007944 */ /* 0x00cfea0003c00000 */
        /* <DEDUP_REMOVED lines=24> */
.L_x_111:
[----:B------:R-:W-:Y:S02]  /*e550*/  MOV R2, 0x1 ;  /* 0x0000000100027802 */ /* 0x000fe40000000f00 */
[----:B------:R-:W-:Y:S02]  /*e560*/  MOV R3, 0xe580 ;  /* 0x0000e58000037802 */ /* 0x000fe40000000f00 */
[----:B------:R-:W-:Y:S05]  /*e570*/  CALL.REL.NOINC `($__internal_2_$__cuda_sm70_shflsync_up_p) ;  /* 0x0000042000007944 */ /* 0x000fea0003c00000 */
[----:B------:R-:W-:Y:S01]  /*e580*/  MOV R2, R4 ;  /* 0x0000000400027202 */ /* 0x000fe20000000f00 */
[----:B------:R-:W-:Y:S05]  /*e590*/  BRA `(.L_x_160) ;  /* 0xffffdd3000007947 */ /* 0x000fea000383ffff */
.L_x_112:
[----:B------:R-:W-:Y:S02]  /*e5a0*/  MOV R2, 0x2 ;  /* 0x0000000200027802 */ /* 0x000fe40000000f00 */
[----:B------:R-:W-:Y:S02]  /*e5b0*/  MOV R3, 0xe5d0 ;  /* 0x0000e5d000037802 */ /* 0x000fe40000000f00 */
        /* <DEDUP_REMOVED lines=25> */
.L_x_114:
[----:B------:R-:W-:Y:S02]  /*e750*/  SEL R0, RZ, 0x1, P0 ;  /* 0x00000001ff007807 */ /* 0x000fe40000000000 */
[----:B------:R-:W-:Y:S02]  /*e760*/  MOV R2, 0xe780 ;  /* 0x0000e78000027802 */ /* 0x000fe40000000f00 */
[----:B-1----:R-:W-:Y:S05]  /*e770*/  CALL.REL.NOINC `($__internal_3_$__cuda_sm70_votesync_ballot) ;  /* 0x0000029000007944 */ /* 0x002fea0003c00000 */
[----:B------:R-:W-:Y:S05]  /*e780*/  BRA `(.L_x_162) ;  /* 0xffffdcd000007947 */ /* 0x000fea000383ffff */
.L_x_115:
[----:B------:R-:W-:Y:S01]  /*e790*/  IMAD.MOV.U32 R191, RZ, RZ, R6 ;  /* 0x000000ffffbf7224 */ /* 0x000fe200078e0006 */
[----:B---3--:R-:W-:Y:S01]  /*e7a0*/  MOV R190, R11 ;  /* 0x0000000b00be7202 */ /* 0x008fe20000000f00 */
[----:B------:R-:W-:Y:S01]  /*e7b0*/  IMAD.MOV.U32 R3, RZ, RZ, 0x1f ;  /* 0x0000001fff037424 */ /* 0x000fe200078e00ff */
[----:B------:R-:W-:Y:S02]  /*e7c0*/  MOV R2, 0xe7e0 ;  /* 0x0000e7e000027802 */ /* 0x000fe40000000f00 */
[----:B-12---:R-:W-:Y:S05]  /*e7d0*/  CALL.REL.NOINC `($__internal_1_$__cuda_sm70_shflsync_idx_p) ;  /* 0x0000015000007944 */ /* 0x006fea0003c00000 */
[----:B------:R-:W-:Y:S01]  /*e7e0*/  IMAD.MOV.U32 R6, RZ, RZ, R191 ;  /* 0x000000ffff067224 */ /* 0x000fe200078e00bf */
[----:B------:R-:W-:Y:S01]  /*e7f0*/  MOV R190, R11 ;  /* 0x0000000b00be7202 */ /* 0x000fe20000000f00 */
[----:B------:R-:W-:Y:S01]  /*e800*/  IMAD.MOV.U32 R191, RZ, RZ, R7 ;  /* 0x000000ffffbf7224 */ /* 0x000fe200078e0007 */
[----:B------:R-:W-:Y:S02]  /*e810*/  MOV R3, 0x1f ;  /* 0x0000001f00037802 */ /* 0x000fe40000000f00 */
[----:B------:R-:W-:-:S02]  /*e820*/  MOV R2, 0xe840 ;  /* 0x0000e84000027802 */ /* 0x000fc40000000f00 */
[----:B-1---5:R-:W-:Y:S05]  /*e830*/  CALL.REL.NOINC `($__internal_1_$__cuda_sm70_shflsync_idx_p) ;  /* 0x000000f000007944 */ /* 0x022fea0003c00000 */
[----:B------:R-:W-:Y:S01]  /*e840*/  MOV R7, R191 ;  /* 0x000000bf00077202 */ /* 0x000fe20000000f00 */
[----:B-1---5:R-:W-:Y:S05]  /*e850*/  BRA `(.L_x_163) ;  /* 0xffffdc4000007947 */ /* 0x022fea000383ffff */
.L_x_118:
[----:B------:R-:W-:Y:S01]  /*e860*/  IMAD.MOV.U32 R191, RZ, RZ, R4 ;  /* 0x000000ffffbf7224 */ /* 0x000fe200078e0004 */
[----:B------:R-:W-:Y:S01]  /*e870*/  MOV R190, R0 ;  /* 0x0000000000be7202 */ /* 0x000fe20000000f00 */
[----:B------:R-:W-:Y:S01]  /*e880*/  IMAD.MOV.U32 R3, RZ, RZ, 0x1f ;  /* 0x0000001fff037424 */ /* 0x000fe200078e00ff */
[----:B------:R-:W-:-:S02]  /*e890*/  MOV R2, 0xe8b0 ;  /* 0x0000e8b000027802 */ /* 0x000fc40000000f00 */
[----:B-1-34-:R-:W-:Y:S05]  /*e8a0*/  CALL.REL.NOINC `($__internal_1_$__cuda_sm70_shflsync_idx_p) ;  /* 0x0000008000007944 */ /* 0x01afea0003c00000 */
[----:B------:R-:W-:Y:S01]  /*e8b0*/  MOV R10, R191 ;  /* 0x000000bf000a7202 */ /* 0x000fe20000000f00 */
[----:B-1---5:R-:W-:Y:S05]  /*e8c0*/  BRA `(.L_x_117) ;  /* 0xffffdc3000007947 */ /* 0x022fea000383ffff */
        .weak           $__internal_0_$__cuda_sm70_shflsync_bfly_p
        .type           $__internal_0_$__cuda_sm70_shflsync_bfly_p,@function
        .size           $__internal_0_$__cuda_sm70_shflsync_bfly_p,($__internal_1_$__cuda_sm70_shflsync_idx_p - $__internal_0_$__cuda_sm70_shflsync_bfly_p)
$__internal_0_$__cuda_sm70_shflsync_bfly_p:
[----:B------:R-:W-:Y:S02]  /*e8d0*/  MOV R137, 0xffffffff ;  /* 0xffffffff00897802 */ /* 0x000fe40000000f00 */
[----:B------:R-:W-:-:S02]  /*e8e0*/  MOV R3, 0x1f ;  /* 0x0000001f00037802 */ /* 0x000fc40000000f00 */
[----:B------:R-:W-:Y:S04]  /*e8f0*/  WARPSYNC R137 ;  /* 0x0000008900007348 */ /* 0x000fe80003800000 */
[----:B------:R1:W2:Y:S02]  /*e900*/  SHFL.BFLY PT, R0, R124, R0, R3 ;  /* 0x0c0000007c007389 */ /* 0x0002a400000e0003 */
[----:B-1----:R-:W-:-:S04]  /*e910*/  MOV R3, 0x0 ;  /* 0x0000000000037802 */ /* 0x002fc80000000f00 */
[----:B--2---:R-:W-:Y:S05]  /*e920*/  RET.REL.NODEC R2 `(_ZN7cutlass13device_kernelIN5flash19enable_sm80_to_sm89INS1_16FlashAttnFwdSm80INS1_25CollectiveMainloopFwdSm80ILi8ELi1ELb0EN4cute5tupleIJNS5_1CILi128EEENS7_ILi64EEENS7_ILi192EEEEEELi192ENS_6half_tEfNS_4arch4Sm80ELb0ELb0ELb0ELb1ELb1ELb0ELb1ELb1EEENS1_21CollectiveEpilogueFwdINS6_IJS8_SA_S9_EEENS6_IJNS7_ILi1EEESI_SI_EEESC_SE_Li256ELb1ELb1ELb1ELb0EEENS1_36VarlenDynamicPersistentTileSchedulerILi128ELi64ELi256ELi256ELb1ELb1ELb0ELb0ELb1ELb1EEEEEEEEEvNT_6ParamsE) ;  /* 0xffff16d002007950 */ /* 0x004fea0003c3ffff */
        .weak           $__internal_1_$__cuda_sm70_shflsync_idx_p
        .type           $__internal_1_$__cuda_sm70_shflsync_idx_p,@function
        .size           $__internal_1_$__cuda_sm70_shflsync_idx_p,($__internal_2_$__cuda_sm70_shflsync_up_p - $__internal_1_$__cuda_sm70_shflsync_idx_p)
$__internal_1_$__cuda_sm70_shflsync_idx_p:
[----:B------:R1:W-:Y:S02]  /*e930*/  STL [R1+0x10], R0 ;  /* 0x0000100001007387 */ /* 0x0003e40000100800 */
[----:B-1----:R-:W-:-:S04]  /*e940*/  MOV R0, 0xffffffff ;  /* 0xffffffff00007802 */ /* 0x002fc80000000f00 */
[----:B------:R-:W-:Y:S04]  /*e950*/  WARPSYNC R0 ;  /* 0x0000000000007348 */ /* 0x000fe80003800000 */
[----:B------:R1:W2:Y:S04]  /*e960*/  SHFL.IDX PT, R191, R191, R190, R3 ;  /* 0x000000bebfbf7389 */ /* 0x0002a800000e0003 */
[----:B-1----:R1:W5:Y:S01]  /*e970*/  LDL.LU R0, [R1+0x10] ;  /* 0x0000100001007983 */ /* 0x0023620000300800 */
[----:B------:R-:W-:-:S04]  /*e980*/  MOV R3, 0x0 ;  /* 0x0000000000037802 */ /* 0x000fc80000000f00 */
[----:B--2---:R-:W-:Y:S05]  /*e990*/  RET.REL.NODEC R2 `(_ZN7cutlass13device_kernelIN5flash19enable_sm80_to_sm89INS1_16FlashAttnFwdSm80INS1_25CollectiveMainloopFwdSm80ILi8ELi1ELb0EN4cute5tupleIJNS5_1CILi128EEENS7_ILi64EEENS7_ILi192EEEEEELi192ENS_6half_tEfNS_4arch4Sm80ELb0ELb0ELb0ELb1ELb1ELb0ELb1ELb1EEENS1_21CollectiveEpilogueFwdINS6_IJS8_SA_S9_EEENS6_IJNS7_ILi1EEESI_SI_EEESC_SE_Li256ELb1ELb1ELb1ELb0EEENS1_36VarlenDynamicPersistentTileSchedulerILi128ELi64ELi256ELi256ELb1ELb1ELb0ELb0ELb1ELb1EEEEEEEEEvNT_6ParamsE) ;  /* 0xffff166002007950 */ /* 0x004fea0003c3ffff */
        .weak           $__internal_2_$__cuda_sm70_shflsync_up_p
        .type           $__internal_2_$__cuda_sm70_shflsync_up_p,@function
        .size           $__internal_2_$__cuda_sm70_shflsync_up_p,($__internal_3_$__cuda_sm70_votesync_ballot - $__internal_2_$__cuda_sm70_shflsync_up_p)
$__internal_2_$__cuda_sm70_shflsync_up_p:
[----:B------:R-:W-:Y:S02]  /*e9a0*/  IMAD.MOV.U32 R4, RZ, RZ, RZ ;  /* 0x000000ffff047224 */ /* 0x000fe400078e00ff */
[----:B------:R-:W-:-:S04]  /*e9b0*/  IMAD.MOV.U32 R11, RZ, RZ, -0x1 ;  /* 0xffffffffff0b7424 */ /* 0x000fc800078e00ff */
[----:B------:R-:W-:Y:S04]  /*e9c0*/  WARPSYNC R11 ;  /* 0x0000000b00007348 */ /* 0x000fe80003800000 */
[----:B------:R1:W2:Y:S02]  /*e9d0*/  SHFL.UP PT, R4, R0, R2, R4 ;  /* 0x0400000200047389 */ /* 0x0002a400000e0004 */
[----:B-1----:R-:W-:Y:S02]  /*e9e0*/  MOV R2, R3 ;  /* 0x0000000300027202 */ /* 0x002fe40000000f00 */
[----:B------:R-:W-:-:S04]  /*e9f0*/  MOV R3, 0x0 ;  /* 0x0000000000037802 */ /* 0x000fc80000000f00 */
[----:B--2---:R-:W-:Y:S05]  /*ea00*/  RET.REL.NODEC R2 `(_ZN7cutlass13device_kernelIN5flash19enable_sm80_to_sm89INS1_16FlashAttnFwdSm80INS1_25CollectiveMainloopFwdSm80ILi8ELi1ELb0EN4cute5tupleIJNS5_1CILi128EEENS7_ILi64EEENS7_ILi192EEEEEELi192ENS_6half_tEfNS_4arch4Sm80ELb0ELb0ELb0ELb1ELb1ELb0ELb1ELb1EEENS1_21CollectiveEpilogueFwdINS6_IJS8_SA_S9_EEENS6_IJNS7_ILi1EEESI_SI_EEESC_SE_Li256ELb1ELb1ELb1ELb0EEENS1_36VarlenDynamicPersistentTileSchedulerILi128ELi64ELi256ELi256ELb1ELb1ELb0ELb0ELb1ELb1EEEEEEEEEvNT_6ParamsE) ;  /* 0xffff15f002007950 */ /* 0x004fea0003c3ffff */
        .weak           $__internal_3_$__cuda_sm70_votesync_ballot
        .type           $__internal_3_$__cuda_sm70_votesync_ballot,@function
        .size           $__internal_3_$__cuda_sm70_votesync_ballot,(.L_x_3086 - $__internal_3_$__cuda_sm70_votesync_ballot)
$__internal_3_$__cuda_sm70_votesync_ballot:
[----:B------:R-:W-:Y:S01]  /*ea10*/  ISETP.NE.U32.AND P0, PT, R0, 0x1, PT ;  /* 0x000000010000780c */ /* 0x000fe20003f05070 */
[----:B------:R-:W-:-:S04]  /*ea20*/  IMAD.MOV.U32 R3, RZ, RZ, -0x1 ;  /* 0xffffffffff037424 */ /* 0x000fc800078e00ff */
[----:B------:R-:W-:Y:S08]  /*ea30*/  WARPSYNC R3 ;  /* 0x0000000300007348 */ /* 0x000ff00003800000 */
[----:B------:R-:W-:-:S04]  /*ea40*/  VOTE.ANY R0, PT, !P0 ;  /* 0x0000000000007806 */ /* 0x000fc800040e0100 */
[----:B------:R-:W-:Y:S01]  /*ea50*/  LOP3.LUT R0, R0, R3, RZ, 0xc0, !PT ;  /* 0x0000000300007212 */ /* 0x000fe200078ec0ff */
[----:B------:R-:W-:-:S04]  /*ea60*/  IMAD.MOV.U32 R3, RZ, RZ, 0x0 ;  /* 0x00000000ff037424 */ /* 0x000fc800078e00ff */
[----:B------:R-:W-:Y:S05]  /*ea70*/  RET.REL.NODEC R2 `(_ZN7cutlass13device_kernelIN5flash19enable_sm80_to_sm89INS1_16FlashAttnFwdSm80INS1_25CollectiveMainloopFwdSm80ILi8ELi1ELb0EN4cute5tupleIJNS5_1CILi128EEENS7_ILi64EEENS7_ILi192EEEEEELi192ENS_6half_tEfNS_4arch4Sm80ELb0ELb0ELb0ELb1ELb1ELb0ELb1ELb1EEENS1_21CollectiveEpilogueFwdINS6_IJS8_SA_S9_EEENS6_IJNS7_ILi1EEESI_SI_EEESC_SE_Li256ELb1ELb1ELb1ELb0EEENS1_36VarlenDynamicPersistentTileSchedulerILi128ELi64ELi256ELi256ELb1ELb1ELb0ELb0ELb1ELb1EEEEEEEEEvNT_6ParamsE) ;  /* 0xffff158002007950 */ /* 0x000fea0003c3ffff */
.L_x_164:
        /* <DEDUP_REMOVED lines=16> */
.L_x_3086:


//--------------------- .text._ZN7cutlass13device_kernelIN5flash19enable_sm80_to_sm89INS1_16FlashAttnFwdSm80INS1_25CollectiveMainloopFwdSm80ILi8ELi1ELb0EN4cute5tupleIJNS5_1CILi128EEENS7_ILi64EEENS7_ILi192EEEEEELi192ENS_6half_tEfNS_4arch4Sm80ELb0ELb0ELb0ELb1ELb1ELb1ELb1ELb1EEENS1_21CollectiveEpilogueFwdINS6_IJS8_SA_S9_EEENS6_IJNS7_ILi1EEESI_SI_EEESC_SE_Li256ELb1ELb1ELb1ELb0EEENS1_36VarlenDynamicPersistentTileSchedulerILi128ELi64ELi256ELi256ELb1ELb1ELb0ELb0ELb1ELb1EEEEEEEEEvNT_6ParamsE --------------------------
	.section	.text._ZN7cutlass13device_kernelIN5flash19enable_sm80_to_sm89INS1_16FlashAttnFwdSm80INS1_25CollectiveMainloopFwdSm80ILi8ELi1ELb0EN4cute5tupleIJNS5_1CILi128EEENS7_ILi64EEENS7_ILi192EEEEEELi192ENS_6half_tEfNS_4arch4Sm80ELb0ELb0ELb0ELb1ELb1ELb1ELb1ELb1EEENS1_21CollectiveEpilogueFwdINS6_IJS8_SA_S9_EEENS6_IJNS7_ILi1EEESI_SI_EEESC_SE_Li256ELb1ELb1ELb1ELb0EEENS1_36VarlenDynamicPersistentTileSchedulerILi128ELi64ELi256ELi256ELb1ELb1ELb0ELb0ELb1ELb1EEEEEEEEEvNT_6ParamsE,"ax",@progbits
	.sectioninfo	@"SHI_REGISTERS=255"
	.align	128
.text._ZN7cutlass13device_kernelIN5flash19enable_sm80_to_sm89INS1_16FlashAttnFwdSm80INS1_25CollectiveMainloopFwdSm80ILi8ELi1ELb0EN4cute5tupleIJNS5_1CILi128EEENS7_ILi64EEENS7_ILi192EEEEEELi192ENS_6half_tEfNS_4arch4Sm80ELb0ELb0ELb0ELb1ELb1ELb1ELb1ELb1EEENS1_21CollectiveEpilogueFwdINS6_IJS8_SA_S9_EEENS6_IJNS7_ILi1EEESI_SI_EEESC_SE_Li256ELb1ELb1ELb1ELb0EEENS1_36VarlenDynamicPersistentTileSchedulerILi128ELi64ELi256ELi256ELb1ELb1ELb0ELb0ELb1ELb1EEEEEEEEEvNT_6ParamsE:
        .type           _ZN7cutlass13device_kernelIN5flash19enable_sm80_to_sm89INS1_16FlashAttnFwdSm80INS1_25CollectiveMainloopFwdSm80ILi8ELi1ELb0EN4cute5tupleIJNS5_1CILi128EEENS7_ILi64EEENS7_ILi192EEEEEELi192ENS_6half_tEfNS_4arch4Sm80ELb0ELb0ELb0ELb1ELb1ELb1ELb1ELb1EEENS1_21CollectiveEpilogueFwdINS6_IJS8_SA_S9_EEENS6_IJNS7_ILi1EEESI_SI_EEESC_SE_Li256ELb1ELb1ELb1ELb0EEENS1_36VarlenDynamicPersistentTileSchedulerILi128ELi64ELi256ELi256ELb1ELb1ELb0ELb0ELb1ELb1EEEEEEEEEvNT_6ParamsE,@function
        .size           _ZN7cutlass13device_kernelIN5flash19enable_sm80_to_sm89INS1_16FlashAttnFwdSm80INS1_25CollectiveMainloopFwdSm80ILi8ELi1ELb0EN4cute5tupleIJNS5_1CILi128EEENS7_ILi64EEENS7_ILi192EEEEEELi192ENS_6half_tEfNS_4arch4Sm80ELb0ELb0ELb0ELb1ELb1ELb1ELb1ELb1EEENS1_21CollectiveEpilogueFwdINS6_IJS8_SA_S9_EEENS6_IJNS7_ILi1EEESI_SI_EEESC_SE_Li256ELb1ELb1ELb1ELb0EEENS1_36VarlenDynamicPersistentTileSchedulerILi128ELi64ELi256ELi256ELb1ELb1ELb0ELb0ELb1ELb1EEEEEEEEEvNT_6ParamsE,(.L_x_3091 - _ZN7cutlass13device_kernelIN5flash19enable_sm80_to_sm89INS1_16FlashAttnFwdSm80INS1_25CollectiveMainloopFwdSm80ILi8ELi1ELb0EN4cute5tupleIJNS5_1CILi128EEENS7_ILi64EEENS7_ILi192EEEEEELi192ENS_6half_tEfNS_4arch4Sm80ELb0ELb0ELb0ELb1ELb1ELb1ELb1ELb1EEENS1_21CollectiveEpilogueFwdINS6_IJS8_SA_S9_EEENS6_IJNS7_ILi1EEESI_SI_EEESC_SE_Li256ELb1ELb1ELb1ELb0EEENS1_36VarlenDynamicPersistentTileSchedulerILi128ELi64ELi256ELi256ELb1ELb1ELb0ELb0ELb1ELb1EEEEEEEEEvNT_6ParamsE)
        .other          _ZN7cutlass13device_kernelIN5flash19enable_sm80_to_sm89INS1_16FlashAttnFwdSm80INS1_25CollectiveMainloopFwdSm80ILi8ELi1ELb0EN4cute5tupleIJNS5_1CILi128EEENS7_ILi64EEENS7_ILi192EEEEEELi192ENS_6half_tEfNS_4arch4Sm80ELb0ELb0ELb0ELb1ELb1ELb1ELb1ELb1EEENS1_21CollectiveEpilogueFwdINS6_IJS8_SA_S9_EEENS6_IJNS7_ILi1EEESI_SI_EEESC_SE_Li256ELb1ELb1ELb1ELb0EEENS1_36VarlenDynamicPersistentTileSchedulerILi128ELi64ELi256ELi256ELb1ELb1ELb0ELb0ELb1ELb1EEEEEEEEEvNT_6ParamsE,@"STO_CUDA_ENTRY STV_DEFAULT"
_ZN7cutlass13device_kernelIN5flash19enable_sm80_to_sm89INS1_16FlashAttnFwdSm80INS1_25CollectiveMainloopFwdSm80ILi8ELi1ELb0EN4cute5tupleIJNS5_1CILi128EEENS7_ILi64EEENS7_ILi192EEEEEELi192ENS_6half_tEfNS_4arch4Sm80ELb0ELb0ELb0ELb1ELb1ELb1ELb1ELb1EEENS1_21CollectiveEpilogueFwdINS6_IJS8_SA_S9_EEENS6_IJNS7_ILi1EEESI_SI_EEESC_SE_Li256ELb1ELb1ELb1ELb0EEENS1_36VarlenDynamicPersistentTileSchedulerILi128ELi64ELi256ELi256ELb1ELb1ELb0ELb0ELb1ELb1EEEEEEEEEvNT_6ParamsE:
[----:B------:R-:W-:Y:S02]  /*0000*/  MOV R1, c[0x0][0x28] ;  /* 0x00000a0000017a02 */ /* 0x000fe40000000f00 */
[----:B------:R-:W1:Y:S01]  /*0010*/  S2R R2, SR_TID.X ;  /* 0x0000000000027919 */ /* 0x000e620000002100 */
[----:B------:R-:W-:Y:S01]  /*0020*/  ULDC.64 UR10, c[0x0][0x118] ;  /* 0x00004600000a7ab9 */ /* 0x000fe20000000a00 */
[----:B------:R-:W-:Y:S02]  /*0030*/  IADD3 R1, R1, -0x60, RZ ;  /* 0xffffffa001017810 */ /* 0x000fe40007ffe0ff */
[----:B-1----:R-:W-:-:S06]  /*0040*/  SHF.R.U32.HI R0, RZ, 0x5, R2 ;  /* 0x00000005ff007819 */ /* 0x002fcc0000011602 */
[----:B------:R-:W1:Y:S02]  /*0050*/  SHFL.IDX PT, R0, R0, RZ, 0x1f ;  /* 0x00001fff00007589 */ /* 0x000e6400000e0000 */
[----:B-1----:R-:W1:Y:S02]  /*0060*/  R2UR UR9, R0 ;  /* 0x00000000000973c2 */ /* 0x002e6400000e0000 */
[----:B-1----:R-:W-:-:S13]  /*0070*/  ISETP.NE.AND P0, PT, RZ, UR9, PT ;  /* 0x00000009ff007c0c */ /* 0x002fda000bf05270 */
[----:B------:R-:W-:Y:S06]  /*0080*/  @P0 BAR.SYNC.DEFER_BLOCKING 0x5, 0x100 ;  /* 0x0144000000000b1d */ /* 0x000fec0000010000 */
[----:B------:R-:W1:Y:S04]  /*0090*/  @P0 LDS.128 R236, [0x18100] ;  /* 0x01810000ffec0984 */ /* 0x000e680000000c00 */
[----:B------:R-:W-:Y:S06]  /*00a0*/  @P0 BAR.ARV 0x4, 0x100 ;  /* 0x0104000000000b1d */ /* 0x000fec0000002000 */
[----:B------:R-:W-:Y:S05]  /*00b0*/  @P0 BRA `(.L_x_165) ;  /* 0x00000a7000000947 */ /* 0x000fea0003800000 */
[----:B------:R-:W-:Y:S01]  /*00c0*/  LOP3.LUT R14, R2, 0x1f, RZ, 0xc0, !PT ;  /* 0x0000001f020e7812 */ /* 0x000fe200078ec0ff */
        /* <DEDUP_REMOVED lines=8> */
[----:B------:R-:W2:Y:S04]  /*0150*/  @!P0 LDG.E R8, [R4.64] ;  /* 0x0000000a04088981 */ /* 0x000ea8000c1e1900 */
[----:B------:R-:W2:Y:S01]  /*0160*/  @!P0 LDG.E R7, [R2.64] ;  /* 0x0000000a02078981 */ /* 0x000ea2000c1e1900 */
[C---:B------:R-:W-:Y:S01]  /*0170*/  ISETP.NE.AND P5, PT, R14.reuse, RZ, PT ;  /* 0x000000ff0e00720c */ /* 0x040fe20003fa5270 */
[----:B------:R-:W3:Y:S01]  /*0180*/  S2UR UR4, SR_CTAID.X ;  /* 0x00000000000479c3 */ /* 0x000ee20000002500 */
[C---:B------:R-:W-:Y:S02]  /*0190*/  ISETP.GE.U32.AND P4, PT, R14.reuse, 0x2, PT ;  /* 0x000000020e00780c */ /* 0x040fe40003f86070 */
[----:B------:R-:W-:-:S02]  /*01a0*/  ISETP.GE.U32.AND P3, PT, R14, 0x4, PT ;  /* 0x000000040e00780c */ /* 0x000fc40003f66070 */
[C---:B------:R-:W-:Y:S02]  /*01b0*/  ISETP.GE.U32.AND P2, PT, R14.reuse, 0x8, PT ;  /* 0x000000080e00780c */ /* 0x040fe40003f46070 */
[----:B------:R-:W-:Y:S01]  /*01c0*/  ISETP.GE.U32.AND P1, PT, R14, 0x10, PT ;  /* 0x000000100e00780c */ /* 0x000fe20003f26070 */
[----:B--2---:R-:W-:-:S05]  /*01d0*/  IMAD R4, R8, R7, RZ ;  /* 0x0000000708047224 */ /* 0x004fca00078e02ff */
[----:B------:R-:W2:Y:S02]  /*01e0*/  SHFL.UP PT, R0, R4, 0x1, RZ ;  /* 0x0420000004007989 */ /* 0x000ea400000e00ff */
[----:B--2---:R-:W-:-:S05]  /*01f0*/  SEL R0, R0, RZ, P5 ;  /* 0x000000ff00007207 */ /* 0x004fca0002800000 */
[----:B------:R-:W-:-:S05]  /*0200*/  IMAD.IADD R4, R4, 0x1, R0 ;  /* 0x0000000104047824 */ /* 0x000fca00078e0200 */
        /* <DEDUP_REMOVED lines=12> */
[----:B------:R-:W2:Y:S02]  /*02d0*/  SHFL.IDX PT, R6, R4, 0x1f, 0x1f ;  /* 0x03e01f0004067f89 */ /* 0x000ea400000e0000 */
[----:B--2---:R-:W-:-:S04]  /*02e0*/  IMAD R6, R6, c[0x0][0x538], RZ ;  /* 0x00014e0006067a24 */ /* 0x004fc800078e02ff */
[----:B------:R-:W-:Y:S01]  /*02f0*/  IMAD.MOV.U32 R0, RZ, RZ, R6 ;  /* 0x000000ffff007224 */ /* 0x000fe200078e0006 */
[----:B---3--:R-:W-:-:S13]  /*0300*/  ISETP.GT.AND P0, PT, R6, UR4, PT ;  /* 0x0000000406007c0c */ /* 0x008fda000bf04270 */
[----:B------:R-:W-:Y:S05]  /*0310*/  @P0 BRA `(.L_x_166) ;  /* 0x0000027000000947 */ /* 0x000fea0003800000 */
[----:B------:R-:W-:Y:S02]  /*0320*/  MOV R6, R0 ;  /* 0x0000000000067202 */ /* 0x000fe40000000f00 */
[----:B------:R-:W-:-:S04]  /*0330*/  MOV R9, RZ ;  /* 0x000000ff00097202 */ /* 0x000fc80000000f00 */
.L_x_170:
        /* <DEDUP_REMOVED lines=12> */
[----:B------:R-:W2:Y:S04]  /*0400*/  @!P0 LDG.E R8, [R4.64] ;  /* 0x0000000a04088981 */ /* 0x000ea8000c1e1900 */
[----:B------:R-:W2:Y:S02]  /*0410*/  @!P0 LDG.E R7, [R2.64] ;  /* 0x0000000a02078981 */ /* 0x000ea4000c1e1900 */
[----:B--2---:R-:W-:Y:S01]  /*0420*/  IMAD R5, R8, R7, RZ ;  /* 0x0000000708057224 */ /* 0x004fe200078e02ff */
[----:B------:R-:W-:Y:S05]  /*0430*/  BRA.DIV ~URZ, `(.L_x_168) ;  /* 0x00017ca27f007947 */ /* 0x000fea000b800000 */
[----:B------:R2:W3:Y:S02]  /*0440*/  SHFL.UP PT, R0, R5, 0x1, RZ ;  /* 0x0420000005007989 */ /* 0x0004e400000e00ff */
.L_x_336:
[----:B---3--:R-:W-:-:S04]  /*0450*/  SEL R0, R0, RZ, P5 ;  /* 0x000000ff00007207 */ /* 0x008fc80002800000 */
[----:B--2---:R-:W-:Y:S01]  /*0460*/  IADD3 R5, R5, R0, RZ ;  /* 0x0000000005057210 */ /* 0x004fe20007ffe0ff */
[----:B------:R-:W-:Y:S05]  /*0470*/  BRA.DIV ~URZ, `(.L_x_169) ;  /* 0x00017cc27f007947 */ /* 0x000fea000b800000 */
        /* <DEDUP_REMOVED lines=12> */
[----:B------:R2:W3:Y:S02]  /*0540*/  SHFL.IDX PT, R0, R4, 0x1f, 0x1f ;  /* 0x03e01f0004007f89 */ /* 0x0004e400000e0000 */
.L_x_337:
[----:B---3--:R-:W-:-:S05]  /*0550*/  IMAD R0, R0, c[0x0][0x538], RZ ;  /* 0x00014e0000007a24 */ /* 0x008fca00078e02ff */
[----:B------:R-:W-:-:S04]  /*0560*/  IADD3 R6, R0, R6, RZ ;  /* 0x0000000600067210 */ /* 0x000fc80007ffe0ff */
[----:B------:R-:W-:-:S13]  /*0570*/  ISETP.GT.AND P0, PT, R6, UR4, PT ;  /* 0x0000000406007c0c */ /* 0x000fda000bf04270 */
[----:B-12---:R-:W-:Y:S05]  /*0580*/  @!P0 BRA `(.L_x_170) ;  /* 0xfffffdb000008947 */ /* 0x006fea000383ffff */
.L_x_166:
[----:B------:R-:W-:-:S05]  /*0590*/  IADD3 R12, -R0, R6, RZ ;  /* 0x00000006000c7210 */ /* 0x000fca0007ffe1ff */
[----:B------:R-:W-:-:S05]  /*05a0*/  IMAD R0, R4, c[0x0][0x538], R12 ;  /* 0x00014e0004007a24 */ /* 0x000fca00078e020c */
[----:B------:R-:W-:Y:S01]  /*05b0*/  ISETP.GT.AND P0, PT, R0, UR4, PT ;  /* 0x0000000400007c0c */ /* 0x000fe2000bf04270 */
[----:B------:R-:W-:-:S12]  /*05c0*/  BRA.DIV ~URZ, `(.L_x_171) ;  /* 0x00017d227f007947 */ /* 0x000fd8000b800000 */
[----:B------:R-:W-:-:S04]  /*05d0*/  VOTE.ANY R5, PT, !P0 ;  /* 0x0000000000057806 */ /* 0x000fc800040e0100 */
.L_x_338:
[----:B------:R2:W3:Y:S01]  /*05e0*/  POPC R13, R5 ;  /* 0x00000005000d7309 */ /* 0x0004e20000000000 */
[----:B------:R-:W-:Y:S05]  /*05f0*/  BRA.DIV ~URZ, `(.L_x_172) ;  /* 0x00017d427f007947 */ /* 0x000fea000b800000 */
[----:B---3--:R3:W4:Y:S01]  /*0600*/  SHFL.IDX PT, R11, R8, R13, 0x1f ;  /* 0x00001f0d080b7589 */ /* 0x00872200000e0000 */
[----:B------:R-:W-:-:S03]  /*0610*/  MOV R6, RZ ;  /* 0x000000ff00067202 */ /* 0x000fc60000000f00 */
[----:B------:R3:W2:Y:S04]  /*0620*/  SHFL.IDX PT, R10, R7, R13, 0x1f ;  /* 0x00001f0d070a7589 */ /* 0x0006a800000e0000 */
.L_x_339:
[----:B------:R-:W-:Y:S01]  /*0630*/  ISETP.NE.AND P0, PT, R5, RZ, PT ;  /* 0x000000ff0500720c */ /* 0x000fe20003f05270 */
[----:B------:R-:W-:-:S12]  /*0640*/  BSSY B0, `(.L_x_173) ;  /* 0x0000005000007945 */ /* 0x000fd80003800000 */
[----:B------:R-:W-:Y:S05]  /*0650*/  @!P0 BRA `(.L_x_174) ;  /* 0x0000003000008947 */ /* 0x000fea0003800000 */
[----:B------:R-:W-:Y:S01]  /*0660*/  IADD3 R195, R13, -0x1, RZ ;  /* 0xffffffff0dc37810 */ /* 0x000fe20007ffe0ff */
[----:B------:R-:W-:Y:S05]  /*0670*/  BRA.DIV ~URZ, `(.L_x_175) ;  /* 0x00017da27f007947 */ /* 0x000fea000b800000 */
[----:B------:R3:W4:Y:S02]  /*0680*/  SHFL.IDX PT, R6, R4, R195, 0x1f ;  /* 0x00001fc304067589 */ /* 0x00072400000e0000 */
.L_x_174:
[----:B------:R-:W-:Y:S05]  /*0690*/  BSYNC B0 ;  /* 0x0000000000007941 */ /* 0x000fea0003800000 */
.L_x_173:
[----:B----4-:R-:W-:Y:S01]  /*06a0*/  IABS R0, R11 ;  /* 0x0000000b00007213 */ /* 0x010fe20000000000 */
[----:B-1----:R-:W-:Y:S02]  /*06b0*/  IMAD R236, R6, c[0x0][0x538], R12 ;  /* 0x00014e0006ec7a24 */ /* 0x002fe400078e020c */
[----:B------:R-:W-:Y:S02]  /*06c0*/  IMAD.IADD R239, R13, 0x1, R9 ;  /* 0x000000010def7824 */ /* 0x000fe400078e0209 */
[----:B--2---:R-:W-:Y:S01]  /*06d0*/  IMAD.MOV.U32 R5, RZ, RZ, R0 ;  /* 0x000000ffff057224 */ /* 0x004fe200078e0000 */
[----:B------:R-:W-:Y:S02]  /*06e0*/  IABS R0, R10 ;  /* 0x0000000a00007213 */ /* 0x000fe40000000000 */
[----:B------:R-:W-:Y:S01]  /*06f0*/  IADD3 R12, -R236, UR4, RZ ;  /* 0x00000004ec0c7c10 */ /* 0x000fe2000fffe1ff */
[----:B------:R-:W1:Y:S02]  /*0700*/  I2F.RP R2, R5 ;  /* 0x0000000500027306 */ /* 0x000e640000209400 */
[----:B---3--:R-:W-:Y:S01]  /*0710*/  IMAD.MOV.U32 R7, RZ, RZ, R0 ;  /* 0x000000ffff077224 */ /* 0x008fe200078e0000 */
        /* <DEDUP_REMOVED lines=57> */
.L_x_167:
[----:B-1----:R-:W-:Y:S01]  /*0ab0*/  IMAD.MOV.U32 R237, RZ, RZ, RZ ;  /* 0x000000ffffed7224 */ /* 0x002fe200078e00ff */
[----:B------:R-:W-:Y:S01]  /*0ac0*/  MOV R238, RZ ;  /* 0x000000ff00ee7202 */ /* 0x000fe20000000f00 */
[----:B------:R-:W-:Y:S01]  /*0ad0*/  IMAD.U32 R236, RZ, RZ, UR4 ;  /* 0x00000004ffec7e24 */ /* 0x000fe2000f8e00ff */
[----:B------:R-:W-:Y:S02]  /*0ae0*/  MOV R239, c[0x0][0x53c] ;  /* 0x00014f0000ef7a02 */ /* 0x000fe40000000f00 */
.L_x_176:
[----:B------:R-:W-:Y:S01]  /*0af0*/  ISETP.NE.AND P0, PT, R14, RZ, PT ;  /* 0x000000ff0e00720c */ /* 0x000fe20003f05270 */
[----:B------:R-:W-:-:S12]  /*0b00*/  WARPSYNC 0xffffffff ;  /* 0xffffffff00007948 */ /* 0x000fd80003800000 */
[----:B------:R1:W-:Y:S04]  /*0b10*/  @!P0 STS.128 [0x18100], R236 ;  /* 0x018100ecff008388 */ /* 0x0003e80000000c00 */
[----:B------:R-:W-:Y:S06]  /*0b20*/  BAR.ARV 0x5, 0x100 ;  /* 0x0144000000007b1d */ /* 0x000fec0000002000 */
.L_x_165:
[----:B-1----:R-:W-:-:S13]  /*0b30*/  ISETP.GE.AND P0, PT, R239, c[0x0][0x53c], PT ;  /* 0x00014f00ef007a0c */ /* 0x002fda0003f06270 */
[----:B------:R-:W-:Y:S05]  /*0b40*/  @P0 EXIT ;  /* 0x000000000000094d */ /* 0x000fea0003800000 */
[----:B------:R-:W1:Y:S01]  /*0b50*/  S2R R13, SR_TID.X ;  /* 0x00000000000d7919 */ /* 0x000e620000002100 */
[----:B------:R-:W-:Y:S01]  /*0b60*/  IMAD.MOV.U32 R20, RZ, RZ, 0x20 ;  /* 0x00000020ff147424 */ /* 0x000fe200078e00ff */
[----:B------:R-:W-:Y:S02]  /*0b70*/  ULDC UR4, c[0x0][0x2ac] ;  /* 0x0000ab0000047ab9 */ /* 0x000fe40000000800 */
[----:B------:R-:W-:Y:S02]  /*0b80*/  ULDC UR8, c[0x0][0x1d0] ;  /* 0x0000740000087ab9 */ /* 0x000fe40000000800 */
[----:B------:R-:W-:Y:S01]  /*0b90*/  UIMAD UR8, UR4, UR8, URZ ;  /* 0x00000008040872a4 */ /* 0x000fe2000f8e023f */
[----:B-1----:R-:W-:-:S04]  /*0ba0*/  SHF.R.S32.HI R12, RZ, 0x1f, R13 ;  /* 0x0000001fff0c7819 */ /* 0x002fc8000001140d */
[CC--:B------:R-:W-:Y:S02]  /*0bb0*/  LEA.HI R9, R12.reuse, R13.reuse, RZ, 0x3 ;  /* 0x0000000d0c097211 */ /* 0x0c0fe400078f18ff */
[----:B------:R-:W-:Y:S02]  /*0bc0*/  LEA.HI R2, R12, R13, RZ, 0x4 ;  /* 0x0000000d0c027211 */ /* 0x000fe400078f20ff */
[----:B------:R-:W-:Y:S02]  /*0bd0*/  SHF.R.S32.HI R247, RZ, 0x3, R9 ;  /* 0x00000003fff77819 */ /* 0x000fe40000011409 */
[----:B------:R-:W-:Y:S02]  /*0be0*/  LOP3.LUT R4, R9, 0xfffffff8, RZ, 0xc0, !PT ;  /* 0xfffffff809047812 */ /* 0x000fe400078ec0ff */
[----:B------:R-:W-:Y:S01]  /*0bf0*/  SHF.R.S32.HI R3, RZ, 0x4, R2 ;  /* 0x00000004ff037819 */ /* 0x000fe20000011402 */
[----:B------:R-:W-:Y:S01]  /*0c00*/  IMAD.SHL.U32 R6, R247, 0x40, RZ ;  /* 0x00000040f7067824 */ /* 0x000fe200078e00ff */
[C---:B------:R-:W-:Y:S01]  /*0c10*/  LOP3.LUT R0, R2.reuse, 0xfffffff0, RZ, 0xc0, !PT ;  /* 0xfffffff002007812 */ /* 0x040fe200078ec0ff */
[----:B------:R-:W-:Y:S01]  /*0c20*/  IMAD.IADD R10, R13, 0x1, -R4 ;  /* 0x000000010d0a7824 */ /* 0x000fe200078e0a04 */
[----:B------:R-:W-:-:S03]  /*0c30*/  LEA.HI R5, R2, R3, RZ, 0x1 ;  /* 0x0000000302057211 */ /* 0x000fc600078f08ff */
[----:B------:R-:W-:Y:S01]  /*0c40*/  IMAD.IADD R2, R13, 0x1, -R0 ;  /* 0x000000010d027824 */ /* 0x000fe200078e0a00 */
[----:B------:R-:W-:Y:S01]  /*0c50*/  LOP3.LUT R0, R6, 0x1c0, RZ, 0xc0, !PT ;  /* 0x000001c006007812 */ /* 0x000fe200078ec0ff */
[C---:B------:R-:W-:Y:S01]  /*0c60*/  IMAD.SHL.U32 R210, R10.reuse, 0x8, RZ ;  /* 0x000000080ad27824 */ /* 0x040fe200078e00ff */
[----:B------:R-:W-:Y:S01]  /*0c70*/  LOP3.LUT R5, R5, 0xfffffffe, RZ, 0xc0, !PT ;  /* 0xfffffffe05057812 */ /* 0x000fe200078ec0ff */
[C---:B------:R-:W-:Y:S01]  /*0c80*/  IMAD.SHL.U32 R7, R10.reuse, 0x40, RZ ;  /* 0x000000400a077824 */ /* 0x040fe200078e00ff */
[----:B------:R-:W-:Y:S01]  /*0c90*/  SHF.R.S32.HI R8, RZ, 0x1f, R2 ;  /* 0x0000001fff087819 */ /* 0x000fe20000011402 */
[----:B------:R-:W-:Y:S01]  /*0ca0*/  IMAD R213, R10, 0x20, R247 ;  /* 0x000000200ad57824 */ /* 0x000fe200078e02f7 */
[----:B------:R-:W-:Y:S01]  /*0cb0*/  LOP3.LUT R6, R0, 0x38, R210, 0xf8, !PT ;  /* 0x0000003800067812 */ /* 0x000fe200078ef8d2 */
[----:B------:R-:W-:Y:S01]  /*0cc0*/  IMAD.IADD R11, R3, 0x1, -R5 ;  /* 0x00000001030b7824 */ /* 0x000fe200078e0a05 */
[----:B------:R-:W-:Y:S02]  /*0cd0*/  SHF.R.U32.HI R4, RZ, 0x3, R0 ;  /* 0x00000003ff047819 */ /* 0x000fe40000011600 */
[----:B------:R-:W-:-:S02]  /*0ce0*/  LEA.HI R14, R8, R2, RZ, 0x3 ;  /* 0x00000002080e7211 */ /* 0x000fc400078f18ff */
[----:B------:R-:W-:Y:S02]  /*0cf0*/  LOP3.LUT R0, R7, 0x1c0, RZ, 0xc0, !PT ;  /* 0x000001c007007812 */ /* 0x000fe400078ec0ff */
[----:B------:R-:W-:Y:S02]  /*0d00*/  LOP3.LUT R4, R6, R4, RZ, 0x3c, !PT ;  /* 0x0000000406047212 */ /* 0x000fe400078e3cff */
[-C--:B------:R-:W-:Y:S02]  /*0d10*/  LEA.HI R7, R12, R13.reuse, RZ, 0x6 ;  /* 0x0000000d0c077211 */ /* 0x080fe400078f30ff */
[----:B------:R-:W-:Y:S02]  /*0d20*/  LOP3.LUT R6, R14, 0xfffffff8, RZ, 0xc0, !PT ;  /* 0xfffffff80e067812 */ /* 0x000fe400078ec0ff */
[----:B------:R-:W-:Y:S02]  /*0d30*/  LOP3.LUT R5, R0, 0x8, R9, 0xf8, !PT ;  /* 0x0000000800057812 */ /* 0x000fe400078ef809 */
[----:B------:R-:W-:Y:S01]  /*0d40*/  SHF.R.U32.HI R3, RZ, 0x3, R0 ;  /* 0x00000003ff037819 */ /* 0x000fe20000011600 */
[----:B------:R-:W-:Y:S01]  /*0d50*/  IMAD.SHL.U32 R0, R7, 0x8, RZ ;  /* 0x0000000807007824 */ /* 0x000fe200078e00ff */
[----:B------:R-:W-:Y:S01]  /*0d60*/  IADD3 R208, R210, 0x40, RZ ;  /* 0x00000040d2d07810 */ /* 0x000fe20007ffe0ff */
[----:B------:R-:W-:Y:S01]  /*0d70*/  IMAD.IADD R9, R2, 0x1, -R6 ;  /* 0x0000000102097824 */ /* 0x000fe200078e0a06 */
[----:B------:R-:W-:-:S02]  /*0d80*/  LEA.HI R6, R12, R13, RZ, 0x2 ;  /* 0x0000000d0c067211 */ /* 0x000fc400078f10ff */
[----:B------:R-:W-:Y:S02]  /*0d90*/  LOP3.LUT R15, R5, R3, RZ, 0x3c, !PT ;  /* 0x00000003050f7212 */ /* 0x000fe400078e3cff */
[----:B------:R-:W-:Y:S02]  /*0da0*/  LOP3.LUT R192, R4, 0x7ffffe00, R0, 0xf8, !PT ;  /* 0x7ffffe0004c07812 */ /* 0x000fe400078ef800 */
[----:B------:R-:W-:Y:S02]  /*0db0*/  LEA.HI R2, R12, R13, RZ, 0x5 ;  /* 0x0000000d0c027211 */ /* 0x000fe400078f28ff */
[--C-:B------:R-:W-:Y:S01]  /*0dc0*/  SHF.R.S32.HI R212, RZ, 0x2, R6.reuse ;  /* 0x00000002ffd47819 */ /* 0x100fe20000011406 */
[----:B------:R-:W-:Y:S01]  /*0dd0*/  IMAD.SHL.U32 R192, R192, 0x2, RZ ;  /* 0x00000002c0c07824 */ /* 0x000fe200078e00ff */
[----:B------:R-:W-:Y:S02]  /*0de0*/  SHF.R.S32.HI R0, RZ, 0x1f, R6 ;  /* 0x0000001fff007819 */ /* 0x000fe40000011406 */
[----:B------:R-:W-:-:S02]  /*0df0*/  LOP3.LUT R5, R6, 0xfffffffc, RZ, 0xc0, !PT ;  /* 0xfffffffc06057812 */ /* 0x000fc400078ec0ff */
[--C-:B------:R-:W-:Y:S02]  /*0e00*/  SHF.R.S32.HI R4, RZ, 0x5, R2.reuse ;  /* 0x00000005ff047819 */ /* 0x100fe40000011402 */
[----:B------:R-:W-:Y:S01]  /*0e10*/  SHF.R.S32.HI R3, RZ, 0x1f, R2 ;  /* 0x0000001fff037819 */ /* 0x000fe20000011402 */
[----:B------:R-:W-:Y:S01]  /*0e20*/  IMAD.IADD R240, R13, 0x1, -R5 ;  /* 0x000000010df07824 */ /* 0x000fe200078e0a05 */
[----:B------:R-:W-:Y:S01]  /*0e30*/  LEA.HI R0, R0, R212, RZ, 0x3 ;  /* 0x000000d400007211 */ /* 0x000fe200078f18ff */
[----:B------:R-:W-:Y:S01]  /*0e40*/  IMAD.SHL.U32 R220, R4, 0x200, RZ ;  /* 0x0000020004dc7824 */ /* 0x000fe200078e00ff */
[----:B------:R-:W-:Y:S01]  /*0e50*/  LOP3.LUT R2, R2, 0xffffffe0, RZ, 0xc0, !PT ;  /* 0xffffffe002027812 */ /* 0x000fe200078ec0ff */
[C---:B------:R-:W-:Y:S01]  /*0e60*/  IMAD.SHL.U32 R106, R240.reuse, 0x4, RZ ;  /* 0x00000004f06a7824 */ /* 0x040fe200078e00ff */
[----:B------:R-:W-:Y:S01]  /*0e70*/  LEA.HI R3, R3, R4, RZ, 0x3 ;  /* 0x0000000403037211 */ /* 0x000fe200078f18ff */
[----:B------:R-:W-:Y:S01]  /*0e80*/  IMAD.SHL.U32 R102, R240, 0x8, RZ ;  /* 0x00000008f0667824 */ /* 0x000fe200078e00ff */
[----:B------:R-:W-:Y:S01]  /*0e90*/  LOP3.LUT R0, R0, 0xfffffff8, RZ, 0xc0, !PT ;  /* 0xfffffff800007812 */ /* 0x000fe200078ec0ff */
[----:B------:R-:W-:Y:S01]  /*0ea0*/  IMAD.IADD R24, R13, 0x1, -R2 ;  /* 0x000000010d187824 */ /* 0x000fe200078e0a02 */
[----:B------:R-:W-:Y:S01]  /*0eb0*/  LOP3.LUT R2, R3, 0xffffff8, RZ, 0xc0, !PT ;  /* 0x0ffffff803027812 */ /* 0x000fe200078ec0ff */
[----:B------:R-:W-:Y:S01]  /*0ec0*/  IMAD.SHL.U32 R13, R4, 0x400, RZ ;  /* 0x00000400040d7824 */ /* 0x000fe200078e00ff */
[----:B------:R-:W-:Y:S01]  /*0ed0*/  IADD3 R141, R106, 0x20, RZ ;  /* 0x000000206a8d7810 */ /* 0x000fe20007ffe0ff */
[----:B------:R-:W-:Y:S01]  /*0ee0*/  IMAD.IADD R3, R212, 0x1, -R0 ;  /* 0x00000001d4037824 */ /* 0x000fe200078e0a00 */
[----:B------:R-:W-:Y:S01]  /*0ef0*/  SHF.R.S32.HI R5, RZ, 0x1f, R24 ;  /* 0x0000001fff057819 */ /* 0x000fe20000011418 */
[----:B------:R-:W-:Y:S01]  /*0f00*/  IMAD.IADD R7, R4, 0x1, -R2 ;  /* 0x0000000104077824 */ /* 0x000fe200078e0a02 */
[C---:B------:R-:W-:Y:S01]  /*0f10*/  IADD3 R140, R106.reuse, 0x40, RZ ;  /* 0x000000406a8c7810 */ /* 0x040fe20007ffe0ff */
[----:B------:R-:W-:Y:S01]  /*0f20*/  IMAD.IADD R2, R106, 0x1, R141 ;  /* 0x000000016a027824 */ /* 0x000fe200078e028d */
[----:B------:R-:W-:-:S02]  /*0f30*/  LOP3.LUT R8, R3, 0x1, RZ, 0xc0, !PT ;  /* 0x0000000103087812 */ /* 0x000fc400078ec0ff */
[----:B------:R-:W-:Y:S01]  /*0f40*/  LEA.HI R16, R5, R24, RZ, 0x2 ;  /* 0x0000001805107211 */ /* 0x000fe200078f10ff */
[----:B------:R-:W-:Y:S01]  /*0f50*/  IMAD.IADD R0, R106, 0x1, R140 ;  /* 0x000000016a007824 */ /* 0x000fe200078e028c */
[----:B------:R-:W-:Y:S02]  /*0f60*/  ISETP.NE.U32.AND P0, PT, R8, 0x1, PT ;  /* 0x000000010800780c */ /* 0x000fe40003f05070 */
[----:B------:R-:W-:Y:S02]  /*0f70*/  SHF.R.S32.HI R6, RZ, 0x1f, R2 ;  /* 0x0000001fff067819 */ /* 0x000fe40000011402 */
[C---:B------:R-:W-:Y:S01]  /*0f80*/  R2P PR, R3.reuse, 0x6 ;  /* 0x0000000603007804 */ /* 0x040fe20000000000 */
[----:B------:R-:W-:Y:S01]  /*0f90*/  IMAD.SHL.U32 R3, R3, 0x40, RZ ;  /* 0x0000004003037824 */ /* 0x000fe200078e00ff */
[----:B------:R-:W-:Y:S02]  /*0fa0*/  SHF.R.S32.HI R5, RZ, 0x2, R16 ;  /* 0x00000002ff057819 */ /* 0x000fe40000011410 */
[----:B------:R-:W-:-:S02]  /*0fb0*/  LEA.HI R216, R6, R2, RZ, 0x3 ;  /* 0x0000000206d87211 */ /* 0x000fc400078f18ff */
[----:B------:R-:W-:Y:S01]  /*0fc0*/  LEA.HI R12, R6, R2, RZ, 0x6 ;  /* 0x00000002060c7211 */ /* 0x000fe200078f30ff */
[----:B------:R-:W-:Y:S01]  /*0fd0*/  IMAD.SHL.U32 R2, R9, 0x40, RZ ;  /* 0x0000004009027824 */ /* 0x000fe200078e00ff */
[----:B------:R-:W-:Y:S01]  /*0fe0*/  IADD3 R17, R212, 0x40, RZ ;  /* 0x00000040d4117810 */ /* 0x000fe20007ffe0ff */
[----:B------:R-:W-:Y:S01]  /*0ff0*/  IMAD R23, R7, 0x10, R5 ;  /* 0x0000001007177824 */ /* 0x000fe200078e0205 */
[----:B------:R-:W-:Y:S01]  /*1000*/  LOP3.LUT R218, R3, 0x1c0, RZ, 0xc0, !PT ;  /* 0x000001c003da7812 */ /* 0x000fe200078ec0ff */
[----:B------:R-:W-:Y:S01]  /*1010*/  IMAD.SHL.U32 R3, R11, 0x8, RZ ;  /* 0x000000080b037824 */ /* 0x000fe200078e00ff */
[----:B------:R-:W-:Y:S02]  /*1020*/  SHF.R.S32.HI R5, RZ, 0x1f, R0 ;  /* 0x0000001fff057819 */ /* 0x000fe40000011400 */
[----:B------:R-:W-:Y:S01]  /*1030*/  LOP3.LUT R2, R2, 0x1c0, RZ, 0xc0, !PT ;  /* 0x000001c002027812 */ /* 0x000fe200078ec0ff */
[----:B------:R-:W-:Y:S01]  /*1040*/  STL [R1+0x54], R23 ;  /* 0x0000541701007387 */ /* 0x000fe20000100800 */
[----:B------:R-:W-:-:S02]  /*1050*/  LOP3.LUT P6, RZ, R9, 0x2, RZ, 0xc0, !PT ;  /* 0x0000000209ff7812 */ /* 0x000fc400078cc0ff */
[----:B------:R-:W-:Y:S02]  /*1060*/  LOP3.LUT P5, RZ, R9, 0x4, RZ, 0xc0, !PT ;  /* 0x0000000409ff7812 */ /* 0x000fe400078ac0ff */
[----:B------:R-:W-:Y:S02]  /*1070*/  SHF.R.S32.HI R9, RZ, 0x1f, R17 ;  /* 0x0000001fff097819 */ /* 0x000fe40000011411 */
[----:B------:R-:W-:Y:S02]  /*1080*/  SHF.R.U32.HI R219, RZ, 0x3, R218 ;  /* 0x00000003ffdb7819 */ /* 0x000fe400000116da */
[CC--:B------:R-:W-:Y:S02]  /*1090*/  LEA.HI R215, R5.reuse, R0.reuse, RZ, 0x3 ;  /* 0x0000000005d77211 */ /* 0x0c0fe400078f18ff */
[----:B------:R-:W-:Y:S01]  /*10a0*/  LEA.HI R8, R5, R0, RZ, 0x6 ;  /* 0x0000000005087211 */ /* 0x000fe200078f30ff */
[----:B------:R-:W-:Y:S01]  /*10b0*/  IMAD R0, R11, 0x200, R15 ;  /* 0x000002000b007824 */ /* 0x000fe200078e020f */
[----:B------:R-:W-:Y:S01]  /*10c0*/  LOP3.LUT R6, R2, 0x8, R3, 0xf8, !PT ;  /* 0x0000000802067812 */ /* 0x000fe200078ef803 */
[----:B------:R-:W-:Y:S01]  /*10d0*/  IMAD.SHL.U32 R3, R17, 0x40, RZ ;  /* 0x0000004011037824 */ /* 0x000fe200078e00ff */
[----:B------:R-:W-:Y:S01]  /*10e0*/  SHF.R.U32.HI R5, RZ, 0x3, R2 ;  /* 0x00000003ff057819 */ /* 0x000fe20000011602 */
[----:B------:R-:W-:Y:S01]  /*10f0*/  IMAD R11, R240, 0x2, R13 ;  /* 0x00000002f00b7824 */ /* 0x000fe200078e020d */
[----:B------:R-:W-:-:S02]  /*1100*/  LEA.HI R2, R9, R17, RZ, 0x3 ;  /* 0x0000001109027211 */ /* 0x000fc400078f18ff */
[----:B------:R-:W-:Y:S02]  /*1110*/  LOP3.LUT R7, R219, R218, RZ, 0xfc, !PT ;  /* 0x000000dadb077212 */ /* 0x000fe400078efcff */
[----:B------:R-:W-:Y:S01]  /*1120*/  LOP3.LUT R25, R3, 0x1c0, RZ, 0xc0, !PT ;  /* 0x000001c003197812 */ /* 0x000fe200078ec0ff */
[----:B------:R-:W-:Y:S01]  /*1130*/  IMAD.SHL.U32 R2, R2, 0x40, RZ ;  /* 0x0000004002027824 */ /* 0x000fe200078e00ff */
[----:B------:R-:W-:Y:S01]  /*1140*/  IADD3 R144, R106, 0x10, RZ ;  /* 0x000000106a907810 */ /* 0x000fe20007ffe0ff */
[----:B------:R-:W-:Y:S01]  /*1150*/  IMAD.IADD R19, R11, 0x1, R7 ;  /* 0x000000010b137824 */ /* 0x000fe200078e0207 */
[----:B------:R-:W-:Y:S01]  /*1160*/  LOP3.LUT R7, R6, R5, RZ, 0x3c, !PT ;  /* 0x0000000506077212 */ /* 0x000fe200078e3cff */
[----:B------:R-:W-:Y:S01]  /*1170*/  IMAD.SHL.U32 R3, R12, 0x80, RZ ;  /* 0x000000800c037824 */ /* 0x000fe200078e00ff */
[----:B------:R-:W-:Y:S01]  /*1180*/  SHF.R.U32.HI R22, RZ, 0x3, R25 ;  /* 0x00000003ff167819 */ /* 0x000fe20000011619 */
[----:B------:R-:W-:Y:S01]  /*1190*/  IMAD.SHL.U32 R11, R14, 0x40, RZ ;  /* 0x000000400e0b7824 */ /* 0x000fe200078e00ff */
[----:B------:R-:W-:-:S02]  /*11a0*/  LOP3.LUT R5, R218, 0x38, R216, 0xf8, !PT ;  /* 0x00000038da057812 */ /* 0x000fc400078ef8d8 */
[C---:B------:R-:W-:Y:S02]  /*11b0*/  LOP3.LUT R4, R25.reuse, 0x38, R216, 0xf8, !PT ;  /* 0x0000003819047812 */ /* 0x040fe400078ef8d8 */
[----:B------:R-:W-:Y:S01]  /*11c0*/  LOP3.LUT R21, R2, 0xfffffe00, RZ, 0xc0, !PT ;  /* 0xfffffe0002157812 */ /* 0x000fe200078ec0ff */
[----:B------:R-:W-:Y:S01]  /*11d0*/  IMAD.SHL.U32 R2, R8, 0x80, RZ ;  /* 0x0000008008027824 */ /* 0x000fe200078e00ff */
[--C-:B------:R-:W-:Y:S02]  /*11e0*/  LOP3.LUT R6, R218, 0x38, R215.reuse, 0xf8, !PT ;  /* 0x00000038da067812 */ /* 0x100fe400078ef8d7 */
[----:B------:R-:W-:Y:S01]  /*11f0*/  LOP3.LUT R9, R25, 0x38, R215, 0xf8, !PT ;  /* 0x0000003819097812 */ /* 0x000fe200078ef8d7 */
[----:B------:R-:W-:Y:S01]  /*1200*/  STL [R1+0x10], R21 ;  /* 0x0000101501007387 */ /* 0x000fe20000100800 */
[----:B------:R-:W-:Y:S02]  /*1210*/  LOP3.LUT R3, R3, 0xffffe000, RZ, 0xc0, !PT ;  /* 0xffffe00003037812 */ /* 0x000fe400078ec0ff */
[----:B------:R-:W-:-:S02]  /*1220*/  LOP3.LUT R8, R5, R219, RZ, 0x3c, !PT ;  /* 0x000000db05087212 */ /* 0x000fc400078e3cff */
[-C--:B------:R-:W-:Y:S02]  /*1230*/  LOP3.LUT R4, R4, R22.reuse, RZ, 0x3c, !PT ;  /* 0x0000001604047212 */ /* 0x080fe400078e3cff */
[----:B------:R-:W-:Y:S02]  /*1240*/  LOP3.LUT R2, R2, 0xffffe000, RZ, 0xc0, !PT ;  /* 0xffffe00002027812 */ /* 0x000fe400078ec0ff */
[----:B------:R-:W-:Y:S02]  /*1250*/  LOP3.LUT R6, R6, R219, RZ, 0x3c, !PT ;  /* 0x000000db06067212 */ /* 0x000fe400078e3cff */
[----:B------:R-:W-:Y:S02]  /*1260*/  LOP3.LUT R5, R9, R22, RZ, 0x3c, !PT ;  /* 0x0000001609057212 */ /* 0x000fe400078e3cff */
[-C--:B------:R-:W-:Y:S02]  /*1270*/  IADD3 R18, R8, R3.reuse, R220 ;  /* 0x0000000308127210 */ /* 0x080fe40007ffe0dc */
[----:B------:R-:W-:-:S02]  /*1280*/  IADD3 R17, R4, R3, R21 ;  /* 0x0000000304117210 */ /* 0x000fc40007ffe015 */
[----:B------:R-:W-:Y:S02]  /*1290*/  LOP3.LUT R3, R11, 0xfffffe00, RZ, 0xc0, !PT ;  /* 0xfffffe000b037812 */ /* 0x000fe400078ec0ff */
[C---:B------:R-:W-:Y:S02]  /*12a0*/  LOP3.LUT P4, RZ, R10.reuse, 0x2, RZ, 0xc0, !PT ;  /* 0x000000020aff7812 */ /* 0x040fe4000788c0ff */
[----:B------:R-:W-:Y:S02]  /*12b0*/  LOP3.LUT P3, RZ, R10, 0x4, RZ, 0xc0, !PT ;  /* 0x000000040aff7812 */ /* 0x000fe4000786c0ff */
[----:B------:R-:W-:Y:S01]  /*12c0*/  LOP3.LUT R11, R25, 0x38, R102, 0xf8, !PT ;  /* 0x00000038190b7812 */ /* 0x000fe200078ef866 */
[----:B------:R-:W-:Y:S01]  /*12d0*/  IMAD.SHL.U32 R25, R144, 0x2, RZ ;  /* 0x0000000290197824 */ /* 0x000fe200078e00ff */
[----:B------:R-:W-:Y:S02]  /*12e0*/  IADD3 R143, R106, 0x30, RZ ;  /* 0x000000306a8f7810 */ /* 0x000fe40007ffe0ff */
[----:B------:R-:W-:Y:S01]  /*12f0*/  LOP3.LUT R10, R16, 0x7ffffffc, RZ, 0xc0, !PT ;  /* 0x7ffffffc100a7812 */ /* 0x000fe200078ec0ff */
[----:B------:R-:W-:Y:S01]  /*1300*/  IMAD.SHL.U32 R16, R141, 0x2, RZ ;  /* 0x000000028d107824 */ /* 0x000fe200078e00ff */
[-C--:B------:R-:W-:Y:S01]  /*1310*/  IADD3 R15, R6, R2.reuse, R220 ;  /* 0x00000002060f7210 */ /* 0x080fe20007ffe0dc */
[----:B------:R-:W-:Y:S01]  /*1320*/  IMAD.SHL.U32 R26, R143, 0x2, RZ ;  /* 0x000000028f1a7824 */ /* 0x000fe200078e00ff */
[----:B------:R-:W-:Y:S01]  /*1330*/  IADD3 R14, R5, R2, R21 ;  /* 0x00000002050e7210 */ /* 0x000fe20007ffe015 */
[----:B------:R1:W-:Y:S01]  /*1340*/  STL [R1+0x40], R25 ;  /* 0x0000401901007387 */ /* 0x0003e20000100800 */
[----:B------:R-:W-:Y:S01]  /*1350*/  LEA.HI R2, R240, R240, RZ, 0x1 ;  /* 0x000000f0f0027211 */ /* 0x000fe200078f08ff */
[----:B------:R-:W-:Y:S01]  /*1360*/  IMAD.IADD R10, R24, 0x1, -R10 ;  /* 0x00000001180a7824 */ /* 0x000fe200078e0a0a */
[----:B------:R-:W-:Y:S01]  /*1370*/  IADD3 R142, R106, 0x50, RZ ;  /* 0x000000506a8e7810 */ /* 0x000fe20007ffe0ff */
[----:B------:R2:W-:Y:S01]  /*1380*/  STL [R1+0x44], R16 ;  /* 0x0000441001007387 */ /* 0x0005e20000100800 */
[----:B------:R-:W-:Y:S01]  /*1390*/  SHF.R.S32.HI R9, RZ, 0x1f, R144 ;  /* 0x0000001fff097819 */ /* 0x000fe20000011490 */
[----:B------:R-:W-:Y:S01]  /*13a0*/  IMAD.SHL.U32 R248, R10, 0x2, RZ ;  /* 0x000000020af87824 */ /* 0x000fe200078e00ff */
[CC--:B------:R-:W-:Y:S01]  /*13b0*/  IADD3 R4, R7.reuse, R3.reuse, R13 ;  /* 0x0000000307047210 */ /* 0x0c0fe20007ffe00d */
[----:B------:R-:W-:Y:S01]  /*13c0*/  STL [R1+0x48], R26 ;  /* 0x0000481a01007387 */ /* 0x000fe20000100800 */
[----:B------:R-:W-:Y:S01]  /*13d0*/  LOP3.LUT R5, R7, R3, RZ, 0xfc, !PT ;  /* 0x0000000307057212 */ /* 0x000fe200078efcff */
[----:B------:R-:W-:Y:S01]  /*13e0*/  IMAD.MOV.U32 R13, RZ, RZ, 0x40 ;  /* 0x00000040ff0d7424 */ /* 0x000fe200078e00ff */
[----:B------:R-:W-:-:S02]  /*13f0*/  SHF.R.S32.HI R8, RZ, 0x1f, R141 ;  /* 0x0000001fff087819 */ /* 0x000fc4000001148d */
[----:B------:R-:W-:Y:S02]  /*1400*/  LOP3.LUT R3, R2, 0x1ffffffe, RZ, 0xc0, !PT ;  /* 0x1ffffffe02037812 */ /* 0x000fe400078ec0ff */
[----:B------:R-:W-:Y:S02]  /*1410*/  SHF.R.S32.HI R7, RZ, 0x1f, R143 ;  /* 0x0000001fff077819 */ /* 0x000fe4000001148f */
[----:B------:R-:W-:Y:S01]  /*1420*/  SHF.L.U64.HI R9, R144, 0x1, R9 ;  /* 0x0000000190097819 */ /* 0x000fe20000010209 */
[----:B------:R-:W-:Y:S01]  /*1430*/  IMAD.IADD R12, R240, 0x1, -R3 ;  /* 0x00000001f00c7824 */ /* 0x000fe200078e0a03 */
[----:B------:R-:W-:Y:S02]  /*1440*/  SHF.L.U64.HI R8, R141, 0x1, R8 ;  /* 0x000000018d087819 */ /* 0x000fe40000010208 */
[----:B------:R-:W-:Y:S02]  /*1450*/  SHF.L.U64.HI R7, R143, 0x1, R7 ;  /* 0x000000018f077819 */ /* 0x000fe40000010207 */
[----:B------:R-:W-:Y:S01]  /*1460*/  SHF.R.S32.HI R6, RZ, 0x1f, R140 ;  /* 0x0000001fff067819 */ /* 0x000fe2000001148c */
[----:B-1----:R-:W-:Y:S01]  /*1470*/  IMAD.SHL.U32 R25, R140, 0x2, RZ ;  /* 0x000000028c197824 */ /* 0x002fe200078e00ff */
[----:B------:R-:W-:-:S02]  /*1480*/  SHF.R.S32.HI R3, RZ, 0x1f, R142 ;  /* 0x0000001fff037819 */ /* 0x000fc4000001148e */
[----:B------:R-:W-:Y:S01]  /*1490*/  SHF.L.U64.HI R6, R140, 0x1, R6 ;  /* 0x000000018c067819 */ /* 0x000fe20000010206 */
[C---:B--2---:R-:W-:Y:S01]  /*14a0*/  IMAD.SHL.U32 R16, R142.reuse, 0x2, RZ ;  /* 0x000000028e107824 */ /* 0x044fe200078e00ff */
[----:B------:R-:W-:Y:S01]  /*14b0*/  STL [R1+0x4c], R25 ;  /* 0x00004c1901007387 */ /* 0x000fe20000100800 */
[----:B------:R-:W-:Y:S02]  /*14c0*/  SHF.L.U64.HI R3, R142, 0x1, R3 ;  /* 0x000000018e037819 */ /* 0x000fe40000010203 */
[----:B------:R-:W-:Y:S01]  /*14d0*/  LOP3.LUT R11, R21, R11, R22, 0xf6, !PT ;  /* 0x0000000b150b7212 */ /* 0x000fe200078ef616 */
[----:B------:R-:W-:Y:S01]  /*14e0*/  STL [R1+0x50], R16 ;  /* 0x0000501001007387 */ /* 0x000fe20000100800 */
[C---:B------:R-:W-:Y:S02]  /*14f0*/  IADD3 R36, R248.reuse, 0x10, RZ ;  /* 0x00000010f8247810 */ /* 0x040fe40007ffe0ff */
[C---:B------:R-:W-:Y:S01]  /*1500*/  IADD3 R33, R248.reuse, 0x28, RZ ;  /* 0x00000028f8217810 */ /* 0x040fe20007ffe0ff */
[----:B------:R1:W-:Y:S01]  /*1510*/  STL [R1+0x3c], R9 ;  /* 0x00003c0901007387 */ /* 0x0003e20000100800 */
[----:B------:R-:W-:-:S02]  /*1520*/  IADD3 R30, R248, 0x40, RZ ;  /* 0x00000040f81e7810 */ /* 0x000fc40007ffe0ff */
[----:B------:R-:W-:Y:S01]  /*1530*/  IADD3 R27, R248, 0x58, RZ ;  /* 0x00000058f81b7810 */ /* 0x000fe20007ffe0ff */
[----:B------:R2:W-:Y:S01]  /*1540*/  STL [R1+0x38], R8 ;  /* 0x0000380801007387 */ /* 0x0005e20000100800 */
[----:B------:R-:W-:Y:S02]  /*1550*/  LEA R145, R0, 0x6100, 0x1 ;  /* 0x0000610000917811 */ /* 0x000fe400078e08ff */
[C---:B------:R-:W-:Y:S01]  /*1560*/  IADD3 R24, R248.reuse, 0x70, RZ ;  /* 0x00000070f8187810 */ /* 0x040fe20007ffe0ff */
[----:B------:R3:W-:Y:S01]  /*1570*/  STL [R1+0x34], R7 ;  /* 0x0000340701007387 */ /* 0x0007e20000100800 */
[C---:B------:R-:W-:Y:S02]  /*1580*/  SEL R2, R13.reuse, 0xffffffc0, !P3 ;  /* 0xffffffc00d027807 */ /* 0x040fe40005800000 */
[----:B------:R-:W-:Y:S01]  /*1590*/  SEL R0, R13, 0xffffffc0, !P5 ;  /* 0xffffffc00d007807 */ /* 0x000fe20006800000 */
[----:B------:R4:W-:Y:S01]  /*15a0*/  STL [R1+0x30], R6 ;  /* 0x0000300601007387 */ /* 0x0009e20000100800 */
[C---:B------:R-:W-:Y:S01]  /*15b0*/  IADD3 R21, R248.reuse, 0x88, RZ ;  /* 0x00000088f8157810 */ /* 0x040fe20007ffe0ff */
[C---:B------:R-:W-:Y:S01]  /*15c0*/  IMAD.IADD R175, R145.reuse, 0x1, R2 ;  /* 0x0000000191af7824 */ /* 0x040fe200078e0202 */
[----:B------:R-:W-:Y:S01]  /*15d0*/  IADD3 R10, R248, 0xb0, RZ ;  /* 0x000000b0f80a7810 */ /* 0x000fe20007ffe0ff */
[----:B------:R5:W-:Y:S01]  /*15e0*/  STL [R1+0x2c], R3 ;  /* 0x00002c0301007387 */ /* 0x000be20000100800 */
[----:B------:R-:W-:-:S02]  /*15f0*/  IADD3 R180, R145, 0x20, RZ ;  /* 0x0000002091b47810 */ /* 0x000fc40007ffe0ff */
[----:B------:R-:W-:Y:S02]  /*1600*/  @P4 IADD3 R180, R145, -0x20, RZ ;  /* 0xffffffe091b44810 */ /* 0x000fe40007ffe0ff */
[----:B------:R-:W-:Y:S02]  /*1610*/  LEA R249, R19, 0x80, 0x1 ;  /* 0x0000008013f97811 */ /* 0x000fe400078e08ff */
[----:B------:R-:W-:Y:S01]  /*1620*/  SHF.R.S32.HI R10, RZ, 0x1f, R10 ;  /* 0x0000001fff0a7819 */ /* 0x000fe2000001140a */
[----:B------:R-:W-:Y:S01]  /*1630*/  IMAD.IADD R172, R2, 0x1, R180 ;  /* 0x0000000102ac7824 */ /* 0x000fe200078e02b4 */
[----:B-1----:R-:W-:Y:S02]  /*1640*/  LEA R9, R11, 0xc100, 0x1 ;  /* 0x0000c1000b097811 */ /* 0x002fe400078e08ff */
[----:B------:R-:W-:Y:S02]  /*1650*/  LEA R10, R17, 0xc100, 0x1 ;  /* 0x0000c100110a7811 */ /* 0x000fe400078e08ff */
[----:B--2---:R-:W-:-:S02]  /*1660*/  SEL R8, R20, 0xffffffe0, !P1 ;  /* 0xffffffe014087807 */ /* 0x004fc40004800000 */
[C---:B------:R-:W-:Y:S02]  /*1670*/  IADD3 R250, R249.reuse, -0x10, RZ ;  /* 0xfffffff0f9fa7810 */ /* 0x040fe40007ffe0ff */
[----:B---3--:R-:W-:Y:S01]  /*1680*/  LOP3.LUT R7, R218, 0x38, R102, 0xf8, !PT ;  /* 0x00000038da077812 */ /* 0x008fe200078ef866 */
[----:B------:R-:W-:Y:S01]  /*1690*/  IMAD.IADD R252, R249, 0x1, R8 ;  /* 0x00000001f9fc7824 */ /* 0x000fe200078e0208 */
[----:B------:R-:W-:Y:S02]  /*16a0*/  LEA R176, R4, 0xc100, 0x1 ;  /* 0x0000c10004b07811 */ /* 0x000fe400078e08ff */
[----:B------:R-:W-:Y:S02]  /*16b0*/  LOP3.LUT R7, R220, R7, R219, 0xf6, !PT ;  /* 0x00000007dc077212 */ /* 0x000fe400078ef6db */
[----:B----4-:R-:W-:Y:S01]  /*16c0*/  SEL R6, R13, 0xffffffc0, !P2 ;  /* 0xffffffc00d067807 */ /* 0x010fe20005000000 */
[----:B------:R-:W-:Y:S01]  /*16d0*/  IMAD.IADD R179, R176, 0x1, R0 ;  /* 0x00000001b0b37824 */ /* 0x000fe200078e0200 */
[----:B------:R-:W-:Y:S01]  /*16e0*/  LEA R7, R7, 0xc100, 0x1 ;  /* 0x0000c10007077811 */ /* 0x000fe200078e08ff */
[----:B-----5:R-:W-:Y:S01]  /*16f0*/  IMAD R3, R12, 0x8, R23 ;  /* 0x000000080c037824 */ /* 0x020fe200078e0217 */
[----:B------:R-:W-:Y:S01]  /*1700*/  IADD3 R13, R248, 0xa0, RZ ;  /* 0x000000a0f80d7810 */ /* 0x000fe20007ffe0ff */
[----:B------:R-:W-:Y:S01]  /*1710*/  IMAD.IADD R2, R249, 0x1, R6 ;  /* 0x00000001f9027824 */ /* 0x000fe200078e0206 */
[----:B------:R-:W-:-:S02]  /*1720*/  LEA R146, R5, 0x100, 0x1 ;  /* 0x0000010005927811 */ /* 0x000fc400078e08ff */
[----:B------:R1:W-:Y:S01]  /*1730*/  STL [R1+0x58], R3 ;  /* 0x0000580301007387 */ /* 0x0003e20000100800 */
[----:B------:R-:W-:Y:S02]  /*1740*/  @P0 IADD3 R250, R249, 0x10, RZ ;  /* 0x00000010f9fa0810 */ /* 0x000fe40007ffe0ff */
[----:B------:R-:W-:Y:S01]  /*1750*/  IMAD.IADD R174, R0, 0x1, R146 ;  /* 0x0000000100ae7824 */ /* 0x000fe200078e0292 */
[----:B------:R2:W-:Y:S01]  /*1760*/  STL [R1+0x28], R9 ;  /* 0x0000280901007387 */ /* 0x0005e20000100800 */
[----:B------:R-:W-:Y:S01]  /*1770*/  LOP3.LUT R202, R218, 0x18, R102, 0xf8, !PT ;  /* 0x00000018daca7812 */ /* 0x000fe200078ef866 */
[----:B------:R-:W-:Y:S01]  /*1780*/  IMAD.IADD R251, R8, 0x1, R250 ;  /* 0x0000000108fb7824 */ /* 0x000fe200078e02fa */
[----:B------:R-:W-:Y:S01]  /*1790*/  IADD3 R35, R248, 0x18, RZ ;  /* 0x00000018f8237810 */ /* 0x000fe20007ffe0ff */
[----:B------:R3:W-:Y:S01]  /*17a0*/  STL [R1+0x24], R7 ;  /* 0x0000240701007387 */ /* 0x0007e20000100800 */
[----:B------:R-:W-:Y:S02]  /*17b0*/  LOP3.LUT R202, R220, R202, R219, 0xf6, !PT ;  /* 0x000000cadcca7212 */ /* 0x000fe400078ef6db */
[----:B------:R-:W-:-:S02]  /*17c0*/  IADD3 R32, R248, 0x30, RZ ;  /* 0x00000030f8207810 */ /* 0x000fc40007ffe0ff */
[C---:B------:R-:W-:Y:S02]  /*17d0*/  IADD3 R29, R248.reuse, 0x48, RZ ;  /* 0x00000048f81d7810 */ /* 0x040fe40007ffe0ff */
[C---:B------:R-:W-:Y:S02]  /*17e0*/  IADD3 R26, R248.reuse, 0x60, RZ ;  /* 0x00000060f81a7810 */ /* 0x040fe40007ffe0ff */
[----:B------:R-:W-:Y:S02]  /*17f0*/  IADD3 R23, R248, 0x78, RZ ;  /* 0x00000078f8177810 */ /* 0x000fe40007ffe0ff */
[----:B------:R-:W-:Y:S02]  /*1800*/  SHF.R.S32.HI R11, RZ, 0x1f, R35 ;  /* 0x0000001fff0b7819 */ /* 0x000fe40000011423 */
[----:B------:R-:W-:Y:S02]  /*1810*/  LEA R202, R202, 0x100, 0x1 ;  /* 0x00000100caca7811 */ /* 0x000fe400078e08ff */
[----:B------:R-:W-:-:S02]  /*1820*/  SHF.R.S32.HI R11, RZ, 0x1f, R32 ;  /* 0x0000001fff0b7819 */ /* 0x000fc40000011420 */
[----:B-1----:R-:W-:Y:S01]  /*1830*/  SEL R3, R20, 0xffffffe0, !P6 ;  /* 0xffffffe014037807 */ /* 0x002fe20007000000 */
[----:B------:R-:W-:Y:S01]  /*1840*/  IMAD.IADD R203, R202, 0x1, R6 ;  /* 0x00000001cacb7824 */ /* 0x000fe200078e0206 */
[C---:B------:R-:W-:Y:S02]  /*1850*/  IADD3 R20, R248.reuse, 0x90, RZ ;  /* 0x00000090f8147810 */ /* 0x040fe40007ffe0ff */
[----:B--2---:R-:W-:Y:S01]  /*1860*/  IADD3 R9, R248, 0xb8, RZ ;  /* 0x000000b8f8097810 */ /* 0x004fe20007ffe0ff */
[----:B------:R-:W-:Y:S01]  /*1870*/  IMAD.IADD R177, R176, 0x1, R3 ;  /* 0x00000001b0b17824 */ /* 0x000fe200078e0203 */
[----:B------:R-:W-:Y:S01]  /*1880*/  IADD3 R209, R210, 0x80, RZ ;  /* 0x00000080d2d17810 */ /* 0x000fe20007ffe0ff */
[----:B------:R-:W-:Y:S01]  /*1890*/  IMAD.IADD R147, R3, 0x1, R146 ;  /* 0x0000000103937824 */ /* 0x000fe200078e0292 */
[----:B---3--:R-:W-:Y:S01]  /*18a0*/  SHF.R.S32.HI R7, RZ, 0x1f, R36 ;  /* 0x0000001fff077819 */ /* 0x008fe20000011424 */
[----:B------:R-:W-:Y:S01]  /*18b0*/  IMAD.IADD R178, R177, 0x1, R0 ;  /* 0x00000001b1b27824 */ /* 0x000fe200078e0200 */
[----:B------:R-:W-:Y:S01]  /*18c0*/  SHF.R.S32.HI R7, RZ, 0x1f, R33 ;  /* 0x0000001fff077819 */ /* 0x000fe20000011421 */
[----:B------:R-:W-:Y:S01]  /*18d0*/  IMAD.IADD R173, R0, 0x1, R147 ;  /* 0x0000000100ad7824 */ /* 0x000fe200078e0293 */
[----:B------:R-:W-:Y:S01]  /*18e0*/  SHF.R.S32.HI R7, RZ, 0x1f, R30 ;  /* 0x0000001fff077819 */ /* 0x000fe2000001141e */
[----:B------:R-:W-:Y:S01]  /*18f0*/  IMAD.IADD R0, R6, 0x1, R251 ;  /* 0x0000000106007824 */ /* 0x000fe200078e02fb */
[----:B------:R-:W-:-:S02]  /*1900*/  SHF.R.S32.HI R7, RZ, 0x1f, R27 ;  /* 0x0000001fff077819 */ /* 0x000fc4000001141b */
[----:B------:R-:W-:Y:S02]  /*1910*/  SHF.R.S32.HI R7, RZ, 0x1f, R24 ;  /* 0x0000001fff077819 */ /* 0x000fe40000011418 */
[----:B------:R-:W-:Y:S02]  /*1920*/  SHF.R.S32.HI R7, RZ, 0x1f, R21 ;  /* 0x0000001fff077819 */ /* 0x000fe40000011415 */
[----:B------:R-:W-:Y:S02]  /*1930*/  SHF.R.S32.HI R7, RZ, 0x1f, R13 ;  /* 0x0000001fff077819 */ /* 0x000fe4000001140d */
[----:B------:R-:W-:Y:S02]  /*1940*/  SHF.R.S32.HI R7, RZ, 0x1f, R9 ;  /* 0x0000001fff077819 */ /* 0x000fe40000011409 */
[----:B------:R-:W-:Y:S02]  /*1950*/  LEA R7, R18, 0xc100, 0x1 ;  /* 0x0000c10012077811 */ /* 0x000fe400078e08ff */
[----:B------:R-:W-:-:S02]  /*1960*/  LEA R9, R15, 0xc100, 0x1 ;  /* 0x0000c1000f097811 */ /* 0x000fc400078e08ff */
[C---:B------:R-:W-:Y:S01]  /*1970*/  IADD3 R206, R102.reuse, 0x60, RZ ;  /* 0x0000006066ce7810 */ /* 0x040fe20007ffe0ff */
[----:B------:R1:W-:Y:S01]  /*1980*/  STL [R1+0x20], R7 ;  /* 0x0000200701007387 */ /* 0x0003e20000100800 */
[C---:B------:R-:W-:Y:S02]  /*1990*/  IADD3 R205, R102.reuse, 0x80, RZ ;  /* 0x0000008066cd7810 */ /* 0x040fe40007ffe0ff */
[----:B------:R-:W-:Y:S01]  /*19a0*/  IADD3 R204, R102, 0xa0, RZ ;  /* 0x000000a066cc7810 */ /* 0x000fe20007ffe0ff */
[----:B------:R-:W-:Y:S01]  /*19b0*/  STL [R1+0x1c], R10 ;  /* 0x00001c0a01007387 */ /* 0x000fe20000100800 */
[C---:B------:R-:W-:Y:S02]  /*19c0*/  IADD3 R37, R248.reuse, 0x8, RZ ;  /* 0x00000008f8257810 */ /* 0x040fe40007ffe0ff */
[C---:B------:R-:W-:Y:S01]  /*19d0*/  IADD3 R34, R248.reuse, 0x20, RZ ;  /* 0x00000020f8227810 */ /* 0x040fe20007ffe0ff */
[----:B------:R-:W-:Y:S01]  /*19e0*/  STL [R1+0x18], R9 ;  /* 0x0000180901007387 */ /* 0x000fe20000100800 */
[----:B------:R-:W-:-:S02]  /*19f0*/  IADD3 R31, R248, 0x38, RZ ;  /* 0x00000038f81f7810 */ /* 0x000fc40007ffe0ff */
[C---:B------:R-:W-:Y:S02]  /*1a00*/  IADD3 R28, R248.reuse, 0x50, RZ ;  /* 0x00000050f81c7810 */ /* 0x040fe40007ffe0ff */
[C---:B------:R-:W-:Y:S02]  /*1a10*/  IADD3 R25, R248.reuse, 0x68, RZ ;  /* 0x00000068f8197810 */ /* 0x040fe40007ffe0ff */
[C---:B------:R-:W-:Y:S02]  /*1a20*/  IADD3 R22, R248.reuse, 0x80, RZ ;  /* 0x00000080f8167810 */ /* 0x040fe40007ffe0ff */
[C---:B------:R-:W-:Y:S02]  /*1a30*/  IADD3 R16, R248.reuse, 0x98, RZ ;  /* 0x00000098f8107810 */ /* 0x040fe40007ffe0ff */
[----:B------:R-:W-:Y:S02]  /*1a40*/  IADD3 R12, R248, 0xa8, RZ ;  /* 0x000000a8f80c7810 */ /* 0x000fe40007ffe0ff */
[----:B------:R-:W-:-:S02]  /*1a50*/  SHF.R.S32.HI R11, RZ, 0x1f, R29 ;  /* 0x0000001fff0b7819 */ /* 0x000fc4000001141d */
[----:B------:R-:W-:Y:S02]  /*1a60*/  SHF.R.S32.HI R11, RZ, 0x1f, R26 ;  /* 0x0000001fff0b7819 */ /* 0x000fe4000001141a */
[----:B-1----:R-:W-:Y:S02]  /*1a70*/  LEA R7, R14, 0xc100, 0x1 ;  /* 0x0000c1000e077811 */ /* 0x002fe400078e08ff */
[----:B------:R-:W-:Y:S02]  /*1a80*/  SHF.R.S32.HI R11, RZ, 0x1f, R23 ;  /* 0x0000001fff0b7819 */ /* 0x000fe40000011417 */
[----:B------:R-:W-:Y:S01]  /*1a90*/  SHF.R.S32.HI R11, RZ, 0x1f, R20 ;  /* 0x0000001fff0b7819 */ /* 0x000fe20000011414 */
[----:B------:R-:W-:Y:S01]  /*1aa0*/  STL [R1+0x14], R7 ;  /* 0x0000140701007387 */ /* 0x000fe20000100800 */
[----:B------:R-:W-:Y:S02]  /*1ab0*/  SHF.R.S32.HI R211, RZ, 0x1f, R210 ;  /* 0x0000001fffd37819 */ /* 0x000fe400000114d2 */
[----:B------:R-:W-:Y:S01]  /*1ac0*/  SHF.R.S32.HI R103, RZ, 0x1f, R102 ;  /* 0x0000001fff677819 */ /* 0x000fe20000011466 */
[----:B------:R1:W-:Y:S01]  /*1ad0*/  STL [R1+0xc], R2 ;  /* 0x00000c0201007387 */ /* 0x0003e20000100800 */
[----:B------:R-:W-:-:S02]  /*1ae0*/  SHF.R.S32.HI R223, RZ, 0x1f, R206 ;  /* 0x0000001fffdf7819 */ /* 0x000fc400000114ce */
        /* <DEDUP_REMOVED lines=10> */
[----:B------:R-:W-:Y:S01]  /*1b90*/  SHF.R.S32.HI R25, RZ, 0x1f, R25 ;  /* 0x0000001fff197819 */ /* 0x000fe20000011419 */
[----:B-1----:R-:W-:Y:S01]  /*1ba0*/  IMAD.IADD R2, R6, 0x1, R252 ;  /* 0x0000000106027824 */ /* 0x002fe200078e02fc */
[----:B------:R-:W-:-:S02]  /*1bb0*/  SHF.R.S32.HI R22, RZ, 0x1f, R22 ;  /* 0x0000001fff167819 */ /* 0x000fc40000011416 */
[----:B------:R-:W-:Y:S02]  /*1bc0*/  SHF.R.S32.HI R16, RZ, 0x1f, R16 ;  /* 0x0000001fff107819 */ /* 0x000fe40000011410 */
[----:B------:R1:W-:Y:S01]  /*1bd0*/  STL [R1+0x8], R2 ;  /* 0x0000080201007387 */ /* 0x0003e20000100800 */
[----:B------:R-:W-:Y:S02]  /*1be0*/  SHF.R.S32.HI R11, RZ, 0x1f, R12 ;  /* 0x0000001fff0b7819 */ /* 0x000fe4000001140c */
[C---:B------:R-:W-:Y:S02]  /*1bf0*/  IADD3 R191, R180.reuse, 0x800, RZ ;  /* 0x00000800b4bf7810 */ /* 0x040fe40007ffe0ff */
[C---:B------:R-:W-:Y:S02]  /*1c00*/  IADD3 R190, R180.reuse, 0x1000, RZ ;  /* 0x00001000b4be7810 */ /* 0x040fe40007ffe0ff */
[C---:B------:R-:W-:Y:S02]  /*1c10*/  IADD3 R189, R180.reuse, 0x1800, RZ ;  /* 0x00001800b4bd7810 */ /* 0x040fe40007ffe0ff */
[----:B------:R-:W-:-:S02]  /*1c20*/  IADD3 R188, R180, 0x2000, RZ ;  /* 0x00002000b4bc7810 */ /* 0x000fc40007ffe0ff */
[C---:B------:R-:W-:Y:S02]  /*1c30*/  IADD3 R187, R180.reuse, 0x2800, RZ ;  /* 0x00002800b4bb7810 */ /* 0x040fe40007ffe0ff */
[C---:B------:R-:W-:Y:S02]  /*1c40*/  IADD3 R186, R180.reuse, 0x3000, RZ ;  /* 0x00003000b4ba7810 */ /* 0x040fe40007ffe0ff */
[C---:B------:R-:W-:Y:S02]  /*1c50*/  IADD3 R185, R180.reuse, 0x3800, RZ ;  /* 0x00003800b4b97810 */ /* 0x040fe40007ffe0ff */
[C---:B------:R-:W-:Y:S02]  /*1c60*/  IADD3 R184, R180.reuse, 0x4000, RZ ;  /* 0x00004000b4b87810 */ /* 0x040fe40007ffe0ff */
[C---:B------:R-:W-:Y:S02]  /*1c70*/  IADD3 R183, R180.reuse, 0x4800, RZ ;  /* 0x00004800b4b77810 */ /* 0x040fe40007ffe0ff */
[----:B------:R-:W-:-:S02]  /*1c80*/  IADD3 R182, R180, 0x5000, RZ ;  /* 0x00005000b4b67810 */ /* 0x000fc40007ffe0ff */
[----:B------:R-:W-:Y:S01]  /*1c90*/  IADD3 R181, R180, 0x5800, RZ ;  /* 0x00005800b4b57810 */ /* 0x000fe20007ffe0ff */
[----:B-1----:R-:W-:-:S05]  /*1ca0*/  IMAD.IADD R2, R6, 0x1, R250 ;  /* 0x0000000106027824 */ /* 0x002fca00078e02fa */
[----:B------:R1:W-:Y:S04]  /*1cb0*/  STL [R1+0x4], R2 ;  /* 0x0000040201007387 */ /* 0x0003e80000100800 */
[----:B------:R1:W-:Y:S02]  /*1cc0*/  STL [R1], R0 ;  /* 0x0000000001007387 */ /* 0x0003e40000100800 */
.L_x_335:
[----:B-1----:R-:W-:-:S04]  /*1cd0*/  IMAD.MOV.U32 R2, RZ, RZ, 0x4 ;  /* 0x00000004ff027424 */ /* 0x002fc800078e00ff */
[----:B------:R-:W-:-:S05]  /*1ce0*/  IMAD.WIDE R2, R239, R2, c[0x0][0x588] ;  /* 0x00016200ef027625 */ /* 0x000fca00078e0202 */
[----:B------:R-:W2:Y:S01]  /*1cf0*/  LDG.E R243, [R2.64] ;  /* 0x0000000a02f37981 */ /* 0x000ea2000c1e1900 */
[----:B------:R-:W-:Y:S01]  /*1d00*/  ISETP.NE.U32.AND P0, PT, RZ, c[0x0][0x370], PT ;  /* 0x0000dc00ff007a0c */ /* 0x000fe20003f05070 */
[----:B------:R-:W-:Y:S01]  /*1d10*/  IMAD.MOV.U32 R235, RZ, RZ, RZ ;  /* 0x000000ffffeb7224 */ /* 0x000fe200078e00ff */
[----:B------:R-:W-:Y:S02]  /*1d20*/  ISETP.NE.U32.AND P4, PT, RZ, c[0x0][0x360], PT ;  /* 0x0000d800ff007a0c */ /* 0x000fe40003f85070 */
[----:B------:R-:W-:Y:S02]  /*1d30*/  ISETP.NE.AND.EX P1, PT, RZ, c[0x0][0x374], PT, P0 ;  /* 0x0000dd00ff007a0c */ /* 0x000fe40003f25300 */
[----:B------:R-:W-:Y:S02]  /*1d40*/  ISETP.NE.AND.EX P4, PT, RZ, c[0x0][0x364], PT, P4 ;  /* 0x0000d900ff007a0c */ /* 0x000fe40003f85340 */
[----:B------:R-:W-:Y:S02]  /*1d50*/  ISETP.NE.U32.AND P3, PT, RZ, c[0x0][0x348], PT ;  /* 0x0000d200ff007a0c */ /* 0x000fe40003f65070 */
[----:B------:R-:W-:-:S02]  /*1d60*/  ISETP.NE.U32.AND P5, PT, RZ, c[0x0][0x350], PT ;  /* 0x0000d400ff007a0c */ /* 0x000fc40003fa5070 */
[----:B------:R-:W-:Y:S02]  /*1d70*/  ISETP.NE.U32.AND P6, PT, RZ, c[0x0][0x358], PT ;  /* 0x0000d600ff007a0c */ /* 0x000fe40003fc5070 */
[----:B------:R-:W-:Y:S02]  /*1d80*/  ISETP.NE.AND.EX P3, PT, RZ, c[0x0][0x34c], PT, P3 ;  /* 0x0000d300ff007a0c */ /* 0x000fe40003f65330 */
[----:B------:R-:W-:Y:S02]  /*1d90*/  ISETP.NE.AND.EX P5, PT, RZ, c[0x0][0x354], PT, P5 ;  /* 0x0000d500ff007a0c */ /* 0x000fe40003fa5350 */
[----:B------:R-:W-:Y:S01]  /*1da0*/  ISETP.NE.AND.EX P6, PT, RZ, c[0x0][0x35c], PT, P6 ;  /* 0x0000d700ff007a0c */ /* 0x000fe20003fc5360 */
[----:B------:R-:W-:Y:S02]  /*1db0*/  IMAD.MOV.U32 R130, RZ, RZ, RZ ;  /* 0x000000ffff827224 */ /* 0x000fe400078e00ff */
[----:B------:R-:W-:Y:S02]  /*1dc0*/  IMAD.MOV.U32 R12, RZ, RZ, RZ ;  /* 0x000000ffff0c7224 */ /* 0x000fe400078e00ff */
[----:B------:R-:W-:Y:S01]  /*1dd0*/  IMAD.MOV.U32 R11, RZ, RZ, RZ ;  /* 0x000000ffff0b7224 */ /* 0x000fe200078e00ff */
[----:B--2---:R-:W-:Y:S01]  /*1de0*/  SHF.R.S32.HI R244, RZ, 0x1f, R243 ;  /* 0x0000001ffff47819 */ /* 0x004fe200000114f3 */
[C---:B------:R-:W-:Y:S01]  /*1df0*/  IMAD.SHL.U32 R241, R243.reuse, 0x4, RZ ;  /* 0x00000004f3f17824 */ /* 0x040fe200078e00ff */
[----:B------:R-:W-:-:S02]  /*1e00*/  @P1 LEA R4, P0, R243, c[0x0][0x370], 0x2 ;  /* 0x0000dc00f3041a11 */ /* 0x000fc400078010ff */
[C-C-:B------:R-:W-:Y:S02]  /*1e10*/  SHF.L.U64.HI R242, R243.reuse, 0x2, R244.reuse ;  /* 0x00000002f3f27819 */ /* 0x140fe400000102f4 */
[----:B------:R-:W-:Y:S02]  /*1e20*/  @P1 LEA.HI.X R5, R243, c[0x0][0x374], R244, 0x2, P0 ;  /* 0x0000dd00f3051a11 */ /* 0x000fe400000f14f4 */
[C---:B------:R-:W-:Y:S02]  /*1e30*/  @P4 IADD3 R2, P0, R241.reuse, c[0x0][0x360], RZ ;  /* 0x0000d800f1024a10 */ /* 0x040fe40007f1e0ff */
[----:B------:R-:W-:Y:S01]  /*1e40*/  IADD3 R6, P2, R241, c[0x0][0x348], RZ ;  /* 0x0000d200f1067a10 */ /* 0x000fe20007f5e0ff */
[----:B------:R1:W5:Y:S01]  /*1e50*/  @P1 LDG.E R235, [R4.64] ;  /* 0x0000000a04eb1981 */ /* 0x000362000c1e1900 */
[----:B------:R-:W-:-:S05]  /*1e60*/  @P4 IADD3.X R3, R242, c[0x0][0x364], RZ, P0, !PT ;  /* 0x0000d900f2034a10 */ /* 0x000fca00007fe4ff */
[----:B------:R2:W5:Y:S01]  /*1e70*/  @P4 LDG.E R131, [R2.64] ;  /* 0x0000000a02834981 */ /* 0x000562000c1e1900 */
[----:B------:R-:W-:-:S05]  /*1e80*/  IADD3.X R7, R242, c[0x0][0x34c], RZ, P2, !PT ;  /* 0x0000d300f2077a10 */ /* 0x000fca00017fe4ff */
[----:B------:R3:W5:Y:S01]  /*1e90*/  @P3 LDG.E R130, [R6.64] ;  /* 0x0000000a06823981 */ /* 0x000762000c1e1900 */
[C---:B-1----:R-:W-:Y:S02]  /*1ea0*/  IADD3 R4, P1, R241.reuse, c[0x0][0x350], RZ ;  /* 0x0000d400f1047a10 */ /* 0x042fe40007f3e0ff */
[----:B--2---:R-:W-:Y:S02]  /*1eb0*/  IADD3 R2, P0, R241, c[0x0][0x358], RZ ;  /* 0x0000d600f1027a10 */ /* 0x004fe40007f1e0ff */
[C---:B------:R-:W-:Y:S02]  /*1ec0*/  IADD3.X R5, R242.reuse, c[0x0][0x354], RZ, P1, !PT ;  /* 0x0000d500f2057a10 */ /* 0x040fe40000ffe4ff */
[----:B------:R-:W-:-:S03]  /*1ed0*/  IADD3.X R3, R242, c[0x0][0x35c], RZ, P0, !PT ;  /* 0x0000d700f2037a10 */ /* 0x000fc600007fe4ff */
[----:B------:R3:W5:Y:S04]  /*1ee0*/  @P5 LDG.E R12, [R4.64] ;  /* 0x0000000a040c5981 */ /* 0x000768000c1e1900 */
[----:B------:R3:W5:Y:S01]  /*1ef0*/  @P6 LDG.E R11, [R2.64] ;  /* 0x0000000a020b6981 */ /* 0x000762000c1e1900 */
[----:B------:R-:W-:Y:S01]  /*1f00*/  YIELD ;  /* 0x0000000000007946 */ /* 0x000fe20003800000 */
[----:B------:R-:W-:Y:S05]  /*1f10*/  @P4 BRA `(.L_x_177) ;  /* 0x0000005000004947 */ /* 0x000fea0003800000 */
[----:B-----5:R-:W-:Y:S01]  /*1f20*/  MOV R131, c[0x0][0x168] ;  /* 0x00005a0000837a02 */ /* 0x020fe20000000f00 */
[----:B------:R-:W-:Y:S05]  /*1f30*/  @!P3 BRA `(.L_x_177) ;  /* 0x000000300000b947 */ /* 0x000fea0003800000 */
[----:B------:R-:W2:Y:S04]  /*1f40*/  LDG.E R8, [R6.64] ;  /* 0x0000000a06087981 */ /* 0x000ea8000c1e1900 */
[----:B------:R-:W2:Y:S02]  /*1f50*/  LDG.E R0, [R6.64+0x4] ;  /* 0x0000040a06007981 */ /* 0x000ea4000c1e1900 */
[----:B--2---:R-:W-:-:S02]  /*1f60*/  IADD3 R131, -R8, R0, RZ ;  /* 0x0000000008837210 */ /* 0x004fc40007ffe1ff */
.L_x_177:
[----:B------:R-:W-:-:S04]  /*1f70*/  ISETP.NE.U32.AND P0, PT, RZ, c[0x0][0x368], PT ;  /* 0x0000da00ff007a0c */ /* 0x000fc80003f05070 */
[----:B------:R-:W-:-:S13]  /*1f80*/  ISETP.NE.AND.EX P0, PT, RZ, c[0x0][0x36c], PT, P0 ;  /* 0x0000db00ff007a0c */ /* 0x000fda0003f05300 */
[----:B------:R-:W-:Y:S05]  /*1f90*/  @!P0 BRA `(.L_x_178) ;  /* 0x0000004000008947 */ /* 0x000fea0003800000 */
[----:B---3--:R-:W-:-:S04]  /*1fa0*/  IADD3 R4, P0, R241, c[0x0][0x368], RZ ;  /* 0x0000da00f1047a10 */ /* 0x008fc80007f1e0ff */
[----:B------:R-:W-:-:S05]  /*1fb0*/  IADD3.X R5, R242, c[0x0][0x36c], RZ, P0, !PT ;  /* 0x0000db00f2057a10 */ /* 0x000fca00007fe4ff */
[----:B------:R1:W5:Y:S01]  /*1fc0*/  LDG.E R8, [R4.64] ;  /* 0x0000000a04087981 */ /* 0x000362000c1e1900 */
[----:B------:R-:W-:Y:S05]  /*1fd0*/  BRA `(.L_x_179) ;  /* 0x0000005000007947 */ /* 0x000fea0003800000 */
.L_x_178:
[----:B------:R-:W-:Y:S01]  /*1fe0*/  MOV R8, UR8 ;  /* 0x0000000800087c02 */ /* 0x000fe20008000f00 */
[----:B------:R-:W-:Y:S05]  /*1ff0*/  @!P5 BRA `(.L_x_179) ;  /* 0x000000300000d947 */ /* 0x000fea0003800000 */
[----:B---3--:R-:W2:Y:S04]  /*2000*/  LDG.E R6, [R4.64] ;  /* 0x0000000a04067981 */ /* 0x008ea8000c1e1900 */
[----:B------:R-:W2:Y:S02]  /*2010*/  LDG.E R0, [R4.64+0x4] ;  /* 0x0000040a04007981 */ /* 0x000ea4000c1e1900 */
[----:B--2---:R-:W-:Y:S02]  /*2020*/  IADD3 R8, -R6, R0, RZ ;  /* 0x0000000006087210 */ /* 0x004fe40007ffe1ff */
.L_x_179:
[----:B-1-3--:R1:W2:Y:S04]  /*2030*/  @P6 LDG.E R4, [R2.64] ;  /* 0x0000000a02046981 */ /* 0x00a2a8000c1e1900 */
[----:B------:R1:W2:Y:S01]  /*2040*/  @P6 LDG.E R0, [R2.64+0x4] ;  /* 0x0000040a02006981 */ /* 0x0002a2000c1e1900 */
[----:B------:R-:W-:Y:S01]  /*2050*/  ISETP.NE.U32.AND P0, PT, RZ, c[0x0][0x378], PT ;  /* 0x0000de00ff007a0c */ /* 0x000fe20003f05070 */
[----:B-----5:R-:W-:-:S03]  /*2060*/  IMAD.MOV.U32 R126, RZ, RZ, R8 ;  /* 0x000000ffff7e7224 */ /* 0x020fc600078e0008 */
[----:B------:R-:W-:Y:S01]  /*2070*/  ISETP.NE.AND.EX P1, PT, RZ, c[0x0][0x37c], PT, P0 ;  /* 0x0000df00ff007a0c */ /* 0x000fe20003f25300 */
[----:B------:R-:W-:Y:S02]  /*2080*/  IMAD.MOV.U32 R69, RZ, RZ, c[0x0][0x228] ;  /* 0x00008a00ff457624 */ /* 0x000fe400078e00ff */
[----:B------:R-:W-:-:S10]  /*2090*/  IMAD.IADD R6, R8, 0x1, -R235 ;  /* 0x0000000108067824 */ /* 0x000fd400078e0aeb */
[----:B-1----:R-:W-:-:S04]  /*20a0*/  @P1 IADD3 R2, P0, R241, c[0x0][0x378], RZ ;  /* 0x0000de00f1021a10 */ /* 0x002fc80007f1e0ff */
[----:B------:R-:W-:-:S05]  /*20b0*/  @P1 IADD3.X R3, R242, c[0x0][0x37c], RZ, P0, !PT ;  /* 0x0000df00f2031a10 */ /* 0x000fca00007fe4ff */
[----:B------:R1:W5:Y:S01]  /*20c0*/  @P1 LDG.E R126, [R2.64] ;  /* 0x0000000a027e1981 */ /* 0x000362000c1e1900 */
[----:B------:R-:W-:Y:S01]  /*20d0*/  BSSY B0, `(.L_x_180) ;  /* 0x000002e000007945 */ /* 0x000fe20003800000 */
[----:B-1----:R-:W-:-:S04]  /*20e0*/  LOP3.LUT R2, R238, 0xff000000, RZ, 0xc0, !PT ;  /* 0xff000000ee027812 */ /* 0x002fc800078ec0ff */
[----:B------:R-:W-:Y:S01]  /*20f0*/  SHF.R.U32.HI R2, RZ, 0x8, R2 ;  /* 0x00000008ff027819 */ /* 0x000fe20000011602 */
[----:B--2---:R-:W-:Y:S01]  /*2100*/  @P6 IMAD.IADD R69, R0, 0x1, -R4 ;  /* 0x0000000100456824 */ /* 0x004fe200078e0a04 */
[----:B------:R-:W-:-:S03]  /*2110*/  LOP3.LUT R0, R238, 0xff0000, RZ, 0xc0, !PT ;  /* 0x00ff0000ee007812 */ /* 0x000fc600078ec0ff */
[----:B------:R-:W-:Y:S01]  /*2120*/  IMAD.IADD R127, R6, 0x1, R69 ;  /* 0x00000001067f7824 */ /* 0x000fe200078e0245 */
[----:B------:R-:W-:-:S04]  /*2130*/  LEA.HI R2, R0, R2, RZ, 0x10 ;  /* 0x0000000200027211 */ /* 0x000fc800078f80ff */
[C---:B------:R-:W-:Y:S02]  /*2140*/  ISETP.GE.AND P0, PT, R127.reuse, 0x1, PT ;  /* 0x000000017f00780c */ /* 0x040fe40003f06270 */
[----:B------:R-:W-:Y:S02]  /*2150*/  IADD3 R0, R127, 0x3f, RZ ;  /* 0x0000003f7f007810 */ /* 0x000fe40007ffe0ff */
[----:B------:R-:W-:Y:S02]  /*2160*/  SHF.R.U32.HI R245, RZ, 0x10, R2 ;  /* 0x00000010fff57819 */ /* 0x000fe40000011602 */
[----:B------:R-:W-:Y:S02]  /*2170*/  SHF.R.S32.HI R3, RZ, 0x1f, R0 ;  /* 0x0000001fff037819 */ /* 0x000fe40000011400 */
[----:B------:R-:W-:Y:S02]  /*2180*/  ISETP.NE.AND P1, PT, R245, RZ, PT ;  /* 0x000000fff500720c */ /* 0x000fe40003f25270 */
[----:B------:R-:W-:Y:S01]  /*2190*/  LEA.HI R3, R3, R0, RZ, 0x6 ;  /* 0x0000000003037211 */ /* 0x000fe200078f30ff */
[----:B------:R-:W-:Y:S01]  /*21a0*/  IMAD.MOV.U32 R0, RZ, RZ, RZ ;  /* 0x000000ffff007224 */ /* 0x000fe200078e00ff */
[----:B------:R-:W-:-:S02]  /*21b0*/  LOP3.LUT R246, R2, 0xff, RZ, 0xc0, !PT ;  /* 0x000000ff02f67812 */ /* 0x000fc400078ec0ff */
[----:B------:R-:W-:Y:S02]  /*21c0*/  SEL R120, R245, c[0x0][0x338], P1 ;  /* 0x0000ce00f5787a07 */ /* 0x000fe40000800000 */
[----:B------:R-:W-:Y:S01]  /*21d0*/  SHF.R.S32.HI R121, RZ, 0x6, R3 ;  /* 0x00000006ff797819 */ /* 0x000fe20000011403 */
[----:B------:R-:W-:Y:S05]  /*21e0*/  @!P0 BRA `(.L_x_181) ;  /* 0x000001c000008947 */ /* 0x000fea0003800000 */
[----:B------:R-:W-:Y:S01]  /*21f0*/  IABS R2, R120 ;  /* 0x0000007800027213 */ /* 0x000fe20000000000 */
[----:B------:R-:W-:Y:S01]  /*2200*/  IMAD.MOV.U32 R4, RZ, RZ, RZ ;  /* 0x000000ffff047224 */ /* 0x000fe200078e00ff */
        /* <DEDUP_REMOVED lines=26> */
.L_x_181:
[----:B------:R-:W-:Y:S05]  /*23b0*/  BSYNC B0 ;  /* 0x0000000000007941 */ /* 0x000fea0003800000 */
.L_x_180:
[----:B------:R-:W-:-:S04]  /*23c0*/  IMAD R2, R246, R0, RZ ;  /* 0x00000000f6027224 */ /* 0x000fc800078e02ff */
[C---:B------:R-:W-:Y:S02]  /*23d0*/  IMAD.IADD R0, R2.reuse, 0x1, R0 ;  /* 0x0000000102007824 */ /* 0x040fe400078e0200 */
[----:B------:R-:W-:-:S03]  /*23e0*/  IMAD R3, R2, 0x40, -R6 ;  /* 0x0000004002037824 */ /* 0x000fc600078e0a06 */
[----:B------:R-:W-:Y:S02]  /*23f0*/  IMNMX R0, R121, R0, PT ;  /* 0x0000000079007217 */ /* 0x000fe40003800200 */
[----:B------:R-:W-:-:S03]  /*2400*/  IMNMX R3, RZ, R3, !PT ;  /* 0x00000003ff037217 */ /* 0x000fc60007800200 */
[----:B------:R-:W-:Y:S01]  /*2410*/  IMAD R0, R0, 0x40, -R6 ;  /* 0x0000004000007824 */ /* 0x000fe200078e0a06 */
[----:B------:R-:W-:-:S04]  /*2420*/  SHF.R.U32.HI R96, RZ, 0x6, R3 ;  /* 0x00000006ff607819 */ /* 0x000fc80000011603 */
[----:B------:R-:W-:-:S04]  /*2430*/  IMNMX R0, R0, R69, PT ;  /* 0x0000004500007217 */ /* 0x000fc80003800200 */
[----:B------:R-:W-:-:S13]  /*2440*/  ISETP.GT.AND P0, PT, R0, R3, PT ;  /* 0x000000030000720c */ /* 0x000fda0003f04270 */
[----:B------:R-:W-:Y:S01]  /*2450*/  @P0 IADD3 R2, R0, 0x3f, RZ ;  /* 0x0000003f00020810 */ /* 0x000fe20007ffe0ff */
[----:B------:R-:W-:-:S03]  /*2460*/  IMAD.MOV.U32 R0, RZ, RZ, R96 ;  /* 0x000000ffff007224 */ /* 0x000fc600078e0060 */
[----:B------:R-:W-:-:S04]  /*2470*/  @P0 SHF.R.S32.HI R3, RZ, 0x1f, R2 ;  /* 0x0000001fff030819 */ /* 0x000fc80000011402 */
[----:B------:R-:W-:-:S04]  /*2480*/  @P0 LEA.HI R2, R3, R2, RZ, 0x6 ;  /* 0x0000000203020211 */ /* 0x000fc800078f30ff */
[----:B------:R-:W-:-:S04]  /*2490*/  @P0 SHF.R.S32.HI R0, RZ, 0x6, R2 ;  /* 0x00000006ff000819 */ /* 0x000fc80000011402 */
[----:B------:R-:W-:-:S13]  /*24a0*/  ISETP.GT.AND P0, PT, R0, R96, PT ;  /* 0x000000600000720c */ /* 0x000fda0003f04270 */
[----:B------:R-:W-:Y:S05]  /*24b0*/  @!P0 BRA `(.L_x_182) ;  /* 0x0000511000008947 */ /* 0x000fea0003800000 */
[----:B------:R-:W-:Y:S01]  /*24c0*/  SHF.R.S32.HI R2, RZ, 0x1f, R11 ;  /* 0x0000001fff027819 */ /* 0x000fe2000001140b */
[----:B------:R-:W-:Y:S01]  /*24d0*/  IMAD.IADD R117, R69, 0x1, -R247 ;  /* 0x0000000145757824 */ /* 0x000fe200078e0af7 */
[C---:B------:R-:W-:Y:S01]  /*24e0*/  IADD3 R72, P0, R247.reuse, R11, RZ ;  /* 0x0000000bf7487210 */ /* 0x040fe20007f1e0ff */
[----:B------:R-:W-:Y:S01]  /*24f0*/  IMAD.MOV.U32 R5, RZ, RZ, c[0x0][0x238] ;  /* 0x00008e00ff057624 */ /* 0x000fe200078e00ff */
[----:B------:R-:W-:Y:S01]  /*2500*/  LOP3.LUT R22, R238, 0xffff, RZ, 0xc0, !PT ;  /* 0x0000ffffee167812 */ /* 0x000fe200078ec0ff */
[----:B------:R-:W-:Y:S01]  /*2510*/  IMAD.MOV.U32 R128, RZ, RZ, 0x6 ;  /* 0x00000006ff807424 */ /* 0x000fe200078e00ff */
[----:B------:R-:W-:Y:S01]  /*2520*/  LEA.HI.X.SX32 R73, R247, R2, 0x1, P0 ;  /* 0x00000002f7497211 */ /* 0x000fe200000f0eff */
[----:B------:R-:W-:Y:S01]  /*2530*/  IMAD.WIDE.U32 R2, R72, c[0x0][0x238], R210 ;  /* 0x00008e0048027a25 */ /* 0x000fe200078e00d2 */
[----:B------:R-:W-:Y:S02]  /*2540*/  IADD3 R59, R0, -0x1, RZ ;  /* 0xffffffff003b7810 */ /* 0x000fe40007ffe0ff */
[----:B------:R-:W-:Y:S01]  /*2550*/  SEL R10, R244, RZ, !P6 ;  /* 0x000000fff40a7207 */ /* 0x000fe20007000000 */
[----:B------:R-:W-:Y:S01]  /*2560*/  IMAD R4, R73, c[0x0][0x238], RZ ;  /* 0x00008e0049047a24 */ /* 0x000fe200078e02ff */
[----:B------:R-:W-:Y:S01]  /*2570*/  SEL R11, R243, RZ, !P6 ;  /* 0x000000fff30b7207 */ /* 0x000fe20007000000 */
[----:B------:R-:W-:Y:S01]  /*2580*/  IMAD R0, R59, -0x40, R117 ;  /* 0xffffffc03b007824 */ /* 0x000fe200078e0275 */
[C---:B------:R-:W-:Y:S01]  /*2590*/  SHF.L.U64.HI R124, R5.reuse, R128, c[0x0][0x23c] ;  /* 0x00008f00057c7619 */ /* 0x040fe20000010280 */
[----:B------:R-:W-:Y:S01]  /*25a0*/  IMAD R4, R72, c[0x0][0x23c], R4 ;  /* 0x00008f0048047a24 */ /* 0x000fe200078e0204 */
[----:B------:R-:W-:Y:S01]  /*25b0*/  ISETP.NE.U32.AND P2, PT, RZ, c[0x0][0x340], PT ;  /* 0x0000d000ff007a0c */ /* 0x000fe20003f45070 */
[----:B------:R-:W-:Y:S01]  /*25c0*/  IMAD.SHL.U32 R129, R5, 0x40, RZ ;  /* 0x0000004005817824 */ /* 0x000fe200078e00ff */
[C---:B------:R-:W-:Y:S01]  /*25d0*/  ISETP.GT.AND P0, PT, R0.reuse, 0x20, PT ;  /* 0x000000200000780c */ /* 0x040fe20003f04270 */
[----:B------:R-:W-:Y:S01]  /*25e0*/  IMAD.IADD R3, R3, 0x1, R4 ;  /* 0x0000000103037824 */ /* 0x000fe200078e0204 */
[----:B------:R-:W-:Y:S01]  /*25f0*/  ISETP.GE.AND P1, PT, R0, 0x1, PT ;  /* 0x000000010000780c */ /* 0x000fe20003f26270 */
[----:B------:R-:W-:Y:S01]  /*2600*/  IMAD R4, R10, c[0x0][0x248], RZ ;  /* 0x000092000a047a24 */ /* 0x000fe200078e02ff */
[----:B------:R-:W-:Y:S01]  /*2610*/  ISETP.NE.AND.EX P3, PT, RZ, c[0x0][0x344], PT, P2 ;  /* 0x0000d100ff007a0c */ /* 0x000fe20003f65320 */
[----:B------:R-:W-:Y:S01]  /*2620*/  IMAD.WIDE.U32 R2, R22, c[0x0][0x240], R2 ;  /* 0x0000900016027a25 */ /* 0x000fe200078e0002 */
[----:B------:R-:W-:-:S02]  /*2630*/  ISETP.GE.AND P6, PT, R210, c[0x0][0x1d4], PT ;  /* 0x00007500d2007a0c */ /* 0x000fc40003fc6270 */
[----:B------:R-:W-:Y:S01]  /*2640*/  ISETP.GE.AND P5, PT, R208, c[0x0][0x1d4], PT ;  /* 0x00007500d0007a0c */ /* 0x000fe20003fa6270 */
[----:B------:R-:W-:Y:S01]  /*2650*/  IMAD R3, R22, c[0x0][0x244], R3 ;  /* 0x0000910016037a24 */ /* 0x000fe200078e0203 */
[----:B------:R-:W-:Y:S01]  /*2660*/  ISETP.GE.AND P4, PT, R209, c[0x0][0x1d4], PT ;  /* 0x00007500d1007a0c */ /* 0x000fe20003f86270 */
[C---:B------:R-:W-:Y:S01]  /*2670*/  IMAD R4, R11.reuse, c[0x0][0x24c], R4 ;  /* 0x000093000b047a24 */ /* 0x040fe200078e0204 */
[----:B------:R-:W-:Y:S01]  /*2680*/  P2R R9, PR, RZ, 0x8 ;  /* 0x00000008ff097803 */ /* 0x000fe20000000000 */
[----:B------:R-:W-:Y:S01]  /*2690*/  IMAD.WIDE.U32 R80, R11, c[0x0][0x248], R2 ;  /* 0x000092000b507a25 */ /* 0x000fe200078e0002 */
[----:B------:R-:W-:-:S03]  /*26a0*/  SHF.R.S32.HI R3, RZ, 0x1f, R59 ;  /* 0x0000001fff037819 */ /* 0x000fc6000001143b */
[----:B------:R-:W-:Y:S02]  /*26b0*/  IMAD.IADD R79, R81, 0x1, R4 ;  /* 0x00000001514f7824 */ /* 0x000fe400078e0204 */
[----:B------:R-:W-:Y:S02]  /*26c0*/  IMAD.MOV.U32 R78, RZ, RZ, R80 ;  /* 0x000000ffff4e7224 */ /* 0x000fe400078e0050 */
[----:B------:R-:W-:Y:S02]  /*26d0*/  IMAD R2, R124, R59, RZ ;  /* 0x0000003b7c027224 */ /* 0x000fe400078e02ff */
[----:B------:R-:W-:Y:S02]  /*26e0*/  IMAD.MOV.U32 R123, RZ, RZ, 0x5 ;  /* 0x00000005ff7b7424 */ /* 0x000fe400078e00ff */
[----:B------:R-:W-:-:S03]  /*26f0*/  IMAD.WIDE.U32 R6, R59, R129, R78 ;  /* 0x000000813b067225 */ /* 0x000fc600078e004e */
[C---:B------:R-:W-:Y:S01]  /*2700*/  SHF.L.U64.HI R123, R5.reuse, R123, c[0x0][0x23c] ;  /* 0x00008f00057b7619 */ /* 0x040fe2000001027b */
[----:B------:R-:W-:Y:S01]  /*2710*/  IMAD.SHL.U32 R132, R5, 0x20, RZ ;  /* 0x0000002005847824 */ /* 0x000fe200078e00ff */
[----:B------:R-:W-:Y:S01]  /*2720*/  @P1 LEA R4, P3, R6, c[0x0][0x220], 0x1 ;  /* 0x0000880006041a11 */ /* 0x000fe200078608ff */
[----:B------:R-:W-:-:S03]  /*2730*/  IMAD R0, R3, R129, R2 ;  /* 0x0000008103007224 */ /* 0x000fc600078e0202 */
[----:B------:R-:W-:Y:S01]  /*2740*/  @P0 IADD3 R3, P2, R132, R6, RZ ;  /* 0x0000000684030210 */ /* 0x000fe20007f5e0ff */
[----:B------:R-:W-:-:S04]  /*2750*/  IMAD.IADD R0, R7, 0x1, R0 ;  /* 0x0000000107007824 */ /* 0x000fc800078e0200 */
[----:B------:R-:W-:Y:S01]  /*2760*/  @P0 IMAD.X R7, R0, 0x1, R123, P2 ;  /* 0x0000000100070824 */ /* 0x000fe200010e067b */
[----:B------:R-:W-:Y:S02]  /*2770*/  @P0 LEA R2, P2, R3, c[0x0][0x220], 0x1 ;  /* 0x0000880003020a11 */ /* 0x000fe400078408ff */
[----:B------:R-:W-:Y:S02]  /*2780*/  @P1 LEA.HI.X R5, R6, c[0x0][0x224], R0, 0x1, P3 ;  /* 0x0000890006051a11 */ /* 0x000fe400018f0c00 */
[----:B------:R-:W-:Y:S02]  /*2790*/  ISETP.NE.AND P3, PT, R9, RZ, PT ;  /* 0x000000ff0900720c */ /* 0x000fe40003f65270 */
[----:B------:R-:W-:Y:S01]  /*27a0*/  @P0 LEA.HI.X R3, R3, c[0x0][0x224], R7, 0x1, P2 ;  /* 0x0000890003030a11 */ /* 0x000fe200010f0c07 */
[----:B------:R-:W-:Y:S01]  /*27b0*/  @!PT LDS RZ, [RZ] ;  /* 0x00000000fffff984 */ /* 0x000fe20000000800 */
[----:B------:R-:W-:Y:S01]  /*27c0*/  @!PT LDS RZ, [RZ] ;  /* 0x00000000fffff984 */ /* 0x000fe20000000800 */
[----:B------:R-:W-:Y:S01]  /*27d0*/  @!PT LDS RZ, [RZ] ;  /* 0x00000000fffff984 */ /* 0x000fe20000000800 */
[----:B------:R1:W-:Y:S04]  /*27e0*/  @P1 LDGSTS.E.BYPASS.LTC128B.128 [R192+0x6100], [R4.64], !P6 ;  /* 0x0610000004c01fae */ /* 0x0003e8000f101d4a */
[----:B------:R1:W-:Y:S04]  /*27f0*/  @P1 LDGSTS.E.BYPASS.LTC128B.128 [R192+0x8100], [R4.64+0x80], !P5 ;  /* 0x0810008004c01fae */ /* 0x0003e8000e901d4a */
[----:B------:R1:W-:Y:S02]  /*2800*/  @P1 LDGSTS.E.BYPASS.LTC128B.128 [R192+0xa100], [R4.64+0x100], !P4 ;  /* 0x0a10010004c01fae */ /* 0x0003e4000e101d4a */
[----:B------:R-:W-:-:S02]  /*2810*/  @P3 IADD3 R6, P2, R241, c[0x0][0x340], RZ ;  /* 0x0000d000f1063a10 */ /* 0x000fc40007f5e0ff */
[----:B------:R2:W-:Y:S02]  /*2820*/  @P0 LDGSTS.E.BYPASS.LTC128B.128 [R192+0x7100], [R2.64], !P6 ;  /* 0x0710000002c00fae */ /* 0x0005e4000f101d4a */
[----:B------:R-:W-:Y:S02]  /*2830*/  @P3 IADD3.X R7, R242, c[0x0][0x344], RZ, P2, !PT ;  /* 0x0000d100f2073a10 */ /* 0x000fe400017fe4ff */
[----:B------:R2:W-:Y:S04]  /*2840*/  @P0 LDGSTS.E.BYPASS.LTC128B.128 [R192+0x9100], [R2.64+0x80], !P5 ;  /* 0x0910008002c00fae */ /* 0x0005e8000e901d4a */
[----:B------:R2:W-:Y:S01]  /*2850*/  @P0 LDGSTS.E.BYPASS.LTC128B.128 [R192+0xb100], [R2.64+0x100], !P4 ;  /* 0x0b10010002c00fae */ /* 0x0005e2000e101d4a */
[----:B------:R-:W-:Y:S02]  /*2860*/  ISETP.NE.AND P0, PT, R9, RZ, PT ;  /* 0x000000ff0900720c */ /* 0x000fe40003f05270 */
[----:B------:R-:W-:-:S02]  /*2870*/  ISETP.GE.AND P1, PT, R102, c[0x0][0x27c], PT ;  /* 0x00009f0066007a0c */ /* 0x000fc40003f26270 */
[C---:B------:R-:W-:Y:S02]  /*2880*/  IADD3 R25, R102.reuse, 0x20, RZ ;  /* 0x0000002066197810 */ /* 0x040fe40007ffe0ff */
[----:B------:R-:W-:Y:S01]  /*2890*/  IADD3 R24, R102, 0x40, RZ ;  /* 0x0000004066187810 */ /* 0x000fe20007ffe0ff */
[----:B------:R-:W-:Y:S01]  /*28a0*/  IMAD.MOV.U32 R122, RZ, RZ, c[0x0][0x27c] ;  /* 0x00009f00ff7a7624 */ /* 0x000fe200078e00ff */
[----:B------:R-:W-:Y:S01]  /*28b0*/  ISETP.GE.AND P2, PT, R25, c[0x0][0x27c], PT ;  /* 0x00009f0019007a0c */ /* 0x000fe20003f46270 */
[----:B------:R-:W0:Y:S04]  /*28c0*/  LDGDEPBAR ;  /* 0x00000000000079af */ /* 0x000e280000000000 */
[----:B------:R-:W3:Y:S01]  /*28d0*/  @P0 LDG.E R0, [R6.64] ;  /* 0x0000000a06000981 */ /* 0x000ee2000c1e1900 */
[----:B------:R-:W-:Y:S01]  /*28e0*/  LOP3.LUT R214, R214, 0xfffffffd, RZ, 0xc0, !PT ;  /* 0xfffffffdd6d67812 */ /* 0x000fe200078ec0ff */
[----:B------:R-:W-:Y:S01]  /*28f0*/  WARPSYNC 0xffffffff ;  /* 0xffffffff00007948 */ /* 0x000fe20003800000 */
[----:B------:R-:W-:Y:S01]  /*2900*/  ISETP.GE.AND P3, PT, R24, c[0x0][0x27c], PT ;  /* 0x00009f0018007a0c */ /* 0x000fe20003f66270 */
[----:B------:R-:W-:Y:S01]  /*2910*/  IMAD.SHL.U32 R122, R122, 0x2, RZ ;  /* 0x000000027a7a7824 */ /* 0x000fe200078e00ff */
[----:B------:R-:W-:-:S02]  /*2920*/  @P1 LOP3.LUT R214, R214, 0x2, RZ, 0xfc, !PT ;  /* 0x00000002d6d61812 */ /* 0x000fc400078efcff */
[----:B------:R-:W-:Y:S02]  /*2930*/  SHF.R.S32.HI R107, RZ, 0x1f, R106 ;  /* 0x0000001fff6b7819 */ /* 0x000fe4000001146a */
[----:B------:R-:W-:Y:S02]  /*2940*/  LOP3.LUT R214, R214, 0xfffffff7, RZ, 0xc0, !PT ;  /* 0xfffffff7d6d67812 */ /* 0x000fe400078ec0ff */
[----:B-1----:R-:W-:Y:S02]  /*2950*/  SHF.R.S32.HI R4, RZ, 0x1f, R212 ;  /* 0x0000001fff047819 */ /* 0x002fe400000114d4 */
[----:B------:R-:W-:Y:S02]  /*2960*/  LOP3.LUT R214, R214, 0xfffffffb, RZ, 0xc0, !PT ;  /* 0xfffffffbd6d67812 */ /* 0x000fe400078ec0ff */
[----:B-----5:R-:W-:Y:S02]  /*2970*/  SHF.R.S32.HI R18, RZ, 0x1f, R126 ;  /* 0x0000001fff127819 */ /* 0x020fe4000001147e */
[----:B------:R-:W-:-:S04]  /*2980*/  @P2 LOP3.LUT R214, R214, 0x4, RZ, 0xfc, !PT ;  /* 0x00000004d6d62812 */ /* 0x000fc800078efcff */
[----:B------:R-:W-:Y:S02]  /*2990*/  @P3 LOP3.LUT R214, R214, 0x8, RZ, 0xfc, !PT ;  /* 0x00000008d6d63812 */ /* 0x000fe400078efcff */
[----:B---3--:R-:W-:Y:S01]  /*29a0*/  @P0 SHF.R.S32.HI R17, RZ, 0x1f, R0 ;  /* 0x0000001fff110819 */ /* 0x008fe20000011400 */
[----:B------:R-:W-:Y:S02]  /*29b0*/  @!P0 IMAD.MOV.U32 R0, RZ, RZ, R243 ;  /* 0x000000ffff008224 */ /* 0x000fe400078e00f3 */
[----:B------:R-:W-:Y:S02]  /*29c0*/  @!P0 IMAD.MOV.U32 R17, RZ, RZ, R244 ;  /* 0x000000ffff118224 */ /* 0x000fe400078e00f4 */
[----:B--2---:R-:W-:Y:S01]  /*29d0*/  IMAD.MOV.U32 R125, RZ, RZ, c[0x0][0x280] ;  /* 0x0000a000ff7d7624 */ /* 0x004fe200078e00ff */
[----:B------:R-:W-:Y:S01]  /*29e0*/  BAR.SYNC.DEFER_BLOCKING 0x0 ;  /* 0x0000000000007b1d */ /* 0x000fe20000010000 */
[----:B------:R-:W-:Y:S01]  /*29f0*/  IMAD.MOV.U32 R5, RZ, RZ, c[0x0][0x290] ;  /* 0x0000a400ff057624 */ /* 0x000fe200078e00ff */
[----:B------:R-:W-:Y:S01]  /*2a00*/  MOV R134, c[0x0][0x27c] ;  /* 0x00009f0000867a02 */ /* 0x000fe20000000f00 */
[----:B------:R-:W-:Y:S01]  /*2a10*/  IMAD.WIDE.U32 R2, R22, c[0x0][0x260], R210 ;  /* 0x0000980016027a25 */ /* 0x000fe200078e00d2 */
[----:B------:R-:W-:-:S02]  /*2a20*/  SHF.L.U64.HI R125, R125, R128, c[0x0][0x284] ;  /* 0x0000a1007d7d7619 */ /* 0x000fc40000010280 */
[----:B------:R-:W-:Y:S01]  /*2a30*/  SHF.L.U64.HI R128, R5, R128, c[0x0][0x294] ;  /* 0x0000a50005807619 */ /* 0x000fe20000010280 */
[----:B------:R-:W-:Y:S01]  /*2a40*/  IMAD R6, R4, c[0x0][0x280], RZ ;  /* 0x0000a00004067a24 */ /* 0x000fe200078e02ff */
[----:B------:R-:W-:Y:S01]  /*2a50*/  ISETP.GE.AND P0, PT, R134, 0x1, PT ;  /* 0x000000018600780c */ /* 0x000fe20003f06270 */
[----:B------:R-:W-:Y:S01]  /*2a60*/  IMAD.IADD R118, R8, 0x1, R12 ;  /* 0x0000000108767824 */ /* 0x000fe200078e020c */
[----:B------:R-:W-:Y:S01]  /*2a70*/  LOP3.LUT R214, R214, 0xffffffef, RZ, 0xc0, !PT ;  /* 0xffffffefd6d67812 */ /* 0x000fe200078ec0ff */
[----:B------:R-:W-:Y:S01]  /*2a80*/  IMAD R8, R4, c[0x0][0x290], RZ ;  /* 0x0000a40004087a24 */ /* 0x000fe200078e02ff */
[----:B------:R-:W-:Y:S01]  /*2a90*/  ULDC UR6, c[0x0][0x280] ;  /* 0x0000a00000067ab9 */ /* 0x000fe20000000800 */
[----:B------:R-:W-:Y:S01]  /*2aa0*/  IMAD R3, R22, c[0x0][0x264], R3 ;  /* 0x0000990016037a24 */ /* 0x000fe200078e0203 */
[----:B------:R-:W-:Y:S01]  /*2ab0*/  LOP3.LUT R214, R214, 0xfffffffe, RZ, 0xc0, !PT ;  /* 0xfffffffed6d67812 */ /* 0x000fe200078ec0ff */
[C---:B------:R-:W-:Y:S01]  /*2ac0*/  IMAD R6, R212.reuse, c[0x0][0x284], R6 ;  /* 0x0000a100d4067a24 */ /* 0x040fe200078e0206 */
[----:B------:R-:W-:Y:S01]  /*2ad0*/  ULDC UR7, c[0x0][0x290] ;  /* 0x0000a40000077ab9 */ /* 0x000fe20000000800 */
[----:B------:R-:W-:Y:S01]  /*2ae0*/  IMAD.WIDE.U32 R4, R212, c[0x0][0x280], R106 ;  /* 0x0000a000d4047a25 */ /* 0x000fe200078e006a */
[----:B------:R-:W-:-:S02]  /*2af0*/  USHF.L.U32 UR6, UR6, 0x6, URZ ;  /* 0x0000000606067899 */ /* 0x000fc4000800063f */
[----:B------:R-:W-:Y:S01]  /*2b00*/  USHF.L.U32 UR7, UR7, 0x6, URZ ;  /* 0x0000000607077899 */ /* 0x000fe2000800063f */
[----:B------:R-:W-:Y:S01]  /*2b10*/  IMAD R7, R10, c[0x0][0x268], RZ ;  /* 0x00009a000a077a24 */ /* 0x000fe200078e02ff */
[----:B------:R-:W-:Y:S01]  /*2b20*/  IADD3 R9, R5, R6, RZ ;  /* 0x0000000605097210 */ /* 0x000fe20007ffe0ff */
[----:B------:R-:W-:Y:S01]  /*2b30*/  IMAD.WIDE.U32 R70, R11, c[0x0][0x268], R2 ;  /* 0x00009a000b467a25 */ /* 0x000fe200078e0002 */
[----:B------:R-:W-:Y:S01]  /*2b40*/  SEL R5, RZ, c[0x0][0x27c], !P1 ;  /* 0x00009f00ff057a07 */ /* 0x000fe20004800000 */
[----:B------:R-:W-:Y:S02]  /*2b50*/  ULDC.U8 UR5, c[0x0][0x298] ;  /* 0x0000a60000057ab9 */ /* 0x000fe40000000000 */
[----:B------:R-:W-:-:S04]  /*2b60*/  IMAD.WIDE.U32 R2, R212, c[0x0][0x290], R106 ;  /* 0x0000a400d4027a25 */ /* 0x000fc800078e006a */
[C---:B------:R-:W-:Y:S02]  /*2b70*/  IMAD R15, R212.reuse, c[0x0][0x294], R8 ;  /* 0x0000a500d40f7a24 */ /* 0x040fe400078e0208 */
[----:B------:R-:W-:Y:S02]  /*2b80*/  IMAD R23, R11, c[0x0][0x26c], R7 ;  /* 0x00009b000b177a24 */ /* 0x000fe400078e0207 */
[----:B------:R-:W-:-:S03]  /*2b90*/  IMAD.WIDE.U32 R10, R212, c[0x0][0x280], R102 ;  /* 0x0000a000d40a7a25 */ /* 0x000fc600078e0066 */
[----:B------:R-:W-:Y:S01]  /*2ba0*/  IADD3 R74, R71, R23, RZ ;  /* 0x00000017474a7210 */ /* 0x000fe20007ffe0ff */
[----:B------:R-:W-:Y:S01]  /*2bb0*/  IMAD.IADD R7, R3, 0x1, R15 ;  /* 0x0000000103077824 */ /* 0x000fe200078e020f */
[----:B------:R-:W-:Y:S01]  /*2bc0*/  IADD3 R3, R102, R5, RZ ;  /* 0x0000000566037210 */ /* 0x000fe20007ffe0ff */
[----:B------:R-:W-:Y:S01]  /*2bd0*/  IMAD.MOV.U32 R8, RZ, RZ, R4 ;  /* 0x000000ffff087224 */ /* 0x000fe200078e0004 */
[----:B------:R-:W-:Y:S01]  /*2be0*/  SEL R4, RZ, c[0x0][0x27c], !P2 ;  /* 0x00009f00ff047a07 */ /* 0x000fe20005000000 */
[----:B------:R-:W-:Y:S01]  /*2bf0*/  IMAD.IADD R5, R6, 0x1, R11 ;  /* 0x0000000106057824 */ /* 0x000fe200078e020b */
[----:B------:R-:W-:Y:S01]  /*2c00*/  SEL R11, RZ, c[0x0][0x27c], !P3 ;  /* 0x00009f00ff0b7a07 */ /* 0x000fe20005800000 */
[----:B------:R-:W-:Y:S01]  /*2c10*/  IMAD.MOV.U32 R6, RZ, RZ, R2 ;  /* 0x000000ffff067224 */ /* 0x000fe200078e0002 */
[----:B------:R-:W-:Y:S01]  /*2c20*/  IADD3 R14, R25, R4, RZ ;  /* 0x00000004190e7210 */ /* 0x000fe20007ffe0ff */
[----:B------:R-:W-:Y:S01]  /*2c30*/  IMAD.MOV.U32 R4, RZ, RZ, R10 ;  /* 0x000000ffff047224 */ /* 0x000fe200078e000a */
[----:B------:R-:W-:Y:S01]  /*2c40*/  SHF.R.S32.HI R2, RZ, 0x1f, R3 ;  /* 0x0000001fff027819 */ /* 0x000fe20000011403 */
[----:B------:R-:W-:Y:S01]  /*2c50*/  IMAD.IADD R13, R24, 0x1, R11 ;  /* 0x00000001180d7824 */ /* 0x000fe200078e020b */
[----:B------:R-:W-:Y:S01]  /*2c60*/  SHF.R.S32.HI R10, RZ, 0x1f, R14 ;  /* 0x0000001fff0a7819 */ /* 0x000fe2000001140e */
[----:B------:R-:W-:Y:S01]  /*2c70*/  IMAD.MOV.U32 R135, RZ, RZ, c[0x0][0x2b8] ;  /* 0x0000ae00ff877624 */ /* 0x000fe200078e00ff */
[-C--:B------:R-:W-:Y:S01]  /*2c80*/  LEA.HI R12, R2, R3.reuse, RZ, 0x3 ;  /* 0x00000003020c7211 */ /* 0x080fe200078f18ff */
[----:B------:R-:W-:Y:S01]  /*2c90*/  IMAD.WIDE.U32 R94, R0, c[0x0][0x2b0], RZ ;  /* 0x0000ac00005e7a25 */ /* 0x000fe200078e00ff */
[----:B------:R-:W-:-:S02]  /*2ca0*/  LEA.HI R19, R2, R3, RZ, 0x6 ;  /* 0x0000000302137211 */ /* 0x000fc400078f30ff */
[----:B------:R-:W-:Y:S01]  /*2cb0*/  SHF.R.S32.HI R16, RZ, 0x1f, R13 ;  /* 0x0000001fff107819 */ /* 0x000fe2000001140d */
[----:B------:R-:W-:Y:S01]  /*2cc0*/  IMAD.WIDE.U32 R2, R212, c[0x0][0x290], R102 ;  /* 0x0000a400d4027a25 */ /* 0x000fe200078e0066 */
[CC--:B------:R-:W-:Y:S02]  /*2cd0*/  LEA.HI R11, R10.reuse, R14.reuse, RZ, 0x3 ;  /* 0x0000000e0a0b7211 */ /* 0x0c0fe400078f18ff */
[----:B------:R-:W-:Y:S01]  /*2ce0*/  LEA.HI R14, R10, R14, RZ, 0x6 ;  /* 0x0000000e0a0e7211 */ /* 0x000fe200078f30ff */
[----:B------:R-:W-:Y:S01]  /*2cf0*/  IMAD.SHL.U32 R19, R19, 0x40, RZ ;  /* 0x0000004013137824 */ /* 0x000fe200078e00ff */
[-C--:B------:R-:W-:Y:S01]  /*2d00*/  LEA.HI R10, R16, R13.reuse, RZ, 0x3 ;  /* 0x0000000d100a7211 */ /* 0x080fe200078f18ff */
[----:B------:R-:W-:Y:S01]  /*2d10*/  IMAD.WIDE.U32 R86, R126, c[0x0][0x290], R6 ;  /* 0x0000a4007e567a25 */ /* 0x000fe200078e0006 */
[----:B------:R-:W-:Y:S02]  /*2d20*/  LEA.HI R13, R16, R13, RZ, 0x6 ;  /* 0x0000000d100d7211 */ /* 0x000fe400078f30ff */
[----:B------:R-:W-:Y:S01]  /*2d30*/  IADD3 R3, R15, R3, RZ ;  /* 0x000000030f037210 */ /* 0x000fe20007ffe0ff */
[----:B------:R-:W-:Y:S01]  /*2d40*/  IMAD.SHL.U32 R16, R14, 0x40, RZ ;  /* 0x000000400e107824 */ /* 0x000fe200078e00ff */
[----:B------:R-:W-:Y:S01]  /*2d50*/  LOP3.LUT R15, R218, 0x38, R12, 0xf8, !PT ;  /* 0x00000038da0f7812 */ /* 0x000fe200078ef80c */
[----:B------:R-:W-:Y:S01]  /*2d60*/  IMAD.WIDE.U32 R92, R22, c[0x0][0x1e8], RZ ;  /* 0x00007a00165c7a25 */ /* 0x000fe200078e00ff */
[----:B------:R-:W-:-:S02]  /*2d70*/  LOP3.LUT R14, R218, 0x38, R11, 0xf8, !PT ;  /* 0x00000038da0e7812 */ /* 0x000fc400078ef80b */
[----:B------:R-:W-:Y:S01]  /*2d80*/  SHF.L.U32 R13, R13, 0x6, RZ ;  /* 0x000000060d0d7819 */ /* 0x000fe200000006ff */
[----:B------:R-:W-:Y:S01]  /*2d90*/  IMAD.WIDE.U32 R90, R22, c[0x0][0x210], RZ ;  /* 0x00008400165a7a25 */ /* 0x000fe200078e00ff */
[----:B------:R-:W-:Y:S02]  /*2da0*/  LOP3.LUT R20, R218, 0x38, R10, 0xf8, !PT ;  /* 0x00000038da147812 */ /* 0x000fe400078ef80a */
[----:B------:R-:W-:Y:S01]  /*2db0*/  LOP3.LUT R21, R19, 0x7ffff000, RZ, 0xc0, !PT ;  /* 0x7ffff00013157812 */ /* 0x000fe200078ec0ff */
[----:B------:R-:W-:Y:S01]  /*2dc0*/  IMAD.WIDE.U32 R88, R126, c[0x0][0x280], R8 ;  /* 0x0000a0007e587a25 */ /* 0x000fe200078e0008 */
[-C--:B------:R-:W-:Y:S02]  /*2dd0*/  LOP3.LUT R19, R15, R219.reuse, RZ, 0x3c, !PT ;  /* 0x000000db0f137212 */ /* 0x080fe400078e3cff */
[----:B------:R-:W-:Y:S01]  /*2de0*/  LOP3.LUT R15, R14, R219, RZ, 0x3c, !PT ;  /* 0x000000db0e0f7212 */ /* 0x000fe200078e3cff */
[----:B------:R-:W-:Y:S01]  /*2df0*/  IMAD.WIDE.U32 R84, R126, c[0x0][0x280], R4 ;  /* 0x0000a0007e547a25 */ /* 0x000fe200078e0004 */
[----:B------:R-:W-:-:S02]  /*2e00*/  ISETP.NE.AND P1, PT, R135, 0x1, PT ;  /* 0x000000018700780c */ /* 0x000fc40003f25270 */
[----:B------:R-:W-:Y:S01]  /*2e10*/  LOP3.LUT R14, R13, 0x7ffff000, RZ, 0xc0, !PT ;  /* 0x7ffff0000d0e7812 */ /* 0x000fe200078ec0ff */
[----:B------:R-:W-:Y:S01]  /*2e20*/  IMAD.WIDE.U32 R82, R126, c[0x0][0x290], R2 ;  /* 0x0000a4007e527a25 */ /* 0x000fe200078e0002 */
[----:B------:R-:W-:Y:S02]  /*2e30*/  LOP3.LUT R13, R20, R219, RZ, 0x3c, !PT ;  /* 0x000000db140d7212 */ /* 0x000fe400078e3cff */
[----:B------:R-:W-:Y:S01]  /*2e40*/  LOP3.LUT R16, R16, 0x7ffff000, RZ, 0xc0, !PT ;  /* 0x7ffff00010107812 */ /* 0x000fe200078ec0ff */
[----:B------:R-:W-:Y:S01]  /*2e50*/  IMAD R133, R240, 0x40, R212 ;  /* 0x00000040f0857824 */ /* 0x000fe200078e02d4 */
[--C-:B------:R-:W-:Y:S01]  /*2e60*/  IADD3 R21, R19, R21, R220.reuse ;  /* 0x0000001513157210 */ /* 0x100fe20007ffe0dc */
[----:B------:R-:W-:Y:S01]  /*2e70*/  IMAD R116, R22, c[0x0][0x1ec], R93 ;  /* 0x00007b0016747a24 */ /* 0x000fe200078e025d */
[--C-:B------:R-:W-:Y:S01]  /*2e80*/  IADD3 R19, R13, R14, R220.reuse ;  /* 0x0000000e0d137210 */ /* 0x100fe20007ffe0dc */
[----:B------:R-:W-:Y:S01]  /*2e90*/  IMAD R13, R17, c[0x0][0x2b0], RZ ;  /* 0x0000ac00110d7a24 */ /* 0x000fe200078e02ff */
[----:B------:R-:W-:Y:S01]  /*2ea0*/  IADD3 R20, R15, R16, R220 ;  /* 0x000000100f147210 */ /* 0x000fe20007ffe0dc */
[----:B------:R-:W-:Y:S01]  /*2eb0*/  IMAD R15, R18, c[0x0][0x290], RZ ;  /* 0x0000a400120f7a24 */ /* 0x000fe200078e02ff */
[----:B------:R-:W-:Y:S01]  /*2ec0*/  LOP3.LUT R77, R12, 0xfffffff8, RZ, 0xc0, !PT ;  /* 0xfffffff80c4d7812 */ /* 0x000fe200078ec0ff */
[----:B------:R-:W-:Y:S01]  /*2ed0*/  IMAD R16, R18, c[0x0][0x280], RZ ;  /* 0x0000a00012107a24 */ /* 0x000fe200078e02ff */
[----:B------:R-:W-:Y:S01]  /*2ee0*/  LOP3.LUT R76, R11, 0xfffffff8, RZ, 0xc0, !PT ;  /* 0xfffffff80b4c7812 */ /* 0x000fe200078ec0ff */
[----:B------:R-:W-:Y:S01]  /*2ef0*/  IMAD R14, R0, c[0x0][0x2b4], R13 ;  /* 0x0000ad00000e7a24 */ /* 0x000fe200078e020d */
[----:B------:R-:W-:Y:S01]  /*2f00*/  LOP3.LUT R75, R10, 0xfffffff8, RZ, 0xc0, !PT ;  /* 0xfffffff80a4b7812 */ /* 0x000fe200078ec0ff */
[----:B------:R-:W-:Y:S01]  /*2f10*/  IMAD R0, R126, c[0x0][0x294], R15 ;  /* 0x0000a5007e007a24 */ /* 0x000fe200078e020f */
[----:B------:R-:W-:Y:S01]  /*2f20*/  @P1 LOP3.LUT R214, R214, 0x1, RZ, 0xfc, !PT ;  /* 0x00000001d6d61812 */ /* 0x000fe200078efcff */
[----:B------:R-:W-:Y:S01]  /*2f30*/  IMAD R13, R126, c[0x0][0x284], R16 ;  /* 0x0000a1007e0d7a24 */ /* 0x000fe200078e0210 */
[----:B------:R-:W-:Y:S01]  /*2f40*/  SHF.R.S32.HI R113, RZ, 0x3, R12 ;  /* 0x00000003ff717819 */ /* 0x000fe2000001140c */
[----:B------:R-:W-:Y:S01]  /*2f50*/  IMAD R115, R22, c[0x0][0x214], R91 ;  /* 0x0000850016737a24 */ /* 0x000fe200078e025b */
[----:B------:R-:W-:Y:S01]  /*2f60*/  SHF.R.S32.HI R112, RZ, 0x3, R11 ;  /* 0x00000003ff707819 */ /* 0x000fe2000001140b */
[----:B------:R-:W-:Y:S01]  /*2f70*/  IMAD.IADD R114, R95, 0x1, R14 ;  /* 0x000000015f727824 */ /* 0x000fe200078e020e */
[----:B------:R-:W-:Y:S01]  /*2f80*/  SHF.R.S32.HI R111, RZ, 0x3, R10 ;  /* 0x00000003ff6f7819 */ /* 0x000fe2000001140a */
[----:B------:R-:W-:Y:S01]  /*2f90*/  IMAD.IADD R110, R89, 0x1, R13 ;  /* 0x00000001596e7824 */ /* 0x000fe200078e020d */
[----:B------:R-:W-:Y:S01]  /*2fa0*/  IADD3 R109, R87, R0, RZ ;  /* 0x00000000576d7210 */ /* 0x000fe20007ffe0ff */
[----:B------:R-:W-:Y:S01]  /*2fb0*/  IMAD.IADD R108, R13, 0x1, R85 ;  /* 0x000000010d6c7824 */ /* 0x000fe200078e0255 */
[----:B------:R-:W-:Y:S01]  /*2fc0*/  SHF.R.S32.HI R105, RZ, 0x1f, R77 ;  /* 0x0000001fff697819 */ /* 0x000fe2000001144d */
[----:B------:R-:W-:Y:S01]  /*2fd0*/  IMAD.IADD R100, R0, 0x1, R83 ;  /* 0x0000000100647824 */ /* 0x000fe200078e0253 */
[----:B------:R-:W-:Y:S01]  /*2fe0*/  SHF.R.S32.HI R104, RZ, 0x1f, R76 ;  /* 0x0000001fff687819 */ /* 0x000fe2000001144c */
[----:B------:R-:W-:Y:S01]  /*2ff0*/  IMAD.SHL.U32 R99, R21, 0x2, RZ ;  /* 0x0000000215637824 */ /* 0x000fe200078e00ff */
[----:B------:R-:W-:Y:S01]  /*3000*/  SHF.R.S32.HI R101, RZ, 0x1f, R75 ;  /* 0x0000001fff657819 */ /* 0x000fe2000001144b */
[----:B------:R-:W-:Y:S01]  /*3010*/  IMAD.SHL.U32 R97, R19, 0x2, RZ ;  /* 0x0000000213617824 */ /* 0x000fe200078e00ff */
[----:B------:R-:W-:-:S02]  /*3020*/  SHF.L.U32 R98, R20, 0x1, RZ ;  /* 0x0000000114627819 */ /* 0x000fc400000006ff */
[----:B------:R-:W-:Y:S02]  /*3030*/  @P0 LOP3.LUT R214, R214, 0x10, RZ, 0xfc, !PT ;  /* 0x00000010d6d60812 */ /* 0x000fe400078efcff */
.L_x_207:
[----:B------:R-:W-:Y:S01]  /*3040*/  IMAD.SHL.U32 R66, R59, 0x40, RZ ;  /* 0x000000403b427824 */ /* 0x000fe200078e00ff */
[----:B------:R-:W-:Y:S04]  /*3050*/  DEPBAR.LE SB0, 0x0 ;  /* 0x000080000000791a */ /* 0x000fe80000000000 */
[----:B-1----:R-:W-:Y:S01]  /*3060*/  IMAD.IADD R2, R133, 0x1, R66 ;  /* 0x0000000185027824 */ /* 0x002fe200078e0242 */
[----:B------:R-:W-:Y:S01]  /*3070*/  ISETP.NE.AND P1, PT, R135, 0x1, PT ;  /* 0x000000018700780c */ /* 0x000fe20003f25270 */
[----:B------:R-:W-:Y:S01]  /*3080*/  IMAD.MOV.U32 R63, RZ, RZ, RZ ;  /* 0x000000ffff3f7224 */ /* 0x000fe200078e00ff */
[----:B------:R-:W-:Y:S01]  /*3090*/  WARPSYNC 0xffffffff ;  /* 0xffffffff00007948 */ /* 0x000fe20003800000 */
[----:B------:R-:W-:Y:S01]  /*30a0*/  IMAD.IADD R0, R118, 0x1, R2 ;  /* 0x0000000176007824 */ /* 0x000fe200078e0202 */
[----:B------:R-:W-:Y:S01]  /*30b0*/  ISETP.GE.AND P0, PT, R2, R69, PT ;  /* 0x000000450200720c */ /* 0x000fe20003f06270 */
[----:B------:R-:W-:Y:S01]  /*30c0*/  BSSY B1, `(.L_x_183) ;  /* 0x00003e1000017945 */ /* 0x000fe20003800000 */
[----:B------:R-:W-:Y:S01]  /*30d0*/  ISETP.GE.AND P2, PT, R134, 0x1, PT ;  /* 0x000000018600780c */ /* 0x000fe20003f46270 */
[----:B------:R-:W-:Y:S01]  /*30e0*/  IMAD.MOV.U32 R2, RZ, RZ, R0 ;  /* 0x000000ffff027224 */ /* 0x000fe200078e0000 */
[----:B------:R-:W-:Y:S05]  /*30f0*/  ISETP.GT.OR P0, PT, R133, 0x3f, P0 ;  /* 0x0000003f8500780c */ /* 0x000fea0000704670 */
        /* <DEDUP_REMOVED lines=11> */
[----:B------:R-:W-:Y:S01]  /*31b0*/  IMAD R0, R67, c[0x0][0x1e0], RZ ;  /* 0x0000780043007a24 */ /* 0x000fe200078e02ff */
[----:B------:R-:W-:Y:S03]  /*31c0*/  BAR.SYNC.DEFER_BLOCKING 0x0 ;  /* 0x0000000000007b1d */ /* 0x000fe60000010000 */
[----:B------:R-:W-:Y:S04]  /*31d0*/  IMAD R0, R64, c[0x0][0x1e4], R0 ;  /* 0x0000790040007a24 */ /* 0x000fe800078e0200 */
[----:B------:R-:W-:Y:S01]  /*31e0*/  IMAD.IADD R3, R3, 0x1, R0 ;  /* 0x0000000103037824 */ /* 0x000fe200078e0200 */
[----:B--2---:R-:W-:Y:S03]  /*31f0*/  SHF.R.S32.HI R68, RZ, 0x1f, R63 ;  /* 0x0000001fff447819 */ /* 0x004fe6000001143f */
[C---:B------:R-:W-:Y:S04]  /*3200*/  IMAD.WIDE.U32 R2, R63.reuse, c[0x0][0x1f0], R2 ;  /* 0x00007c003f027a25 */ /* 0x040fe800078e0002 */
[----:B------:R-:W-:Y:S01]  /*3210*/  IMAD R4, R68, c[0x0][0x1f0], RZ ;  /* 0x00007c0044047a24 */ /* 0x000fe200078e02ff */
[----:B------:R-:W-:Y:S03]  /*3220*/  IADD3 R0, P0, R92, R2, RZ ;  /* 0x000000025c007210 */ /* 0x000fe60007f1e0ff */
[----:B------:R-:W-:Y:S05]  /*3230*/  IMAD R4, R63, c[0x0][0x1f4], R4 ;  /* 0x00007d003f047a24 */ /* 0x000fea00078e0204 */
[----:B------:R-:W-:Y:S02]  /*3240*/  IADD3.X R2, R116, R3, R4, P0, !PT ;  /* 0x0000000374027210 */ /* 0x000fe400007fe404 */
[C---:B------:R-:W-:Y:S04]  /*3250*/  LEA R11, P0, R0.reuse, c[0x0][0x1c8], 0x1 ;  /* 0x00007200000b7a11 */ /* 0x040fe800078008ff */
[----:B------:R-:W-:Y:S01]  /*3260*/  LEA.HI.X R10, R0, c[0x0][0x1cc], R2, 0x1, P0 ;  /* 0x00007300000a7a11 */ /* 0x000fe200000f0c02 */
[----:B----4-:R-:W-:-:S05]  /*3270*/  @!P2 BRA `(.L_x_184) ;  /* 0x000039e00000a947 */ /* 0x010fca0003800000 */
[-C--:B------:R-:W-:Y:S01]  /*3280*/  IMAD R3, R125, R59.reuse, RZ ;  /* 0x0000003b7d037224 */ /* 0x080fe200078e02ff */
[----:B------:R-:W-:Y:S01]  /*3290*/  ISETP.NE.AND P0, PT, RZ, UR5, PT ;  /* 0x00000005ff007c0c */ /* 0x000fe2000bf05270 */
[----:B------:R-:W-:Y:S01]  /*32a0*/  IMAD R2, R128, R59, RZ ;  /* 0x0000003b80027224 */ /* 0x000fe200078e02ff */
[----:B------:R-:W-:Y:S01]  /*32b0*/  SHF.R.S32.HI R0, RZ, 0x1f, R59 ;  /* 0x0000001fff007819 */ /* 0x000fe2000001143b */
[----:B------:R-:W-:Y:S01]  /*32c0*/  IMAD.WIDE.U32 R8, R59, UR7, RZ ;  /* 0x000000073b087c25 */ /* 0x000fe2000f8e00ff */
[----:B------:R-:W-:Y:S03]  /*32d0*/  IADD3 R5, -R66, R69, RZ ;  /* 0x0000004542057210 */ /* 0x000fe60007ffe1ff */
[C---:B------:R-:W-:Y:S01]  /*32e0*/  IMAD R4, R0.reuse, UR6, R3 ;  /* 0x0000000600047c24 */ /* 0x040fe2000f8e0203 */
[----:B------:R-:W-:Y:S01]  /*32f0*/  IMNMX R65, R5, 0x40, PT ;  /* 0x0000004005417817 */ /* 0x000fe20003800200 */
[----:B------:R-:W-:Y:S02]  /*3300*/  IMAD R0, R0, UR7, R2 ;  /* 0x0000000700007c24 */ /* 0x000fe4000f8e0202 */
[----:B------:R-:W-:Y:S03]  /*3310*/  IMAD.WIDE.U32 R2, R59, UR6, RZ ;  /* 0x000000063b027c25 */ /* 0x000fe6000f8e00ff */
[----:B------:R-:W-:Y:S02]  /*3320*/  IADD3 R27, R9, R0, RZ ;  /* 0x00000000091b7210 */ /* 0x000fe40007ffe0ff */
[----:B------:R-:W-:Y:S01]  /*3330*/  IADD3 R26, R3, R4, RZ ;  /* 0x00000004031a7210 */ /* 0x000fe20007ffe0ff */
[----:B------:R-:W-:-:S05]  /*3340*/  @!P0 BRA `(.L_x_185) ;  /* 0x00001c7000008947 */ /* 0x000fca0003800000 */
[----:B------:R-:W-:Y:S01]  /*3350*/  ISETP.GE.AND P1, PT, R212, R65, PT ;  /* 0x00000041d400720c */ /* 0x000fe20003f26270 */
[----:B------:R-:W-:Y:S01]  /*3360*/  BSSY B0, `(.L_x_186) ;  /* 0x000003a000007945 */ /* 0x000fe20003800000 */
        /* <DEDUP_REMOVED lines=12> */
[----:B------:R-:W-:-:S05]  /*3430*/  @P1 BRA `(.L_x_187) ;  /* 0x000002c000001947 */ /* 0x000fca0003800000 */
[----:B------:R-:W-:Y:S01]  /*3440*/  IADD3 R0, P0, R88, R2, RZ ;  /* 0x0000000258007210 */ /* 0x000fe20007f1e0ff */
[----:B------:R-:W-:Y:S01]  /*3450*/  CS2R R30, SRZ ;  /* 0x00000000001e7805 */ /* 0x000fe2000001ff00 */
[----:B------:R-:W-:Y:S01]  /*3460*/  CS2R R32, SRZ ;  /* 0x0000000000207805 */ /* 0x000fe2000001ff00 */
[----:B------:R-:W-:Y:S01]  /*3470*/  CS2R R12, SRZ ;  /* 0x00000000000c7805 */ /* 0x000fe2000001ff00 */
[----:B------:R-:W-:Y:S01]  /*3480*/  CS2R R34, SRZ ;  /* 0x0000000000227805 */ /* 0x000fe2000001ff00 */
[----:B------:R-:W-:Y:S01]  /*3490*/  IMAD.X R2, R26, 0x1, R110, P0 ;  /* 0x000000011a027824 */ /* 0x000fe200000e066e */
[----:B------:R-:W-:Y:S01]  /*34a0*/  IADD3 R3, P0, R86, R8, RZ ;  /* 0x0000000856037210 */ /* 0x000fe20007f1e0ff */
[----:B------:R-:W-:Y:S01]  /*34b0*/  CS2R R14, SRZ ;  /* 0x00000000000e7805 */ /* 0x000fe2000001ff00 */
[----:B------:R-:W-:Y:S01]  /*34c0*/  CS2R R36, SRZ ;  /* 0x0000000000247805 */ /* 0x000fe2000001ff00 */
[----:B------:R-:W-:Y:S01]  /*34d0*/  CS2R R16, SRZ ;  /* 0x0000000000107805 */ /* 0x000fe2000001ff00 */
[----:B------:R-:W-:Y:S01]  /*34e0*/  CS2R R38, SRZ ;  /* 0x0000000000267805 */ /* 0x000fe2000001ff00 */
[----:B------:R-:W-:Y:S01]  /*34f0*/  IMAD.X R4, R27, 0x1, R109, P0 ;  /* 0x000000011b047824 */ /* 0x000fe200000e066d */
[C---:B------:R-:W-:Y:S01]  /*3500*/  LEA R6, P0, R0.reuse, c[0x0][0x270], 0x1 ;  /* 0x00009c0000067a11 */ /* 0x040fe200078008ff */
[----:B------:R-:W-:Y:S01]  /*3510*/  CS2R R18, SRZ ;  /* 0x0000000000127805 */ /* 0x000fe2000001ff00 */
[----:B------:R-:W-:Y:S01]  /*3520*/  CS2R R40, SRZ ;  /* 0x0000000000287805 */ /* 0x000fe2000001ff00 */
[----:B------:R-:W-:Y:S01]  /*3530*/  CS2R R20, SRZ ;  /* 0x0000000000147805 */ /* 0x000fe2000001ff00 */
[----:B------:R-:W-:Y:S02]  /*3540*/  LEA.HI.X R7, R0, c[0x0][0x274], R2, 0x1, P0 ;  /* 0x00009d0000077a11 */ /* 0x000fe400000f0c02 */
[C---:B------:R-:W-:Y:S04]  /*3550*/  LEA R2, P0, R3.reuse, c[0x0][0x288], 0x1 ;  /* 0x0000a20003027a11 */ /* 0x040fe800078008ff */
[----:B------:R-:W-:Y:S02]  /*3560*/  LEA.HI.X R3, R3, c[0x0][0x28c], R4, 0x1, P0 ;  /* 0x0000a30003037a11 */ /* 0x000fe400000f0c04 */
[----:B------:R-:W-:Y:S01]  /*3570*/  ISETP.GE.AND P0, PT, R106, c[0x0][0x27c], PT ;  /* 0x00009f006a007a0c */ /* 0x000fe20003f06270 */
[----:B------:R-:W-:Y:S11]  /*3580*/  CS2R R4, SRZ ;  /* 0x0000000000047805 */ /* 0x000ff6000001ff00 */
[----:B------:R-:W-:Y:S01]  /*3590*/  @!UPT UIADD3 URZ, URZ, URZ, URZ ;  /* 0x0000003f3f3ff290 */ /* 0x000fe2000fffe03f */
[----:B------:R1:W5:Y:S04]  /*35a0*/  @!P0 LDG.E.64 R30, [R6.64] ;  /* 0x0000000a061e8981 */ /* 0x000368000c1e1b00 */
[----:B------:R1:W5:Y:S01]  /*35b0*/  @!P0 LDG.E.64 R4, [R2.64] ;  /* 0x0000000a02048981 */ /* 0x000362000c1e1b00 */
[----:B------:R-:W-:Y:S11]  /*35c0*/  ISETP.GE.AND P0, PT, R144, c[0x0][0x27c], PT ;  /* 0x00009f0090007a0c */ /* 0x000ff60003f06270 */
[----:B------:R-:W-:Y:S02]  /*35d0*/  @!UPT UIADD3 URZ, URZ, URZ, URZ ;  /* 0x0000003f3f3ff290 */ /* 0x000fe4000fffe03f */
[----:B------:R1:W5:Y:S04]  /*35e0*/  @!P0 LDG.E.64 R32, [R6.64+0x20] ;  /* 0x0000200a06208981 */ /* 0x000368000c1e1b00 */
[----:B------:R1:W5:Y:S01]  /*35f0*/  @!P0 LDG.E.64 R12, [R2.64+0x20] ;  /* 0x0000200a020c8981 */ /* 0x000362000c1e1b00 */
        /* <DEDUP_REMOVED lines=15> */
[----:B------:R1:W5:Y:S02]  /*36f0*/  @!P0 LDG.E.64 R20, [R2.64+0xa0] ;  /* 0x0000a00a02148981 */ /* 0x000364000c1e1b00 */
.L_x_187:
[----:B------:R-:W-:Y:S05]  /*3700*/  BSYNC B0 ;  /* 0x0000000000007941 */ /* 0x000fea0003800000 */
.L_x_186:
[----:B------:R2:W3:Y:S04]  /*3710*/  SHFL.IDX PT, R47, R10, RZ, 0x1c1f ;  /* 0x001c1fff0a2f7589 */ /* 0x0004e800000e0000 */
[----:B------:R2:W4:Y:S01]  /*3720*/  SHFL.IDX PT, R46, R11, RZ, 0x1c1f ;  /* 0x001c1fff0b2e7589 */ /* 0x00052200000e0000 */
[----:B------:R-:W-:-:S05]  /*3730*/  @P1 BRA `(.L_x_188) ;  /* 0x0000379000001947 */ /* 0x000fca0003800000 */
[----:B------:R-:W-:Y:S01]  /*3740*/  ISETP.GE.AND P0, PT, R102, c[0x0][0x1d4], PT ;  /* 0x0000750066007a0c */ /* 0x000fe20003f06270 */
[----:B-1---5:R-:W-:Y:S01]  /*3750*/  IMAD.MOV.U32 R2, RZ, RZ, R38 ;  /* 0x000000ffff027224 */ /* 0x022fe200078e0026 */
[----:B------:R-:W-:Y:S01]  /*3760*/  BSSY B0, `(.L_x_189) ;  /* 0x000005b000007945 */ /* 0x000fe20003800000 */
[----:B------:R-:W-:Y:S02]  /*3770*/  IMAD.MOV.U32 R0, RZ, RZ, R39 ;  /* 0x000000ffff007224 */ /* 0x000fe400078e0027 */
[----:B------:R-:W-:Y:S02]  /*3780*/  IMAD.MOV.U32 R6, RZ, RZ, R40 ;  /* 0x000000ffff067224 */ /* 0x000fe400078e0028 */
[----:B------:R-:W-:Y:S01]  /*3790*/  IMAD.MOV.U32 R3, RZ, RZ, R41 ;  /* 0x000000ffff037224 */ /* 0x000fe200078e0029 */
[----:B------:R-:W-:Y:S01]  /*37a0*/  PRMT R44, R2, 0x5410, R0 ;  /* 0x00005410022c7816 */ /* 0x000fe20000000000 */
[----:B------:R-:W-:Y:S02]  /*37b0*/  IMAD.MOV.U32 R2, RZ, RZ, R34 ;  /* 0x000000ffff027224 */ /* 0x000fe400078e0022 */
[----:B------:R-:W-:Y:S01]  /*37c0*/  IMAD.MOV.U32 R0, RZ, RZ, R35 ;  /* 0x000000ffff007224 */ /* 0x000fe200078e0023 */
[----:B------:R-:W-:Y:S01]  /*37d0*/  PRMT R45, R6, 0x5410, R3 ;  /* 0x00005410062d7816 */ /* 0x000fe20000000003 */
[----:B------:R-:W-:Y:S01]  /*37e0*/  IMAD.MOV.U32 R6, RZ, RZ, R36 ;  /* 0x000000ffff067224 */ /* 0x000fe200078e0024 */
[----:B------:R-:W-:Y:S02]  /*37f0*/  MOV R3, R37 ;  /* 0x0000002500037202 */ /* 0x000fe40000000f00 */
[----:B------:R-:W-:Y:S01]  /*3800*/  PRMT R42, R2, 0x5410, R0 ;  /* 0x00005410022a7816 */ /* 0x000fe20000000000 */
[----:B------:R-:W-:Y:S01]  /*3810*/  IMAD.MOV.U32 R2, RZ, RZ, R20 ;  /* 0x000000ffff027224 */ /* 0x000fe200078e0014 */
[----:B------:R-:W-:Y:S01]  /*3820*/  PRMT R43, R6, 0x5410, R3 ;  /* 0x00005410062b7816 */ /* 0x000fe20000000003 */
[----:B------:R-:W-:Y:S01]  /*3830*/  IMAD.MOV.U32 R0, RZ, RZ, R21 ;  /* 0x000000ffff007224 */ /* 0x000fe200078e0015 */
[----:B------:R-:W-:Y:S01]  /*3840*/  MOV R3, R33 ;  /* 0x0000002100037202 */ /* 0x000fe20000000f00 */
[----:B------:R-:W-:Y:S03]  /*3850*/  IMAD.MOV.U32 R6, RZ, RZ, R32 ;  /* 0x000000ffff067224 */ /* 0x000fe600078e0020 */
[----:B------:R-:W-:Y:S01]  /*3860*/  PRMT R28, R2, 0x5410, R0 ;  /* 0x00005410021c7816 */ /* 0x000fe20000000000 */
[----:B------:R-:W-:Y:S01]  /*3870*/  IMAD.MOV.U32 R2, RZ, RZ, R18 ;  /* 0x000000ffff027224 */ /* 0x000fe200078e0012 */
[----:B------:R-:W-:Y:S02]  /*3880*/  MOV R0, R19 ;  /* 0x0000001300007202 */ /* 0x000fe40000000f00 */
[----:B------:R-:W-:Y:S02]  /*3890*/  PRMT R29, R6, 0x5410, R3 ;  /* 0x00005410061d7816 */ /* 0x000fe40000000003 */
[----:B------:R-:W-:Y:S01]  /*38a0*/  PRMT R27, R2, 0x5410, R0 ;  /* 0x00005410021b7816 */ /* 0x000fe20000000000 */
[----:B------:R-:W-:Y:S05]  /*38b0*/  IMAD.MOV.U32 R0, RZ, RZ, R16 ;  /* 0x000000ffff007224 */ /* 0x000fea00078e0010 */
[----:B------:R-:W-:Y:S01]  /*38c0*/  PRMT R26, R0, 0x7610, R26 ;  /* 0x00007610001a7816 */ /* 0x000fe2000000001a */
[----:B------:R-:W-:Y:S05]  /*38d0*/  IMAD.MOV.U32 R0, RZ, RZ, R17 ;  /* 0x000000ffff007224 */ /* 0x000fea00078e0011 */
[----:B------:R-:W-:Y:S01]  /*38e0*/  PRMT R26, R26, 0x5410, R0 ;  /* 0x000054101a1a7816 */ /* 0x000fe20000000000 */
[----:B------:R-:W-:Y:S05]  /*38f0*/  IMAD.MOV.U32 R0, RZ, RZ, R14 ;  /* 0x000000ffff007224 */ /* 0x000fea00078e000e */
[----:B------:R-:W-:Y:S02]  /*3900*/  PRMT R23, R0, 0x7610, R23 ;  /* 0x0000761000177816 */ /* 0x000fe40000000017 */
[----:B------:R-:W-:Y:S04]  /*3910*/  MOV R0, R15 ;  /* 0x0000000f00007202 */ /* 0x000fe80000000f00 */
[----:B------:R-:W-:Y:S01]  /*3920*/  PRMT R23, R23, 0x5410, R0 ;  /* 0x0000541017177816 */ /* 0x000fe20000000000 */
[----:B------:R-:W-:Y:S05]  /*3930*/  IMAD.MOV.U32 R0, RZ, RZ, R12 ;  /* 0x000000ffff007224 */ /* 0x000fea00078e000c */
[----:B------:R-:W-:Y:S01]  /*3940*/  PRMT R22, R0, 0x7610, R22 ;  /* 0x0000761000167816 */ /* 0x000fe20000000016 */
[----:B------:R-:W-:Y:S05]  /*3950*/  IMAD.MOV.U32 R0, RZ, RZ, R13 ;  /* 0x000000ffff007224 */ /* 0x000fea00078e000d */
[----:B------:R-:W-:Y:S01]  /*3960*/  PRMT R22, R22, 0x5410, R0 ;  /* 0x0000541016167816 */ /* 0x000fe20000000000 */
[----:B------:R-:W-:-:S05]  /*3970*/  @P0 BRA `(.L_x_190) ;  /* 0x0000039000000947 */ /* 0x000fca0003800000 */
[----:B------:R-:W-:Y:S01]  /*3980*/  ISETP.GE.AND P0, PT, R106, c[0x0][0x27c], PT ;  /* 0x00009f006a007a0c */ /* 0x000fe20003f06270 */
[----:B--2---:R-:W1:Y:S01]  /*3990*/  LDS.128 R8, [R202+0x6000] ;  /* 0x00600000ca087984 */ /* 0x004e620000000c00 */
[----:B------:R-:W-:Y:S02]  /*39a0*/  MOV R2, R4 ;  /* 0x0000000400027202 */ /* 0x000fe40000000f00 */
[----:B------:R-:W-:Y:S09]  /*39b0*/  MOV R6, R30 ;  /* 0x0000001e00067202 */ /* 0x000ff20000000f00 */
[----:B------:R-:W-:Y:S02]  /*39c0*/  @!P0 HADD2.F32 R2, -RZ, R2.H0_H0 ;  /* 0x20000002ff028230 */ /* 0x000fe40000004100 */
[----:B------:R-:W-:Y:S01]  /*39d0*/  @!P0 HADD2.F32 R6, -RZ, R6.H0_H0 ;  /* 0x20000006ff068230 */ /* 0x000fe20000004100 */
[----:B-1----:R-:W-:Y:S05]  /*39e0*/  @!P0 MOV R0, R8 ;  /* 0x0000000800008202 */ /* 0x002fea0000000f00 */
[--C-:B------:R-:W-:Y:S02]  /*39f0*/  @!P0 HADD2.F32 R3, -RZ, R0.reuse.H1_H1 ;  /* 0x30000000ff038230 */ /* 0x100fe40000004100 */
[----:B------:R-:W-:Y:S03]  /*3a00*/  @!P0 HADD2.F32 R0, -RZ, R0.H0_H0 ;  /* 0x20000000ff008230 */ /* 0x000fe60000004100 */
[C---:B------:R-:W-:Y:S04]  /*3a10*/  @!P0 FMUL.FTZ R7, R3.reuse, R2 ;  /* 0x0000000203078220 */ /* 0x040fe80000410000 */
[C---:B------:R-:W-:Y:S02]  /*3a20*/  @!P0 FFMA.FTZ R7, R0.reuse, R6, -R7 ;  /* 0x0000000600078223 */ /* 0x040fe40000010807 */
[----:B------:R-:W-:Y:S01]  /*3a30*/  @!P0 FMUL.FTZ R0, R0, R2 ;  /* 0x0000000200008220 */ /* 0x000fe20000410000 */
[----:B------:R-:W-:Y:S02]  /*3a40*/  @!P0 SHF.R.U64 R2, R4, 0x10, R5 ;  /* 0x0000001004028819 */ /* 0x000fe40000001205 */
[----:B------:R-:W-:Y:S01]  /*3a50*/  @!P0 SHF.R.U64 R4, R30, 0x10, R31 ;  /* 0x000000101e048819 */ /* 0x000fe2000000121f */
[----:B------:R-:W-:Y:S02]  /*3a60*/  @!P0 FFMA.FTZ R0, R3, R6, R0 ;  /* 0x0000000603008223 */ /* 0x000fe40000010000 */
[----:B------:R-:W-:Y:S02]  /*3a70*/  @!P0 HADD2.F32 R2, -RZ, R2.H0_H0 ;  /* 0x20000002ff028230 */ /* 0x000fe40000004100 */
[----:B------:R-:W-:Y:S01]  /*3a80*/  @!P0 HADD2.F32 R4, -RZ, R4.H0_H0 ;  /* 0x20000004ff048230 */ /* 0x000fe20000004100 */
[----:B------:R-:W-:Y:S01]  /*3a90*/  @!P0 F2FP.PACK_AB R6, R0, R7 ;  /* 0x000000070006823e */ /* 0x000fe200000000ff */
[----:B------:R-:W-:Y:S04]  /*3aa0*/  @!P0 IMAD.MOV.U32 R0, RZ, RZ, R9 ;  /* 0x000000ffff008224 */ /* 0x000fe800078e0009 */
[----:B------:R-:W-:Y:S01]  /*3ab0*/  @!P0 IMAD.MOV.U32 R8, RZ, RZ, R6 ;  /* 0x000000ffff088224 */ /* 0x000fe200078e0006 */
[----:B------:R-:W-:Y:S01]  /*3ac0*/  MOV R6, R31 ;  /* 0x0000001f00067202 */ /* 0x000fe20000000f00 */
[--C-:B------:R-:W-:Y:S02]  /*3ad0*/  @!P0 HADD2.F32 R3, -RZ, R0.reuse.H1_H1 ;  /* 0x30000000ff038230 */ /* 0x100fe40000004100 */
[----:B------:R-:W-:Y:S02]  /*3ae0*/  @!P0 HADD2.F32 R0, -RZ, R0.H0_H0 ;  /* 0x20000000ff008230 */ /* 0x000fe40000004100 */
[----:B------:R-:W-:Y:S01]  /*3af0*/  @!P0 HADD2.F32 R6, -RZ, R6.H0_H0 ;  /* 0x20000006ff068230 */ /* 0x000fe20000004100 */
[C---:B------:R-:W-:Y:S04]  /*3b00*/  @!P0 FMUL.FTZ R7, R3.reuse, R2 ;  /* 0x0000000203078220 */ /* 0x040fe80000410000 */
[C---:B------:R-:W-:Y:S02]  /*3b10*/  @!P0 FFMA.FTZ R7, R0.reuse, R4, -R7 ;  /* 0x0000000400078223 */ /* 0x040fe40000010807 */
[----:B------:R-:W-:Y:S01]  /*3b20*/  @!P0 FMUL.FTZ R0, R0, R2 ;  /* 0x0000000200008220 */ /* 0x000fe20000410000 */
[----:B------:R-:W-:Y:S03]  /*3b30*/  MOV R2, R5 ;  /* 0x0000000500027202 */ /* 0x000fe60000000f00 */
[----:B------:R-:W-:Y:S01]  /*3b40*/  @!P0 FFMA.FTZ R0, R3, R4, R0 ;  /* 0x0000000403008223 */ /* 0x000fe20000010000 */
[----:B------:R-:W-:Y:S04]  /*3b50*/  @!P0 SHF.R.U32.HI R3, RZ, 0x10, R5 ;  /* 0x00000010ff038819 */ /* 0x000fe80000011605 */
[----:B------:R-:W-:Y:S02]  /*3b60*/  @!P0 F2FP.PACK_AB R4, R0, R7 ;  /* 0x000000070004823e */ /* 0x000fe400000000ff */
[----:B------:R-:W-:Y:S02]  /*3b70*/  @!P0 MOV R0, R10 ;  /* 0x0000000a00008202 */ /* 0x000fe40000000f00 */
[----:B------:R-:W-:Y:S01]  /*3b80*/  @!P0 MOV R9, R4 ;  /* 0x0000000400098202 */ /* 0x000fe20000000f00 */
[----:B------:R-:W-:Y:S01]  /*3b90*/  @!P0 HADD2.F32 R4, -RZ, R2.H0_H0 ;  /* 0x20000002ff048230 */ /* 0x000fe20000004100 */
[----:B------:R-:W-:Y:S01]  /*3ba0*/  @!P0 SHF.R.U32.HI R7, RZ, 0x10, R31 ;  /* 0x00000010ff078819 */ /* 0x000fe2000001161f */
[--C-:B------:R-:W-:Y:S02]  /*3bb0*/  @!P0 HADD2.F32 R5, -RZ, R0.reuse.H1_H1 ;  /* 0x30000000ff058230 */ /* 0x100fe40000004100 */
[----:B------:R-:W-:Y:S03]  /*3bc0*/  @!P0 HADD2.F32 R2, -RZ, R0.H0_H0 ;  /* 0x20000000ff028230 */ /* 0x000fe60000004100 */
[CC--:B------:R-:W-:Y:S02]  /*3bd0*/  @!P0 FMUL.FTZ R30, R5.reuse, R4.reuse ;  /* 0x00000004051e8220 */ /* 0x0c0fe40000410000 */
[C---:B------:R-:W-:Y:S01]  /*3be0*/  @!P0 FMUL.FTZ R0, R2.reuse, R4 ;  /* 0x0000000402008220 */ /* 0x040fe20000410000 */
[----:B------:R-:W-:Y:S01]  /*3bf0*/  @!P0 HADD2.F32 R4, -RZ, R3.H0_H0 ;  /* 0x20000003ff048230 */ /* 0x000fe20000004100 */
[----:B------:R-:W-:Y:S01]  /*3c00*/  @!P0 FFMA.FTZ R48, R2, R6, -R30 ;  /* 0x0000000602308223 */ /* 0x000fe2000001081e */
[C---:B----4-:R-:W-:Y:S01]  /*3c10*/  LEA R30, P1, R102.reuse, R46, 0x1 ;  /* 0x0000002e661e7211 */ /* 0x050fe200078208ff */
[----:B------:R-:W-:Y:S02]  /*3c20*/  @!P0 IMAD.MOV.U32 R2, RZ, RZ, R11 ;  /* 0x000000ffff028224 */ /* 0x000fe400078e000b */
[----:B------:R-:W-:Y:S01]  /*3c30*/  @!P0 FFMA.FTZ R0, R5, R6, R0 ;  /* 0x0000000605008223 */ /* 0x000fe20000010000 */
[----:B---3--:R-:W-:Y:S01]  /*3c40*/  LEA.HI.X R31, R102, R47, R103, 0x1, P1 ;  /* 0x0000002f661f7211 */ /* 0x008fe200008f0c67 */
[----:B------:R-:W-:Y:S02]  /*3c50*/  @!P0 HADD2.F32 R6, -RZ, R7.H0_H0 ;  /* 0x20000007ff068230 */ /* 0x000fe40000004100 */
[--C-:B------:R-:W-:Y:S01]  /*3c60*/  @!P0 HADD2.F32 R5, -RZ, R2.reuse.H1_H1 ;  /* 0x30000002ff058230 */ /* 0x100fe20000004100 */
[----:B------:R-:W-:Y:S01]  /*3c70*/  @!P0 F2FP.PACK_AB R0, R0, R48 ;  /* 0x000000300000823e */ /* 0x000fe200000000ff */
[----:B------:R-:W-:Y:S03]  /*3c80*/  @!P0 HADD2.F32 R3, -RZ, R2.H0_H0 ;  /* 0x20000002ff038230 */ /* 0x000fe60000004100 */
[----:B------:R-:W-:Y:S01]  /*3c90*/  @!P0 FMUL.FTZ R7, R5, R4 ;  /* 0x0000000405078220 */ /* 0x000fe20000410000 */
[----:B------:R-:W-:Y:S01]  /*3ca0*/  @!P0 MOV R10, R0 ;  /* 0x00000000000a8202 */ /* 0x000fe20000000f00 */
[C---:B------:R-:W-:Y:S02]  /*3cb0*/  @!P0 FMUL.FTZ R2, R3.reuse, R4 ;  /* 0x0000000403028220 */ /* 0x040fe40000410000 */
[-C--:B------:R-:W-:Y:S02]  /*3cc0*/  @!P0 FFMA.FTZ R7, R3, R6.reuse, -R7 ;  /* 0x0000000603078223 */ /* 0x080fe40000010807 */
[----:B------:R-:W-:Y:S05]  /*3cd0*/  @!P0 FFMA.FTZ R2, R5, R6, R2 ;  /* 0x0000000605028223 */ /* 0x000fea0000010002 */
[----:B------:R-:W-:Y:S04]  /*3ce0*/  @!P0 F2FP.PACK_AB R2, R2, R7 ;  /* 0x000000070202823e */ /* 0x000fe800000000ff */
[----:B------:R-:W-:Y:S05]  /*3cf0*/  @!P0 MOV R11, R2 ;  /* 0x00000002000b8202 */ /* 0x000fea0000000f00 */
[----:B------:R1:W-:Y:S02]  /*3d00*/  ST.E.128 [R30.64], R8 ;  /* 0x000000081e007985 */ /* 0x0003e4000c101d0a */
.L_x_190:
[----:B------:R-:W-:Y:S05]  /*3d10*/  BSYNC B0 ;  /* 0x0000000000007941 */ /* 0x000fea0003800000 */
.L_x_189:
[----:B------:R-:W-:Y:S01]  /*3d20*/  ISETP.GE.AND P0, PT, R25, c[0x0][0x1d4], PT ;  /* 0x0000750019007a0c */ /* 0x000fe20003f06270 */
[----:B------:R-:W-:Y:S01]  /*3d30*/  @!UPT UIADD3 URZ, URZ, URZ, URZ ;  /* 0x0000003f3f3ff290 */ /* 0x000fe2000fffe03f */
[----:B------:R-:W-:Y:S11]  /*3d40*/  BSSY B0, `(.L_x_191) ;  /* 0x0000039000007945 */ /* 0x000ff60003800000 */
[----:B------:R-:W-:-:S05]  /*3d50*/  @P0 BRA `(.L_x_192) ;  /* 0x0000037000000947 */ /* 0x000fca0003800000 */
[----:B------:R-:W5:Y:S01]  /*3d60*/  LDS.128 R4, [R203+0x6000] ;  /* 0x00600000cb047984 */ /* 0x000f620000000c00 */
[----:B------:R-:W-:Y:S11]  /*3d70*/  ISETP.GE.AND P0, PT, R144, c[0x0][0x27c], PT ;  /* 0x00009f0090007a0c */ /* 0x000ff60003f06270 */
[----:B------:R-:W-:Y:S02]  /*3d80*/  @!UPT UIADD3 URZ, URZ, URZ, URZ ;  /* 0x0000003f3f3ff290 */ /* 0x000fe4000fffe03f */
[----:B------:R-:W-:Y:S01]  /*3d90*/  @!P0 HADD2.F32 R2, -RZ, R22.H0_H0 ;  /* 0x20000016ff028230 */ /* 0x000fe20000004100 */
[----:B-12---:R-:W-:Y:S01]  /*3da0*/  @!P0 SHF.R.U32.HI R10, RZ, 0x10, R33 ;  /* 0x00000010ff0a8819 */ /* 0x006fe20000011621 */
[----:B------:R-:W-:Y:S04]  /*3db0*/  @!P0 HADD2.F32 R8, -RZ, R29.H0_H0 ;  /* 0x2000001dff088230 */ /* 0x000fe80000004100 */
[----:B------:R-:W-:Y:S01]  /*3dc0*/  @!P0 HADD2.F32 R10, -RZ, R10.H0_H0 ;  /* 0x2000000aff0a8230 */ /* 0x000fe20000004100 */
[----:B-----5:R-:W-:Y:S05]  /*3dd0*/  @!P0 MOV R0, R4 ;  /* 0x0000000400008202 */ /* 0x020fea0000000f00 */
[--C-:B------:R-:W-:Y:S02]  /*3de0*/  @!P0 HADD2.F32 R3, -RZ, R0.reuse.H1_H1 ;  /* 0x30000000ff038230 */ /* 0x100fe40000004100 */
[----:B------:R-:W-:Y:S03]  /*3df0*/  @!P0 HADD2.F32 R0, -RZ, R0.H0_H0 ;  /* 0x20000000ff008230 */ /* 0x000fe60000004100 */
[C---:B------:R-:W-:Y:S04]  /*3e00*/  @!P0 FMUL.FTZ R9, R3.reuse, R2 ;  /* 0x0000000203098220 */ /* 0x040fe80000410000 */
[----:B------:R-:W-:Y:S01]  /*3e10*/  @!P0 FFMA.FTZ R11, R0, R8, -R9 ;  /* 0x00000008000b8223 */ /* 0x000fe20000010809 */
[----:B------:R-:W-:Y:S01]  /*3e20*/  @!P0 SHF.R.U64 R9, R32, 0x10, R33 ;  /* 0x0000001020098819 */ /* 0x000fe20000001221 */
[----:B------:R-:W-:Y:S01]  /*3e30*/  @!P0 FMUL.FTZ R0, R0, R2 ;  /* 0x0000000200008220 */ /* 0x000fe20000410000 */
[--C-:B------:R-:W-:Y:S03]  /*3e40*/  @!P0 SHF.R.U64 R2, R12, 0x10, R13.reuse ;  /* 0x000000100c028819 */ /* 0x100fe6000000120d */
[----:B------:R-:W-:Y:S01]  /*3e50*/  @!P0 FFMA.FTZ R0, R3, R8, R0 ;  /* 0x0000000803008223 */ /* 0x000fe20000010000 */
[----:B------:R-:W-:Y:S01]  /*3e60*/  @!P0 HADD2.F32 R9, -RZ, R9.H0_H0 ;  /* 0x20000009ff098230 */ /* 0x000fe20000004100 */
[----:B------:R-:W-:Y:S01]  /*3e70*/  @!P0 SHF.R.U32.HI R3, RZ, 0x10, R13 ;  /* 0x00000010ff038819 */ /* 0x000fe2000001160d */
[----:B------:R-:W-:Y:S02]  /*3e80*/  @!P0 HADD2.F32 R2, -RZ, R2.H0_H0 ;  /* 0x20000002ff028230 */ /* 0x000fe40000004100 */
[----:B------:R-:W-:Y:S02]  /*3e90*/  @!P0 F2FP.PACK_AB R11, R0, R11 ;  /* 0x0000000b000b823e */ /* 0x000fe400000000ff */
[----:B------:R-:W-:Y:S03]  /*3ea0*/  @!P0 MOV R0, R5 ;  /* 0x0000000500008202 */ /* 0x000fe60000000f00 */
[----:B------:R-:W-:Y:S02]  /*3eb0*/  @!P0 IMAD.MOV.U32 R4, RZ, RZ, R11 ;  /* 0x000000ffff048224 */ /* 0x000fe400078e000b */
[--C-:B------:R-:W-:Y:S02]  /*3ec0*/  @!P0 HADD2.F32 R8, -RZ, R0.reuse.H1_H1 ;  /* 0x30000000ff088230 */ /* 0x100fe40000004100 */
[----:B------:R-:W-:Y:S03]  /*3ed0*/  @!P0 HADD2.F32 R0, -RZ, R0.H0_H0 ;  /* 0x20000000ff008230 */ /* 0x000fe60000004100 */
[-C--:B------:R-:W-:Y:S04]  /*3ee0*/  @!P0 FMUL.FTZ R12, R8, R2.reuse ;  /* 0x00000002080c8220 */ /* 0x080fe80000410000 */
[CC--:B------:R-:W-:Y:S02]  /*3ef0*/  @!P0 FFMA.FTZ R12, R0.reuse, R9.reuse, -R12 ;  /* 0x00000009000c8223 */ /* 0x0c0fe4000001080c */
[----:B------:R-:W-:Y:S01]  /*3f00*/  @!P0 FMUL.FTZ R0, R0, R2 ;  /* 0x0000000200008220 */ /* 0x000fe20000410000 */
[----:B------:R-:W-:Y:S03]  /*3f10*/  @!P0 MOV R2, R6 ;  /* 0x0000000600028202 */ /* 0x000fe60000000f00 */
[----:B------:R-:W-:Y:S01]  /*3f20*/  @!P0 FFMA.FTZ R0, R8, R9, R0 ;  /* 0x0000000908008223 */ /* 0x000fe20000010000 */
[----:B------:R-:W-:Y:S02]  /*3f30*/  @!P0 HADD2.F32 R9, -RZ, R29.H1_H1 ;  /* 0x3000001dff098230 */ /* 0x000fe40000004100 */
[--C-:B------:R-:W-:Y:S02]  /*3f40*/  @!P0 HADD2.F32 R8, -RZ, R2.reuse.H1_H1 ;  /* 0x30000002ff088230 */ /* 0x100fe40000004100 */
[----:B------:R-:W-:Y:S01]  /*3f50*/  @!P0 F2FP.PACK_AB R0, R0, R12 ;  /* 0x0000000c0000823e */ /* 0x000fe200000000ff */
[----:B------:R-:W-:Y:S03]  /*3f60*/  @!P0 HADD2.F32 R2, -RZ, R2.H0_H0 ;  /* 0x20000002ff028230 */ /* 0x000fe60000004100 */
[----:B------:R-:W-:Y:S01]  /*3f70*/  @!P0 MOV R5, R0 ;  /* 0x0000000000058202 */ /* 0x000fe20000000f00 */
[----:B------:R-:W-:Y:S05]  /*3f80*/  @!P0 HADD2.F32 R0, -RZ, R22.H1_H1 ;  /* 0x30000016ff008230 */ /* 0x000fea0000004100 */
[-C--:B------:R-:W-:Y:S02]  /*3f90*/  @!P0 FMUL.FTZ R11, R8, R0.reuse ;  /* 0x00000000080b8220 */ /* 0x080fe40000410000 */
[C---:B------:R-:W-:Y:S02]  /*3fa0*/  @!P0 FMUL.FTZ R0, R2.reuse, R0 ;  /* 0x0000000002008220 */ /* 0x040fe40000410000 */
[----:B------:R-:W-:Y:S01]  /*3fb0*/  @!P0 FFMA.FTZ R12, R2, R9, -R11 ;  /* 0x00000009020c8223 */ /* 0x000fe2000001080b */
[----:B------:R-:W-:Y:S01]  /*3fc0*/  @!P0 MOV R2, R7 ;  /* 0x0000000700028202 */ /* 0x000fe20000000f00 */
[----:B------:R-:W-:Y:S01]  /*3fd0*/  @!P0 FFMA.FTZ R0, R8, R9, R0 ;  /* 0x0000000908008223 */ /* 0x000fe20000010000 */
[----:B------:R-:W-:Y:S03]  /*3fe0*/  @!P0 HADD2.F32 R8, -RZ, R3.H0_H0 ;  /* 0x20000003ff088230 */ /* 0x000fe60000004100 */
[--C-:B------:R-:W-:Y:S01]  /*3ff0*/  @!P0 HADD2.F32 R9, -RZ, R2.reuse.H1_H1 ;  /* 0x30000002ff098230 */ /* 0x100fe20000004100 */
[----:B------:R-:W-:Y:S01]  /*4000*/  @!P0 F2FP.PACK_AB R0, R0, R12 ;  /* 0x0000000c0000823e */ /* 0x000fe200000000ff */
[----:B------:R-:W-:Y:S03]  /*4010*/  @!P0 HADD2.F32 R3, -RZ, R2.H0_H0 ;  /* 0x20000002ff038230 */ /* 0x000fe60000004100 */
[----:B------:R-:W-:Y:S01]  /*4020*/  @!P0 MOV R6, R0 ;  /* 0x0000000000068202 */ /* 0x000fe20000000f00 */
[-C--:B------:R-:W-:Y:S02]  /*4030*/  @!P0 FMUL.FTZ R11, R9, R8.reuse ;  /* 0x00000008090b8220 */ /* 0x080fe40000410000 */
[C---:B------:R-:W-:Y:S02]  /*4040*/  @!P0 FMUL.FTZ R2, R3.reuse, R8 ;  /* 0x0000000803028220 */ /* 0x040fe40000410000 */
[-C--:B------:R-:W-:Y:S02]  /*4050*/  @!P0 FFMA.FTZ R11, R3, R10.reuse, -R11 ;  /* 0x0000000a030b8223 */ /* 0x080fe4000001080b */
[----:B------:R-:W-:Y:S02]  /*4060*/  IMAD.SHL.U32 R3, R216, 0x8, RZ ;  /* 0x00000008d8037824 */ /* 0x000fe400078e00ff */
[----:B------:R-:W-:Y:S03]  /*4070*/  @!P0 FFMA.FTZ R2, R9, R10, R2 ;  /* 0x0000000a09028223 */ /* 0x000fe60000010002 */
[C---:B----4-:R-:W-:Y:S02]  /*4080*/  LEA R8, P1, R3.reuse, R46, 0x1 ;  /* 0x0000002e03087211 */ /* 0x050fe400078208ff */
[----:B------:R-:W-:Y:S02]  /*4090*/  @!P0 F2FP.PACK_AB R2, R2, R11 ;  /* 0x0000000b0202823e */ /* 0x000fe400000000ff */
[----:B---3--:R-:W-:Y:S02]  /*40a0*/  LEA.HI.X.SX32 R9, R3, R47, 0x1, P1 ;  /* 0x0000002f03097211 */ /* 0x008fe400008f0eff */
[----:B------:R-:W-:Y:S05]  /*40b0*/  @!P0 MOV R7, R2 ;  /* 0x0000000200078202 */ /* 0x000fea0000000f00 */
[----:B------:R1:W-:Y:S02]  /*40c0*/  ST.E.128 [R8.64], R4 ;  /* 0x0000000408007985 */ /* 0x0003e4000c101d0a */
.L_x_192:
[----:B------:R-:W-:Y:S05]  /*40d0*/  BSYNC B0 ;  /* 0x0000000000007941 */ /* 0x000fea0003800000 */
.L_x_191:
[----:B------:R-:W-:Y:S01]  /*40e0*/  ISETP.GE.AND P0, PT, R24, c[0x0][0x1d4], PT ;  /* 0x0000750018007a0c */ /* 0x000fe20003f06270 */
[----:B------:R-:W-:Y:S01]  /*40f0*/  @!UPT UIADD3 URZ, URZ, URZ, URZ ;  /* 0x0000003f3f3ff290 */ /* 0x000fe2000fffe03f */
[----:B------:R-:W-:Y:S11]  /*4100*/  BSSY B0, `(.L_x_193) ;  /* 0x000003b000007945 */ /* 0x000ff60003800000 */
[----:B------:R-:W-:-:S05]  /*4110*/  @P0 BRA `(.L_x_194) ;  /* 0x0000039000000947 */ /* 0x000fca0003800000 */
[----:B-1----:R-:W1:Y:S01]  /*4120*/  LDS.128 R4, [R202+0x8000] ;  /* 0x00800000ca047984 */ /* 0x002e620000000c00 */
[----:B------:R-:W-:Y:S11]  /*4130*/  ISETP.GE.AND P0, PT, R141, c[0x0][0x27c], PT ;  /* 0x00009f008d007a0c */ /* 0x000ff60003f06270 */
[----:B------:R-:W-:Y:S02]  /*4140*/  @!UPT UIADD3 URZ, URZ, URZ, URZ ;  /* 0x0000003f3f3ff290 */ /* 0x000fe4000fffe03f */
[----:B------:R-:W-:Y:S01]  /*4150*/  @!P0 HADD2.F32 R2, -RZ, R23.H0_H0 ;  /* 0x20000017ff028230 */ /* 0x000fe20000004100 */
[--C-:B--2---:R-:W-:Y:S01]  /*4160*/  @!P0 SHF.R.U64 R10, R34, 0x10, R35.reuse ;  /* 0x00000010220a8819 */ /* 0x104fe20000001223 */
[----:B------:R-:W-:Y:S01]  /*4170*/  @!P0 HADD2.F32 R8, -RZ, R42.H0_H0 ;  /* 0x2000002aff088230 */ /* 0x000fe20000004100 */
[----:B------:R-:W-:Y:S03]  /*4180*/  @!P0 SHF.R.U32.HI R11, RZ, 0x10, R35 ;  /* 0x00000010ff0b8819 */ /* 0x000fe60000011623 */
[----:B------:R-:W-:Y:S01]  /*4190*/  @!P0 HADD2.F32 R10, -RZ, R10.H0_H0 ;  /* 0x2000000aff0a8230 */ /* 0x000fe20000004100 */
[----:B-1----:R-:W-:Y:S05]  /*41a0*/  @!P0 MOV R0, R4 ;  /* 0x0000000400008202 */ /* 0x002fea0000000f00 */
[--C-:B------:R-:W-:Y:S02]  /*41b0*/  @!P0 HADD2.F32 R3, -RZ, R0.reuse.H1_H1 ;  /* 0x30000000ff038230 */ /* 0x100fe40000004100 */
[----:B------:R-:W-:Y:S03]  /*41c0*/  @!P0 HADD2.F32 R0, -RZ, R0.H0_H0 ;  /* 0x20000000ff008230 */ /* 0x000fe60000004100 */
[C---:B------:R-:W-:Y:S04]  /*41d0*/  @!P0 FMUL.FTZ R9, R3.reuse, R2 ;  /* 0x0000000203098220 */ /* 0x040fe80000410000 */
[C---:B------:R-:W-:Y:S02]  /*41e0*/  @!P0 FFMA.FTZ R9, R0.reuse, R8, -R9 ;  /* 0x0000000800098223 */ /* 0x040fe40000010809 */
[----:B------:R-:W-:Y:S01]  /*41f0*/  @!P0 FMUL.FTZ R0, R0, R2 ;  /* 0x0000000200008220 */ /* 0x000fe20000410000 */
[----:B------:R-:W-:Y:S03]  /*4200*/  @!P0 MOV R2, R5 ;  /* 0x0000000500028202 */ /* 0x000fe60000000f00 */
[----:B------:R-:W-:Y:S01]  /*4210*/  @!P0 FFMA.FTZ R0, R3, R8, R0 ;  /* 0x0000000803008223 */ /* 0x000fe20000010000 */
[--C-:B------:R-:W-:Y:S02]  /*4220*/  @!P0 SHF.R.U64 R3, R14, 0x10, R15.reuse ;  /* 0x000000100e038819 */ /* 0x100fe4000000120f */
[----:B------:R-:W-:Y:S02]  /*4230*/  @!P0 SHF.R.U32.HI R8, RZ, 0x10, R15 ;  /* 0x00000010ff088819 */ /* 0x000fe4000001160f */
[----:B------:R-:W-:Y:S01]  /*4240*/  @!P0 F2FP.PACK_AB R12, R0, R9 ;  /* 0x00000009000c823e */ /* 0x000fe200000000ff */
[----:B------:R-:W-:Y:S02]  /*4250*/  @!P0 HADD2.F32 R3, -RZ, R3.H0_H0 ;  /* 0x20000003ff038230 */ /* 0x000fe40000004100 */
[--C-:B------:R-:W-:Y:S01]  /*4260*/  @!P0 HADD2.F32 R9, -RZ, R2.reuse.H1_H1 ;  /* 0x30000002ff098230 */ /* 0x100fe20000004100 */
[----:B------:R-:W-:Y:S01]  /*4270*/  @!P0 MOV R4, R12 ;  /* 0x0000000c00048202 */ /* 0x000fe20000000f00 */
[----:B------:R-:W-:Y:S03]  /*4280*/  @!P0 HADD2.F32 R0, -RZ, R2.H0_H0 ;  /* 0x20000002ff008230 */ /* 0x000fe60000004100 */
[CC--:B------:R-:W-:Y:S04]  /*4290*/  @!P0 FMUL.FTZ R2, R9.reuse, R3.reuse ;  /* 0x0000000309028220 */ /* 0x0c0fe80000410000 */
[CC--:B------:R-:W-:Y:S02]  /*42a0*/  @!P0 FFMA.FTZ R13, R0.reuse, R10.reuse, -R2 ;  /* 0x0000000a000d8223 */ /* 0x0c0fe40000010802 */
[----:B------:R-:W-:Y:S02]  /*42b0*/  @!P0 FMUL.FTZ R0, R0, R3 ;  /* 0x0000000300008220 */ /* 0x000fe40000410000 */
[----:B------:R-:W-:Y:S02]  /*42c0*/  @!P0 IMAD.MOV.U32 R2, RZ, RZ, R6 ;  /* 0x000000ffff028224 */ /* 0x000fe400078e0006 */
[----:B------:R-:W-:Y:S01]  /*42d0*/  @!P0 FFMA.FTZ R0, R9, R10, R0 ;  /* 0x0000000a09008223 */ /* 0x000fe20000010000 */
[----:B------:R-:W-:Y:S02]  /*42e0*/  @!P0 HADD2.F32 R10, -RZ, R42.H1_H1 ;  /* 0x3000002aff0a8230 */ /* 0x000fe40000004100 */
[--C-:B------:R-:W-:Y:S02]  /*42f0*/  @!P0 HADD2.F32 R9, -RZ, R2.reuse.H1_H1 ;  /* 0x30000002ff098230 */ /* 0x100fe40000004100 */
[----:B------:R-:W-:Y:S01]  /*4300*/  @!P0 F2FP.PACK_AB R3, R0, R13 ;  /* 0x0000000d0003823e */ /* 0x000fe200000000ff */
[----:B------:R-:W-:Y:S02]  /*4310*/  @!P0 HADD2.F32 R0, -RZ, R23.H1_H1 ;  /* 0x30000017ff008230 */ /* 0x000fe40000004100 */
[----:B------:R-:W-:Y:S01]  /*4320*/  @!P0 HADD2.F32 R2, -RZ, R2.H0_H0 ;  /* 0x20000002ff028230 */ /* 0x000fe20000004100 */
[----:B------:R-:W-:Y:S01]  /*4330*/  @!P0 MOV R5, R3 ;  /* 0x0000000300058202 */ /* 0x000fe20000000f00 */
[----:B------:R-:W-:Y:S02]  /*4340*/  @!P0 IMAD.MOV.U32 R3, RZ, RZ, R7 ;  /* 0x000000ffff038224 */ /* 0x000fe400078e0007 */
[-C--:B------:R-:W-:Y:S02]  /*4350*/  @!P0 FMUL.FTZ R12, R9, R0.reuse ;  /* 0x00000000090c8220 */ /* 0x080fe40000410000 */
[C---:B------:R-:W-:Y:S02]  /*4360*/  @!P0 FMUL.FTZ R0, R2.reuse, R0 ;  /* 0x0000000002008220 */ /* 0x040fe40000410000 */
[-C--:B------:R-:W-:Y:S01]  /*4370*/  @!P0 FFMA.FTZ R13, R2, R10.reuse, -R12 ;  /* 0x0000000a020d8223 */ /* 0x080fe2000001080c */
[----:B------:R-:W-:Y:S01]  /*4380*/  SHF.L.U32 R12, R215, 0x3, RZ ;  /* 0x00000003d70c7819 */ /* 0x000fe200000006ff */
[----:B------:R-:W-:Y:S01]  /*4390*/  @!P0 HADD2.F32 R2, -RZ, R8.H0_H0 ;  /* 0x20000008ff028230 */ /* 0x000fe20000004100 */
[----:B------:R-:W-:Y:S01]  /*43a0*/  @!P0 FFMA.FTZ R0, R9, R10, R0 ;  /* 0x0000000a09008223 */ /* 0x000fe20000010000 */
[--C-:B------:R-:W-:Y:S02]  /*43b0*/  @!P0 HADD2.F32 R8, -RZ, R3.reuse.H1_H1 ;  /* 0x30000003ff088230 */ /* 0x100fe40000004100 */
[----:B------:R-:W-:Y:S02]  /*43c0*/  @!P0 HADD2.F32 R3, -RZ, R3.H0_H0 ;  /* 0x20000003ff038230 */ /* 0x000fe40000004100 */
[----:B------:R-:W-:Y:S01]  /*43d0*/  @!P0 F2FP.PACK_AB R0, R0, R13 ;  /* 0x0000000d0000823e */ /* 0x000fe200000000ff */
[----:B------:R-:W-:Y:S01]  /*43e0*/  @!P0 HADD2.F32 R9, -RZ, R11.H0_H0 ;  /* 0x2000000bff098230 */ /* 0x000fe20000004100 */
[C---:B------:R-:W-:Y:S02]  /*43f0*/  @!P0 FMUL.FTZ R10, R8.reuse, R2 ;  /* 0x00000002080a8220 */ /* 0x040fe40000410000 */
[----:B------:R-:W-:Y:S01]  /*4400*/  @!P0 MOV R6, R0 ;  /* 0x0000000000068202 */ /* 0x000fe20000000f00 */
[C---:B------:R-:W-:Y:S02]  /*4410*/  @!P0 FMUL.FTZ R2, R3.reuse, R2 ;  /* 0x0000000203028220 */ /* 0x040fe40000410000 */
[-C--:B------:R-:W-:Y:S01]  /*4420*/  @!P0 FFMA.FTZ R3, R3, R9.reuse, -R10 ;  /* 0x0000000903038223 */ /* 0x080fe2000001080a */
[----:B----4-:R-:W-:Y:S01]  /*4430*/  MOV R10, R46 ;  /* 0x0000002e000a7202 */ /* 0x010fe20000000f00 */
[----:B------:R-:W-:Y:S02]  /*4440*/  @!P0 FFMA.FTZ R2, R8, R9, R2 ;  /* 0x0000000908028223 */ /* 0x000fe40000010002 */
[----:B---3--:R-:W-:Y:S01]  /*4450*/  IMAD.MOV.U32 R11, RZ, RZ, R47 ;  /* 0x000000ffff0b7224 */ /* 0x008fe200078e002f */
[----:B------:R-:W-:Y:S02]  /*4460*/  LEA R10, P1, R12, R10, 0x1 ;  /* 0x0000000a0c0a7211 */ /* 0x000fe400078208ff */
[----:B------:R-:W-:Y:S02]  /*4470*/  @!P0 F2FP.PACK_AB R2, R2, R3 ;  /* 0x000000030202823e */ /* 0x000fe400000000ff */
[----:B------:R-:W-:Y:S02]  /*4480*/  LEA.HI.X.SX32 R11, R12, R11, 0x1, P1 ;  /* 0x0000000b0c0b7211 */ /* 0x000fe400008f0eff */
[----:B------:R-:W-:Y:S05]  /*4490*/  @!P0 MOV R7, R2 ;  /* 0x0000000200078202 */ /* 0x000fea0000000f00 */
[----:B------:R1:W-:Y:S02]  /*44a0*/  ST.E.128 [R10.64], R4 ;  /* 0x000000040a007985 */ /* 0x0003e4000c101d0a */
.L_x_194:
[----:B------:R-:W-:Y:S05]  /*44b0*/  BSYNC B0 ;  /* 0x0000000000007941 */ /* 0x000fea0003800000 */
.L_x_193:
[----:B------:R-:W-:Y:S01]  /*44c0*/  ISETP.GE.AND P0, PT, R206, c[0x0][0x1d4], PT ;  /* 0x00007500ce007a0c */ /* 0x000fe20003f06270 */
[----:B------:R-:W-:Y:S01]  /*44d0*/  @!UPT UIADD3 URZ, URZ, URZ, URZ ;  /* 0x0000003f3f3ff290 */ /* 0x000fe2000fffe03f */
[----:B------:R-:W-:Y:S11]  /*44e0*/  BSSY B0, `(.L_x_195) ;  /* 0x0000038000007945 */ /* 0x000ff60003800000 */
[----:B------:R-:W-:-:S05]  /*44f0*/  @P0 BRA `(.L_x_196) ;  /* 0x0000036000000947 */ /* 0x000fca0003800000 */
[C---:B----4-:R-:W-:Y:S01]  /*4500*/  LEA R22, P0, R206.reuse, R46, 0x1 ;  /* 0x0000002ece167211 */ /* 0x050fe200078008ff */
[----:B-12---:R-:W1:Y:S03]  /*4510*/  LDS.128 R8, [R203+0x8000] ;  /* 0x00800000cb087984 */ /* 0x006e660000000c00 */
[----:B---3--:R-:W-:Y:S02]  /*4520*/  LEA.HI.X R23, R206, R47, R223, 0x1, P0 ;  /* 0x0000002fce177211 */ /* 0x008fe400000f0cdf */
[----:B------:R-:W-:Y:S11]  /*4530*/  ISETP.GE.AND P0, PT, R143, c[0x0][0x27c], PT ;  /* 0x00009f008f007a0c */ /* 0x000ff60003f06270 */
[----:B------:R-:W-:Y:S02]  /*4540*/  @!UPT UIADD3 URZ, URZ, URZ, URZ ;  /* 0x0000003f3f3ff290 */ /* 0x000fe4000fffe03f */
[----:B------:R-:W-:Y:S01]  /*4550*/  @!P0 HADD2.F32 R0, -RZ, R26.H0_H0 ;  /* 0x2000001aff008230 */ /* 0x000fe20000004100 */
[----:B------:R-:W-:Y:S01]  /*4560*/  @!P0 SHF.R.U64 R4, R16, 0x10, R17 ;  /* 0x0000001010048819 */ /* 0x000fe20000001211 */
[----:B------:R-:W-:Y:S01]  /*4570*/  @!P0 HADD2.F32 R6, -RZ, R43.H0_H0 ;  /* 0x2000002bff068230 */ /* 0x000fe20000004100 */
[----:B------:R-:W-:Y:S02]  /*4580*/  @!P0 SHF.R.U64 R13, R36, 0x10, R37 ;  /* 0x00000010240d8819 */ /* 0x000fe40000001225 */
[----:B------:R-:W-:Y:S02]  /*4590*/  @!P0 SHF.R.U32.HI R7, RZ, 0x10, R17 ;  /* 0x00000010ff078819 */ /* 0x000fe40000011611 */
[----:B------:R-:W-:Y:S02]  /*45a0*/  @!P0 SHF.R.U32.HI R14, RZ, 0x10, R37 ;  /* 0x00000010ff0e8819 */ /* 0x000fe40000011625 */
[----:B-1----:R-:W-:Y:S02]  /*45b0*/  @!P0 MOV R2, R8 ;  /* 0x0000000800028202 */ /* 0x002fe40000000f00 */
[----:B------:R-:W-:Y:S03]  /*45c0*/  @!P0 MOV R3, R9 ;  /* 0x0000000900038202 */ /* 0x000fe60000000f00 */
[--C-:B------:R-:W-:Y:S02]  /*45d0*/  @!P0 HADD2.F32 R5, -RZ, R2.reuse.H1_H1 ;  /* 0x30000002ff058230 */ /* 0x100fe40000004100 */
[----:B------:R-:W-:Y:S03]  /*45e0*/  @!P0 HADD2.F32 R2, -RZ, R2.H0_H0 ;  /* 0x20000002ff028230 */ /* 0x000fe60000004100 */
[CC--:B------:R-:W-:Y:S02]  /*45f0*/  @!P0 FMUL.FTZ R12, R5.reuse, R0.reuse ;  /* 0x00000000050c8220 */ /* 0x0c0fe40000410000 */
[C---:B------:R-:W-:Y:S02]  /*4600*/  @!P0 FMUL.FTZ R0, R2.reuse, R0 ;  /* 0x0000000002008220 */ /* 0x040fe40000410000 */
[-C--:B------:R-:W-:Y:S01]  /*4610*/  @!P0 FFMA.FTZ R17, R2, R6.reuse, -R12 ;  /* 0x0000000602118223 */ /* 0x080fe2000001080c */
[--C-:B------:R-:W-:Y:S01]  /*4620*/  @!P0 HADD2.F32 R12, -RZ, R3.reuse.H1_H1 ;  /* 0x30000003ff0c8230 */ /* 0x100fe20000004100 */
[----:B------:R-:W-:Y:S01]  /*4630*/  @!P0 FFMA.FTZ R0, R5, R6, R0 ;  /* 0x0000000605008223 */ /* 0x000fe20000010000 */
[----:B------:R-:W-:Y:S02]  /*4640*/  @!P0 HADD2.F32 R2, -RZ, R4.H0_H0 ;  /* 0x20000004ff028230 */ /* 0x000fe40000004100 */
[----:B------:R-:W-:Y:S01]  /*4650*/  @!P0 HADD2.F32 R4, -RZ, R3.H0_H0 ;  /* 0x20000003ff048230 */ /* 0x000fe20000004100 */
[----:B------:R-:W-:Y:S01]  /*4660*/  @!P0 MOV R3, R10 ;  /* 0x0000000a00038202 */ /* 0x000fe20000000f00 */
[----:B------:R-:W-:Y:S01]  /*4670*/  @!P0 HADD2.F32 R5, -RZ, R13.H0_H0 ;  /* 0x2000000dff058230 */ /* 0x000fe20000004100 */
[-C--:B------:R-:W-:Y:S02]  /*4680*/  @!P0 FMUL.FTZ R6, R12, R2.reuse ;  /* 0x000000020c068220 */ /* 0x080fe40000410000 */
[C---:B------:R-:W-:Y:S01]  /*4690*/  @!P0 FMUL.FTZ R2, R4.reuse, R2 ;  /* 0x0000000204028220 */ /* 0x040fe20000410000 */
[--C-:B------:R-:W-:Y:S01]  /*46a0*/  @!P0 HADD2.F32 R13, -RZ, R3.reuse.H1_H1 ;  /* 0x30000003ff0d8230 */ /* 0x100fe20000004100 */
[-C--:B------:R-:W-:Y:S01]  /*46b0*/  @!P0 FFMA.FTZ R16, R4, R5.reuse, -R6 ;  /* 0x0000000504108223 */ /* 0x080fe20000010806 */
[----:B------:R-:W-:Y:S01]  /*46c0*/  @!P0 HADD2.F32 R6, -RZ, R26.H1_H1 ;  /* 0x3000001aff068230 */ /* 0x000fe20000004100 */
[----:B------:R-:W-:Y:S01]  /*46d0*/  @!P0 FFMA.FTZ R2, R12, R5, R2 ;  /* 0x000000050c028223 */ /* 0x000fe20000010002 */
[----:B------:R-:W-:Y:S01]  /*46e0*/  @!P0 MOV R5, R11 ;  /* 0x0000000b00058202 */ /* 0x000fe20000000f00 */
[----:B------:R-:W-:Y:S02]  /*46f0*/  @!P0 HADD2.F32 R4, -RZ, R3.H0_H0 ;  /* 0x20000003ff048230 */ /* 0x000fe40000004100 */
[----:B------:R-:W-:Y:S01]  /*4700*/  @!P0 HADD2.F32 R12, -RZ, R43.H1_H1 ;  /* 0x3000002bff0c8230 */ /* 0x000fe20000004100 */
[----:B------:R-:W-:Y:S01]  /*4710*/  @!P0 F2FP.PACK_AB R2, R2, R16 ;  /* 0x000000100202823e */ /* 0x000fe200000000ff */
[CC--:B------:R-:W-:Y:S02]  /*4720*/  @!P0 FMUL.FTZ R15, R13.reuse, R6.reuse ;  /* 0x000000060d0f8220 */ /* 0x0c0fe40000410000 */
[C---:B------:R-:W-:Y:S01]  /*4730*/  @!P0 FMUL.FTZ R3, R4.reuse, R6 ;  /* 0x0000000604038220 */ /* 0x040fe20000410000 */
[----:B------:R-:W-:Y:S01]  /*4740*/  @!P0 MOV R9, R2 ;  /* 0x0000000200098202 */ /* 0x000fe20000000f00 */
[-C--:B------:R-:W-:Y:S01]  /*4750*/  @!P0 FFMA.FTZ R15, R4, R12.reuse, -R15 ;  /* 0x0000000c040f8223 */ /* 0x080fe2000001080f */
[----:B------:R-:W-:Y:S01]  /*4760*/  @!P0 HADD2.F32 R4, -RZ, R7.H0_H0 ;  /* 0x20000007ff048230 */ /* 0x000fe20000004100 */
[----:B------:R-:W-:Y:S01]  /*4770*/  @!P0 FFMA.FTZ R3, R13, R12, R3 ;  /* 0x0000000c0d038223 */ /* 0x000fe20000010003 */
[--C-:B------:R-:W-:Y:S02]  /*4780*/  @!P0 HADD2.F32 R6, -RZ, R5.reuse.H1_H1 ;  /* 0x30000005ff068230 */ /* 0x100fe40000004100 */
[----:B------:R-:W-:Y:S02]  /*4790*/  @!P0 HADD2.F32 R5, -RZ, R5.H0_H0 ;  /* 0x20000005ff058230 */ /* 0x000fe40000004100 */
[----:B------:R-:W-:Y:S01]  /*47a0*/  @!P0 F2FP.PACK_AB R3, R3, R15 ;  /* 0x0000000f0303823e */ /* 0x000fe200000000ff */
[----:B------:R-:W-:Y:S01]  /*47b0*/  @!P0 HADD2.F32 R7, -RZ, R14.H0_H0 ;  /* 0x2000000eff078230 */ /* 0x000fe20000004100 */
[-C--:B------:R-:W-:Y:S02]  /*47c0*/  @!P0 FMUL.FTZ R14, R6, R4.reuse ;  /* 0x00000004060e8220 */ /* 0x080fe40000410000 */
[----:B------:R-:W-:Y:S01]  /*47d0*/  @!P0 MOV R10, R3 ;  /* 0x00000003000a8202 */ /* 0x000fe20000000f00 */
[C---:B------:R-:W-:Y:S02]  /*47e0*/  @!P0 FMUL.FTZ R4, R5.reuse, R4 ;  /* 0x0000000405048220 */ /* 0x040fe40000410000 */
[----:B------:R-:W-:Y:S01]  /*47f0*/  @!P0 FFMA.FTZ R14, R5, R7, -R14 ;  /* 0x00000007050e8223 */ /* 0x000fe2000001080e */
[----:B------:R-:W-:Y:S01]  /*4800*/  @!P0 F2FP.PACK_AB R5, R0, R17 ;  /* 0x000000110005823e */ /* 0x000fe200000000ff */
[----:B------:R-:W-:Y:S03]  /*4810*/  @!P0 FFMA.FTZ R4, R6, R7, R4 ;  /* 0x0000000706048223 */ /* 0x000fe60000010004 */
[----:B------:R-:W-:Y:S02]  /*4820*/  @!P0 MOV R8, R5 ;  /* 0x0000000500088202 */ /* 0x000fe40000000f00 */
[----:B------:R-:W-:Y:S04]  /*4830*/  @!P0 F2FP.PACK_AB R0, R4, R14 ;  /* 0x0000000e0400823e */ /* 0x000fe800000000ff */
[----:B------:R-:W-:Y:S05]  /*4840*/  @!P0 MOV R11, R0 ;  /* 0x00000000000b8202 */ /* 0x000fea0000000f00 */
[----:B------:R1:W-:Y:S02]  /*4850*/  ST.E.128 [R22.64], R8 ;  /* 0x0000000816007985 */ /* 0x0003e4000c101d0a */
.L_x_196:
[----:B------:R-:W-:Y:S05]  /*4860*/  BSYNC B0 ;  /* 0x0000000000007941 */ /* 0x000fea0003800000 */
.L_x_195:
[----:B------:R-:W-:Y:S01]  /*4870*/  ISETP.GE.AND P0, PT, R205, c[0x0][0x1d4], PT ;  /* 0x00007500cd007a0c */ /* 0x000fe20003f06270 */
[----:B------:R-:W-:Y:S01]  /*4880*/  @!UPT UIADD3 URZ, URZ, URZ, URZ ;  /* 0x0000003f3f3ff290 */ /* 0x000fe2000fffe03f */
[----:B------:R-:W-:Y:S11]  /*4890*/  BSSY B0, `(.L_x_197) ;  /* 0x0000038000007945 */ /* 0x000ff60003800000 */
[----:B------:R-:W-:-:S05]  /*48a0*/  @P0 BRA `(.L_x_198) ;  /* 0x0000036000000947 */ /* 0x000fca0003800000 */
[C---:B-1--4-:R-:W-:Y:S01]  /*48b0*/  LEA R22, P0, R205.reuse, R46, 0x1 ;  /* 0x0000002ecd167211 */ /* 0x052fe200078008ff */
[----:B--2---:R-:W1:Y:S03]  /*48c0*/  LDS.128 R8, [R202+0xa000] ;  /* 0x00a00000ca087984 */ /* 0x004e660000000c00 */
[----:B---3--:R-:W-:Y:S02]  /*48d0*/  LEA.HI.X R23, R205, R47, R222, 0x1, P0 ;  /* 0x0000002fcd177211 */ /* 0x008fe400000f0cde */
[----:B------:R-:W-:Y:S11]  /*48e0*/  ISETP.GE.AND P0, PT, R140, c[0x0][0x27c], PT ;  /* 0x00009f008c007a0c */ /* 0x000ff60003f06270 */
[----:B------:R-:W-:Y:S02]  /*48f0*/  @!UPT UIADD3 URZ, URZ, URZ, URZ ;  /* 0x0000003f3f3ff290 */ /* 0x000fe4000fffe03f */
[----:B------:R-:W-:Y:S01]  /*4900*/  @!P0 HADD2.F32 R0, -RZ, R27.H0_H0 ;  /* 0x2000001bff008230 */ /* 0x000fe20000004100 */
[----:B------:R-:W-:Y:S01]  /*4910*/  @!P0 SHF.R.U64 R4, R18, 0x10, R19 ;  /* 0x0000001012048819 */ /* 0x000fe20000001213 */
[--C-:B------:R-:W-:Y:S01]  /*4920*/  @!P0 HADD2.F32 R6, -RZ, R44.reuse.H0_H0 ;  /* 0x2000002cff068230 */ /* 0x100fe20000004100 */
[----:B------:R-:W-:Y:S01]  /*4930*/  @!P0 SHF.R.U64 R13, R38, 0x10, R39 ;  /* 0x00000010260d8819 */ /* 0x000fe20000001227 */
[----:B------:R-:W-:Y:S01]  /*4940*/  @!P0 HADD2.F32 R15, -RZ, R44.H1_H1 ;  /* 0x3000002cff0f8230 */ /* 0x000fe20000004100 */
[----:B------:R-:W-:Y:S01]  /*4950*/  @!P0 SHF.R.U32.HI R7, RZ, 0x10, R19 ;  /* 0x00000010ff078819 */ /* 0x000fe20000011613 */
[----:B------:R-:W-:Y:S01]  /*4960*/  @!P0 HADD2.F32 R4, -RZ, R4.H0_H0 ;  /* 0x20000004ff048230 */ /* 0x000fe20000004100 */
[----:B------:R-:W-:Y:S01]  /*4970*/  @!P0 SHF.R.U32.HI R17, RZ, 0x10, R39 ;  /* 0x00000010ff118819 */ /* 0x000fe20000011627 */
[----:B------:R-:W-:Y:S02]  /*4980*/  @!P0 HADD2.F32 R13, -RZ, R13.H0_H0 ;  /* 0x2000000dff0d8230 */ /* 0x000fe40000004100 */
[----:B------:R-:W-:Y:S02]  /*4990*/  @!P0 HADD2.F32 R7, -RZ, R7.H0_H0 ;  /* 0x20000007ff078230 */ /* 0x000fe40000004100 */
[----:B------:R-:W-:Y:S01]  /*49a0*/  @!P0 HADD2.F32 R17, -RZ, R17.H0_H0 ;  /* 0x20000011ff118230 */ /* 0x000fe20000004100 */
[----:B-1----:R-:W-:Y:S02]  /*49b0*/  @!P0 MOV R2, R8 ;  /* 0x0000000800028202 */ /* 0x002fe40000000f00 */
[----:B------:R-:W-:Y:S03]  /*49c0*/  @!P0 MOV R3, R9 ;  /* 0x0000000900038202 */ /* 0x000fe60000000f00 */
[--C-:B------:R-:W-:Y:S02]  /*49d0*/  @!P0 HADD2.F32 R5, -RZ, R2.reuse.H1_H1 ;  /* 0x30000002ff058230 */ /* 0x100fe40000004100 */
[----:B------:R-:W-:Y:S02]  /*49e0*/  @!P0 HADD2.F32 R2, -RZ, R2.H0_H0 ;  /* 0x20000002ff028230 */ /* 0x000fe40000004100 */
[--C-:B------:R-:W-:Y:S01]  /*49f0*/  @!P0 HADD2.F32 R12, -RZ, R3.reuse.H1_H1 ;  /* 0x30000003ff0c8230 */ /* 0x100fe20000004100 */
[CC--:B------:R-:W-:Y:S01]  /*4a00*/  @!P0 FMUL.FTZ R14, R5.reuse, R0.reuse ;  /* 0x00000000050e8220 */ /* 0x0c0fe20000410000 */
[----:B------:R-:W-:Y:S01]  /*4a10*/  @!P0 HADD2.F32 R3, -RZ, R3.H0_H0 ;  /* 0x20000003ff038230 */ /* 0x000fe20000004100 */
[C---:B------:R-:W-:Y:S02]  /*4a20*/  @!P0 FMUL.FTZ R0, R2.reuse, R0 ;  /* 0x0000000002008220 */ /* 0x040fe40000410000 */
[-C--:B------:R-:W-:Y:S02]  /*4a30*/  @!P0 FFMA.FTZ R26, R2, R6.reuse, -R14 ;  /* 0x00000006021a8223 */ /* 0x080fe4000001080e */
[----:B------:R-:W-:Y:S01]  /*4a40*/  @!P0 FFMA.FTZ R0, R5, R6, R0 ;  /* 0x0000000605008223 */ /* 0x000fe20000010000 */
[----:B------:R-:W-:Y:S01]  /*4a50*/  @!P0 MOV R5, R10 ;  /* 0x0000000a00058202 */ /* 0x000fe20000000f00 */
[CC--:B------:R-:W-:Y:S02]  /*4a60*/  @!P0 FMUL.FTZ R14, R12.reuse, R4.reuse ;  /* 0x000000040c0e8220 */ /* 0x0c0fe40000410000 */
[C---:B------:R-:W-:Y:S01]  /*4a70*/  @!P0 FMUL.FTZ R2, R3.reuse, R4 ;  /* 0x0000000403028220 */ /* 0x040fe20000410000 */
[----:B------:R-:W-:Y:S01]  /*4a80*/  @!P0 MOV R4, R11 ;  /* 0x0000000b00048202 */ /* 0x000fe20000000f00 */
[-C--:B------:R-:W-:Y:S01]  /*4a90*/  @!P0 FFMA.FTZ R19, R3, R13.reuse, -R14 ;  /* 0x0000000d03138223 */ /* 0x080fe2000001080e */
[----:B------:R-:W-:Y:S01]  /*4aa0*/  @!P0 HADD2.F32 R14, -RZ, R5.H1_H1 ;  /* 0x30000005ff0e8230 */ /* 0x000fe20000004100 */
[----:B------:R-:W-:Y:S01]  /*4ab0*/  @!P0 FFMA.FTZ R2, R12, R13, R2 ;  /* 0x0000000d0c028223 */ /* 0x000fe20000010002 */
[----:B------:R-:W-:Y:S02]  /*4ac0*/  @!P0 HADD2.F32 R3, -RZ, R27.H1_H1 ;  /* 0x3000001bff038230 */ /* 0x000fe40000004100 */
[----:B------:R-:W-:Y:S02]  /*4ad0*/  @!P0 HADD2.F32 R6, -RZ, R5.H0_H0 ;  /* 0x20000005ff068230 */ /* 0x000fe40000004100 */
[----:B------:R-:W-:Y:S01]  /*4ae0*/  @!P0 F2FP.PACK_AB R2, R2, R19 ;  /* 0x000000130202823e */ /* 0x000fe200000000ff */
[--C-:B------:R-:W-:Y:S02]  /*4af0*/  @!P0 HADD2.F32 R5, -RZ, R4.reuse.H0_H0 ;  /* 0x20000004ff058230 */ /* 0x100fe40000004100 */
[----:B------:R-:W-:Y:S01]  /*4b00*/  @!P0 HADD2.F32 R16, -RZ, R4.H1_H1 ;  /* 0x30000004ff108230 */ /* 0x000fe20000004100 */
[-C--:B------:R-:W-:Y:S01]  /*4b10*/  @!P0 FMUL.FTZ R4, R14, R3.reuse ;  /* 0x000000030e048220 */ /* 0x080fe20000410000 */
[----:B------:R-:W-:Y:S01]  /*4b20*/  @!P0 MOV R9, R2 ;  /* 0x0000000200098202 */ /* 0x000fe20000000f00 */
[C---:B------:R-:W-:Y:S02]  /*4b30*/  @!P0 FMUL.FTZ R3, R6.reuse, R3 ;  /* 0x0000000306038220 */ /* 0x040fe40000410000 */
[----:B------:R-:W-:Y:S02]  /*4b40*/  @!P0 FFMA.FTZ R6, R6, R15, -R4 ;  /* 0x0000000f06068223 */ /* 0x000fe40000010804 */
[CC--:B------:R-:W-:Y:S02]  /*4b50*/  @!P0 FMUL.FTZ R4, R5.reuse, R7.reuse ;  /* 0x0000000705048220 */ /* 0x0c0fe40000410000 */
[----:B------:R-:W-:Y:S02]  /*4b60*/  @!P0 FMUL.FTZ R18, R16, R7 ;  /* 0x0000000710128220 */ /* 0x000fe40000410000 */
[----:B------:R-:W-:Y:S02]  /*4b70*/  @!P0 FFMA.FTZ R3, R14, R15, R3 ;  /* 0x0000000f0e038223 */ /* 0x000fe40000010003 */
[-C--:B------:R-:W-:Y:S01]  /*4b80*/  @!P0 FFMA.FTZ R18, R5, R17.reuse, -R18 ;  /* 0x0000001105128223 */ /* 0x080fe20000010812 */
[----:B------:R-:W-:Y:S01]  /*4b90*/  @!P0 F2FP.PACK_AB R5, R0, R26 ;  /* 0x0000001a0005823e */ /* 0x000fe200000000ff */
[----:B------:R-:W-:Y:S01]  /*4ba0*/  @!P0 FFMA.FTZ R4, R16, R17, R4 ;  /* 0x0000001110048223 */ /* 0x000fe20000010004 */
[----:B------:R-:W-:Y:S02]  /*4bb0*/  @!P0 F2FP.PACK_AB R3, R3, R6 ;  /* 0x000000060303823e */ /* 0x000fe400000000ff */
[----:B------:R-:W-:Y:S02]  /*4bc0*/  @!P0 MOV R8, R5 ;  /* 0x0000000500088202 */ /* 0x000fe40000000f00 */
[----:B------:R-:W-:Y:S02]  /*4bd0*/  @!P0 F2FP.PACK_AB R0, R4, R18 ;  /* 0x000000120400823e */ /* 0x000fe400000000ff */
[----:B------:R-:W-:Y:S02]  /*4be0*/  @!P0 MOV R10, R3 ;  /* 0x00000003000a8202 */ /* 0x000fe40000000f00 */
[----:B------:R-:W-:Y:S05]  /*4bf0*/  @!P0 MOV R11, R0 ;  /* 0x00000000000b8202 */ /* 0x000fea0000000f00 */
[----:B------:R1:W-:Y:S02]  /*4c00*/  ST.E.128 [R22.64], R8 ;  /* 0x0000000816007985 */ /* 0x0003e4000c101d0a */
.L_x_198:
[----:B------:R-:W-:Y:S05]  /*4c10*/  BSYNC B0 ;  /* 0x0000000000007941 */ /* 0x000fea0003800000 */
.L_x_197:
[----:B------:R-:W-:Y:S11]  /*4c20*/  ISETP.GE.AND P0, PT, R204, c[0x0][0x1d4], PT ;  /* 0x00007500cc007a0c */ /* 0x000ff60003f06270 */
[----:B------:R-:W-:Y:S02]  /*4c30*/  @!UPT UIADD3 URZ, URZ, URZ, URZ ;  /* 0x0000003f3f3ff290 */ /* 0x000fe4000fffe03f */
        /* <DEDUP_REMOVED lines=32> */
[--C-:B------:R-:W-:Y:S01]  /*4e40*/  @!P0 HADD2.F32 R14, -RZ, R5.reuse.H1_H1 ;  /* 0x30000005ff0e8230 */ /* 0x100fe20000004100 */
        /* <DEDUP_REMOVED lines=21> */
[----:B------:R1:W-:Y:S01]  /*4fa0*/  ST.E.128 [R18.64], R8 ;  /* 0x0000000812007985 */ /* 0x0003e2000c101d0a */
[----:B------:R-:W-:-:S05]  /*4fb0*/  BRA `(.L_x_188) ;  /* 0x00001f1000007947 */ /* 0x000fca0003800000 */
.L_x_185:
        /* <DEDUP_REMOVED lines=37> */
[----:B------:R1:W5:Y:S04]  /*5210*/  @!P0 LDG.E.128 R32, [R8.64] ;  /* 0x0000000a08208981 */ /* 0x000368000c1e1d00 */
[----:B------:R1:W5:Y:S01]  /*5220*/  @!P0 LDG.E.128 R4, [R2.64] ;  /* 0x0000000a02048981 */ /* 0x000362000c1e1d00 */
[----:B------:R-:W-:Y:S11]  /*5230*/  ISETP.GE.AND P0, PT, R25, c[0x0][0x27c], PT ;  /* 0x00009f0019007a0c */ /* 0x000ff60003f06270 */
[----:B------:R-:W-:Y:S02]  /*5240*/  @!UPT UIADD3 URZ, URZ, URZ, URZ ;  /* 0x0000003f3f3ff290 */ /* 0x000fe4000fffe03f */
[----:B------:R1:W5:Y:S04]  /*5250*/  @!P0 LDG.E.128 R40, [R8.64+0x40] ;  /* 0x0000400a08288981 */ /* 0x000368000c1e1d00 */
[----:B------:R1:W5:Y:S01]  /*5260*/  @!P0 LDG.E.128 R16, [R2.64+0x40] ;  /* 0x0000400a02108981 */ /* 0x000362000c1e1d00 */
[----:B------:R-:W-:Y:S11]  /*5270*/  ISETP.GE.AND P0, PT, R24, c[0x0][0x27c], PT ;  /* 0x00009f0018007a0c */ /* 0x000ff60003f06270 */
[----:B------:R-:W-:Y:S02]  /*5280*/  @!UPT UIADD3 URZ, URZ, URZ, URZ ;  /* 0x0000003f3f3ff290 */ /* 0x000fe4000fffe03f */
[----:B------:R1:W5:Y:S04]  /*5290*/  @!P0 LDG.E.128 R48, [R8.64+0x80] ;  /* 0x0000800a08308981 */ /* 0x000368000c1e1d00 */
[----:B------:R1:W5:Y:S02]  /*52a0*/  @!P0 LDG.E.128 R20, [R2.64+0x80] ;  /* 0x0000800a02148981 */ /* 0x000364000c1e1d00 */
.L_x_200:
[----:B------:R-:W-:Y:S05]  /*52b0*/  BSYNC B0 ;  /* 0x0000000000007941 */ /* 0x000fea0003800000 */
.L_x_199:
[----:B------:R2:W3:Y:S04]  /*52c0*/  SHFL.IDX PT, R55, R10, RZ, 0x1c1f ;  /* 0x001c1fff0a377589 */ /* 0x0004e800000e0000 */
[----:B------:R2:W4:Y:S01]  /*52d0*/  SHFL.IDX PT, R54, R11, RZ, 0x1c1f ;  /* 0x001c1fff0b367589 */ /* 0x00052200000e0000 */
[----:B------:R-:W-:-:S05]  /*52e0*/  @P1 BRA `(.L_x_188) ;  /* 0x00001be000001947 */ /* 0x000fca0003800000 */
[----:B------:R-:W-:Y:S01]  /*52f0*/  ISETP.GE.AND P0, PT, R102, c[0x0][0x1d4], PT ;  /* 0x0000750066007a0c */ /* 0x000fe20003f06270 */
[----:B-1---5:R-:W-:Y:S01]  /*5300*/  IMAD.MOV.U32 R2, RZ, RZ, R48 ;  /* 0x000000ffff027224 */ /* 0x022fe200078e0030 */
[----:B------:R-:W-:Y:S01]  /*5310*/  IADD3 R119, -R122, c[0x0][0x1d4], RZ ;  /* 0x000075007a777a10 */ /* 0x000fe20007ffe1ff */
[----:B------:R-:W-:Y:S01]  /*5320*/  IMAD.MOV.U32 R0, RZ, RZ, R49 ;  /* 0x000000ffff007224 */ /* 0x000fe200078e0031 */
[----:B------:R-:W-:Y:S01]  /*5330*/  BSSY B0, `(.L_x_201) ;  /* 0x0000098000007945 */ /* 0x000fe20003800000 */
        /* <DEDUP_REMOVED lines=17> */
[----:B------:R-:W-:Y:S02]  /*5450*/  PRMT R28, R8, 0x5410, R3 ;  /* 0x00005410081c7816 */ /* 0x000fe40000000003 */
[----:B------:R-:W-:Y:S02]  /*5460*/  PRMT R26, R2, 0x5410, R0 ;  /* 0x00005410021a7816 */ /* 0x000fe40000000000 */
[----:B------:R-:W-:Y:S04]  /*5470*/  MOV R0, R16 ;  /* 0x0000001000007202 */ /* 0x000fe80000000f00 */
[----:B--2---:R-:W-:Y:S01]  /*5480*/  PRMT R11, R0, 0x7610, R11 ;  /* 0x00007610000b7816 */ /* 0x004fe2000000000b */
[----:B------:R-:W-:Y:S05]  /*5490*/  IMAD.MOV.U32 R0, RZ, RZ, R17 ;  /* 0x000000ffff007224 */ /* 0x000fea00078e0011 */
[----:B------:R-:W-:Y:S01]  /*54a0*/  PRMT R11, R11, 0x5410, R0 ;  /* 0x000054100b0b7816 */ /* 0x000fe20000000000 */
[----:B------:R-:W-:-:S05]  /*54b0*/  @P0 BRA `(.L_x_202) ;  /* 0x000007f000000947 */ /* 0x000fca0003800000 */
[--C-:B------:R-:W-:Y:S01]  /*54c0*/  IMAD.MOV.U32 R9, RZ, RZ, R5.reuse ;  /* 0x000000ffff097224 */ /* 0x100fe200078e0005 */
[----:B------:R-:W-:Y:S01]  /*54d0*/  LOP3.LUT P2, RZ, R214, 0x2, RZ, 0xc0, !PT ;  /* 0x00000002d6ff7812 */ /* 0x000fe2000784c0ff */
[----:B------:R-:W1:Y:S01]  /*54e0*/  LDS.128 R12, [R99+0x6100] ;  /* 0x00610000630c7984 */ /* 0x000e620000000c00 */
[----:B------:R-:W-:Y:S02]  /*54f0*/  ISETP.GE.AND P0, PT, R102, c[0x0][0x27c], PT ;  /* 0x00009f0066007a0c */ /* 0x000fe40003f06270 */
[----:B------:R-:W-:Y:S02]  /*5500*/  SEL R0, R122, R119, !P2 ;  /* 0x000000777a007207 */ /* 0x000fe40005000000 */
[----:B------:R-:W-:Y:S02]  /*5510*/  MOV R10, R32 ;  /* 0x00000020000a7202 */ /* 0x000fe40000000f00 */
[----:B------:R-:W-:Y:S02]  /*5520*/  SHF.R.S32.HI R2, RZ, 0x1f, R0 ;  /* 0x0000001fff027819 */ /* 0x000fe40000011400 */
[----:B------:R-:W-:Y:S02]  /*5530*/  MOV R45, R33 ;  /* 0x00000021002d7202 */ /* 0x000fe40000000f00 */
[----:B------:R-:W-:Y:S03]  /*5540*/  LEA.HI R0, R2, R0, RZ, 0x4 ;  /* 0x0000000002007211 */ /* 0x000fe600078f20ff */
[----:B------:R-:W-:Y:S01]  /*5550*/  @!P0 HADD2.F32 R30, -RZ, R10.H0_H0 ;  /* 0x2000000aff1e8230 */ /* 0x000fe20000004100 */
[----:B------:R-:W-:Y:S02]  /*5560*/  LEA.HI.SX32 R0, R0, R113, 0x1c ;  /* 0x0000007100007211 */ /* 0x000fe400078fe2ff */
[----:B------:R-:W-:Y:S02]  /*5570*/  @!P0 SHF.R.U32.HI R10, RZ, 0x10, R5 ;  /* 0x00000010ff0a8819 */ /* 0x000fe40000011605 */
[----:B------:R-:W-:Y:S02]  /*5580*/  SHF.R.S32.HI R2, RZ, 0x1f, R0 ;  /* 0x0000001fff027819 */ /* 0x000fe40000011400 */
[----:B------:R-:W-:Y:S02]  /*5590*/  SHF.L.U32 R57, R0, 0x3, RZ ;  /* 0x0000000300397819 */ /* 0x000fe400000006ff */
[----:B------:R-:W-:Y:S02]  /*55a0*/  LEA.HI R0, R2, R0, RZ, 0x3 ;  /* 0x0000000002007211 */ /* 0x000fe400078f18ff */
[----:B------:R-:W-:Y:S03]  /*55b0*/  LOP3.LUT R2, R218, 0x38, R57, 0xf8, !PT ;  /* 0x00000038da027812 */ /* 0x000fe600078ef839 */
[----:B------:R-:W-:Y:S01]  /*55c0*/  IMAD.SHL.U32 R0, R0, 0x200, RZ ;  /* 0x0000020000007824 */ /* 0x000fe200078e00ff */
[----:B------:R-:W-:Y:S04]  /*55d0*/  LOP3.LUT R2, R2, R219, RZ, 0x3c, !PT ;  /* 0x000000db02027212 */ /* 0x000fe800078e3cff */
[----:B------:R-:W-:Y:S04]  /*55e0*/  LOP3.LUT R0, R0, 0x7ffff000, RZ, 0xc0, !PT ;  /* 0x7ffff00000007812 */ /* 0x000fe800078ec0ff */
[----:B------:R-:W-:Y:S02]  /*55f0*/  IADD3 R0, R2, R0, R220 ;  /* 0x0000000002007210 */ /* 0x000fe40007ffe0dc */
[----:B-1----:R-:W-:Y:S02]  /*5600*/  @!P0 MOV R8, R12 ;  /* 0x0000000c00088202 */ /* 0x002fe40000000f00 */
[----:B------:R-:W-:Y:S03]  /*5610*/  SHF.L.U32 R0, R0, 0x1, RZ ;  /* 0x0000000100007819 */ /* 0x000fe600000006ff */
[----:B------:R-:W-:Y:S02]  /*5620*/  @!P0 HADD2.F32 R3, -RZ, R8.H0_H0 ;  /* 0x20000008ff038230 */ /* 0x000fe40000004100 */
[----:B------:R1:W2:Y:S02]  /*5630*/  LDS.128 R36, [R0+0x6100] ;  /* 0x0061000000247984 */ /* 0x0002a40000000c00 */
[----:B-1----:R-:W-:Y:S05]  /*5640*/  IMAD.MOV.U32 R0, RZ, RZ, R4 ;  /* 0x000000ffff007224 */ /* 0x002fea00078e0004 */
[----:B------:R-:W-:Y:S05]  /*5650*/  @!P0 HADD2.F32 R2, -RZ, R0.H0_H0 ;  /* 0x20000000ff028230 */ /* 0x000fea0000004100 */
[-C--:B------:R-:W-:Y:S02]  /*5660*/  @!P0 FMUL.FTZ R0, R3, R2.reuse ;  /* 0x0000000203008220 */ /* 0x080fe40000410000 */
[----:B--2---:R-:W-:Y:S05]  /*5670*/  @!P0 IMAD.MOV.U32 R31, RZ, RZ, R36 ;  /* 0x000000ffff1f8224 */ /* 0x004fea00078e0024 */
[----:B------:R-:W-:Y:S05]  /*5680*/  @!P0 HADD2.F32 R29, -RZ, R31.H0_H0 ;  /* 0x2000001fff1d8230 */ /* 0x000fea0000004100 */
[C---:B------:R-:W-:Y:S01]  /*5690*/  @!P0 FMUL.FTZ R44, R29.reuse, R2 ;  /* 0x000000021d2c8220 */ /* 0x040fe20000410000 */
[----:B------:R-:W-:Y:S01]  /*56a0*/  @!P0 SHF.R.U64 R2, R4, 0x10, R5 ;  /* 0x0000001004028819 */ /* 0x000fe20000001205 */
[-C--:B------:R-:W-:Y:S01]  /*56b0*/  @!P0 FFMA.FTZ R0, R29, R30.reuse, R0 ;  /* 0x0000001e1d008223 */ /* 0x080fe20000010000 */
[----:B------:R-:W-:Y:S01]  /*56c0*/  @!P0 SHF.R.U64 R4, R32, 0x10, R33 ;  /* 0x0000001020048819 */ /* 0x000fe20000001221 */
[----:B------:R-:W-:Y:S01]  /*56d0*/  @!P0 FFMA.FTZ R62, R3, R30, -R44 ;  /* 0x0000001e033e8223 */ /* 0x000fe2000001082c */
[----:B------:R-:W-:Y:S01]  /*56e0*/  @!P0 HADD2.F32 R5, -RZ, R9.H0_H0 ;  /* 0x20000009ff058230 */ /* 0x000fe20000004100 */
[----:B------:R-:W-:Y:S01]  /*56f0*/  @!P0 IMAD.MOV.U32 R44, RZ, RZ, R37 ;  /* 0x000000ffff2c8224 */ /* 0x000fe200078e0025 */
[----:B------:R-:W-:Y:S01]  /*5700*/  @!P0 HADD2.F32 R2, -RZ, R2.H0_H0 ;  /* 0x20000002ff028230 */ /* 0x000fe20000004100 */
[----:B------:R-:W-:Y:S01]  /*5710*/  @!P0 MOV R9, R13 ;  /* 0x0000000d00098202 */ /* 0x000fe20000000f00 */
[----:B------:R-:W-:Y:S02]  /*5720*/  @!P0 HADD2.F32 R29, -RZ, R31.H1_H1 ;  /* 0x3000001fff1d8230 */ /* 0x000fe40000004100 */
[----:B------:R-:W-:Y:S02]  /*5730*/  @!P0 HADD2.F32 R3, -RZ, R8.H1_H1 ;  /* 0x30000008ff038230 */ /* 0x000fe40000004100 */
[----:B------:R-:W-:Y:S01]  /*5740*/  @!P0 HADD2.F32 R8, -RZ, R4.H0_H0 ;  /* 0x20000004ff088230 */ /* 0x000fe20000004100 */
[-C--:B------:R-:W-:Y:S01]  /*5750*/  @!P0 FMUL.FTZ R31, R29, R2.reuse ;  /* 0x000000021d1f8220 */ /* 0x080fe20000410000 */
[----:B------:R-:W-:Y:S01]  /*5760*/  @!P0 HADD2.F32 R30, -RZ, R44.H0_H0 ;  /* 0x2000002cff1e8230 */ /* 0x000fe20000004100 */
[C---:B------:R-:W-:Y:S01]  /*5770*/  @!P0 FMUL.FTZ R2, R3.reuse, R2 ;  /* 0x0000000203028220 */ /* 0x040fe20000410000 */
[----:B------:R-:W-:Y:S01]  /*5780*/  @!P0 HADD2.F32 R4, -RZ, R9.H0_H0 ;  /* 0x20000009ff048230 */ /* 0x000fe20000004100 */
[-C--:B------:R-:W-:Y:S01]  /*5790*/  @!P0 FFMA.FTZ R61, R3, R8.reuse, -R31 ;  /* 0x00000008033d8223 */ /* 0x080fe2000001081f */
[----:B------:R-:W-:Y:S01]  /*57a0*/  @!P0 HADD2.F32 R31, -RZ, R45.H0_H0 ;  /* 0x2000002dff1f8230 */ /* 0x000fe20000004100 */
[-C--:B------:R-:W-:Y:S01]  /*57b0*/  @!P0 FMUL.FTZ R32, R30, R5.reuse ;  /* 0x000000051e208220 */ /* 0x080fe20000410000 */
[----:B------:R-:W-:Y:S01]  /*57c0*/  @!P0 SHF.R.U32.HI R45, RZ, 0x10, R33 ;  /* 0x00000010ff2d8819 */ /* 0x000fe20000011621 */
[----:B------:R-:W-:Y:S01]  /*57d0*/  @!P0 FFMA.FTZ R2, R29, R8, R2 ;  /* 0x000000081d028223 */ /* 0x000fe20000010002 */
[----:B------:R-:W-:Y:S01]  /*57e0*/  @!P0 MOV R29, R38 ;  /* 0x00000026001d8202 */ /* 0x000fe20000000f00 */
[----:B------:R-:W-:Y:S01]  /*57f0*/  @!P0 FMUL.FTZ R3, R4, R5 ;  /* 0x0000000504038220 */ /* 0x000fe20000410000 */
[----:B------:R-:W-:Y:S01]  /*5800*/  @!P0 MOV R8, R14 ;  /* 0x0000000e00088202 */ /* 0x000fe20000000f00 */
[----:B------:R-:W-:Y:S01]  /*5810*/  IMAD.MOV.U32 R5, RZ, RZ, R6 ;  /* 0x000000ffff057224 */ /* 0x000fe200078e0006 */
[----:B------:R-:W-:Y:S01]  /*5820*/  @!P0 SHF.R.U64 R6, R6, 0x10, R7 ;  /* 0x0000001006068819 */ /* 0x000fe20000001207 */
[-C--:B------:R-:W-:Y:S02]  /*5830*/  @!P0 FFMA.FTZ R56, R4, R31.reuse, -R32 ;  /* 0x0000001f04388223 */ /* 0x080fe40000010820 */
[----:B------:R-:W-:Y:S01]  /*5840*/  IMAD.MOV.U32 R4, RZ, RZ, R34 ;  /* 0x000000ffff047224 */ /* 0x000fe200078e0022 */
[----:B------:R-:W-:Y:S01]  /*5850*/  @!P0 HADD2.F32 R5, -RZ, R5.H0_H0 ;  /* 0x20000005ff058230 */ /* 0x000fe20000004100 */
[----:B------:R-:W-:Y:S01]  /*5860*/  @!P0 FFMA.FTZ R3, R30, R31, R3 ;  /* 0x0000001f1e038223 */ /* 0x000fe20000010003 */
[--C-:B------:R-:W-:Y:S02]  /*5870*/  @!P0 HADD2.F32 R30, -RZ, R29.reuse.H0_H0 ;  /* 0x2000001dff1e8230 */ /* 0x100fe40000004100 */
[----:B------:R-:W-:Y:S02]  /*5880*/  @!P0 HADD2.F32 R31, -RZ, R4.H0_H0 ;  /* 0x20000004ff1f8230 */ /* 0x000fe40000004100 */
[----:B------:R-:W-:Y:S01]  /*5890*/  @!P0 HADD2.F32 R4, -RZ, R8.H0_H0 ;  /* 0x20000008ff048230 */ /* 0x000fe20000004100 */
[----:B------:R-:W-:Y:S01]  /*58a0*/  @!P0 FMUL.FTZ R32, R30, R5 ;  /* 0x000000051e208220 */ /* 0x000fe20000410000 */
[----:B------:R-:W-:Y:S03]  /*58b0*/  @!P0 HADD2.F32 R6, -RZ, R6.H0_H0 ;  /* 0x20000006ff068230 */ /* 0x000fe60000004100 */
[C---:B------:R-:W-:Y:S01]  /*58c0*/  @!P0 FFMA.FTZ R60, R4.reuse, R31, -R32 ;  /* 0x0000001f043c8223 */ /* 0x040fe20000010820 */
[----:B------:R-:W-:Y:S01]  /*58d0*/  @!P0 HADD2.F32 R32, -RZ, R29.H1_H1 ;  /* 0x3000001dff208230 */ /* 0x000fe20000004100 */
[----:B------:R-:W-:Y:S01]  /*58e0*/  @!P0 FMUL.FTZ R5, R4, R5 ;  /* 0x0000000504058220 */ /* 0x000fe20000410000 */
[----:B------:R-:W-:Y:S03]  /*58f0*/  @!P0 SHF.R.U64 R4, R34, 0x10, R35 ;  /* 0x0000001022048819 */ /* 0x000fe60000001223 */
[-C--:B------:R-:W-:Y:S02]  /*5900*/  @!P0 FMUL.FTZ R29, R32, R6.reuse ;  /* 0x00000006201d8220 */ /* 0x080fe40000410000 */
[----:B------:R-:W-:Y:S02]  /*5910*/  @!P0 HADD2.F32 R33, -RZ, R4.H0_H0 ;  /* 0x20000004ff218230 */ /* 0x000fe40000004100 */
[----:B------:R-:W-:Y:S02]  /*5920*/  @!P0 HADD2.F32 R4, -RZ, R8.H1_H1 ;  /* 0x30000008ff048230 */ /* 0x000fe40000004100 */
[----:B------:R-:W-:Y:S02]  /*5930*/  @!P0 HADD2.F32 R8, -RZ, R10.H0_H0 ;  /* 0x2000000aff088230 */ /* 0x000fe40000004100 */
[----:B------:R-:W-:Y:S01]  /*5940*/  @!P0 HADD2.F32 R10, -RZ, R44.H1_H1 ;  /* 0x3000002cff0a8230 */ /* 0x000fe20000004100 */
[C---:B------:R-:W-:Y:S01]  /*5950*/  @!P0 FFMA.FTZ R58, R4.reuse, R33, -R29 ;  /* 0x00000021043a8223 */ /* 0x040fe2000001081d */
[----:B------:R-:W-:Y:S01]  /*5960*/  @!P0 HADD2.F32 R29, -RZ, R45.H0_H0 ;  /* 0x2000002dff1d8230 */ /* 0x000fe20000004100 */
[----:B------:R-:W-:Y:S01]  /*5970*/  @!P0 FMUL.FTZ R6, R4, R6 ;  /* 0x0000000604068220 */ /* 0x000fe20000410000 */
[----:B------:R-:W-:Y:S01]  /*5980*/  @!P0 HADD2.F32 R4, -RZ, R9.H1_H1 ;  /* 0x30000009ff048230 */ /* 0x000fe20000004100 */
[----:B------:R-:W-:Y:S01]  /*5990*/  @!P0 FMUL.FTZ R9, R10, R8 ;  /* 0x000000080a098220 */ /* 0x000fe20000410000 */
[----:B------:R-:W-:Y:S01]  /*59a0*/  @!P0 F2FP.PACK_AB R45, R61, R62 ;  /* 0x0000003e3d2d823e */ /* 0x000fe200000000ff */
[--C-:B------:R-:W-:Y:S01]  /*59b0*/  IMAD.MOV.U32 R44, RZ, RZ, R35.reuse ;  /* 0x000000ffff2c7224 */ /* 0x100fe200078e0023 */
[----:B------:R-:W-:Y:S01]  /*59c0*/  @!P0 SHF.R.U32.HI R35, RZ, 0x10, R35 ;  /* 0x00000010ff238819 */ /* 0x000fe20000011623 */
[C---:B------:R-:W-:Y:S01]  /*59d0*/  @!P0 FFMA.FTZ R34, R4.reuse, R29, -R9 ;  /* 0x0000001d04228223 */ /* 0x040fe20000010809 */
[----:B------:R-:W-:Y:S01]  /*59e0*/  @!P0 SHF.R.U32.HI R9, RZ, 0x10, R7 ;  /* 0x00000010ff098819 */ /* 0x000fe20000011607 */
[----:B------:R-:W-:Y:S01]  /*59f0*/  @!P0 FMUL.FTZ R4, R4, R8 ;  /* 0x0000000804048220 */ /* 0x000fe20000410000 */
[----:B------:R-:W-:Y:S01]  /*5a00*/  MOV R8, R7 ;  /* 0x0000000700087202 */ /* 0x000fe20000000f00 */
[----:B------:R-:W-:Y:S01]  /*5a10*/  @!P0 IMAD.MOV.U32 R12, RZ, RZ, R45 ;  /* 0x000000ffff0c8224 */ /* 0x000fe200078e002d */
[----:B------:R-:W-:Y:S01]  /*5a20*/  @!P0 F2FP.PACK_AB R56, R34, R56 ;  /* 0x000000382238823e */ /* 0x000fe200000000ff */
[----:B------:R-:W-:Y:S01]  /*5a30*/  @!P0 IMAD.MOV.U32 R34, RZ, RZ, R39 ;  /* 0x000000ffff228224 */ /* 0x000fe200078e0027 */
[----:B------:R-:W-:Y:S01]  /*5a40*/  @!P0 HADD2.F32 R9, -RZ, R9.H0_H0 ;  /* 0x20000009ff098230 */ /* 0x000fe20000004100 */
[----:B------:R-:W-:Y:S01]  /*5a50*/  @!P0 FFMA.FTZ R4, R10, R29, R4 ;  /* 0x0000001d0a048223 */ /* 0x000fe20000010004 */
[----:B------:R-:W-:Y:S01]  /*5a60*/  @!P0 MOV R13, R56 ;  /* 0x00000038000d8202 */ /* 0x000fe20000000f00 */
[----:B------:R-:W-:Y:S01]  /*5a70*/  @!P0 HADD2.F32 R10, -RZ, R8.H0_H0 ;  /* 0x20000008ff0a8230 */ /* 0x000fe20000004100 */
[----:B------:R-:W-:Y:S01]  /*5a80*/  @!P0 MOV R8, R15 ;  /* 0x0000000f00088202 */ /* 0x000fe20000000f00 */
[----:B------:R-:W-:Y:S01]  /*5a90*/  @!P0 FFMA.FTZ R5, R30, R31, R5 ;  /* 0x0000001f1e058223 */ /* 0x000fe20000010005 */
[----:B------:R-:W-:Y:S01]  /*5aa0*/  @!P0 F2FP.PACK_AB R3, R4, R3 ;  /* 0x000000030403823e */ /* 0x000fe200000000ff */
[----:B------:R-:W-:Y:S01]  /*5ab0*/  @!P0 FFMA.FTZ R6, R32, R33, R6 ;  /* 0x0000002120068223 */ /* 0x000fe20000010006 */
[----:B------:R-:W-:Y:S02]  /*5ac0*/  @!P0 HADD2.F32 R29, -RZ, R34.H0_H0 ;  /* 0x20000022ff1d8230 */ /* 0x000fe40000004100 */
[----:B------:R-:W-:Y:S01]  /*5ad0*/  @!P0 HADD2.F32 R30, -RZ, R44.H0_H0 ;  /* 0x2000002cff1e8230 */ /* 0x000fe20000004100 */
[----:B------:R-:W-:Y:S01]  /*5ae0*/  @!P0 IMAD.MOV.U32 R37, RZ, RZ, R3 ;  /* 0x000000ffff258224 */ /* 0x000fe200078e0003 */
[----:B------:R-:W-:Y:S01]  /*5af0*/  @!P0 HADD2.F32 R7, -RZ, R8.H0_H0 ;  /* 0x20000008ff078230 */ /* 0x000fe20000004100 */
[----:B------:R-:W-:Y:S01]  /*5b00*/  @!P0 FMUL.FTZ R44, R29, R10 ;  /* 0x0000000a1d2c8220 */ /* 0x000fe20000410000 */
[----:B------:R-:W-:Y:S02]  /*5b10*/  @!P0 HADD2.F32 R31, -RZ, R34.H1_H1 ;  /* 0x30000022ff1f8230 */ /* 0x000fe40000004100 */
[----:B------:R-:W-:Y:S01]  /*5b20*/  @!P0 HADD2.F32 R8, -RZ, R8.H1_H1 ;  /* 0x30000008ff088230 */ /* 0x000fe20000004100 */
[C---:B------:R-:W-:Y:S02]  /*5b30*/  @!P0 FFMA.FTZ R44, R7.reuse, R30, -R44 ;  /* 0x0000001e072c8223 */ /* 0x040fe4000001082c */
[----:B------:R-:W-:Y:S01]  /*5b40*/  @!P0 FMUL.FTZ R7, R7, R10 ;  /* 0x0000000a07078220 */ /* 0x000fe20000410000 */
[----:B------:R-:W-:Y:S01]  /*5b50*/  @!P0 HADD2.F32 R10, -RZ, R35.H0_H0 ;  /* 0x20000023ff0a8230 */ /* 0x000fe20000004100 */
[-C--:B------:R-:W-:Y:S02]  /*5b60*/  @!P0 FMUL.FTZ R34, R31, R9.reuse ;  /* 0x000000091f228220 */ /* 0x080fe40000410000 */
[----:B------:R-:W-:Y:S02]  /*5b70*/  @!P0 FFMA.FTZ R7, R29, R30, R7 ;  /* 0x0000001e1d078223 */ /* 0x000fe40000010007 */
[----:B------:R-:W-:Y:S01]  /*5b80*/  @!P0 FFMA.FTZ R35, R8, R10, -R34 ;  /* 0x0000000a08238223 */ /* 0x000fe20000010822 */
[----:B------:R-:W-:Y:S01]  /*5b90*/  @!P0 F2FP.PACK_AB R34, R58, R60 ;  /* 0x0000003c3a22823e */ /* 0x000fe200000000ff */
[----:B------:R-:W-:Y:S01]  /*5ba0*/  @!P0 FMUL.FTZ R8, R8, R9 ;  /* 0x0000000908088220 */ /* 0x000fe20000410000 */
[----:B------:R-:W-:Y:S02]  /*5bb0*/  @!P0 F2FP.PACK_AB R9, R2, R0 ;  /* 0x000000000209823e */ /* 0x000fe400000000ff */
[----:B------:R-:W-:Y:S01]  /*5bc0*/  @!P0 F2FP.PACK_AB R2, R6, R5 ;  /* 0x000000050602823e */ /* 0x000fe200000000ff */
[----:B------:R-:W-:Y:S01]  /*5bd0*/  @!P0 FFMA.FTZ R8, R31, R10, R8 ;  /* 0x0000000a1f088223 */ /* 0x000fe20000010008 */
[----:B------:R-:W-:Y:S01]  /*5be0*/  @!P0 F2FP.PACK_AB R10, R35, R44 ;  /* 0x0000002c230a823e */ /* 0x000fe200000000ff */
[----:B------:R-:W-:Y:S01]  /*5bf0*/  @!P0 IMAD.MOV.U32 R14, RZ, RZ, R34 ;  /* 0x000000ffff0e8224 */ /* 0x000fe200078e0022 */
[----:B------:R-:W-:Y:S02]  /*5c00*/  @!P0 MOV R36, R9 ;  /* 0x0000000900248202 */ /* 0x000fe40000000f00 */
[----:B------:R-:W-:Y:S02]  /*5c10*/  @!P0 F2FP.PACK_AB R0, R8, R7 ;  /* 0x000000070800823e */ /* 0x000fe400000000ff */
[----:B------:R-:W-:Y:S02]  /*5c20*/  @!P0 MOV R15, R10 ;  /* 0x0000000a000f8202 */ /* 0x000fe40000000f00 */
[----:B------:R-:W-:Y:S02]  /*5c30*/  @!P0 MOV R38, R2 ;  /* 0x0000000200268202 */ /* 0x000fe40000000f00 */
[----:B------:R-:W-:Y:S02]  /*5c40*/  @!P0 MOV R39, R0 ;  /* 0x0000000000278202 */ /* 0x000fe40000000f00 */
[C---:B----4-:R-:W-:Y:S04]  /*5c50*/  LEA R2, P0, R77.reuse, R54, 0x1 ;  /* 0x000000364d027211 */ /* 0x050fe800078008ff */
[----:B---3--:R-:W-:Y:S02]  /*5c60*/  LEA.HI.X R3, R77, R55, R105, 0x1, P0 ;  /* 0x000000374d037211 */ /* 0x008fe400000f0c69 */
[C---:B------:R-:W-:Y:S03]  /*5c70*/  ISETP.GE.AND P0, PT, R57.reuse, c[0x0][0x1d4], PT ;  /* 0x0000750039007a0c */ /* 0x040fe60003f06270 */
[----:B------:R1:W-:Y:S10]  /*5c80*/  ST.E.128 [R2.64], R12 ;  /* 0x0000000c02007985 */ /* 0x0003f4000c101d0a */
[----:B------:R-:W-:Y:S05]  /*5c90*/  @!P0 IMAD.WIDE R4, R57, 0x2, R54 ;  /* 0x0000000239048825 */ /* 0x000fea00078e0236 */
[----:B------:R1:W-:Y:S02]  /*5ca0*/  @!P0 ST.E.128 [R4.64], R36 ;  /* 0x0000002404008985 */ /* 0x0003e4000c101d0a */
.L_x_202:
[----:B------:R-:W-:Y:S05]  /*5cb0*/  BSYNC B0 ;  /* 0x0000000000007941 */ /* 0x000fea0003800000 */
.L_x_201:
[----:B------:R-:W-:Y:S01]  /*5cc0*/  ISETP.GE.AND P0, PT, R25, c[0x0][0x1d4], PT ;  /* 0x0000750019007a0c */ /* 0x000fe20003f06270 */
[----:B------:R-:W-:Y:S01]  /*5cd0*/  @!UPT UIADD3 URZ, URZ, URZ, URZ ;  /* 0x0000003f3f3ff290 */ /* 0x000fe2000fffe03f */
[----:B------:R-:W-:Y:S11]  /*5ce0*/  BSSY B0, `(.L_x_203) ;  /* 0x0000079000007945 */ /* 0x000ff60003800000 */
[----:B------:R-:W-:-:S05]  /*5cf0*/  @P0 BRA `(.L_x_204) ;  /* 0x0000077000000947 */ /* 0x000fca0003800000 */
[----:B------:R-:W-:Y:S01]  /*5d00*/  LOP3.LUT P1, RZ, R214, 0x4, RZ, 0xc0, !PT ;  /* 0x00000004d6ff7812 */ /* 0x000fe2000782c0ff */
[----:B-1----:R-:W1:Y:S01]  /*5d10*/  LDS.128 R12, [R98+0x6100] ;  /* 0x00610000620c7984 */ /* 0x002e620000000c00 */
[----:B------:R-:W-:Y:S02]  /*5d20*/  ISETP.GE.AND P0, PT, R25, c[0x0][0x27c], PT ;  /* 0x00009f0019007a0c */ /* 0x000fe40003f06270 */
[----:B------:R-:W-:Y:S04]  /*5d30*/  SEL R0, R122, R119, !P1 ;  /* 0x000000777a007207 */ /* 0x000fe80004800000 */
[----:B------:R-:W-:Y:S04]  /*5d40*/  SHF.R.S32.HI R2, RZ, 0x1f, R0 ;  /* 0x0000001fff027819 */ /* 0x000fe80000011400 */
[----:B------:R-:W-:Y:S03]  /*5d50*/  LEA.HI R0, R2, R0, RZ, 0x4 ;  /* 0x0000000002007211 */ /* 0x000fe600078f20ff */
[--C-:B------:R-:W-:Y:S01]  /*5d60*/  @!P0 SHF.R.U64 R7, R16, 0x10, R17.reuse ;  /* 0x0000001010078819 */ /* 0x100fe20000001211 */
[--C-:B------:R-:W-:Y:S01]  /*5d70*/  @!P0 HADD2.F32 R8, -RZ, R46.reuse.H0_H0 ;  /* 0x2000002eff088230 */ /* 0x100fe20000004100 */
[----:B------:R-:W-:Y:S01]  /*5d80*/  LEA.HI.SX32 R0, R0, R112, 0x1c ;  /* 0x0000007000007211 */ /* 0x000fe200078fe2ff */
[----:B------:R-:W-:Y:S01]  /*5d90*/  @!P0 HADD2.F32 R10, -RZ, R46.H1_H1 ;  /* 0x3000002eff0a8230 */ /* 0x000fe20000004100 */
[----:B------:R-:W-:Y:S01]  /*5da0*/  @!P0 SHF.R.U32.HI R5, RZ, 0x10, R17 ;  /* 0x00000010ff058819 */ /* 0x000fe20000011611 */
[----:B------:R-:W-:Y:S01]  /*5db0*/  @!P0 HADD2.F32 R7, -RZ, R7.H0_H0 ;  /* 0x20000007ff078230 */ /* 0x000fe20000004100 */
[----:B------:R-:W-:Y:S02]  /*5dc0*/  SHF.R.S32.HI R2, RZ, 0x1f, R0 ;  /* 0x0000001fff027819 */ /* 0x000fe40000011400 */
[----:B------:R-:W-:Y:S01]  /*5dd0*/  SHF.L.U32 R36, R0, 0x3, RZ ;  /* 0x0000000300247819 */ /* 0x000fe200000006ff */
[----:B------:R-:W-:Y:S01]  /*5de0*/  @!P0 HADD2.F32 R5, -RZ, R5.H0_H0 ;  /* 0x20000005ff058230 */ /* 0x000fe20000004100 */
[----:B------:R-:W-:Y:S02]  /*5df0*/  LEA.HI R0, R2, R0, RZ, 0x3 ;  /* 0x0000000002007211 */ /* 0x000fe400078f18ff */
[--C-:B------:R-:W-:Y:S02]  /*5e00*/  @!P0 SHF.R.U32.HI R30, RZ, 0x10, R41.reuse ;  /* 0x00000010ff1e8819 */ /* 0x100fe40000011629 */
[----:B------:R-:W-:Y:S01]  /*5e10*/  @!P0 SHF.R.U64 R31, R40, 0x10, R41 ;  /* 0x00000010281f8819 */ /* 0x000fe20000001229 */
[----:B------:R-:W-:Y:S01]  /*5e20*/  IMAD.SHL.U32 R0, R0, 0x200, RZ ;  /* 0x0000020000007824 */ /* 0x000fe200078e00ff */
[----:B------:R-:W-:Y:S04]  /*5e30*/  LOP3.LUT R2, R218, 0x38, R36, 0xf8, !PT ;  /* 0x00000038da027812 */ /* 0x000fe800078ef824 */
[----:B------:R-:W-:Y:S02]  /*5e40*/  LOP3.LUT R2, R2, R219, RZ, 0x3c, !PT ;  /* 0x000000db02027212 */ /* 0x000fe400078e3cff */
[----:B------:R-:W-:Y:S01]  /*5e50*/  LOP3.LUT R0, R0, 0x7ffff000, RZ, 0xc0, !PT ;  /* 0x7ffff00000007812 */ /* 0x000fe200078ec0ff */
[----:B-1----:R-:W-:Y:S03]  /*5e60*/  @!P0 IMAD.MOV.U32 R6, RZ, RZ, R12 ;  /* 0x000000ffff068224 */ /* 0x002fe600078e000c */
[----:B------:R-:W-:Y:S01]  /*5e70*/  IADD3 R0, R2, R0, R220 ;  /* 0x0000000002007210 */ /* 0x000fe20007ffe0dc */
[----:B------:R-:W-:Y:S03]  /*5e80*/  @!P0 HADD2.F32 R2, -RZ, R11.H0_H0 ;  /* 0x2000000bff028230 */ /* 0x000fe60000004100 */
[----:B------:R-:W-:Y:S01]  /*5e90*/  SHF.L.U32 R0, R0, 0x1, RZ ;  /* 0x0000000100007819 */ /* 0x000fe200000006ff */
[----:B------:R-:W-:Y:S04]  /*5ea0*/  @!P0 HADD2.F32 R3, -RZ, R6.H0_H0 ;  /* 0x20000006ff038230 */ /* 0x000fe80000004100 */
[----:B------:R1:W2:Y:S02]  /*5eb0*/  LDS.128 R32, [R0+0x6100] ;  /* 0x0061000000207984 */ /* 0x0002a40000000c00 */
[C---:B-1----:R-:W-:Y:S02]  /*5ec0*/  @!P0 FMUL.FTZ R0, R3.reuse, R2 ;  /* 0x0000000203008220 */ /* 0x042fe40000410000 */
[----:B--2---:R-:W-:Y:S01]  /*5ed0*/  @!P0 IMAD.MOV.U32 R16, RZ, RZ, R33 ;  /* 0x000000ffff108224 */ /* 0x004fe200078e0021 */
[----:B------:R-:W-:Y:S04]  /*5ee0*/  @!P0 MOV R29, R32 ;  /* 0x00000020001d8202 */ /* 0x000fe80000000f00 */
[--C-:B------:R-:W-:Y:S02]  /*5ef0*/  @!P0 HADD2.F32 R9, -RZ, R16.reuse.H0_H0 ;  /* 0x20000010ff098230 */ /* 0x100fe40000004100 */
[----:B------:R-:W-:Y:S05]  /*5f00*/  @!P0 HADD2.F32 R4, -RZ, R29.H0_H0 ;  /* 0x2000001dff048230 */ /* 0x000fea0000004100 */
[C---:B------:R-:W-:Y:S02]  /*5f10*/  @!P0 FMUL.FTZ R2, R4.reuse, R2 ;  /* 0x0000000204028220 */ /* 0x040fe40000410000 */
[-C--:B------:R-:W-:Y:S01]  /*5f20*/  @!P0 FFMA.FTZ R0, R4, R8.reuse, R0 ;  /* 0x0000000804008223 */ /* 0x080fe20000010000 */
[----:B------:R-:W-:Y:S01]  /*5f30*/  @!P0 MOV R4, R13 ;  /* 0x0000000d00048202 */ /* 0x000fe20000000f00 */
[----:B------:R-:W-:Y:S01]  /*5f40*/  @!P0 FFMA.FTZ R38, R3, R8, -R2 ;  /* 0x0000000803268223 */ /* 0x000fe20000010802 */
[----:B------:R-:W-:Y:S02]  /*5f50*/  @!P0 HADD2.F32 R3, -RZ, R11.H1_H1 ;  /* 0x3000000bff038230 */ /* 0x000fe40000004100 */
[----:B------:R-:W-:Y:S02]  /*5f60*/  @!P0 HADD2.F32 R11, -RZ, R16.H1_H1 ;  /* 0x30000010ff0b8230 */ /* 0x000fe40000004100 */
[----:B------:R-:W-:Y:S01]  /*5f70*/  @!P0 HADD2.F32 R2, -RZ, R4.H0_H0 ;  /* 0x20000004ff028230 */ /* 0x000fe20000004100 */
[-C--:B------:R-:W-:Y:S01]  /*5f80*/  @!P0 FMUL.FTZ R8, R9, R3.reuse ;  /* 0x0000000309088220 */ /* 0x080fe20000410000 */
[----:B------:R-:W-:Y:S03]  /*5f90*/  @!P0 HADD2.F32 R16, -RZ, R30.H0_H0 ;  /* 0x2000001eff108230 */ /* 0x000fe60000004100 */
[C---:B------:R-:W-:Y:S01]  /*5fa0*/  @!P0 FFMA.FTZ R37, R2.reuse, R10, -R8 ;  /* 0x0000000a02258223 */ /* 0x040fe20000010808 */
[----:B------:R-:W-:Y:S01]  /*5fb0*/  @!P0 HADD2.F32 R8, -RZ, R29.H1_H1 ;  /* 0x3000001dff088230 */ /* 0x000fe20000004100 */
[----:B------:R-:W-:Y:S01]  /*5fc0*/  @!P0 FMUL.FTZ R3, R2, R3 ;  /* 0x0000000302038220 */ /* 0x000fe20000410000 */
[----:B------:R-:W-:Y:S01]  /*5fd0*/  @!P0 HADD2.F32 R2, -RZ, R4.H1_H1 ;  /* 0x30000004ff028230 */ /* 0x000fe20000004100 */
[-C--:B------:R-:W-:Y:S02]  /*5fe0*/  @!P0 FMUL.FTZ R4, R11, R5.reuse ;  /* 0x000000050b048220 */ /* 0x080fe40000410000 */
[----:B------:R-:W-:Y:S02]  /*5ff0*/  @!P0 IMAD.MOV.U32 R29, RZ, RZ, R34 ;  /* 0x000000ffff1d8224 */ /* 0x000fe400078e0022 */
[C---:B------:R-:W-:Y:S02]  /*6000*/  @!P0 FFMA.FTZ R17, R2.reuse, R16, -R4 ;  /* 0x0000001002118223 */ /* 0x040fe40000010804 */
[----:B------:R-:W-:Y:S01]  /*6010*/  @!P0 FMUL.FTZ R4, R2, R5 ;  /* 0x0000000502048220 */ /* 0x000fe20000410000 */
[----:B------:R-:W-:Y:S02]  /*6020*/  @!P0 HADD2.F32 R5, -RZ, R31.H0_H0 ;  /* 0x2000001fff058230 */ /* 0x000fe40000004100 */
[----:B------:R-:W-:Y:S01]  /*6030*/  @!P0 HADD2.F32 R2, -RZ, R6.H1_H1 ;  /* 0x30000006ff028230 */ /* 0x000fe20000004100 */
[----:B------:R-:W-:Y:S01]  /*6040*/  @!P0 FMUL.FTZ R6, R8, R7 ;  /* 0x0000000708068220 */ /* 0x000fe20000410000 */
[----:B------:R-:W-:Y:S03]  /*6050*/  @!P0 F2FP.PACK_AB R30, R17, R37 ;  /* 0x00000025111e823e */ /* 0x000fe600000000ff */
[C---:B------:R-:W-:Y:S02]  /*6060*/  @!P0 FFMA.FTZ R6, R2.reuse, R5, -R6 ;  /* 0x0000000502068223 */ /* 0x040fe40000010806 */
[----:B------:R-:W-:Y:S01]  /*6070*/  @!P0 FMUL.FTZ R2, R2, R7 ;  /* 0x0000000702028220 */ /* 0x000fe20000410000 */
[----:B------:R-:W-:Y:S01]  /*6080*/  @!P0 HADD2.F32 R7, -RZ, R29.H0_H0 ;  /* 0x2000001dff078230 */ /* 0x000fe20000004100 */
[----:B------:R-:W-:Y:S01]  /*6090*/  @!P0 IMAD.MOV.U32 R13, RZ, RZ, R30 ;  /* 0x000000ffff0d8224 */ /* 0x000fe200078e001e */
[----:B------:R-:W-:Y:S01]  /*60a0*/  @!P0 F2FP.PACK_AB R17, R6, R38 ;  /* 0x000000260611823e */ /* 0x000fe200000000ff */
[----:B------:R-:W-:Y:S01]  /*60b0*/  @!P0 FFMA.FTZ R2, R8, R5, R2 ;  /* 0x0000000508028223 */ /* 0x000fe20000010002 */
[--C-:B------:R-:W-:Y:S01]  /*60c0*/  @!P0 HADD2.F32 R5, -RZ, R26.reuse.H0_H0 ;  /* 0x2000001aff058230 */ /* 0x100fe20000004100 */
[----:B------:R-:W-:Y:S01]  /*60d0*/  @!P0 FFMA.FTZ R3, R9, R10, R3 ;  /* 0x0000000a09038223 */ /* 0x000fe20000010003 */
[----:B------:R-:W-:Y:S01]  /*60e0*/  @!P0 MOV R9, R14 ;  /* 0x0000000e00098202 */ /* 0x000fe20000000f00 */
[----:B------:R-:W-:Y:S01]  /*60f0*/  @!P0 FFMA.FTZ R4, R11, R16, R4 ;  /* 0x000000100b048223 */ /* 0x000fe20000010004 */
[----:B------:R-:W-:Y:S01]  /*6100*/  @!P0 HADD2.F32 R8, -RZ, R47.H0_H0 ;  /* 0x2000002fff088230 */ /* 0x000fe20000004100 */
[C---:B------:R-:W-:Y:S01]  /*6110*/  @!P0 FMUL.FTZ R11, R7.reuse, R5 ;  /* 0x00000005070b8220 */ /* 0x040fe20000410000 */
[--C-:B------:R-:W-:Y:S01]  /*6120*/  @!P0 SHF.R.U64 R16, R18, 0x10, R19.reuse ;  /* 0x0000001012108819 */ /* 0x100fe20000001213 */
[----:B------:R-:W-:Y:S01]  /*6130*/  @!P0 HADD2.F32 R6, -RZ, R9.H0_H0 ;  /* 0x20000009ff068230 */ /* 0x000fe20000004100 */
[----:B------:R-:W-:Y:S01]  /*6140*/  @!P0 MOV R12, R17 ;  /* 0x00000011000c8202 */ /* 0x000fe20000000f00 */
[----:B------:R-:W-:Y:S01]  /*6150*/  @!P0 HADD2.F32 R18, -RZ, R47.H1_H1 ;  /* 0x3000002fff128230 */ /* 0x000fe20000004100 */
[----:B------:R-:W-:Y:S01]  /*6160*/  @!P0 SHF.R.U32.HI R10, RZ, 0x10, R19 ;  /* 0x00000010ff0a8819 */ /* 0x000fe20000011613 */
[----:B------:R-:W-:Y:S01]  /*6170*/  @!P0 IMAD.MOV.U32 R19, RZ, RZ, R35 ;  /* 0x000000ffff138224 */ /* 0x000fe200078e0023 */
[----:B------:R-:W-:Y:S01]  /*6180*/  @!P0 SHF.R.U64 R30, R42, 0x10, R43 ;  /* 0x000000102a1e8819 */ /* 0x000fe2000000122b */
[----:B------:R-:W-:Y:S01]  /*6190*/  @!P0 FMUL.FTZ R5, R6, R5 ;  /* 0x0000000506058220 */ /* 0x000fe20000410000 */
[----:B------:R-:W-:Y:S01]  /*61a0*/  @!P0 F2FP.PACK_AB R3, R4, R3 ;  /* 0x000000030403823e */ /* 0x000fe200000000ff */
[-C--:B------:R-:W-:Y:S01]  /*61b0*/  @!P0 FFMA.FTZ R37, R6, R8.reuse, -R11 ;  /* 0x0000000806258223 */ /* 0x080fe2000001080b */
[--C-:B------:R-:W-:Y:S01]  /*61c0*/  @!P0 HADD2.F32 R17, -RZ, R19.reuse.H0_H0 ;  /* 0x20000013ff118230 */ /* 0x100fe20000004100 */
[----:B------:R-:W-:Y:S01]  /*61d0*/  @!P0 FFMA.FTZ R5, R7, R8, R5 ;  /* 0x0000000807058223 */ /* 0x000fe20000010005 */
[----:B------:R-:W-:Y:S01]  /*61e0*/  @!P0 MOV R8, R15 ;  /* 0x0000000f00088202 */ /* 0x000fe20000000f00 */
[----:B------:R-:W-:Y:S01]  /*61f0*/  @!P0 IMAD.MOV.U32 R33, RZ, RZ, R3 ;  /* 0x000000ffff218224 */ /* 0x000fe200078e0003 */
[----:B------:R-:W-:Y:S01]  /*6200*/  @!P0 HADD2.F32 R7, -RZ, R26.H1_H1 ;  /* 0x3000001aff078230 */ /* 0x000fe20000004100 */
[----:B------:R-:W-:Y:S01]  /*6210*/  @!P0 SHF.R.U32.HI R26, RZ, 0x10, R43 ;  /* 0x00000010ff1a8819 */ /* 0x000fe2000001162b */
[----:B------:R-:W-:Y:S02]  /*6220*/  @!P0 HADD2.F32 R11, -RZ, R10.H0_H0 ;  /* 0x2000000aff0b8230 */ /* 0x000fe40000004100 */
[----:B------:R-:W-:Y:S01]  /*6230*/  @!P0 HADD2.F32 R6, -RZ, R8.H0_H0 ;  /* 0x20000008ff068230 */ /* 0x000fe20000004100 */
[-C--:B------:R-:W-:Y:S01]  /*6240*/  @!P0 FMUL.FTZ R31, R17, R7.reuse ;  /* 0x00000007111f8220 */ /* 0x080fe20000410000 */
[----:B------:R-:W-:Y:S02]  /*6250*/  @!P0 HADD2.F32 R19, -RZ, R19.H1_H1 ;  /* 0x30000013ff138230 */ /* 0x000fe40000004100 */
[----:B------:R-:W-:Y:S01]  /*6260*/  @!P0 HADD2.F32 R26, -RZ, R26.H0_H0 ;  /* 0x2000001aff1a8230 */ /* 0x000fe20000004100 */
[C---:B------:R-:W-:Y:S01]  /*6270*/  @!P0 FFMA.FTZ R31, R6.reuse, R18, -R31 ;  /* 0x00000012061f8223 */ /* 0x040fe2000001081f */
[----:B------:R-:W-:Y:S01]  /*6280*/  @!P0 HADD2.F32 R10, -RZ, R16.H0_H0 ;  /* 0x20000010ff0a8230 */ /* 0x000fe20000004100 */
[----:B------:R-:W-:Y:S01]  /*6290*/  @!P0 FMUL.FTZ R7, R6, R7 ;  /* 0x0000000706078220 */ /* 0x000fe20000410000 */
[----:B------:R-:W-:Y:S01]  /*62a0*/  @!P0 HADD2.F32 R6, -RZ, R8.H1_H1 ;  /* 0x30000008ff068230 */ /* 0x000fe20000004100 */
[-C--:B------:R-:W-:Y:S01]  /*62b0*/  @!P0 FMUL.FTZ R8, R19, R11.reuse ;  /* 0x0000000b13088220 */ /* 0x080fe20000410000 */
[----:B------:R-:W-:Y:S03]  /*62c0*/  @!P0 HADD2.F32 R16, -RZ, R29.H1_H1 ;  /* 0x3000001dff108230 */ /* 0x000fe60000004100 */
[C---:B------:R-:W-:Y:S02]  /*62d0*/  @!P0 FFMA.FTZ R29, R6.reuse, R26, -R8 ;  /* 0x0000001a061d8223 */ /* 0x040fe40000010808 */
[----:B------:R-:W-:Y:S01]  /*62e0*/  @!P0 FMUL.FTZ R8, R6, R11 ;  /* 0x0000000b06088220 */ /* 0x000fe20000410000 */
[----:B------:R-:W-:Y:S02]  /*62f0*/  @!P0 HADD2.F32 R11, -RZ, R30.H0_H0 ;  /* 0x2000001eff0b8230 */ /* 0x000fe40000004100 */
[----:B------:R-:W-:Y:S01]  /*6300*/  @!P0 F2FP.PACK_AB R29, R29, R31 ;  /* 0x0000001f1d1d823e */ /* 0x000fe200000000ff */
[----:B------:R-:W-:Y:S01]  /*6310*/  @!P0 HADD2.F32 R6, -RZ, R9.H1_H1 ;  /* 0x30000009ff068230 */ /* 0x000fe20000004100 */
[-C--:B------:R-:W-:Y:S02]  /*6320*/  @!P0 FMUL.FTZ R9, R16, R10.reuse ;  /* 0x0000000a10098220 */ /* 0x080fe40000410000 */
[----:B------:R-:W-:Y:S02]  /*6330*/  @!P0 MOV R15, R29 ;  /* 0x0000001d000f8202 */ /* 0x000fe40000000f00 */
[C---:B------:R-:W-:Y:S02]  /*6340*/  @!P0 FFMA.FTZ R9, R6.reuse, R11, -R9 ;  /* 0x0000000b06098223 */ /* 0x040fe40000010809 */
[----:B------:R-:W-:Y:S03]  /*6350*/  @!P0 FMUL.FTZ R6, R6, R10 ;  /* 0x0000000a06068220 */ /* 0x000fe60000410000 */
[----:B------:R-:W-:Y:S01]  /*6360*/  @!P0 F2FP.PACK_AB R10, R9, R37 ;  /* 0x00000025090a823e */ /* 0x000fe200000000ff */
[----:B------:R-:W-:Y:S01]  /*6370*/  @!P0 FFMA.FTZ R6, R16, R11, R6 ;  /* 0x0000000b10068223 */ /* 0x000fe20000010006 */
[----:B------:R-:W-:Y:S01]  /*6380*/  @!P0 F2FP.PACK_AB R9, R2, R0 ;  /* 0x000000000209823e */ /* 0x000fe200000000ff */
[----:B------:R-:W-:Y:S02]  /*6390*/  @!P0 FFMA.FTZ R7, R17, R18, R7 ;  /* 0x0000001211078223 */ /* 0x000fe40000010007 */
[----:B------:R-:W-:Y:S01]  /*63a0*/  @!P0 FFMA.FTZ R8, R19, R26, R8 ;  /* 0x0000001a13088223 */ /* 0x000fe20000010008 */
[----:B------:R-:W-:Y:S01]  /*63b0*/  @!P0 F2FP.PACK_AB R2, R6, R5 ;  /* 0x000000050602823e */ /* 0x000fe200000000ff */
[----:B------:R-:W-:Y:S01]  /*63c0*/  @!P0 IMAD.MOV.U32 R14, RZ, RZ, R10 ;  /* 0x000000ffff0e8224 */ /* 0x000fe200078e000a */
[----:B------:R-:W-:Y:S02]  /*63d0*/  @!P0 MOV R32, R9 ;  /* 0x0000000900208202 */ /* 0x000fe40000000f00 */
[----:B------:R-:W-:Y:S02]  /*63e0*/  @!P0 F2FP.PACK_AB R0, R8, R7 ;  /* 0x000000070800823e */ /* 0x000fe400000000ff */
        /* <DEDUP_REMOVED lines=8> */
.L_x_204:
[----:B------:R-:W-:Y:S05]  /*6470*/  BSYNC B0 ;  /* 0x0000000000007941 */ /* 0x000fea0003800000 */
.L_x_203:
[----:B------:R-:W-:Y:S11]  /*6480*/  ISETP.GE.AND P0, PT, R24, c[0x0][0x1d4], PT ;  /* 0x0000750018007a0c */ /* 0x000ff60003f06270 */
[----:B------:R-:W-:Y:S02]  /*6490*/  @!UPT UIADD3 URZ, URZ, URZ, URZ ;  /* 0x0000003f3f3ff290 */ /* 0x000fe4000fffe03f */
[----:B------:R-:W-:-:S05]  /*64a0*/  @P0 BRA `(.L_x_188) ;  /* 0x00000a2000000947 */ /* 0x000fca0003800000 */
[----:B------:R-:W-:Y:S01]  /*64b0*/  LOP3.LUT P1, RZ, R214, 0x8, RZ, 0xc0, !PT ;  /* 0x00000008d6ff7812 */ /* 0x000fe2000782c0ff */
[----:B-1----:R-:W1:Y:S01]  /*64c0*/  LDS.128 R12, [R97+0x6100] ;  /* 0x00610000610c7984 */ /* 0x002e620000000c00 */
[----:B------:R-:W-:Y:S02]  /*64d0*/  ISETP.GE.AND P0, PT, R24, c[0x0][0x27c], PT ;  /* 0x00009f0018007a0c */ /* 0x000fe40003f06270 */
[----:B------:R-:W-:Y:S04]  /*64e0*/  SEL R0, R122, R119, !P1 ;  /* 0x000000777a007207 */ /* 0x000fe80004800000 */
[----:B------:R-:W-:Y:S04]  /*64f0*/  SHF.R.S32.HI R2, RZ, 0x1f, R0 ;  /* 0x0000001fff027819 */ /* 0x000fe80000011400 */
[----:B------:R-:W-:Y:S03]  /*6500*/  LEA.HI R0, R2, R0, RZ, 0x4 ;  /* 0x0000000002007211 */ /* 0x000fe600078f20ff */
[--C-:B------:R-:W-:Y:S01]  /*6510*/  @!P0 HADD2.F32 R8, -RZ, R52.reuse.H0_H0 ;  /* 0x20000034ff088230 */ /* 0x100fe20000004100 */
[----:B------:R-:W-:Y:S01]  /*6520*/  LEA.HI.SX32 R0, R0, R111, 0x1c ;  /* 0x0000006f00007211 */ /* 0x000fe200078fe2ff */
[----:B------:R-:W-:Y:S01]  /*6530*/  @!P0 HADD2.F32 R10, -RZ, R52.H1_H1 ;  /* 0x30000034ff0a8230 */ /* 0x000fe20000004100 */
[----:B------:R-:W-:Y:S02]  /*6540*/  @!P0 SHF.R.U32.HI R6, RZ, 0x10, R21 ;  /* 0x00000010ff068819 */ /* 0x000fe40000011615 */
[----:B------:R-:W-:Y:S02]  /*6550*/  SHF.R.S32.HI R2, RZ, 0x1f, R0 ;  /* 0x0000001fff027819 */ /* 0x000fe40000011400 */
[----:B------:R-:W-:Y:S02]  /*6560*/  SHF.L.U32 R29, R0, 0x3, RZ ;  /* 0x00000003001d7819 */ /* 0x000fe400000006ff */
[----:B------:R-:W-:Y:S02]  /*6570*/  LEA.HI R0, R2, R0, RZ, 0x3 ;  /* 0x0000000002007211 */ /* 0x000fe400078f18ff */
[----:B------:R-:W-:Y:S02]  /*6580*/  LOP3.LUT R2, R218, 0x38, R29, 0xf8, !PT ;  /* 0x00000038da027812 */ /* 0x000fe400078ef81d */
[----:B------:R-:W-:Y:S02]  /*6590*/  SHF.L.U32 R0, R0, 0x9, RZ ;  /* 0x0000000900007819 */ /* 0x000fe400000006ff */
[----:B------:R-:W-:Y:S02]  /*65a0*/  LOP3.LUT R2, R2, R219, RZ, 0x3c, !PT ;  /* 0x000000db02027212 */ /* 0x000fe400078e3cff */
[----:B------:R-:W-:Y:S02]  /*65b0*/  LOP3.LUT R0, R0, 0x7ffff000, RZ, 0xc0, !PT ;  /* 0x7ffff00000007812 */ /* 0x000fe400078ec0ff */
[----:B------:R-:W-:Y:S02]  /*65c0*/  @!P0 SHF.R.U32.HI R16, RZ, 0x10, R49 ;  /* 0x00000010ff108819 */ /* 0x000fe40000011631 */
[----:B------:R-:W-:Y:S01]  /*65d0*/  IADD3 R0, R2, R0, R220 ;  /* 0x0000000002007210 */ /* 0x000fe20007ffe0dc */
[----:B------:R-:W-:Y:S01]  /*65e0*/  @!P0 HADD2.F32 R2, -RZ, R27.H0_H0 ;  /* 0x2000001bff028230 */ /* 0x000fe20000004100 */
[----:B------:R-:W-:Y:S01]  /*65f0*/  @!P0 SHF.R.U64 R7, R20, 0x10, R21 ;  /* 0x0000001014078819 */ /* 0x000fe20000001215 */
[----:B------:R-:W-:Y:S01]  /*6600*/  @!P0 HADD2.F32 R16, -RZ, R16.H0_H0 ;  /* 0x20000010ff108230 */ /* 0x000fe20000004100 */
[----:B------:R-:W-:Y:S01]  /*6610*/  @!P0 SHF.R.U64 R18, R48, 0x10, R49 ;  /* 0x0000001030128819 */ /* 0x000fe20000001231 */
[----:B------:R-:W-:Y:S01]  /*6620*/  IMAD.SHL.U32 R0, R0, 0x2, RZ ;  /* 0x0000000200007824 */ /* 0x000fe200078e00ff */
[----:B-1----:R-:W-:Y:S02]  /*6630*/  @!P0 MOV R5, R12 ;  /* 0x0000000c00058202 */ /* 0x002fe40000000f00 */
[----:B------:R-:W-:Y:S02]  /*6640*/  @!P0 SHF.R.U64 R26, R50, 0x10, R51 ;  /* 0x00000010321a8819 */ /* 0x000fe40000001233 */
[----:B------:R1:W2:Y:S01]  /*6650*/  LDS.128 R32, [R0+0x6100] ;  /* 0x0061000000207984 */ /* 0x0002a20000000c00 */
[----:B------:R-:W-:Y:S05]  /*6660*/  @!P0 HADD2.F32 R3, -RZ, R5.H0_H0 ;  /* 0x20000005ff038230 */ /* 0x000fea0000004100 */
[C---:B-1----:R-:W-:Y:S02]  /*6670*/  @!P0 FMUL.FTZ R0, R3.reuse, R2 ;  /* 0x0000000203008220 */ /* 0x042fe40000410000 */
[----:B--2---:R-:W-:Y:S01]  /*6680*/  @!P0 IMAD.MOV.U32 R17, RZ, RZ, R32 ;  /* 0x000000ffff118224 */ /* 0x004fe200078e0020 */
[----:B------:R-:W-:Y:S02]  /*6690*/  @!P0 MOV R11, R33 ;  /* 0x00000021000b8202 */ /* 0x000fe40000000f00 */
[----:B------:R-:W-:Y:S02]  /*66a0*/  @!P0 MOV R21, R34 ;  /* 0x0000002200158202 */ /* 0x000fe40000000f00 */
[----:B------:R-:W-:Y:S02]  /*66b0*/  @!P0 HADD2.F32 R4, -RZ, R17.H0_H0 ;  /* 0x20000011ff048230 */ /* 0x000fe40000004100 */
[--C-:B------:R-:W-:Y:S02]  /*66c0*/  @!P0 HADD2.F32 R9, -RZ, R11.reuse.H0_H0 ;  /* 0x2000000bff098230 */ /* 0x100fe40000004100 */
[----:B------:R-:W-:Y:S01]  /*66d0*/  @!P0 HADD2.F32 R11, -RZ, R11.H1_H1 ;  /* 0x3000000bff0b8230 */ /* 0x000fe20000004100 */
[C---:B------:R-:W-:Y:S02]  /*66e0*/  @!P0 FMUL.FTZ R2, R4.reuse, R2 ;  /* 0x0000000204028220 */ /* 0x040fe40000410000 */
[-C--:B------:R-:W-:Y:S02]  /*66f0*/  @!P0 FFMA.FTZ R0, R4, R8.reuse, R0 ;  /* 0x0000000804008223 */ /* 0x080fe40000010000 */
[----:B------:R-:W-:Y:S02]  /*6700*/  @!P0 IMAD.MOV.U32 R4, RZ, RZ, R13 ;  /* 0x000000ffff048224 */ /* 0x000fe400078e000d */
[----:B------:R-:W-:Y:S01]  /*6710*/  @!P0 FFMA.FTZ R36, R3, R8, -R2 ;  /* 0x0000000803248223 */ /* 0x000fe20000010802 */
[----:B------:R-:W-:Y:S02]  /*6720*/  @!P0 HADD2.F32 R3, -RZ, R27.H1_H1 ;  /* 0x3000001bff038230 */ /* 0x000fe40000004100 */
[----:B------:R-:W-:Y:S02]  /*6730*/  @!P0 HADD2.F32 R2, -RZ, R4.H0_H0 ;  /* 0x20000004ff028230 */ /* 0x000fe40000004100 */
[----:B------:R-:W-:Y:S01]  /*6740*/  @!P0 HADD2.F32 R8, -RZ, R6.H0_H0 ;  /* 0x20000006ff088230 */ /* 0x000fe20000004100 */
[-C--:B------:R-:W-:Y:S01]  /*6750*/  @!P0 FMUL.FTZ R19, R9, R3.reuse ;  /* 0x0000000309138220 */ /* 0x080fe20000410000 */
[----:B------:R-:W-:Y:S01]  /*6760*/  @!P0 HADD2.F32 R6, -RZ, R7.H0_H0 ;  /* 0x20000007ff068230 */ /* 0x000fe20000004100 */
[C---:B------:R-:W-:Y:S01]  /*6770*/  @!P0 FMUL.FTZ R3, R2.reuse, R3 ;  /* 0x0000000302038220 */ /* 0x040fe20000410000 */
[----:B------:R-:W-:Y:S01]  /*6780*/  @!P0 HADD2.F32 R7, -RZ, R17.H1_H1 ;  /* 0x30000011ff078230 */ /* 0x000fe20000004100 */
[----:B------:R-:W-:Y:S01]  /*6790*/  @!P0 FFMA.FTZ R20, R2, R10, -R19 ;  /* 0x0000000a02148223 */ /* 0x000fe20000010813 */
[----:B------:R-:W-:Y:S01]  /*67a0*/  @!P0 HADD2.F32 R2, -RZ, R4.H1_H1 ;  /* 0x30000004ff028230 */ /* 0x000fe20000004100 */
[----:B------:R-:W-:Y:S04]  /*67b0*/  @!P0 FMUL.FTZ R4, R11, R8 ;  /* 0x000000080b048220 */ /* 0x000fe80000410000 */
[C---:B------:R-:W-:Y:S02]  /*67c0*/  @!P0 FFMA.FTZ R19, R2.reuse, R16, -R4 ;  /* 0x0000001002138223 */ /* 0x040fe40000010804 */
[----:B------:R-:W-:Y:S01]  /*67d0*/  @!P0 FMUL.FTZ R4, R2, R8 ;  /* 0x0000000802048220 */ /* 0x000fe20000410000 */
[----:B------:R-:W-:Y:S02]  /*67e0*/  @!P0 HADD2.F32 R8, -RZ, R18.H0_H0 ;  /* 0x20000012ff088230 */ /* 0x000fe40000004100 */
[----:B------:R-:W-:Y:S01]  /*67f0*/  @!P0 HADD2.F32 R2, -RZ, R5.H1_H1 ;  /* 0x30000005ff028230 */ /* 0x000fe20000004100 */
[----:B------:R-:W-:Y:S01]  /*6800*/  @!P0 FMUL.FTZ R5, R7, R6 ;  /* 0x0000000607058220 */ /* 0x000fe20000410000 */
[----:B------:R-:W-:Y:S01]  /*6810*/  @!P0 F2FP.PACK_AB R30, R19, R20 ;  /* 0x00000014131e823e */ /* 0x000fe200000000ff */
[----:B------:R-:W-:Y:S01]  /*6820*/  @!P0 HADD2.F32 R18, -RZ, R53.H1_H1 ;  /* 0x30000035ff128230 */ /* 0x000fe20000004100 */
[----:B------:R-:W-:Y:S01]  /*6830*/  @!P0 SHF.R.U32.HI R20, RZ, 0x10, R51 ;  /* 0x00000010ff148819 */ /* 0x000fe20000011633 */
[C---:B------:R-:W-:Y:S01]  /*6840*/  @!P0 FFMA.FTZ R17, R2.reuse, R8, -R5 ;  /* 0x0000000802118223 */ /* 0x040fe20000010805 */
[----:B------:R-:W-:Y:S01]  /*6850*/  @!P0 HADD2.F32 R5, -RZ, R28.H0_H0 ;  /* 0x2000001cff058230 */ /* 0x000fe20000004100 */
[----:B------:R-:W-:Y:S01]  /*6860*/  @!P0 FMUL.FTZ R2, R2, R6 ;  /* 0x0000000602028220 */ /* 0x000fe20000410000 */
[----:B------:R-:W-:Y:S01]  /*6870*/  @!P0 MOV R19, R35 ;  /* 0x0000002300138202 */ /* 0x000fe20000000f00 */
[----:B------:R-:W-:Y:S01]  /*6880*/  @!P0 IMAD.MOV.U32 R13, RZ, RZ, R30 ;  /* 0x000000ffff0d8224 */ /* 0x000fe200078e001e */
[----:B------:R-:W-:Y:S01]  /*6890*/  @!P0 F2FP.PACK_AB R27, R17, R36 ;  /* 0x00000024111b823e */ /* 0x000fe200000000ff */
[----:B------:R-:W-:Y:S01]  /*68a0*/  @!P0 FFMA.FTZ R2, R7, R8, R2 ;  /* 0x0000000807028223 */ /* 0x000fe20000010002 */
[----:B------:R-:W-:Y:S01]  /*68b0*/  @!P0 HADD2.F32 R7, -RZ, R21.H0_H0 ;  /* 0x20000015ff078230 */ /* 0x000fe20000004100 */
[----:B------:R-:W-:Y:S01]  /*68c0*/  @!P0 FFMA.FTZ R3, R9, R10, R3 ;  /* 0x0000000a09038223 */ /* 0x000fe20000010003 */
[----:B------:R-:W-:Y:S01]  /*68d0*/  @!P0 MOV R12, R27 ;  /* 0x0000001b000c8202 */ /* 0x000fe20000000f00 */
[----:B------:R-:W-:Y:S01]  /*68e0*/  @!P0 IMAD.MOV.U32 R9, RZ, RZ, R14 ;  /* 0x000000ffff098224 */ /* 0x000fe200078e000e */
[----:B------:R-:W-:Y:S01]  /*68f0*/  @!P0 HADD2.F32 R8, -RZ, R53.H0_H0 ;  /* 0x20000035ff088230 */ /* 0x000fe20000004100 */
[----:B------:R-:W-:Y:S01]  /*6900*/  @!P0 FFMA.FTZ R4, R11, R16, R4 ;  /* 0x000000100b048223 */ /* 0x000fe20000010004 */
[--C-:B------:R-:W-:Y:S01]  /*6910*/  @!P0 SHF.R.U32.HI R10, RZ, 0x10, R23.reuse ;  /* 0x00000010ff0a8819 */ /* 0x100fe20000011617 */
[C---:B------:R-:W-:Y:S01]  /*6920*/  @!P0 FMUL.FTZ R16, R7.reuse, R5 ;  /* 0x0000000507108220 */ /* 0x040fe20000410000 */
[----:B------:R-:W-:Y:S01]  /*6930*/  @!P0 HADD2.F32 R6, -RZ, R9.H0_H0 ;  /* 0x20000009ff068230 */ /* 0x000fe20000004100 */
[----:B------:R-:W-:Y:S01]  /*6940*/  @!P0 SHF.R.U64 R11, R22, 0x10, R23 ;  /* 0x00000010160b8819 */ /* 0x000fe20000001217 */
[----:B------:R-:W-:Y:S01]  /*6950*/  @!P0 HADD2.F32 R20, -RZ, R20.H0_H0 ;  /* 0x20000014ff148230 */ /* 0x000fe20000004100 */
[----:B------:R-:W-:Y:S01]  /*6960*/  @!P0 F2FP.PACK_AB R3, R4, R3 ;  /* 0x000000030403823e */ /* 0x000fe200000000ff */
[--C-:B------:R-:W-:Y:S01]  /*6970*/  @!P0 HADD2.F32 R17, -RZ, R19.reuse.H0_H0 ;  /* 0x20000013ff118230 */ /* 0x100fe20000004100 */
[C---:B------:R-:W-:Y:S01]  /*6980*/  @!P0 FMUL.FTZ R5, R6.reuse, R5 ;  /* 0x0000000506058220 */ /* 0x040fe20000410000 */
[----:B------:R-:W-:Y:S01]  /*6990*/  @!P0 HADD2.F32 R19, -RZ, R19.H1_H1 ;  /* 0x30000013ff138230 */ /* 0x000fe20000004100 */
[-C--:B------:R-:W-:Y:S01]  /*69a0*/  @!P0 FFMA.FTZ R31, R6, R8.reuse, -R16 ;  /* 0x00000008061f8223 */ /* 0x080fe20000010810 */
[----:B------:R-:W-:Y:S01]  /*69b0*/  @!P0 HADD2.F32 R16, -RZ, R10.H0_H0 ;  /* 0x2000000aff108230 */ /* 0x000fe20000004100 */
[----:B------:R-:W-:Y:S01]  /*69c0*/  @!P0 FFMA.FTZ R5, R7, R8, R5 ;  /* 0x0000000807058223 */ /* 0x000fe20000010005 */
[----:B------:R-:W-:Y:S01]  /*69d0*/  @!P0 HADD2.F32 R10, -RZ, R11.H0_H0 ;  /* 0x2000000bff0a8230 */ /* 0x000fe20000004100 */
[----:B------:R-:W-:Y:S01]  /*69e0*/  @!P0 IMAD.MOV.U32 R8, RZ, RZ, R15 ;  /* 0x000000ffff088224 */ /* 0x000fe200078e000f */
[----:B------:R-:W-:Y:S01]  /*69f0*/  @!P0 HADD2.F32 R7, -RZ, R28.H1_H1 ;  /* 0x3000001cff078230 */ /* 0x000fe20000004100 */
[----:B------:R-:W-:Y:S01]  /*6a00*/  @!P0 IMAD.MOV.U32 R33, RZ, RZ, R3 ;  /* 0x000000ffff218224 */ /* 0x000fe200078e0003 */
[----:B------:R-:W-:Y:S02]  /*6a10*/  @!P0 HADD2.F32 R11, -RZ, R21.H1_H1 ;  /* 0x30000015ff0b8230 */ /* 0x000fe40000004100 */
[--C-:B------:R-:W-:Y:S01]  /*6a20*/  @!P0 HADD2.F32 R6, -RZ, R8.reuse.H0_H0 ;  /* 0x20000008ff068230 */ /* 0x100fe20000004100 */
[-C--:B------:R-:W-:Y:S04]  /*6a30*/  @!P0 FMUL.FTZ R22, R17, R7.reuse ;  /* 0x0000000711168220 */ /* 0x080fe80000410000 */
[C---:B------:R-:W-:Y:S02]  /*6a40*/  @!P0 FFMA.FTZ R23, R6.reuse, R18, -R22 ;  /* 0x0000001206178223 */ /* 0x040fe40000010816 */
[----:B------:R-:W-:Y:S01]  /*6a50*/  @!P0 FMUL.FTZ R7, R6, R7 ;  /* 0x0000000706078220 */ /* 0x000fe20000410000 */
[----:B------:R-:W-:Y:S01]  /*6a60*/  @!P0 HADD2.F32 R6, -RZ, R8.H1_H1 ;  /* 0x30000008ff068230 */ /* 0x000fe20000004100 */
[----:B------:R-:W-:Y:S04]  /*6a70*/  @!P0 FMUL.FTZ R8, R19, R16 ;  /* 0x0000001013088220 */ /* 0x000fe80000410000 */
[C---:B------:R-:W-:Y:S02]  /*6a80*/  @!P0 FFMA.FTZ R22, R6.reuse, R20, -R8 ;  /* 0x0000001406168223 */ /* 0x040fe40000010808 */
[----:B------:R-:W-:Y:S01]  /*6a90*/  @!P0 FMUL.FTZ R8, R6, R16 ;  /* 0x0000001006088220 */ /* 0x000fe20000410000 */
[----:B------:R-:W-:Y:S02]  /*6aa0*/  @!P0 HADD2.F32 R16, -RZ, R26.H0_H0 ;  /* 0x2000001aff108230 */ /* 0x000fe40000004100 */
[----:B------:R-:W-:Y:S01]  /*6ab0*/  @!P0 F2FP.PACK_AB R21, R22, R23 ;  /* 0x000000171615823e */ /* 0x000fe200000000ff */
[----:B------:R-:W-:Y:S01]  /*6ac0*/  @!P0 HADD2.F32 R6, -RZ, R9.H1_H1 ;  /* 0x30000009ff068230 */ /* 0x000fe20000004100 */
[----:B----4-:R-:W-:Y:S01]  /*6ad0*/  LEA R22, P1, R75, R54, 0x1 ;  /* 0x000000364b167211 */ /* 0x010fe200078208ff */
[----:B------:R-:W-:Y:S02]  /*6ae0*/  @!P0 FMUL.FTZ R9, R11, R10 ;  /* 0x0000000a0b098220 */ /* 0x000fe40000410000 */
[----:B------:R-:W-:Y:S01]  /*6af0*/  @!P0 IMAD.MOV.U32 R15, RZ, RZ, R21 ;  /* 0x000000ffff0f8224 */ /* 0x000fe200078e0015 */
[----:B---3--:R-:W-:Y:S01]  /*6b00*/  LEA.HI.X R23, R75, R55, R101, 0x1, P1 ;  /* 0x000000374b177211 */ /* 0x008fe200008f0c65 */
[C---:B------:R-:W-:Y:S02]  /*6b10*/  @!P0 FFMA.FTZ R9, R6.reuse, R16, -R9 ;  /* 0x0000001006098223 */ /* 0x040fe40000010809 */
[----:B------:R-:W-:Y:S03]  /*6b20*/  @!P0 FMUL.FTZ R6, R6, R10 ;  /* 0x0000000a06068220 */ /* 0x000fe60000410000 */
[----:B------:R-:W-:Y:S01]  /*6b30*/  @!P0 F2FP.PACK_AB R10, R9, R31 ;  /* 0x0000001f090a823e */ /* 0x000fe200000000ff */
[----:B------:R-:W-:Y:S01]  /*6b40*/  @!P0 FFMA.FTZ R6, R11, R16, R6 ;  /* 0x000000100b068223 */ /* 0x000fe20000010006 */
[----:B------:R-:W-:Y:S01]  /*6b50*/  @!P0 F2FP.PACK_AB R9, R2, R0 ;  /* 0x000000000209823e */ /* 0x000fe200000000ff */
[----:B------:R-:W-:Y:S01]  /*6b60*/  @!P0 FFMA.FTZ R7, R17, R18, R7 ;  /* 0x0000001211078223 */ /* 0x000fe20000010007 */
[----:B------:R-:W-:Y:S01]  /*6b70*/  @!P0 MOV R14, R10 ;  /* 0x0000000a000e8202 */ /* 0x000fe20000000f00 */
[----:B------:R-:W-:Y:S01]  /*6b80*/  @!P0 FFMA.FTZ R8, R19, R20, R8 ;  /* 0x0000001413088223 */ /* 0x000fe20000010008 */
[----:B------:R-:W-:Y:S02]  /*6b90*/  @!P0 F2FP.PACK_AB R2, R6, R5 ;  /* 0x000000050602823e */ /* 0x000fe400000000ff */
[----:B------:R-:W-:Y:S01]  /*6ba0*/  @!P0 MOV R32, R9 ;  /* 0x0000000900208202 */ /* 0x000fe20000000f00 */
[----:B------:R1:W-:Y:S01]  /*6bb0*/  ST.E.128 [R22.64], R12 ;  /* 0x0000000c16007985 */ /* 0x0003e2000c101d0a */
[----:B------:R-:W-:Y:S02]  /*6bc0*/  @!P0 F2FP.PACK_AB R0, R8, R7 ;  /* 0x000000070800823e */ /* 0x000fe400000000ff */
[----:B------:R-:W-:Y:S03]  /*6bd0*/  @!P0 MOV R34, R2 ;  /* 0x0000000200228202 */ /* 0x000fe60000000f00 */
[----:B------:R-:W-:Y:S01]  /*6be0*/  @!P0 IMAD.MOV.U32 R35, RZ, RZ, R0 ;  /* 0x000000ffff238224 */ /* 0x000fe200078e0000 */
[----:B------:R-:W-:Y:S11]  /*6bf0*/  ISETP.GE.AND P0, PT, R29, c[0x0][0x1d4], PT ;  /* 0x000075001d007a0c */ /* 0x000ff60003f06270 */
[----:B------:R-:W-:Y:S02]  /*6c00*/  @!UPT UIADD3 URZ, URZ, URZ, URZ ;  /* 0x0000003f3f3ff290 */ /* 0x000fe4000fffe03f */
[----:B------:R-:W-:-:S05]  /*6c10*/  @P0 BRA `(.L_x_188) ;  /* 0x000002b000000947 */ /* 0x000fca0003800000 */
[C---:B------:R-:W-:Y:S04]  /*6c20*/  LEA R2, P0, R29.reuse, R54, 0x1 ;  /* 0x000000361d027211 */ /* 0x040fe800078008ff */
[----:B------:R-:W-:Y:S05]  /*6c30*/  LEA.HI.X.SX32 R3, R29, R55, 0x1, P0 ;  /* 0x000000371d037211 */ /* 0x000fea00000f0eff */
[----:B------:R2:W-:Y:S01]  /*6c40*/  ST.E.128 [R2.64], R32 ;  /* 0x0000002002007985 */ /* 0x0005e2000c101d0a */
[----:B------:R-:W-:-:S05]  /*6c50*/  BRA `(.L_x_188) ;  /* 0x0000027000007947 */ /* 0x000fca0003800000 */
.L_x_184:
[----:B------:R1:W2:Y:S01]  /*6c60*/  SHFL.IDX PT, R3, R10, RZ, 0x1c1f ;  /* 0x001c1fff0a037589 */ /* 0x0002a200000e0000 */
[----:B------:R-:W-:Y:S03]  /*6c70*/  IMAD.IADD R0, R69, 0x1, -R66 ;  /* 0x0000000145007824 */ /* 0x000fe600078e0a42 */
[----:B------:R1:W3:Y:S02]  /*6c80*/  SHFL.IDX PT, R2, R11, RZ, 0x1c1f ;  /* 0x001c1fff0b027589 */ /* 0x0002e400000e0000 */
[----:B------:R-:W-:Y:S04]  /*6c90*/  IMNMX R65, R0, 0x40, PT ;  /* 0x0000004000417817 */ /* 0x000fe80003800200 */
[----:B------:R-:W-:Y:S11]  /*6ca0*/  ISETP.GT.AND P0, PT, R65, R212, PT ;  /* 0x000000d44100720c */ /* 0x000ff60003f04270 */
[----:B------:R-:W-:Y:S02]  /*6cb0*/  @!UPT UIADD3 URZ, URZ, URZ, URZ ;  /* 0x0000003f3f3ff290 */ /* 0x000fe4000fffe03f */
[----:B------:R-:W-:-:S05]  /*6cc0*/  @!P0 BRA `(.L_x_188) ;  /* 0x0000020000008947 */ /* 0x000fca0003800000 */
[----:B------:R-:W-:Y:S02]  /*6cd0*/  ISETP.GE.AND P1, PT, R102, c[0x0][0x1d4], PT ;  /* 0x0000750066007a0c */ /* 0x000fe40003f26270 */
[----:B------:R-:W-:Y:S02]  /*6ce0*/  ISETP.GE.AND P3, PT, R206, c[0x0][0x1d4], PT ;  /* 0x00007500ce007a0c */ /* 0x000fe40003f66270 */
[C---:B------:R-:W-:Y:S09]  /*6cf0*/  ISETP.GE.AND P2, PT, R205.reuse, c[0x0][0x1d4], PT ;  /* 0x00007500cd007a0c */ /* 0x040ff20003f46270 */
[----:B------:R-:W4:Y:S01]  /*6d00*/  @!P1 LDS.128 R12, [R202+0x6000] ;  /* 0x00600000ca0c9984 */ /* 0x000f220000000c00 */
[CC--:B---3--:R-:W-:Y:S04]  /*6d10*/  @!P1 LEA R4, P0, R102.reuse, R2.reuse, 0x1 ;  /* 0x0000000266049211 */ /* 0x0c8fe800078008ff */
[-C--:B--2---:R-:W-:Y:S02]  /*6d20*/  @!P1 LEA.HI.X R5, R102, R3.reuse, R103, 0x1, P0 ;  /* 0x0000000366059211 */ /* 0x084fe400000f0c67 */
[CC--:B------:R-:W-:Y:S04]  /*6d30*/  @!P3 LEA R8, P0, R206.reuse, R2.reuse, 0x1 ;  /* 0x00000002ce08b211 */ /* 0x0c0fe800078008ff */
[-C--:B------:R-:W-:Y:S02]  /*6d40*/  @!P3 LEA.HI.X R9, R206, R3.reuse, R223, 0x1, P0 ;  /* 0x00000003ce09b211 */ /* 0x080fe400000f0cdf */
[CC--:B------:R-:W-:Y:S04]  /*6d50*/  @!P2 LEA R6, P0, R205.reuse, R2.reuse, 0x1 ;  /* 0x00000002cd06a211 */ /* 0x0c0fe800078008ff */
[-C--:B------:R-:W-:Y:S02]  /*6d60*/  @!P2 LEA.HI.X R7, R205, R3.reuse, R222, 0x1, P0 ;  /* 0x00000003cd07a211 */ /* 0x080fe400000f0cde */
[----:B------:R-:W-:Y:S11]  /*6d70*/  ISETP.GE.AND P0, PT, R25, c[0x0][0x1d4], PT ;  /* 0x0000750019007a0c */ /* 0x000ff60003f06270 */
[----:B------:R-:W-:Y:S02]  /*6d80*/  @!UPT UIADD3 URZ, URZ, URZ, URZ ;  /* 0x0000003f3f3ff290 */ /* 0x000fe4000fffe03f */
[----:B------:R-:W-:Y:S01]  /*6d90*/  @!P0 IMAD.SHL.U32 R0, R216, 0x8, RZ ;  /* 0x00000008d8008824 */ /* 0x000fe200078e00ff */
[----:B----4-:R2:W-:Y:S04]  /*6da0*/  @!P1 ST.E.128 [R4.64], R12 ;  /* 0x0000000c04009985 */ /* 0x0105e8000c101d0a */
[----:B------:R-:W3:Y:S01]  /*6db0*/  @!P0 LDS.128 R12, [R203+0x6000] ;  /* 0x00600000cb0c8984 */ /* 0x000ee20000000c00 */
[--C-:B--2---:R-:W-:Y:S05]  /*6dc0*/  @!P0 IMAD.WIDE R4, R0, 0x2, R2.reuse ;  /* 0x0000000200048825 */ /* 0x104fea00078e0202 */
[----:B---3--:R2:W-:Y:S01]  /*6dd0*/  @!P0 ST.E.128 [R4.64], R12 ;  /* 0x0000000c04008985 */ /* 0x0085e2000c101d0a */
[----:B------:R-:W-:Y:S11]  /*6de0*/  ISETP.GE.AND P0, PT, R24, c[0x0][0x1d4], PT ;  /* 0x0000750018007a0c */ /* 0x000ff60003f06270 */
[----:B------:R-:W-:Y:S02]  /*6df0*/  @!UPT UIADD3 URZ, URZ, URZ, URZ ;  /* 0x0000003f3f3ff290 */ /* 0x000fe4000fffe03f */
[----:B------:R-:W3:Y:S01]  /*6e00*/  @!P0 LDS.128 R16, [R202+0x8000] ;  /* 0x00800000ca108984 */ /* 0x000ee20000000c00 */
[----:B------:R-:W-:Y:S04]  /*6e10*/  @!P0 IMAD.SHL.U32 R0, R215, 0x8, RZ ;  /* 0x00000008d7008824 */ /* 0x000fe800078e00ff */
[----:B--2---:R-:W-:Y:S05]  /*6e20*/  @!P0 IMAD.WIDE R4, R0, 0x2, R2 ;  /* 0x0000000200048825 */ /* 0x004fea00078e0202 */
[----:B---3--:R-:W-:Y:S01]  /*6e30*/  @!P0 ST.E.128 [R4.64], R16 ;  /* 0x0000001004008985 */ /* 0x008fe2000c101d0a */
[C---:B------:R-:W-:Y:S03]  /*6e40*/  ISETP.GE.AND P0, PT, R204.reuse, c[0x0][0x1d4], PT ;  /* 0x00007500cc007a0c */ /* 0x040fe60003f06270 */
[----:B------:R-:W2:Y:S10]  /*6e50*/  @!P3 LDS.128 R12, [R203+0x8000] ;  /* 0x00800000cb0cb984 */ /* 0x000eb40000000c00 */
[C---:B------:R-:W-:Y:S04]  /*6e60*/  @!P0 LEA R2, P1, R204.reuse, R2, 0x1 ;  /* 0x00000002cc028211 */ /* 0x040fe800078208ff */
[----:B------:R-:W-:Y:S01]  /*6e70*/  @!P0 LEA.HI.X R3, R204, R3, R221, 0x1, P1 ;  /* 0x00000003cc038211 */ /* 0x000fe200008f0cdd */
[----:B--2---:R-:W-:Y:S04]  /*6e80*/  @!P3 ST.E.128 [R8.64], R12 ;  /* 0x0000000c0800b985 */ /* 0x004fe8000c101d0a */
[----:B-1----:R-:W1:Y:S04]  /*6e90*/  @!P2 LDS.128 R8, [R202+0xa000] ;  /* 0x00a00000ca08a984 */ /* 0x002e680000000c00 */
[----:B-1----:R-:W-:Y:S04]  /*6ea0*/  @!P2 ST.E.128 [R6.64], R8 ;  /* 0x000000080600a985 */ /* 0x002fe8000c101d0a */
[----:B------:R-:W1:Y:S04]  /*6eb0*/  @!P0 LDS.128 R4, [R203+0xa000] ;  /* 0x00a00000cb048984 */ /* 0x000e680000000c00 */
[----:B-1----:R1:W-:Y:S02]  /*6ec0*/  @!P0 ST.E.128 [R2.64], R4 ;  /* 0x0000000402008985 */ /* 0x0023e4000c101d0a */
.L_x_188:
[----:B------:R-:W-:Y:S05]  /*6ed0*/  BSYNC B1 ;  /* 0x0000000000017941 */ /* 0x000fea0003800000 */
.L_x_183:
[----:B------:R-:W-:Y:S01]  /*6ee0*/  IMAD.IADD R0, R117, 0x1, -R66 ;  /* 0x0000000175007824 */ /* 0x000fe200078e0a42 */
[----:B-123--:R-:W-:Y:S01]  /*6ef0*/  LEA R2, P0, R59, R72, 0x6 ;  /* 0x000000483b027211 */ /* 0x00efe200078030ff */
[----:B-----5:R-:W-:Y:S01]  /*6f00*/  IMAD R6, R67, c[0x0][0x208], RZ ;  /* 0x0000820043067a24 */ /* 0x020fe200078e02ff */
[----:B------:R-:W-:Y:S01]  /*6f10*/  BSSY B0, `(.L_x_205) ;  /* 0x0000051000007945 */ /* 0x000fe20003800000 */
[----:B------:R-:W-:Y:S01]  /*6f20*/  IMAD.WIDE.U32 R4, R64, c[0x0][0x208], RZ ;  /* 0x0000820040047a25 */ /* 0x000fe200078e00ff */
[----:B------:R-:W-:Y:S02]  /*6f30*/  LEA.HI.X.SX32 R3, R59, R73, 0x6, P0 ;  /* 0x000000493b037211 */ /* 0x000fe400000f36ff */
[----:B------:R-:W-:Y:S01]  /*6f40*/  ISETP.GE.AND P0, PT, R0, 0x21, PT ;  /* 0x000000210000780c */ /* 0x000fe20003f06270 */
[----:B------:R-:W-:Y:S04]  /*6f50*/  IMAD R6, R64, c[0x0][0x20c], R6 ;  /* 0x0000830040067a24 */ /* 0x000fe800078e0206 */
[----:B------:R-:W-:Y:S02]  /*6f60*/  IMAD.IADD R5, R5, 0x1, R6 ;  /* 0x0000000105057824 */ /* 0x000fe400078e0206 */
[----:B------:R-:W-:Y:S02]  /*6f70*/  IMAD R6, R68, c[0x0][0x218], RZ ;  /* 0x0000860044067a24 */ /* 0x000fe400078e02ff */
[C---:B------:R-:W-:Y:S04]  /*6f80*/  IMAD.WIDE.U32 R4, R63.reuse, c[0x0][0x218], R4 ;  /* 0x000086003f047a25 */ /* 0x040fe800078e0004 */
[----:B------:R-:W-:Y:S01]  /*6f90*/  @P0 IADD3 R9, P1, R2, 0x20, RZ ;  /* 0x0000002002090810 */ /* 0x000fe20007f3e0ff */
[----:B------:R-:W-:Y:S03]  /*6fa0*/  IMAD R6, R63, c[0x0][0x21c], R6 ;  /* 0x000087003f067a24 */ /* 0x000fe600078e0206 */
[----:B------:R-:W-:Y:S02]  /*6fb0*/  @P0 IADD3.X R12, RZ, R3, RZ, P1, !PT ;  /* 0x00000003ff0c0210 */ /* 0x000fe40000ffe4ff */
[----:B------:R-:W-:Y:S04]  /*6fc0*/  IADD3 R8, P1, R90, R4, RZ ;  /* 0x000000045a087210 */ /* 0x000fe80007f3e0ff */
[----:B------:R-:W-:Y:S02]  /*6fd0*/  IADD3.X R11, R115, R5, R6, P1, !PT ;  /* 0x00000005730b7210 */ /* 0x000fe40000ffe406 */
[----:B------:R-:W-:Y:S11]  /*6fe0*/  ISETP.GE.AND P1, PT, R0, 0x1, PT ;  /* 0x000000010000780c */ /* 0x000ff60003f26270 */
[----:B------:R-:W-:Y:S02]  /*6ff0*/  @!UPT UIADD3 URZ, URZ, URZ, URZ ;  /* 0x0000003f3f3ff290 */ /* 0x000fe4000fffe03f */
[----:B------:R-:W-:Y:S01]  /*7000*/  @P1 MOV R4, R70 ;  /* 0x0000004600041202 */ /* 0x000fe20000000f00 */
[----:B------:R-:W-:Y:S02]  /*7010*/  @P1 IMAD.MOV.U32 R5, RZ, RZ, R74 ;  /* 0x000000ffff051224 */ /* 0x000fe400078e004a */
[----:B------:R-:W-:Y:S01]  /*7020*/  @P1 IMAD R0, R3, c[0x0][0x258], RZ ;  /* 0x0000960003001a24 */ /* 0x000fe200078e02ff */
[----:B------:R-:W-:Y:S01]  /*7030*/  @P0 MOV R3, R74 ;  /* 0x0000004a00030202 */ /* 0x000fe20000000f00 */
[C---:B------:R-:W-:Y:S04]  /*7040*/  @P1 IMAD.WIDE.U32 R4, R2.reuse, c[0x0][0x258], R4 ;  /* 0x0000960002041a25 */ /* 0x040fe800078e0004 */
[----:B------:R-:W-:Y:S01]  /*7050*/  @P1 IMAD R2, R2, c[0x0][0x25c], R0 ;  /* 0x0000970002021a24 */ /* 0x000fe200078e0200 */
[----:B------:R-:W-:Y:S01]  /*7060*/  @P1 LEA R6, P2, R4, c[0x0][0x250], 0x1 ;  /* 0x0000940004061a11 */ /* 0x000fe200078408ff */
[----:B------:R-:W-:Y:S03]  /*7070*/  @P0 IMAD R0, R12, c[0x0][0x258], RZ ;  /* 0x000096000c000a24 */ /* 0x000fe600078e02ff */
[----:B------:R-:W-:Y:S01]  /*7080*/  @P1 IADD3 R2, R5, R2, RZ ;  /* 0x0000000205021210 */ /* 0x000fe20007ffe0ff */
[C---:B------:R-:W-:Y:S03]  /*7090*/  @P0 IMAD R0, R9.reuse, c[0x0][0x25c], R0 ;  /* 0x0000970009000a24 */ /* 0x040fe600078e0200 */
[----:B------:R-:W-:Y:S01]  /*70a0*/  @P1 LEA.HI.X R7, R4, c[0x0][0x254], R2, 0x1, P2 ;  /* 0x0000950004071a11 */ /* 0x000fe200010f0c02 */
[----:B------:R-:W-:Y:S01]  /*70b0*/  @P0 IMAD.MOV.U32 R2, RZ, RZ, R70 ;  /* 0x000000ffff020224 */ /* 0x000fe200078e0046 */
[C---:B------:R-:W-:Y:S03]  /*70c0*/  LEA R10, P2, R8.reuse, c[0x0][0x1f8], 0x1 ;  /* 0x00007e00080a7a11 */ /* 0x040fe600078408ff */
[----:B------:R-:W-:Y:S01]  /*70d0*/  @!PT LDS RZ, [RZ] ;  /* 0x00000000fffff984 */ /* 0x000fe20000000800 */
[----:B------:R-:W-:Y:S01]  /*70e0*/  @!PT LDS RZ, [RZ] ;  /* 0x00000000fffff984 */ /* 0x000fe20000000800 */
[----:B------:R-:W-:Y:S01]  /*70f0*/  @!PT LDS RZ, [RZ] ;  /* 0x00000000fffff984 */ /* 0x000fe20000000800 */
[----:B------:R1:W-:Y:S01]  /*7100*/  @P1 LDGSTS.E.BYPASS.LTC128B.128 [R192+0x100], [R6.64], !P6 ;  /* 0x0010000006c01fae */ /* 0x0003e2000f101d4a */
[----:B------:R-:W-:Y:S01]  /*7110*/  @P0 IMAD.WIDE.U32 R2, R9, c[0x0][0x258], R2 ;  /* 0x0000960009020a25 */ /* 0x000fe200078e0002 */
[----:B------:R-:W-:Y:S02]  /*7120*/  LEA.HI.X R11, R8, c[0x0][0x1fc], R11, 0x1, P2 ;  /* 0x00007f00080b7a11 */ /* 0x000fe400010f0c0b */
[----:B------:R1:W-:Y:S01]  /*7130*/  @P1 LDGSTS.E.BYPASS.LTC128B.128 [R192+0x2100], [R6.64+0x80], !P5 ;  /* 0x0210008006c01fae */ /* 0x0003e2000e901d4a */
[----:B------:R-:W-:Y:S01]  /*7140*/  @P0 IMAD.IADD R0, R3, 0x1, R0 ;  /* 0x0000000103000824 */ /* 0x000fe200078e0200 */
[C---:B------:R-:W-:Y:S02]  /*7150*/  @P0 LEA R4, P2, R2.reuse, c[0x0][0x250], 0x1 ;  /* 0x0000940002040a11 */ /* 0x040fe400078408ff */
[----:B------:R1:W-:Y:S02]  /*7160*/  @P1 LDGSTS.E.BYPASS.LTC128B.128 [R192+0x4100], [R6.64+0x100], !P4 ;  /* 0x0410010006c01fae */ /* 0x0003e4000e101d4a */
[----:B------:R-:W-:Y:S02]  /*7170*/  @P0 LEA.HI.X R5, R2, c[0x0][0x254], R0, 0x1, P2 ;  /* 0x0000950002050a11 */ /* 0x000fe400010f0c00 */
[----:B------:R1:W2:Y:S04]  /*7180*/  SHFL.IDX PT, R2, R10, RZ, 0x1c1f ;  /* 0x001c1fff0a027589 */ /* 0x0002a800000e0000 */
[----:B------:R1:W-:Y:S04]  /*7190*/  @P0 LDGSTS.E.BYPASS.LTC128B.128 [R192+0x1100], [R4.64], !P6 ;  /* 0x0110000004c00fae */ /* 0x0003e8000f101d4a */
[----:B------:R1:W-:Y:S04]  /*71a0*/  @P0 LDGSTS.E.BYPASS.LTC128B.128 [R192+0x3100], [R4.64+0x80], !P5 ;  /* 0x0310008004c00fae */ /* 0x0003e8000e901d4a */
[----:B------:R1:W-:Y:S01]  /*71b0*/  @P0 LDGSTS.E.BYPASS.LTC128B.128 [R192+0x5100], [R4.64+0x100], !P4 ;  /* 0x0510010004c00fae */ /* 0x0003e2000e101d4a */
[----:B------:R-:W-:Y:S03]  /*71c0*/  ISETP.GT.AND P0, PT, R65, R212, PT ;  /* 0x000000d44100720c */ /* 0x000fe60003f04270 */
[----:B------:R-:W0:Y:S04]  /*71d0*/  LDGDEPBAR ;  /* 0x00000000000079af */ /* 0x000e280000000000 */
[----:B------:R1:W3:Y:S01]  /*71e0*/  SHFL.IDX PT, R3, R11, RZ, 0x1c1f ;  /* 0x001c1fff0b037589 */ /* 0x0002e200000e0000 */
[----:B------:R-:W-:Y:S04]  /*71f0*/  DEPBAR.LE SB0, 0x0 ;  /* 0x000080000000791a */ /* 0x000fe80000000000 */
[----:B------:R-:W-:Y:S06]  /*7200*/  BAR.SYNC.DEFER_BLOCKING 0x0 ;  /* 0x0000000000007b1d */ /* 0x000fec0000010000 */
[----:B------:R-:W-:-:S05]  /*7210*/  @!P0 BRA `(.L_x_206) ;  /* 0x0000020000008947 */ /* 0x000fca0003800000 */
[----:B-123--:R-:W-:Y:S02]  /*7220*/  ISETP.GE.AND P1, PT, R102, c[0x0][0x1d4], PT ;  /* 0x0000750066007a0c */ /* 0x00efe40003f26270 */
[----:B------:R-:W-:Y:S02]  /*7230*/  ISETP.GE.AND P3, PT, R206, c[0x0][0x1d4], PT ;  /* 0x00007500ce007a0c */ /* 0x000fe40003f66270 */
[C---:B------:R-:W-:Y:S09]  /*7240*/  ISETP.GE.AND P2, PT, R205.reuse, c[0x0][0x1d4], PT ;  /* 0x00007500cd007a0c */ /* 0x040ff20003f46270 */
[----:B------:R-:W1:Y:S01]  /*7250*/  @!P1 LDS.128 R12, [R202] ;  /* 0x00000000ca0c9984 */ /* 0x000e620000000c00 */
[CC--:B------:R-:W-:Y:S04]  /*7260*/  @!P1 LEA R4, P0, R102.reuse, R2.reuse, 0x1 ;  /* 0x0000000266049211 */ /* 0x0c0fe800078008ff */
[-C--:B------:R-:W-:Y:S02]  /*7270*/  @!P1 LEA.HI.X R5, R102, R3.reuse, R103, 0x1, P0 ;  /* 0x0000000366059211 */ /* 0x080fe400000f0c67 */
[CC--:B------:R-:W-:Y:S04]  /*7280*/  @!P3 LEA R8, P0, R206.reuse, R2.reuse, 0x1 ;  /* 0x00000002ce08b211 */ /* 0x0c0fe800078008ff */
[-C--:B------:R-:W-:Y:S02]  /*7290*/  @!P3 LEA.HI.X R9, R206, R3.reuse, R223, 0x1, P0 ;  /* 0x00000003ce09b211 */ /* 0x080fe400000f0cdf */
[CC--:B------:R-:W-:Y:S04]  /*72a0*/  @!P2 LEA R6, P0, R205.reuse, R2.reuse, 0x1 ;  /* 0x00000002cd06a211 */ /* 0x0c0fe800078008ff */
[-C--:B------:R-:W-:Y:S02]  /*72b0*/  @!P2 LEA.HI.X R7, R205, R3.reuse, R222, 0x1, P0 ;  /* 0x00000003cd07a211 */ /* 0x080fe400000f0cde */
[----:B------:R-:W-:Y:S11]  /*72c0*/  ISETP.GE.AND P0, PT, R25, c[0x0][0x1d4], PT ;  /* 0x0000750019007a0c */ /* 0x000ff60003f06270 */
[----:B------:R-:W-:Y:S02]  /*72d0*/  @!UPT UIADD3 URZ, URZ, URZ, URZ ;  /* 0x0000003f3f3ff290 */ /* 0x000fe4000fffe03f */
[----:B------:R-:W-:Y:S01]  /*72e0*/  @!P0 IMAD.SHL.U32 R0, R216, 0x8, RZ ;  /* 0x00000008d8008824 */ /* 0x000fe200078e00ff */
[----:B-1----:R1:W-:Y:S04]  /*72f0*/  @!P1 ST.E.128 [R4.64], R12 ;  /* 0x0000000c04009985 */ /* 0x0023e8000c101d0a */
[----:B------:R-:W2:Y:S01]  /*7300*/  @!P0 LDS.128 R12, [R203] ;  /* 0x00000000cb0c8984 */ /* 0x000ea20000000c00 */
[--C-:B-1----:R-:W-:Y:S05]  /*7310*/  @!P0 IMAD.WIDE R4, R0, 0x2, R2.reuse ;  /* 0x0000000200048825 */ /* 0x102fea00078e0202 */
[----:B--2---:R1:W-:Y:S01]  /*7320*/  @!P0 ST.E.128 [R4.64], R12 ;  /* 0x0000000c04008985 */ /* 0x0043e2000c101d0a */
[----:B------:R-:W-:Y:S11]  /*7330*/  ISETP.GE.AND P0, PT, R24, c[0x0][0x1d4], PT ;  /* 0x0000750018007a0c */ /* 0x000ff60003f06270 */
[----:B------:R-:W-:Y:S02]  /*7340*/  @!UPT UIADD3 URZ, URZ, URZ, URZ ;  /* 0x0000003f3f3ff290 */ /* 0x000fe4000fffe03f */
[----:B------:R-:W2:Y:S01]  /*7350*/  @!P0 LDS.128 R16, [R202+0x2000] ;  /* 0x00200000ca108984 */ /* 0x000ea20000000c00 */
[----:B------:R-:W-:Y:S04]  /*7360*/  @!P0 IMAD.SHL.U32 R0, R215, 0x8, RZ ;  /* 0x00000008d7008824 */ /* 0x000fe800078e00ff */
[----:B-1----:R-:W-:Y:S05]  /*7370*/  @!P0 IMAD.WIDE R4, R0, 0x2, R2 ;  /* 0x0000000200048825 */ /* 0x002fea00078e0202 */
[----:B--2---:R-:W-:Y:S01]  /*7380*/  @!P0 ST.E.128 [R4.64], R16 ;  /* 0x0000001004008985 */ /* 0x004fe2000c101d0a */
[C---:B------:R-:W-:Y:S03]  /*7390*/  ISETP.GE.AND P0, PT, R204.reuse, c[0x0][0x1d4], PT ;  /* 0x00007500cc007a0c */ /* 0x040fe60003f06270 */
[----:B------:R-:W1:Y:S10]  /*73a0*/  @!P3 LDS.128 R12, [R203+0x2000] ;  /* 0x00200000cb0cb984 */ /* 0x000e740000000c00 */
[C---:B------:R-:W-:Y:S04]  /*73b0*/  @!P0 LEA R2, P1, R204.reuse, R2, 0x1 ;  /* 0x00000002cc028211 */ /* 0x040fe800078208ff */
[----:B------:R-:W-:Y:S01]  /*73c0*/  @!P0 LEA.HI.X R3, R204, R3, R221, 0x1, P1 ;  /* 0x00000003cc038211 */ /* 0x000fe200008f0cdd */
[----:B-1----:R-:W-:Y:S04]  /*73d0*/  @!P3 ST.E.128 [R8.64], R12 ;  /* 0x0000000c0800b985 */ /* 0x002fe8000c101d0a */
[----:B------:R-:W1:Y:S04]  /*73e0*/  @!P2 LDS.128 R8, [R202+0x4000] ;  /* 0x00400000ca08a984 */ /* 0x000e680000000c00 */
[----:B-1----:R-:W-:Y:S04]  /*73f0*/  @!P2 ST.E.128 [R6.64], R8 ;  /* 0x000000080600a985 */ /* 0x002fe8000c101d0a */
[----:B------:R-:W1:Y:S04]  /*7400*/  @!P0 LDS.128 R4, [R203+0x4000] ;  /* 0x00400000cb048984 */ /* 0x000e680000000c00 */
[----:B-1----:R1:W-:Y:S02]  /*7410*/  @!P0 ST.E.128 [R2.64], R4 ;  /* 0x0000000402008985 */ /* 0x0023e4000c101d0a */
.L_x_206:
[----:B-123--:R-:W-:Y:S05]  /*7420*/  BSYNC B0 ;  /* 0x0000000000007941 */ /* 0x00efea0003800000 */
.L_x_205:
[C---:B------:R-:W-:Y:S02]  /*7430*/  ISETP.GT.AND P0, PT, R59.reuse, R96, PT ;  /* 0x000000603b00720c */ /* 0x040fe40003f04270 */
[----:B------:R-:W-:Y:S11]  /*7440*/  IADD3 R59, R59, -0x1, RZ ;  /* 0xffffffff3b3b7810 */ /* 0x000ff60007ffe0ff */
[----:B------:R-:W-:Y:S01]  /*7450*/  @P0 SHF.R.S32.HI R4, RZ, 0x1f, R59 ;  /* 0x0000001fff040819 */ /* 0x000fe2000001143b */
[----:B------:R-:W-:Y:S02]  /*7460*/  @P0 IMAD R0, R124, R59, RZ ;  /* 0x0000003b7c000224 */ /* 0x000fe400078e02ff */
[----:B------:R-:W-:Y:S02]  /*7470*/  @P0 IMAD.MOV.U32 R2, RZ, RZ, R80 ;  /* 0x000000ffff020224 */ /* 0x000fe400078e0050 */
[----:B------:R-:W-:Y:S02]  /*7480*/  @P0 IMAD.MOV.U32 R3, RZ, RZ, R79 ;  /* 0x000000ffff030224 */ /* 0x000fe400078e004f */
[-C--:B------:R-:W-:Y:S02]  /*7490*/  @P0 IMAD R0, R4, R129.reuse, R0 ;  /* 0x0000008104000224 */ /* 0x080fe400078e0200 */
[----:B------:R-:W-:Y:S04]  /*74a0*/  @P0 IMAD.WIDE.U32 R2, R59, R129, R2 ;  /* 0x000000813b020225 */ /* 0x000fe800078e0002 */
[----:B------:R-:W-:Y:S01]  /*74b0*/  @P0 IMAD.IADD R0, R3, 0x1, R0 ;  /* 0x0000000103000824 */ /* 0x000fe200078e0200 */
[C---:B------:R-:W-:Y:S04]  /*74c0*/  @P0 LEA R4, P1, R2.reuse, c[0x0][0x220], 0x1 ;  /* 0x0000880002040a11 */ /* 0x040fe800078208ff */
[----:B------:R-:W-:Y:S02]  /*74d0*/  @P0 LEA.HI.X R5, R2, c[0x0][0x224], R0, 0x1, P1 ;  /* 0x0000890002050a11 */ /* 0x000fe400008f0c00 */
[C---:B------:R-:W-:Y:S03]  /*74e0*/  @P0 LEA R2, P1, R132.reuse, R4, 0x1 ;  /* 0x0000000484020211 */ /* 0x040fe600078208ff */
[----:B------:R-:W-:Y:S01]  /*74f0*/  @!PT LDS RZ, [RZ] ;  /* 0x00000000fffff984 */ /* 0x000fe20000000800 */
[----:B------:R-:W-:Y:S01]  /*7500*/  @!PT LDS RZ, [RZ] ;  /* 0x00000000fffff984 */ /* 0x000fe20000000800 */
[----:B------:R-:W-:Y:S01]  /*7510*/  @!PT LDS RZ, [RZ] ;  /* 0x00000000fffff984 */ /* 0x000fe20000000800 */
[----:B------:R1:W-:Y:S01]  /*7520*/  @P0 LDGSTS.E.BYPASS.LTC128B.128 [R192+0x6100], [R4.64], !P6 ;  /* 0x0610000004c00fae */ /* 0x0003e2000f101d4a */
[----:B------:R-:W-:Y:S03]  /*7530*/  @P0 LEA.HI.X R3, R132, R5, R123, 0x1, P1 ;  /* 0x0000000584030211 */ /* 0x000fe600008f0c7b */
[----:B------:R1:W-:Y:S04]  /*7540*/  @P0 LDGSTS.E.BYPASS.LTC128B.128 [R192+0x8100], [R4.64+0x80], !P5 ;  /* 0x0810008004c00fae */ /* 0x0003e8000e901d4a */
[----:B------:R1:W-:Y:S04]  /*7550*/  @P0 LDGSTS.E.BYPASS.LTC128B.128 [R192+0xa100], [R4.64+0x100], !P4 ;  /* 0x0a10010004c00fae */ /* 0x0003e8000e101d4a */
[----:B------:R1:W-:Y:S04]  /*7560*/  @P0 LDGSTS.E.BYPASS.LTC128B.128 [R192+0x7100], [R2.64], !P6 ;  /* 0x0710000002c00fae */ /* 0x0003e8000f101d4a */
[----:B------:R1:W-:Y:S04]  /*7570*/  @P0 LDGSTS.E.BYPASS.LTC128B.128 [R192+0x9100], [R2.64+0x80], !P5 ;  /* 0x0910008002c00fae */ /* 0x0003e8000e901d4a */
[----:B------:R1:W-:Y:S04]  /*7580*/  @P0 LDGSTS.E.BYPASS.LTC128B.128 [R192+0xb100], [R2.64+0x100], !P4 ;  /* 0x0b10010002c00fae */ /* 0x0003e8000e101d4a */
[----:B------:R-:W0:Y:S01]  /*7590*/  LDGDEPBAR ;  /* 0x00000000000079af */ /* 0x000e220000000000 */
[----:B------:R-:W-:-:S05]  /*75a0*/  @P0 BRA `(.L_x_207) ;  /* 0xffffba9000000947 */ /* 0x000fca000383ffff */
[----:B------:R-:W-:Y:S01]  /*75b0*/  WARPSYNC 0xffffffff ;  /* 0xffffffff00007948 */ /* 0x000fe20003800000 */
[----:B------:R-:W-:Y:S06]  /*75c0*/  BAR.SYNC.DEFER_BLOCKING 0x0 ;  /* 0x0000000000007b1d */ /* 0x000fec0000010000 */
.L_x_182:
[----:B------:R-:W-:Y:S01]  /*75d0*/  ISETP.GE.AND P0, PT, R127, 0x1, PT ;  /* 0x000000017f00780c */ /* 0x000fe20003f06270 */
[----:B------:R-:W-:Y:S01]  /*75e0*/  BSSY B0, `(.L_x_208) ;  /* 0x000001f000007945 */ /* 0x000fe20003800000 */
[----:B------:R-:W-:-:S11]  /*75f0*/  MOV R0, RZ ;  /* 0x000000ff00007202 */ /* 0x000fd60000000f00 */
[----:B------:R-:W-:Y:S05]  /*7600*/  @!P0 BRA `(.L_x_209) ;  /* 0x000001c000008947 */ /* 0x000fea0003800000 */
[----:B-1----:R-:W-:Y:S01]  /*7610*/  IABS R2, R120 ;  /* 0x0000007800027213 */ /* 0x002fe20000000000 */
        /* <DEDUP_REMOVED lines=27> */
.L_x_209:
[----:B------:R-:W-:Y:S05]  /*77d0*/  BSYNC B0 ;  /* 0x0000000000007941 */ /* 0x000fea0003800000 */
.L_x_208:
[----:B------:R-:W-:Y:S01]  /*77e0*/  IMAD R217, R246, R0, RZ ;  /* 0x00000000f6d97224 */ /* 0x000fe200078e02ff */
[----:B------:R-:W-:Y:S01]  /*77f0*/  MOV R15, RZ ;  /* 0x000000ff000f7202 */ /* 0x000fe20000000f00 */
[----:B------:R-:W-:Y:S01]  /*7800*/  IMAD.MOV.U32 R18, RZ, RZ, RZ ;  /* 0x000000ffff127224 */ /* 0x000fe200078e00ff */
[----:B------:R-:W-:Y:S01]  /*7810*/  CS2R R50, SRZ ;  /* 0x0000000000327805 */ /* 0x000fe2000001ff00 */
[--C-:B-1----:R-:W-:Y:S01]  /*7820*/  IMAD.IADD R2, R217, 0x1, R0.reuse ;  /* 0x00000001d9027824 */ /* 0x102fe200078e0200 */
[----:B------:R-:W-:Y:S01]  /*7830*/  PRMT R0, RZ, 0x7610, R0 ;  /* 0x00007610ff007816 */ /* 0x000fe20000000000 */
        /* <DEDUP_REMOVED lines=15> */
[----:B----4-:R-:W-:Y:S01]  /*7930*/  CS2R R46, SRZ ;  /* 0x00000000002e7805 */ /* 0x010fe2000001ff00 */
        /* <DEDUP_REMOVED lines=39> */
[----:B------:R-:W-:Y:S01]  /*7bb0*/  IMAD.MOV.U32 R4, RZ, RZ, c[0x0][0x2c4] ;  /* 0x0000b100ff047624 */ /* 0x000fe200078e00ff */
[----:B------:R-:W-:Y:S02]  /*7bc0*/  SHF.R.S32.HI R0, RZ, 0x1f, R130 ;  /* 0x0000001fff007819 */ /* 0x000fe40000011482 */
[----:B------:R-:W-:Y:S02]  /*7bd0*/  ISETP.NE.U32.AND P0, PT, RZ, c[0x0][0x348], PT ;  /* 0x0000d200ff007a0c */ /* 0x000fe40003f05070 */
[----:B------:R-:W-:Y:S01]  /*7be0*/  ISETP.NE.AND P1, PT, R4, 0x1, PT ;  /* 0x000000010400780c */ /* 0x000fe20003f25270 */
[----:B------:R-:W-:Y:S01]  /*7bf0*/  IMAD R0, R0, c[0x0][0x178], RZ ;  /* 0x00005e0000007a24 */ /* 0x000fe200078e02ff */
[----:B------:R-:W-:Y:S02]  /*7c00*/  LEA R4, R237, R213, 0x7 ;  /* 0x000000d5ed047211 */ /* 0x000fe400078e38ff */
[----:B------:R-:W-:Y:S01]  /*7c10*/  LOP3.LUT R63, R238, 0xffff, RZ, 0xc0, !PT ;  /* 0x0000ffffee3f7812 */ /* 0x000fe200078ec0ff */
[----:B------:R-:W-:Y:S01]  /*7c20*/  IMAD R0, R130, c[0x0][0x17c], R0 ;  /* 0x00005f0082007a24 */ /* 0x000fe200078e0200 */
[----:B------:R-:W-:-:S02]  /*7c30*/  ISETP.NE.AND.EX P0, PT, RZ, c[0x0][0x34c], PT, P0 ;  /* 0x0000d300ff007a0c */ /* 0x000fc40003f05300 */
[----:B------:R-:W-:Y:S02]  /*7c40*/  ISETP.GE.AND P6, PT, R210, c[0x0][0x198], PT ;  /* 0x00006600d2007a0c */ /* 0x000fe40003fc6270 */
[----:B------:R-:W-:Y:S02]  /*7c50*/  SEL R6, R244, RZ, !P0 ;  /* 0x000000fff4067207 */ /* 0x000fe40004000000 */
[----:B------:R-:W-:Y:S01]  /*7c60*/  SEL R5, R243, RZ, !P0 ;  /* 0x000000fff3057207 */ /* 0x000fe20004000000 */
[----:B------:R-:W-:Y:S01]  /*7c70*/  @P1 IMAD.HI.U32 R7, R4, c[0x0][0x2c8], RZ ;  /* 0x0000b20004071a27 */ /* 0x000fe200078e00ff */
[----:B------:R-:W-:Y:S02]  /*7c80*/  ISETP.GE.AND P5, PT, R208, c[0x0][0x198], PT ;  /* 0x00006600d0007a0c */ /* 0x000fe40003fa6270 */
[----:B------:R-:W-:Y:S01]  /*7c90*/  ISETP.GE.AND P4, PT, R209, c[0x0][0x198], PT ;  /* 0x00006600d1007a0c */ /* 0x000fe20003f86270 */
[----:B------:R-:W-:Y:S01]  /*7ca0*/  IMAD R6, R6, c[0x0][0x1c0], RZ ;  /* 0x0000700006067a24 */ /* 0x000fe200078e02ff */
[----:B------:R-:W-:Y:S01]  /*7cb0*/  IADD3 R94, R168, -0x1, RZ ;  /* 0xffffffffa85e7810 */ /* 0x000fe20007ffe0ff */
[----:B-1----:R-:W-:-:S04]  /*7cc0*/  IMAD.WIDE.U32 R2, R130, c[0x0][0x178], RZ ;  /* 0x00005e0082027a25 */ /* 0x002fc800078e00ff */
[----:B------:R-:W-:Y:S02]  /*7cd0*/  IMAD.IADD R3, R3, 0x1, R0 ;  /* 0x0000000103037824 */ /* 0x000fe400078e0200 */
[----:B------:R-:W-:Y:S01]  /*7ce0*/  IMAD.MOV.U32 R0, RZ, RZ, R4 ;  /* 0x000000ffff007224 */ /* 0x000fe200078e0004 */
[----:B------:R-:W-:Y:S01]  /*7cf0*/  @P1 SHF.R.U32.HI R0, RZ, c[0x0][0x2cc], R7 ;  /* 0x0000b300ff001a19 */ /* 0x000fe20000011607 */
[----:B------:R-:W-:-:S03]  /*7d00*/  IMAD.WIDE.U32 R2, R63, c[0x0][0x1b8], R2 ;  /* 0x00006e003f027a25 */ /* 0x000fc600078e0002 */
[----:B------:R-:W-:Y:S01]  /*7d10*/  SHF.R.S32.HI R7, RZ, 0x1f, R0 ;  /* 0x0000001fff077819 */ /* 0x000fe20000011400 */
[----:B------:R-:W-:Y:S02]  /*7d20*/  IMAD R3, R63, c[0x0][0x1bc], R3 ;  /* 0x00006f003f037a24 */ /* 0x000fe400078e0203 */
[C---:B------:R-:W-:Y:S02]  /*7d30*/  IMAD R6, R5.reuse, c[0x0][0x1c4], R6 ;  /* 0x0000710005067a24 */ /* 0x040fe400078e0206 */
        /* <DEDUP_REMOVED lines=12> */
[----:B------:R-:W-:Y:S01]  /*7e00*/  LEA R7, P0, R2, c[0x0][0x160], 0x1 ;  /* 0x0000580002077a11 */ /* 0x000fe200078008ff */
[----:B------:R-:W-:-:S03]  /*7e10*/  IMAD R4, R237, 0x80, R247 ;  /* 0x00000080ed047824 */ /* 0x000fc600078e02f7 */
[----:B------:R-:W-:-:S04]  /*7e20*/  IADD3 R0, R3, R0, RZ ;  /* 0x0000000003007210 */ /* 0x000fc80007ffe0ff */
[----:B------:R-:W-:Y:S02]  /*7e30*/  LEA.HI.X R5, R2, c[0x0][0x164], R0, 0x1, P0 ;  /* 0x0000590002057a11 */ /* 0x000fe400000f0c00 */
[----:B------:R-:W-:Y:S01]  /*7e40*/  @!P2 MOV R12, R243 ;  /* 0x000000f3000ca202 */ /* 0x000fe20000000f00 */
[----:B------:R-:W-:Y:S05]  /*7e50*/  BRA.DIV ~URZ, `(.L_x_211) ;  /* 0x000106227f007947 */ /* 0x000fea000b800000 */
[----:B------:R1:W2:Y:S02]  /*7e60*/  SHFL.IDX PT, R6, R5, RZ, 0x181f ;  /* 0x00181fff05067589 */ /* 0x0002a400000e0000 */
.L_x_340:
[----:B------:R-:W-:Y:S05]  /*7e70*/  BRA.DIV ~URZ, `(.L_x_212) ;  /* 0x000106727f007947 */ /* 0x000fea000b800000 */
[----:B------:R3:W4:Y:S02]  /*7e80*/  SHFL.IDX PT, R0, R7, RZ, 0x181f ;  /* 0x00181fff07007589 */ /* 0x00072400000e0000 */
.L_x_341:
[----:B------:R-:W-:Y:S01]  /*7e90*/  IMAD R34, R131, c[0x0][0x2c4], RZ ;  /* 0x0000b10083227a24 */ /* 0x000fe200078e02ff */
[----:B------:R-:W-:Y:S04]  /*7ea0*/  BSSY B0, `(.L_x_213) ;  /* 0x000000f000007945 */ /* 0x000fe80003800000 */
[----:B------:R-:W-:-:S13]  /*7eb0*/  ISETP.GE.AND P0, PT, R4, R34, PT ;  /* 0x000000220400720c */ /* 0x000fda0003f06270 */
[----:B------:R-:W-:Y:S05]  /*7ec0*/  @P0 BRA `(.L_x_214) ;  /* 0x000000c000000947 */ /* 0x000fea0003800000 */
[-C--:B----4-:R-:W-:Y:S02]  /*7ed0*/  LEA R10, P2, R210, R0.reuse, 0x1 ;  /* 0x00000000d20a7211 */ /* 0x090fe400078408ff */
[-C--:B------:R-:W-:Y:S02]  /*7ee0*/  LEA R8, P1, R208, R0.reuse, 0x1 ;  /* 0x00000000d0087211 */ /* 0x080fe400078208ff */
[C---:B------:R-:W-:Y:S02]  /*7ef0*/  LEA R2, P0, R209.reuse, R0, 0x1 ;  /* 0x00000000d1027211 */ /* 0x040fe400078008ff */
        /* <DEDUP_REMOVED lines=9> */
.L_x_214:
[----:B------:R-:W-:Y:S05]  /*7f90*/  BSYNC B0 ;  /* 0x0000000000007941 */ /* 0x000fea0003800000 */
.L_x_213:
[----:B------:R-:W-:Y:S05]  /*7fa0*/  BRA.DIV ~URZ, `(.L_x_215) ;  /* 0x000105a27f007947 */ /* 0x000fea000b800000 */
[----:B--2---:R2:W1:Y:S04]  /*7fb0*/  SHFL.IDX PT, R6, R5, 0x1, 0x181f ;  /* 0x00381f0005067f89 */ /* 0x00446800000e0000 */
[----:B----4-:R2:W4:Y:S02]  /*7fc0*/  SHFL.IDX PT, R0, R7, 0x1, 0x181f ;  /* 0x00381f0007007f89 */ /* 0x01052400000e0000 */
.L_x_342:
[----:B------:R-:W-:Y:S01]  /*7fd0*/  IADD3 R2, R4, 0x20, RZ ;  /* 0x0000002004027810 */ /* 0x000fe20007ffe0ff */
[----:B------:R-:W-:Y:S03]  /*7fe0*/  BSSY B0, `(.L_x_216) ;  /* 0x000000f000007945 */ /* 0x000fe60003800000 */
[----:B------:R-:W-:-:S13]  /*7ff0*/  ISETP.GE.AND P0, PT, R2, R34, PT ;  /* 0x000000220200720c */ /* 0x000fda0003f06270 */
[----:B------:R-:W-:Y:S05]  /*8000*/  @P0 BRA `(.L_x_217) ;  /* 0x000000c000000947 */ /* 0x000fea0003800000 */
[-C--:B----4-:R-:W-:Y:S02]  /*8010*/  LEA R10, P2, R210, R0.reuse, 0x1 ;  /* 0x00000000d20a7211 */ /* 0x090fe400078408ff */
[-C--:B------:R-:W-:Y:S02]  /*8020*/  LEA R8, P1, R208, R0.reuse, 0x1 ;  /* 0x00000000d0087211 */ /* 0x080fe400078208ff */
[C---:B------:R-:W-:Y:S02]  /*8030*/  LEA R2, P0, R209.reuse, R0, 0x1 ;  /* 0x00000000d1027211 */ /* 0x040fe400078008ff */
        /* <DEDUP_REMOVED lines=9> */
.L_x_217:
[----:B------:R-:W-:Y:S05]  /*80d0*/  BSYNC B0 ;  /* 0x0000000000007941 */ /* 0x000fea0003800000 */
.L_x_216:
[----:B------:R-:W-:Y:S05]  /*80e0*/  BRA.DIV ~URZ, `(.L_x_218) ;  /* 0x000105227f007947 */ /* 0x000fea000b800000 */
[----:B-1----:R1:W2:Y:S02]  /*80f0*/  SHFL.IDX PT, R6, R5, 0x2, 0x181f ;  /* 0x00581f0005067f89 */ /* 0x0022a400000e0000 */
.L_x_343:
[----:B------:R-:W-:Y:S05]  /*8100*/  BRA.DIV ~URZ, `(.L_x_219) ;  /* 0x000105727f007947 */ /* 0x000fea000b800000 */
[----:B----4-:R4:W1:Y:S02]  /*8110*/  SHFL.IDX PT, R0, R7, 0x2, 0x181f ;  /* 0x00581f0007007f89 */ /* 0x01086400000e0000 */
.L_x_344:
[----:B------:R-:W-:Y:S01]  /*8120*/  IADD3 R2, R4, 0x40, RZ ;  /* 0x0000004004027810 */ /* 0x000fe20007ffe0ff */
[----:B------:R-:W-:Y:S03]  /*8130*/  BSSY B0, `(.L_x_220) ;  /* 0x000000f000007945 */ /* 0x000fe60003800000 */
[----:B------:R-:W-:-:S13]  /*8140*/  ISETP.GE.AND P0, PT, R2, R34, PT ;  /* 0x000000220200720c */ /* 0x000fda0003f06270 */
[----:B------:R-:W-:Y:S05]  /*8150*/  @P0 BRA `(.L_x_221) ;  /* 0x000000c000000947 */ /* 0x000fea0003800000 */
[-C--:B-1----:R-:W-:Y:S02]  /*8160*/  LEA R10, P2, R210, R0.reuse, 0x1 ;  /* 0x00000000d20a7211 */ /* 0x082fe400078408ff */
        /* <DEDUP_REMOVED lines=11> */
.L_x_221:
[----:B------:R-:W-:Y:S05]  /*8220*/  BSYNC B0 ;  /* 0x0000000000007941 */ /* 0x000fea0003800000 */
.L_x_220:
[----:B------:R-:W-:Y:S05]  /*8230*/  BRA.DIV ~URZ, `(.L_x_222) ;  /* 0x000104a27f007947 */ /* 0x000fea000b800000 */
[----:B-12---:R-:W1:Y:S04]  /*8240*/  SHFL.IDX PT, R5, R5, 0x3, 0x181f ;  /* 0x00781f0005057f89 */ /* 0x006e6800000e0000 */
[----:B------:R2:W3:Y:S02]  /*8250*/  SHFL.IDX PT, R0, R7, 0x3, 0x181f ;  /* 0x00781f0007007f89 */ /* 0x0004e400000e0000 */
.L_x_345:
[----:B------:R-:W-:Y:S01]  /*8260*/  IADD3 R2, R4, 0x60, RZ ;  /* 0x0000006004027810 */ /* 0x000fe20007ffe0ff */
[----:B-----5:R-:W-:-:S03]  /*8270*/  IMAD.WIDE.U32 R232, R12, c[0x0][0x2b0], RZ ;  /* 0x0000ac000ce87a25 */ /* 0x020fc600078e00ff */
[----:B------:R-:W-:-:S13]  /*8280*/  ISETP.GE.AND P0, PT, R2, R34, PT ;  /* 0x000000220200720c */ /* 0x000fda0003f06270 */
[-C--:B---3--:R-:W-:Y:S02]  /*8290*/  @!P0 LEA R8, P3, R210, R0.reuse, 0x1 ;  /* 0x00000000d2088211 */ /* 0x088fe400078608ff */
[-C--:B------:R-:W-:Y:S02]  /*82a0*/  @!P0 LEA R6, P2, R208, R0.reuse, 0x1 ;  /* 0x00000000d0068211 */ /* 0x080fe400078408ff */
[C---:B------:R-:W-:Y:S02]  /*82b0*/  @!P0 LEA R2, P1, R209.reuse, R0, 0x1 ;  /* 0x00000000d1028211 */ /* 0x040fe400078208ff */
[----:B------:R-:W-:Y:S02]  /*82c0*/  SHF.R.S32.HI R0, RZ, 0x1f, R12 ;  /* 0x0000001fff007819 */ /* 0x000fe4000001140c */
[-C--:B-1----:R-:W-:Y:S02]  /*82d0*/  @!P0 LEA.HI.X R9, R210, R5.reuse, R211, 0x1, P3 ;  /* 0x00000005d2098211 */ /* 0x082fe400018f0cd3 */
[-C--:B--2-4-:R-:W-:Y:S01]  /*82e0*/  @!P0 LEA.HI.X R7, R208, R5.reuse, R225, 0x1, P2 ;  /* 0x00000005d0078211 */ /* 0x094fe200010f0ce1 */
[----:B------:R-:W-:Y:S01]  /*82f0*/  IMAD R0, R0, c[0x0][0x2b0], RZ ;  /* 0x0000ac0000007a24 */ /* 0x000fe200078e02ff */
[----:B------:R-:W-:Y:S01]  /*8300*/  @!P0 LEA.HI.X R3, R209, R5, R224, 0x1, P1 ;  /* 0x00000005d1038211 */ /* 0x000fe200008f0ce0 */
[----:B------:R-:W-:Y:S01]  /*8310*/  @!PT LDS RZ, [RZ] ;  /* 0x00000000fffff984 */ /* 0x000fe20000000800 */
[----:B------:R-:W-:Y:S01]  /*8320*/  @!PT LDS RZ, [RZ] ;  /* 0x00000000fffff984 */ /* 0x000fe20000000800 */
[----:B------:R-:W-:Y:S01]  /*8330*/  @!PT LDS RZ, [RZ] ;  /* 0x00000000fffff984 */ /* 0x000fe20000000800 */
[----:B------:R1:W-:Y:S01]  /*8340*/  @!P0 LDGSTS.E.BYPASS.LTC128B.128 [R192+0xf100], [R8.64], !P6 ;  /* 0x0f10000008c08fae */ /* 0x0003e2000f101d4a */
[----:B------:R-:W-:Y:S01]  /*8350*/  ISETP.GE.AND P6, PT, R210, c[0x0][0x1d4], PT ;  /* 0x00007500d2007a0c */ /* 0x000fe20003fc6270 */
[----:B------:R-:W-:-:S02]  /*8360*/  IMAD R0, R12, c[0x0][0x2b4], R0 ;  /* 0x0000ad000c007a24 */ /* 0x000fc400078e0200 */
[----:B------:R1:W-:Y:S01]  /*8370*/  @!P0 LDGSTS.E.BYPASS.LTC128B.128 [R192+0x13100], [R6.64], !P5 ;  /* 0x1310000006c08fae */ /* 0x0003e2000e901d4a */
[----:B------:R-:W-:Y:S01]  /*8380*/  ISETP.GE.AND P5, PT, R209, c[0x0][0x1d4], PT ;  /* 0x00007500d1007a0c */ /* 0x000fe20003fa6270 */
[----:B------:R-:W-:Y:S02]  /*8390*/  IMAD.IADD R234, R233, 0x1, R0 ;  /* 0x00000001e9ea7824 */ /* 0x000fe400078e0200 */
[----:B------:R1:W-:Y:S01]  /*83a0*/  @!P0 LDGSTS.E.BYPASS.LTC128B.128 [R192+0x17100], [R2.64], !P4 ;  /* 0x1710000002c08fae */ /* 0x0003e2000e101d4a */
[----:B------:R-:W-:Y:S02]  /*83b0*/  ISETP.GE.AND P4, PT, R208, c[0x0][0x1d4], PT ;  /* 0x00007500d0007a0c */ /* 0x000fe40003f86270 */
[----:B------:R-:W-:Y:S01]  /*83c0*/  SEL R95, RZ, 0x10, P5 ;  /* 0x00000010ff5f7807 */ /* 0x000fe20002800000 */
        /* <DEDUP_REMOVED lines=17> */
[----:B------:R-:W2:Y:S01]  /*84e0*/  @!P0 LDG.E R194, [R4.64] ;  /* 0x0000000a04c28981 */ /* 0x000ea2000c1e1900 */
[----:B------:R-:W-:Y:S02]  /*84f0*/  IMAD.MOV R0, RZ, RZ, -R0 ;  /* 0x000000ffff007224 */ /* 0x000fe400078e0a00 */
[----:B------:R-:W-:-:S04]  /*8500*/  IMAD.WIDE.U32 R230, R63, c[0x0][0x1e8], RZ ;  /* 0x00007a003fe67a25 */ /* 0x000fc800078e00ff */
[----:B------:R-:W-:Y:S02]  /*8510*/  IMAD R196, R0, c[0x0][0x2b8], R2 ;  /* 0x0000ae0000c47a24 */ /* 0x000fe400078e0202 */
[----:B------:R-:W-:Y:S02]  /*8520*/  IMAD R229, R63, c[0x0][0x1ec], R231 ;  /* 0x00007b003fe57a24 */ /* 0x000fe400078e02e7 */
[----:B------:R-:W-:Y:S01]  /*8530*/  IMAD.WIDE.U32 R2, R196, c[0x0][0x1e0], RZ ;  /* 0x00007800c4027a25 */ /* 0x000fe200078e00ff */
[----:B------:R-:W-:-:S03]  /*8540*/  SHF.R.S32.HI R64, RZ, 0x1f, R196 ;  /* 0x0000001fff407819 */ /* 0x000fc600000114c4 */
[----:B------:R-:W-:Y:S02]  /*8550*/  IMAD R127, R94, -0x40, R127 ;  /* 0xffffffc05e7f7824 */ /* 0x000fe400078e027f */
[----:B------:R-:W-:Y:S02]  /*8560*/  IMAD R0, R64, c[0x0][0x1e0], RZ ;  /* 0x0000780040007a24 */ /* 0x000fe400078e02ff */
[----:B------:R-:W-:Y:S02]  /*8570*/  IMAD.IADD R72, R127, 0x1, -R247 ;  /* 0x000000017f487824 */ /* 0x000fe400078e0af7 */
[----:B------:R-:W-:-:S03]  /*8580*/  IMAD R0, R196, c[0x0][0x1e4], R0 ;  /* 0x00007900c4007a24 */ /* 0x000fc600078e0200 */
[C---:B------:R-:W-:Y:S01]  /*8590*/  ISETP.GE.AND P2, PT, R72.reuse, 0x1, PT ;  /* 0x000000014800780c */ /* 0x040fe20003f46270 */
[----:B------:R-:W-:Y:S01]  /*85a0*/  IMAD.IADD R3, R3, 0x1, R0 ;  /* 0x0000000103037824 */ /* 0x000fe200078e0200 */
[----:B------:R-:W-:Y:S02]  /*85b0*/  ISETP.GE.AND P1, PT, R72, 0x21, PT ;  /* 0x000000214800780c */ /* 0x000fe40003f26270 */
[----:B--2---:R-:W-:Y:S01]  /*85c0*/  SHF.R.S32.HI R65, RZ, 0x1f, R194 ;  /* 0x0000001fff417819 */ /* 0x004fe200000114c2 */
[----:B------:R-:W-:-:S04]  /*85d0*/  IMAD.WIDE.U32 R2, R194, c[0x0][0x1f0], R2 ;  /* 0x00007c00c2027a25 */ /* 0x000fc800078e0002 */
[----:B------:R-:W-:Y:S01]  /*85e0*/  IMAD R0, R65, c[0x0][0x1f0], RZ ;  /* 0x00007c0041007a24 */ /* 0x000fe200078e02ff */
[----:B------:R-:W-:-:S03]  /*85f0*/  IADD3 R2, P0, R2, R230, RZ ;  /* 0x000000e602027210 */ /* 0x000fc60007f1e0ff */
[----:B------:R-:W-:-:S05]  /*8600*/  IMAD R0, R194, c[0x0][0x1f4], R0 ;  /* 0x00007d00c2007a24 */ /* 0x000fca00078e0200 */
[----:B------:R-:W-:Y:S02]  /*8610*/  IADD3.X R3, R229, R3, R0, P0, !PT ;  /* 0x00000003e5037210 */ /* 0x000fe400007fe400 */
[----:B------:R-:W-:-:S04]  /*8620*/  LEA R0, P0, R2, c[0x0][0x1c8], 0x1 ;  /* 0x0000720002007a11 */ /* 0x000fc800078008ff */
[----:B------:R-:W-:Y:S02]  /*8630*/  LEA.HI.X R2, R2, c[0x0][0x1cc], R3, 0x1, P0 ;  /* 0x0000730002027a11 */ /* 0x000fe400000f0c03 */
[----:B------:R-:W1:Y:S04]  /*8640*/  SHFL.IDX PT, R3, R0, RZ, 0x181f ;  /* 0x00181fff00037589 */ /* 0x000e6800000e0000 */
[----:B------:R-:W2:Y:S04]  /*8650*/  SHFL.IDX PT, R4, R2, RZ, 0x181f ;  /* 0x00181fff02047589 */ /* 0x000ea800000e0000 */
[----:B------:R-:W3:Y:S04]  /*8660*/  SHFL.IDX PT, R0, R0, 0x1, 0x181f ;  /* 0x00381f0000007f89 */ /* 0x000ee800000e0000 */
[----:B------:R-:W4:Y:S01]  /*8670*/  SHFL.IDX PT, R2, R2, 0x1, 0x181f ;  /* 0x00381f0002027f89 */ /* 0x000f2200000e0000 */
[----:B-1----:R-:W-:-:S04]  /*8680*/  @P2 LEA R14, P0, R210, R3, 0x1 ;  /* 0x00000003d20e2211 */ /* 0x002fc800078008ff */
[----:B--2---:R-:W-:Y:S02]  /*8690*/  @P2 LEA.HI.X R15, R210, R4, R211, 0x1, P0 ;  /* 0x00000004d20f2211 */ /* 0x004fe400000f0cd3 */
[----:B------:R-:W-:-:S03]  /*86a0*/  @P2 LEA R12, P0, R208, R3, 0x1 ;  /* 0x00000003d00c2211 */ /* 0x000fc600078008ff */
[----:B------:R1:W-:Y:S01]  /*86b0*/  @P2 LDGSTS.E.BYPASS.LTC128B.128 [R192+0x6100], [R14.64], !P6 ;  /* 0x061000000ec02fae */ /* 0x0003e2000f101d4a */
[----:B------:R-:W-:Y:S02]  /*86c0*/  @P2 LEA.HI.X R13, R208, R4, R225, 0x1, P0 ;  /* 0x00000004d00d2211 */ /* 0x000fe400000f0ce1 */
[----:B------:R-:W-:-:S03]  /*86d0*/  @P2 LEA R10, P0, R209, R3, 0x1 ;  /* 0x00000003d10a2211 */ /* 0x000fc600078008ff */
[----:B------:R1:W-:Y:S01]  /*86e0*/  @P2 LDGSTS.E.BYPASS.LTC128B.128 [R192+0x8100], [R12.64], !P4 ;  /* 0x081000000cc02fae */ /* 0x0003e2000e101d4a */
[----:B------:R-:W-:Y:S02]  /*86f0*/  @P2 LEA.HI.X R11, R209, R4, R224, 0x1, P0 ;  /* 0x00000004d10b2211 */ /* 0x000fe400000f0ce0 */
[----:B---3--:R-:W-:-:S03]  /*8700*/  @P1 LEA R8, P0, R210, R0, 0x1 ;  /* 0x00000000d2081211 */ /* 0x008fc600078008ff */
[----:B------:R1:W-:Y:S01]  /*8710*/  @P2 LDGSTS.E.BYPASS.LTC128B.128 [R192+0xa100], [R10.64], !P5 ;  /* 0x0a1000000ac02fae */ /* 0x0003e2000e901d4a */
[----:B----4-:R-:W-:Y:S02]  /*8720*/  @P1 LEA.HI.X R9, R210, R2, R211, 0x1, P0 ;  /* 0x00000002d2091211 */ /* 0x010fe400000f0cd3 */
[----:B------:R-:W-:-:S03]  /*8730*/  @P1 LEA R6, P0, R208, R0, 0x1 ;  /* 0x00000000d0061211 */ /* 0x000fc600078008ff */
[----:B------:R1:W-:Y:S01]  /*8740*/  @P1 LDGSTS.E.BYPASS.LTC128B.128 [R192+0x7100], [R8.64], !P6 ;  /* 0x0710000008c01fae */ /* 0x0003e2000f101d4a */
[----:B------:R-:W-:Y:S02]  /*8750*/  @P1 LEA.HI.X R7, R208, R2, R225, 0x1, P0 ;  /* 0x00000002d0071211 */ /* 0x000fe400000f0ce1 */
[----:B------:R-:W-:-:S03]  /*8760*/  @P1 LEA R4, P0, R209, R0, 0x1 ;  /* 0x00000000d1041211 */ /* 0x000fc600078008ff */
[----:B------:R1:W-:Y:S01]  /*8770*/  @P1 LDGSTS.E.BYPASS.LTC128B.128 [R192+0x9100], [R6.64], !P4 ;  /* 0x0910000006c01fae */ /* 0x0003e2000e101d4a */
[----:B------:R-:W-:Y:S02]  /*8780*/  @P1 LEA.HI.X R5, R209, R2, R224, 0x1, P0 ;  /* 0x00000002d1051211 */ /* 0x000fe400000f0ce0 */
[----:B------:R-:W-:-:S03]  /*8790*/  ISETP.LT.AND P0, PT, RZ, c[0x0][0x27c], PT ;  /* 0x00009f00ff007a0c */ /* 0x000fc60003f01270 */
[----:B------:R1:W-:Y:S04]  /*87a0*/  @P1 LDGSTS.E.BYPASS.LTC128B.128 [R192+0xb100], [R4.64], !P5 ;  /* 0x0b10000004c01fae */ /* 0x0003e8000e901d4a */
[----:B------:R-:W0:Y:S06]  /*87b0*/  LDGDEPBAR ;  /* 0x00000000000079af */ /* 0x000e2c0000000000 */
[----:B------:R-:W-:Y:S05]  /*87c0*/  @P0 BRA `(.L_x_223) ;  /* 0x0000002000000947 */ /* 0x000fea0003800000 */
[----:B------:R-:W-:-:S04]  /*87d0*/  DEPBAR.LE SB0, 0x1 ;  /* 0x000080400000791a */ /* 0x000fc80000000000 */
[----:B------:R-:W-:Y:S05]  /*87e0*/  BRA `(.L_x_224) ;  /* 0x0000577000007947 */ /* 0x000fea0003800000 */
.L_x_223:
[----:B------:R-:W-:Y:S01]  /*87f0*/  SHF.R.S32.HI R0, RZ, 0x1f, R126 ;  /* 0x0000001fff007819 */ /* 0x000fe2000001147e */
[----:B------:R-:W-:Y:S01]  /*8800*/  ULDC.U8 UR4, c[0x0][0x298] ;  /* 0x0000a60000047ab9 */ /* 0x000fe20000000000 */
[----:B------:R-:W-:Y:S01]  /*8810*/  IMAD.WIDE.U32 R2, R126, c[0x0][0x280], RZ ;  /* 0x0000a0007e027a25 */ /* 0x000fe200078e00ff */
[----:B------:R-:W-:Y:S01]  /*8820*/  ISETP.NE.AND P2, PT, RZ, UR4, PT ;  /* 0x00000004ff007c0c */ /* 0x000fe2000bf45270 */
[----:B------:R-:W-:Y:S02]  /*8830*/  BSSY B2, `(.L_x_224) ;  /* 0x0000572000027945 */ /* 0x000fe40003800000 */
[----:B-1----:R-:W-:Y:S01]  /*8840*/  IMAD R6, R0, c[0x0][0x280], RZ ;  /* 0x0000a00000067a24 */ /* 0x002fe200078e02ff */
[----:B------:R-:W-:Y:S01]  /*8850*/  LEA R7, P1, R2, c[0x0][0x270], 0x1 ;  /* 0x00009c0002077a11 */ /* 0x000fe200078208ff */
[----:B------:R-:W-:Y:S02]  /*8860*/  IMAD R0, R0, c[0x0][0x290], RZ ;  /* 0x0000a40000007a24 */ /* 0x000fe400078e02ff */
[----:B------:R-:W-:-:S02]  /*8870*/  IMAD R6, R126, c[0x0][0x284], R6 ;  /* 0x0000a1007e067a24 */ /* 0x000fc400078e0206 */
[----:B------:R-:W-:-:S03]  /*8880*/  IMAD.WIDE.U32 R4, R126, c[0x0][0x290], RZ ;  /* 0x0000a4007e047a25 */ /* 0x000fc600078e00ff */
[----:B------:R-:W-:Y:S01]  /*8890*/  IADD3 R3, R6, R3, RZ ;  /* 0x0000000306037210 */ /* 0x000fe20007ffe0ff */
[----:B------:R-:W-:Y:S01]  /*88a0*/  IMAD R0, R126, c[0x0][0x294], R0 ;  /* 0x0000a5007e007a24 */ /* 0x000fe200078e0200 */
[----:B------:R-:W-:Y:S02]  /*88b0*/  LEA R8, P0, R4, c[0x0][0x288], 0x1 ;  /* 0x0000a20004087a11 */ /* 0x000fe400078008ff */
[----:B------:R-:W-:Y:S02]  /*88c0*/  LEA R6, R237, R212, 0x7 ;  /* 0x000000d4ed067211 */ /* 0x000fe400078e38ff */
[----:B------:R-:W-:Y:S02]  /*88d0*/  IADD3 R5, R0, R5, RZ ;  /* 0x0000000500057210 */ /* 0x000fe40007ffe0ff */
[----:B------:R-:W-:Y:S02]  /*88e0*/  LEA.HI.X R0, R2, c[0x0][0x274], R3, 0x1, P1 ;  /* 0x00009d0002007a11 */ /* 0x000fe400008f0c03 */
[----:B------:R-:W-:Y:S01]  /*88f0*/  LEA.HI.X R2, R4, c[0x0][0x28c], R5, 0x1, P0 ;  /* 0x0000a30004027a11 */ /* 0x000fe200000f0c05 */
[----:B------:R-:W-:Y:S05]  /*8900*/  @!P2 BRA `(.L_x_225) ;  /* 0x00002a600000a947 */ /* 0x000fea0003800000 */
[----:B------:R-:W-:Y:S01]  /*8910*/  ISETP.GE.AND P0, PT, R6, R34, PT ;  /* 0x000000220600720c */ /* 0x000fe20003f06270 */
[----:B------:R-:W1:Y:S01]  /*8920*/  SHFL.IDX PT, R3, R2, RZ, 0x1c1f ;  /* 0x001c1fff02037589 */ /* 0x000e6200000e0000 */
[----:B------:R-:W-:Y:S01]  /*8930*/  BSSY B0, `(.L_x_226) ;  /* 0x000004f000007945 */ /* 0x000fe20003800000 */
[----:B------:R-:W-:Y:S01]  /*8940*/  CS2R R28, SRZ ;  /* 0x00000000001c7805 */ /* 0x000fe2000001ff00 */
[----:B------:R-:W-:Y:S01]  /*8950*/  CS2R R26, SRZ ;  /* 0x00000000001a7805 */ /* 0x000fe2000001ff00 */
[----:B------:R-:W2:Y:S01]  /*8960*/  SHFL.IDX PT, R5, R0, RZ, 0x1c1f ;  /* 0x001c1fff00057589 */ /* 0x000ea200000e0000 */
[----:B------:R-:W-:Y:S01]  /*8970*/  CS2R R24, SRZ ;  /* 0x0000000000187805 */ /* 0x000fe2000001ff00 */
[----:B------:R-:W-:Y:S01]  /*8980*/  CS2R R22, SRZ ;  /* 0x0000000000167805 */ /* 0x000fe2000001ff00 */
[----:B------:R-:W-:Y:S01]  /*8990*/  CS2R R20, SRZ ;  /* 0x0000000000147805 */ /* 0x000fe2000001ff00 */
[----:B------:R3:W4:Y:S01]  /*89a0*/  SHFL.IDX PT, R4, R7, RZ, 0x1c1f ;  /* 0x001c1fff07047589 */ /* 0x00072200000e0000 */
[----:B------:R-:W-:Y:S01]  /*89b0*/  CS2R R18, SRZ ;  /* 0x0000000000127805 */ /* 0x000fe2000001ff00 */
[----:B------:R-:W-:Y:S01]  /*89c0*/  CS2R R16, SRZ ;  /* 0x0000000000107805 */ /* 0x000fe2000001ff00 */
[----:B------:R-:W-:Y:S01]  /*89d0*/  CS2R R14, SRZ ;  /* 0x00000000000e7805 */ /* 0x000fe2000001ff00 */
[----:B------:R5:W1:Y:S01]  /*89e0*/  SHFL.IDX PT, R2, R8, RZ, 0x1c1f ;  /* 0x001c1fff08027589 */ /* 0x000a6200000e0000 */
[----:B------:R-:W-:Y:S01]  /*89f0*/  CS2R R12, SRZ ;  /* 0x00000000000c7805 */ /* 0x000fe2000001ff00 */
[----:B------:R-:W-:Y:S01]  /*8a00*/  CS2R R10, SRZ ;  /* 0x00000000000a7805 */ /* 0x000fe2000001ff00 */
[----:B---3--:R-:W-:Y:S01]  /*8a10*/  CS2R R6, SRZ ;  /* 0x0000000000067805 */ /* 0x008fe2000001ff00 */
[----:B-----5:R-:W-:Y:S01]  /*8a20*/  CS2R R8, SRZ ;  /* 0x0000000000087805 */ /* 0x020fe2000001ff00 */
[----:B------:R-:W-:Y:S05]  /*8a30*/  @P0 BRA `(.L_x_227) ;  /* 0x000003e000000947 */ /* 0x000fea0003800000 */
[----:B-12-4-:R-:W2:Y:S04]  /*8a40*/  LDL R38, [R1+0x40] ;  /* 0x0000400001267983 */ /* 0x016ea80000100800 */
[----:B------:R-:W3:Y:S04]  /*8a50*/  LDL R37, [R1+0x3c] ;  /* 0x00003c0001257983 */ /* 0x000ee80000100800 */
[----:B------:R-:W4:Y:S04]  /*8a60*/  LDL R36, [R1+0x44] ;  /* 0x0000440001247983 */ /* 0x000f280000100800 */
[----:B------:R-:W4:Y:S04]  /*8a70*/  LDL R35, [R1+0x38] ;  /* 0x0000380001237983 */ /* 0x000f280000100800 */
[----:B------:R-:W4:Y:S04]  /*8a80*/  LDL R33, [R1+0x48] ;  /* 0x0000480001217983 */ /* 0x000f280000100800 */
[----:B------:R-:W4:Y:S04]  /*8a90*/  LDL R31, [R1+0x34] ;  /* 0x00003400011f7983 */ /* 0x000f280000100800 */
[----:B------:R-:W4:Y:S04]  /*8aa0*/  LDL R30, [R1+0x4c] ;  /* 0x00004c00011e7983 */ /* 0x000f280000100800 */
[----:B------:R-:W4:Y:S01]  /*8ab0*/  LDL R32, [R1+0x30] ;  /* 0x0000300001207983 */ /* 0x000f220000100800 */
[----:B------:R-:W-:Y:S01]  /*8ac0*/  ISETP.GE.AND P1, PT, R106, c[0x0][0x27c], PT ;  /* 0x00009f006a007a0c */ /* 0x000fe20003f26270 */
[----:B------:R-:W-:Y:S01]  /*8ad0*/  CS2R R18, SRZ ;  /* 0x0000000000127805 */ /* 0x000fe2000001ff00 */
[----:B------:R-:W-:Y:S01]  /*8ae0*/  ISETP.GE.AND P0, PT, R144, c[0x0][0x27c], PT ;  /* 0x00009f0090007a0c */ /* 0x000fe20003f06270 */
[----:B------:R-:W4:Y:S01]  /*8af0*/  LDL R28, [R1+0x50] ;  /* 0x00005000011c7983 */ /* 0x000f220000100800 */
[----:B------:R-:W-:-:S03]  /*8b00*/  CS2R R6, SRZ ;  /* 0x0000000000067805 */ /* 0x000fc6000001ff00 */
[----:B------:R-:W4:Y:S01]  /*8b10*/  LDL R0, [R1+0x2c] ;  /* 0x00002c0001007983 */ /* 0x000f220000100800 */
[----:B------:R-:W-:-:S05]  /*8b20*/  ISETP.GE.AND P3, PT, R141, c[0x0][0x27c], PT ;  /* 0x00009f008d007a0c */ /* 0x000fca0003f66270 */
[----:B------:R-:W-:-:S04]  /*8b30*/  @!P1 IMAD.WIDE R10, R106, 0x2, R4 ;  /* 0x000000026a0a9825 */ /* 0x000fc800078e0204 */
[----:B------:R-:W-:Y:S01]  /*8b40*/  @!P1 IMAD.WIDE R8, R106, 0x2, R2 ;  /* 0x000000026a089825 */ /* 0x000fe200078e0202 */
[----:B------:R1:W5:Y:S04]  /*8b50*/  @!P1 LD.E.64 R18, [R10.64] ;  /* 0x0000000a0a129980 */ /* 0x000368000c101b00 */
[----:B------:R1:W5:Y:S01]  /*8b60*/  @!P1 LD.E.64 R6, [R8.64] ;  /* 0x0000000a08069980 */ /* 0x000362000c101b00 */
[----:B------:R-:W-:Y:S01]  /*8b70*/  CS2R R20, SRZ ;  /* 0x0000000000147805 */ /* 0x000fe2000001ff00 */
[----:B------:R-:W-:Y:S01]  /*8b80*/  CS2R R22, SRZ ;  /* 0x0000000000167805 */ /* 0x000fe2000001ff00 */
[----:B-1----:R-:W-:Y:S01]  /*8b90*/  CS2R R8, SRZ ;  /* 0x0000000000087805 */ /* 0x002fe2000001ff00 */
[----:B------:R-:W-:Y:S01]  /*8ba0*/  CS2R R24, SRZ ;  /* 0x0000000000187805 */ /* 0x000fe2000001ff00 */
[----:B------:R-:W-:Y:S01]  /*8bb0*/  CS2R R26, SRZ ;  /* 0x00000000001a7805 */ /* 0x000fe2000001ff00 */
[----:B--2---:R-:W-:-:S02]  /*8bc0*/  @!P0 IADD3 R12, P2, R4, R38, RZ ;  /* 0x00000026040c8210 */ /* 0x004fc40007f5e0ff */
[----:B------:R-:W-:-:S03]  /*8bd0*/  @!P0 IADD3 R10, P1, R2, R38, RZ ;  /* 0x00000026020a8210 */ /* 0x000fc60007f3e0ff */
[--C-:B---3--:R-:W-:Y:S02]  /*8be0*/  @!P0 IMAD.X R13, R5, 0x1, R37.reuse, P2 ;  /* 0x00000001050d8824 */ /* 0x108fe400010e0625 */
[----:B------:R-:W-:Y:S01]  /*8bf0*/  @!P0 IMAD.X R11, R3, 0x1, R37, P1 ;  /* 0x00000001030b8824 */ /* 0x000fe200008e0625 */
[----:B------:R-:W-:Y:S02]  /*8c00*/  ISETP.GE.AND P2, PT, R143, c[0x0][0x27c], PT ;  /* 0x00009f008f007a0c */ /* 0x000fe40003f46270 */
[----:B------:R1:W5:Y:S04]  /*8c10*/  @!P0 LD.E.64 R20, [R12.64] ;  /* 0x0000000a0c148980 */ /* 0x000368000c101b00 */
[----:B------:R2:W5:Y:S01]  /*8c20*/  @!P0 LD.E.64 R8, [R10.64] ;  /* 0x0000000a0a088980 */ /* 0x000562000c101b00 */
[----:B----4-:R-:W-:-:S05]  /*8c30*/  @!P3 IADD3 R14, P0, R4, R36, RZ ;  /* 0x00000024040eb210 */ /* 0x010fca0007f1e0ff */
[----:B------:R-:W-:-:S05]  /*8c40*/  @!P3 IMAD.X R15, R5, 0x1, R35, P0 ;  /* 0x00000001050fb824 */ /* 0x000fca00000e0623 */
[----:B------:R3:W5:Y:S01]  /*8c50*/  @!P3 LD.E.64 R22, [R14.64] ;  /* 0x0000000a0e16b980 */ /* 0x000762000c101b00 */
[----:B-1----:R-:W-:Y:S01]  /*8c60*/  @!P3 IADD3 R12, P0, R2, R36, RZ ;  /* 0x00000024020cb210 */ /* 0x002fe20007f1e0ff */
[----:B--2---:R-:W-:-:S04]  /*8c70*/  CS2R R10, SRZ ;  /* 0x00000000000a7805 */ /* 0x004fc8000001ff00 */
[----:B------:R-:W-:Y:S01]  /*8c80*/  @!P3 IMAD.X R13, R3, 0x1, R35, P0 ;  /* 0x00000001030db824 */ /* 0x000fe200000e0623 */
[----:B------:R-:W-:-:S04]  /*8c90*/  @!P2 IADD3 R16, P0, R4, R33, RZ ;  /* 0x000000210410a210 */ /* 0x000fc80007f1e0ff */
[----:B------:R1:W5:Y:S01]  /*8ca0*/  @!P3 LD.E.64 R10, [R12.64] ;  /* 0x0000000a0c0ab980 */ /* 0x000362000c101b00 */
[----:B------:R-:W-:Y:S01]  /*8cb0*/  ISETP.GE.AND P3, PT, R140, c[0x0][0x27c], PT ;  /* 0x00009f008c007a0c */ /* 0x000fe20003f66270 */
[--C-:B------:R-:W-:Y:S01]  /*8cc0*/  @!P2 IMAD.X R17, R5, 0x1, R31.reuse, P0 ;  /* 0x000000010511a824 */ /* 0x100fe200000e061f */
[----:B---3--:R-:W-:Y:S02]  /*8cd0*/  @!P2 IADD3 R14, P0, R2, R33, RZ ;  /* 0x00000021020ea210 */ /* 0x008fe40007f1e0ff */
[----:B------:R-:W-:Y:S02]  /*8ce0*/  ISETP.GE.AND P1, PT, R142, c[0x0][0x27c], PT ;  /* 0x00009f008e007a0c */ /* 0x000fe40003f26270 */
[----:B------:R2:W5:Y:S01]  /*8cf0*/  @!P2 LD.E.64 R24, [R16.64] ;  /* 0x0000000a1018a980 */ /* 0x000562000c101b00 */
[----:B------:R-:W-:Y:S01]  /*8d00*/  @!P2 IMAD.X R15, R3, 0x1, R31, P0 ;  /* 0x00000001030fa824 */ /* 0x000fe200000e061f */
[----:B-1----:R-:W-:-:S06]  /*8d10*/  CS2R R12, SRZ ;  /* 0x00000000000c7805 */ /* 0x002fcc000001ff00 */
[----:B------:R1:W5:Y:S01]  /*8d20*/  @!P2 LD.E.64 R12, [R14.64] ;  /* 0x0000000a0e0ca980 */ /* 0x000362000c101b00 */
[----:B--2---:R-:W-:Y:S01]  /*8d30*/  CS2R R16, SRZ ;  /* 0x0000000000107805 */ /* 0x004fe2000001ff00 */
[----:B-1----:R-:W-:-:S05]  /*8d40*/  @!P3 IADD3 R14, P0, R4, R30, RZ ;  /* 0x0000001e040eb210 */ /* 0x002fca0007f1e0ff */
[----:B------:R-:W-:Y:S01]  /*8d50*/  @!P3 IMAD.X R15, R5, 0x1, R32, P0 ;  /* 0x00000001050fb824 */ /* 0x000fe200000e0620 */
[----:B------:R-:W-:-:S04]  /*8d60*/  @!P3 IADD3 R30, P0, R2, R30, RZ ;  /* 0x0000001e021eb210 */ /* 0x000fc80007f1e0ff */
[----:B------:R1:W5:Y:S01]  /*8d70*/  @!P3 LD.E.64 R26, [R14.64] ;  /* 0x0000000a0e1ab980 */ /* 0x000362000c101b00 */
[----:B------:R-:W-:Y:S01]  /*8d80*/  @!P3 IMAD.X R31, R3, 0x1, R32, P0 ;  /* 0x00000001031fb824 */ /* 0x000fe200000e0620 */
[----:B------:R-:W-:-:S05]  /*8d90*/  @!P1 IADD3 R4, P0, R4, R28, RZ ;  /* 0x0000001c04049210 */ /* 0x000fca0007f1e0ff */
[----:B------:R-:W-:Y:S01]  /*8da0*/  @!P1 IMAD.X R5, R5, 0x1, R0, P0 ;  /* 0x0000000105059824 */ /* 0x000fe200000e0600 */
[----:B------:R-:W-:Y:S02]  /*8db0*/  @!P1 IADD3 R2, P0, R2, R28, RZ ;  /* 0x0000001c02029210 */ /* 0x000fe40007f1e0ff */
[----:B------:R-:W-:-:S03]  /*8dc0*/  CS2R R28, SRZ ;  /* 0x00000000001c7805 */ /* 0x000fc6000001ff00 */
[----:B------:R-:W-:-:S03]  /*8dd0*/  @!P1 IMAD.X R3, R3, 0x1, R0, P0 ;  /* 0x0000000103039824 */ /* 0x000fc600000e0600 */
[----:B------:R2:W5:Y:S04]  /*8de0*/  @!P1 LD.E.64 R28, [R4.64] ;  /* 0x0000000a041c9980 */ /* 0x000568000c101b00 */
[----:B------:R2:W5:Y:S01]  /*8df0*/  @!P1 LD.E.64 R16, [R2.64] ;  /* 0x0000000a02109980 */ /* 0x000562000c101b00 */
[----:B-1----:R-:W-:-:S06]  /*8e00*/  CS2R R14, SRZ ;  /* 0x00000000000e7805 */ /* 0x002fcc000001ff00 */
[----:B------:R2:W5:Y:S02]  /*8e10*/  @!P3 LD.E.64 R14, [R30.64] ;  /* 0x0000000a1e0eb980 */ /* 0x000564000c101b00 */
.L_x_227:
[----:B-12-4-:R-:W-:Y:S05]  /*8e20*/  BSYNC B0 ;  /* 0x0000000000007941 */ /* 0x016fea0003800000 */
.L_x_226:
[--C-:B-----5:R-:W-:Y:S01]  /*8e30*/  IMAD.MOV.U32 R39, RZ, RZ, R27.reuse ;  /* 0x000000ffff277224 */ /* 0x120fe200078e001b */
[--C-:B------:R-:W-:Y:S01]  /*8e40*/  SHF.R.U64 R37, R26, 0x10, R27.reuse ;  /* 0x000000101a257819 */ /* 0x100fe2000000121b */
[----:B------:R-:W-:Y:S01]  /*8e50*/  IMAD.MOV.U32 R52, RZ, RZ, R20 ;  /* 0x000000ffff347224 */ /* 0x000fe200078e0014 */
[----:B------:R-:W-:Y:S01]  /*8e60*/  SHF.R.U32.HI R33, RZ, 0x10, R27 ;  /* 0x00000010ff217819 */ /* 0x000fe2000001161b */
[----:B------:R-:W-:Y:S01]  /*8e70*/  IMAD.MOV.U32 R27, RZ, RZ, R8 ;  /* 0x000000ffff1b7224 */ /* 0x000fe200078e0008 */
[----:B------:R-:W-:Y:S01]  /*8e80*/  SHF.R.U64 R45, R22, 0x10, R23 ;  /* 0x00000010162d7819 */ /* 0x000fe20000001217 */
[----:B------:R-:W-:Y:S01]  /*8e90*/  IMAD.MOV.U32 R48, RZ, RZ, R22 ;  /* 0x000000ffff307224 */ /* 0x000fe200078e0016 */
[----:B------:R-:W-:Y:S01]  /*8ea0*/  SHF.R.U64 R41, R24, 0x10, R25 ;  /* 0x0000001018297819 */ /* 0x000fe20000001219 */
[----:B------:R-:W-:Y:S01]  /*8eb0*/  IMAD.MOV.U32 R44, RZ, RZ, R24 ;  /* 0x000000ffff2c7224 */ /* 0x000fe200078e0018 */
[----:B------:R-:W-:Y:S01]  /*8ec0*/  SHF.R.U32.HI R50, RZ, 0x10, R19 ;  /* 0x00000010ff327819 */ /* 0x000fe20000011613 */
[----:B------:R-:W-:Y:S01]  /*8ed0*/  IMAD.MOV.U32 R22, RZ, RZ, R11 ;  /* 0x000000ffff167224 */ /* 0x000fe200078e000b */
[----:B------:R-:W-:Y:S01]  /*8ee0*/  SHF.R.U64 R24, R8, 0x10, R9 ;  /* 0x0000001008187819 */ /* 0x000fe20000001209 */
[--C-:B------:R-:W-:Y:S01]  /*8ef0*/  IMAD.MOV.U32 R47, RZ, RZ, R23.reuse ;  /* 0x000000ffff2f7224 */ /* 0x100fe200078e0017 */
[----:B------:R-:W-:Y:S01]  /*8f00*/  PRMT R27, R27, 0x5410, R52 ;  /* 0x000054101b1b7816 */ /* 0x000fe20000000034 */
[----:B------:R-:W-:Y:S01]  /*8f10*/  IMAD.MOV.U32 R36, RZ, RZ, R28 ;  /* 0x000000ffff247224 */ /* 0x000fe200078e001c */
[----:B------:R-:W-:Y:S01]  /*8f20*/  SHF.R.U32.HI R42, RZ, 0x10, R23 ;  /* 0x00000010ff2a7819 */ /* 0x000fe20000011617 */
[----:B------:R-:W-:Y:S01]  /*8f30*/  IMAD.MOV.U32 R23, RZ, RZ, R10 ;  /* 0x000000ffff177224 */ /* 0x000fe200078e000a */
[----:B------:R-:W-:Y:S01]  /*8f40*/  PRMT R24, R24, 0x5410, R50 ;  /* 0x0000541018187816 */ /* 0x000fe20000000032 */
[----:B------:R-:W-:Y:S01]  /*8f50*/  IMAD.MOV.U32 R31, RZ, RZ, R6 ;  /* 0x000000ffff1f7224 */ /* 0x000fe200078e0006 */
[----:B------:R-:W-:Y:S01]  /*8f60*/  PRMT R22, R22, 0x5410, R27 ;  /* 0x0000541016167816 */ /* 0x000fe2000000001b */
[----:B------:R-:W-:Y:S01]  /*8f70*/  IMAD.MOV.U32 R30, RZ, RZ, R7 ;  /* 0x000000ffff1e7224 */ /* 0x000fe200078e0007 */
[----:B------:R-:W-:Y:S01]  /*8f80*/  SHF.R.U64 R2, R10, 0x10, R11 ;  /* 0x000000100a027819 */ /* 0x000fe2000000120b */
[----:B------:R-:W-:Y:S01]  /*8f90*/  IMAD.MOV.U32 R54, RZ, RZ, R19 ;  /* 0x000000ffff367224 */ /* 0x000fe200078e0013 */
[--C-:B------:R-:W-:Y:S01]  /*8fa0*/  PRMT R23, R23, 0x5410, R24.reuse ;  /* 0x0000541017177816 */ /* 0x100fe20000000018 */
[----:B------:R-:W-:Y:S01]  /*8fb0*/  IMAD.MOV.U32 R51, RZ, RZ, R21 ;  /* 0x000000ffff337224 */ /* 0x000fe200078e0015 */
[----:B------:R-:W-:Y:S01]  /*8fc0*/  PRMT R24, R22, 0x7610, R24 ;  /* 0x0000761016187816 */ /* 0x000fe20000000018 */
[--C-:B------:R-:W-:Y:S01]  /*8fd0*/  IMAD.MOV.U32 R35, RZ, RZ, R29.reuse ;  /* 0x000000ffff237224 */ /* 0x100fe200078e001d */
[----:B------:R-:W-:Y:S01]  /*8fe0*/  PRMT R22, R2, 0x7610, R22 ;  /* 0x0000761002167816 */ /* 0x000fe20000000016 */
[----:B------:R-:W-:Y:S01]  /*8ff0*/  IMAD R2, R237, -0x80, R34 ;  /* 0xffffff80ed027824 */ /* 0x000fe200078e0222 */
[----:B------:R-:W-:Y:S01]  /*9000*/  SHF.R.U64 R32, R28, 0x10, R29 ;  /* 0x000000101c207819 */ /* 0x000fe2000000121d */
[----:B------:R-:W-:Y:S01]  /*9010*/  IMAD.MOV.U32 R43, RZ, RZ, R25 ;  /* 0x000000ffff2b7224 */ /* 0x000fe200078e0019 */
[----:B------:R-:W-:Y:S01]  /*9020*/  SHF.R.U64 R28, R6, 0x10, R7 ;  /* 0x00000010061c7819 */ /* 0x000fe20000001207 */
[----:B------:R-:W-:Y:S01]  /*9030*/  IMAD.MOV.U32 R6, RZ, RZ, R16 ;  /* 0x000000ffff067224 */ /* 0x000fe200078e0010 */
[----:B------:R-:W-:Y:S01]  /*9040*/  SHF.R.U64 R3, R16, 0x10, R17 ;  /* 0x0000001010037819 */ /* 0x000fe20000001211 */
[----:B------:R-:W-:Y:S01]  /*9050*/  IMAD.MOV.U32 R40, RZ, RZ, R26 ;  /* 0x000000ffff287224 */ /* 0x000fe200078e001a */
[----:B------:R-:W-:Y:S01]  /*9060*/  IMNMX R16, R2, 0x80, PT ;  /* 0x0000008002107817 */ /* 0x000fe20003800200 */
[----:B------:R-:W-:Y:S01]  /*9070*/  IMAD.MOV.U32 R55, RZ, RZ, R18 ;  /* 0x000000ffff377224 */ /* 0x000fe200078e0012 */
[----:B------:R-:W-:Y:S01]  /*9080*/  SHF.R.U64 R53, R18, 0x10, R19 ;  /* 0x0000001012357819 */ /* 0x000fe20000001213 */
[----:B------:R-:W-:Y:S01]  /*9090*/  IMAD.MOV.U32 R19, RZ, RZ, R13 ;  /* 0x000000ffff137224 */ /* 0x000fe200078e000d */
[----:B------:R-:W-:Y:S01]  /*90a0*/  ISETP.GE.AND P0, PT, R212, R16, PT ;  /* 0x00000010d400720c */ /* 0x000fe20003f06270 */
[----:B------:R-:W-:Y:S01]  /*90b0*/  IMAD.MOV.U32 R26, RZ, RZ, R9 ;  /* 0x000000ffff1a7224 */ /* 0x000fe200078e0009 */
[----:B------:R-:W-:Y:S01]  /*90c0*/  SHF.R.U32.HI R38, RZ, 0x10, R25 ;  /* 0x00000010ff267819 */ /* 0x000fe20000011619 */
[----:B------:R-:W-:Y:S01]  /*90d0*/  IMAD.MOV.U32 R10, RZ, RZ, R14 ;  /* 0x000000ffff0a7224 */ /* 0x000fe200078e000e */
[----:B------:R-:W-:Y:S01]  /*90e0*/  SHF.R.U32.HI R29, RZ, 0x10, R29 ;  /* 0x00000010ff1d7819 */ /* 0x000fe2000001161d */
[----:B------:R-:W-:Y:S01]  /*90f0*/  IMAD.MOV.U32 R5, RZ, RZ, R17 ;  /* 0x000000ffff057224 */ /* 0x000fe200078e0011 */
[----:B------:R-:W-:Y:S01]  /*9100*/  SHF.R.U32.HI R46, RZ, 0x10, R21 ;  /* 0x00000010ff2e7819 */ /* 0x000fe20000011615 */
[----:B------:R-:W-:-:S04]  /*9110*/  DEPBAR.LE SB0, 0x1 ;  /* 0x000080400000791a */ /* 0x000fc80000000000 */
[----:B------:R-:W-:Y:S01]  /*9120*/  SHF.R.U32.HI R25, RZ, 0x10, R7 ;  /* 0x00000010ff197819 */ /* 0x000fe20000011607 */
[----:B------:R-:W-:Y:S01]  /*9130*/  BSSY B1, `(.L_x_228) ;  /* 0x0000125000017945 */ /* 0x000fe20003800000 */
[----:B------:R-:W-:Y:S02]  /*9140*/  PRMT R30, R30, 0x5410, R45 ;  /* 0x000054101e1e7816 */ /* 0x000fe4000000002d */
[----:B------:R-:W-:Y:S01]  /*9150*/  SHF.R.U64 R49, R20, 0x10, R21 ;  /* 0x0000001014317819 */ /* 0x000fe20000001215 */
[----:B------:R-:W-:Y:S01]  /*9160*/  IMAD.MOV.U32 R20, RZ, RZ, R12 ;  /* 0x000000ffff147224 */ /* 0x000fe200078e000c */
[----:B------:R-:W-:Y:S01]  /*9170*/  SHF.R.U32.HI R21, RZ, 0x10, R9 ;  /* 0x00000010ff157819 */ /* 0x000fe20000011609 */
[----:B------:R-:W-:Y:S01]  /*9180*/  IMAD.MOV.U32 R9, RZ, RZ, R15 ;  /* 0x000000ffff097224 */ /* 0x000fe200078e000f */
[----:B------:R-:W-:Y:S02]  /*9190*/  PRMT R29, R29, 0x5410, R51 ;  /* 0x000054101d1d7816 */ /* 0x000fe40000000033 */
[----:B------:R-:W-:-:S02]  /*91a0*/  PRMT R35, R35, 0x5410, R41 ;  /* 0x0000541023237816 */ /* 0x000fc40000000029 */
[----:B------:R-:W-:Y:S02]  /*91b0*/  SHF.R.U32.HI R18, RZ, 0x10, R11 ;  /* 0x00000010ff127819 */ /* 0x000fe4000001160b */
[----:B------:R-:W-:Y:S02]  /*91c0*/  PRMT R25, R25, 0x5410, R54 ;  /* 0x0000541019197816 */ /* 0x000fe40000000036 */
[----:B------:R-:W-:Y:S02]  /*91d0*/  PRMT R28, R28, 0x5410, R46 ;  /* 0x000054101c1c7816 */ /* 0x000fe4000000002e */
[----:B------:R-:W-:Y:S02]  /*91e0*/  PRMT R31, R31, 0x5410, R48 ;  /* 0x000054101f1f7816 */ /* 0x000fe40000000030 */
[----:B------:R-:W-:Y:S02]  /*91f0*/  PRMT R33, R33, 0x5410, R47 ;  /* 0x0000541021217816 */ /* 0x000fe4000000002f */
[----:B------:R-:W-:-:S02]  /*9200*/  PRMT R32, R32, 0x5410, R42 ;  /* 0x0000541020207816 */ /* 0x000fc4000000002a */
[----:B------:R-:W-:Y:S02]  /*9210*/  PRMT R19, R19, 0x5410, R30 ;  /* 0x0000541013137816 */ /* 0x000fe4000000001e */
[--C-:B------:R-:W-:Y:S02]  /*9220*/  SHF.R.U64 R11, R12, 0x10, R13.reuse ;  /* 0x000000100c0b7819 */ /* 0x100fe4000000120d */
[----:B------:R-:W-:Y:S02]  /*9230*/  SHF.R.U32.HI R8, RZ, 0x10, R13 ;  /* 0x00000010ff087819 */ /* 0x000fe4000001160d */
[--C-:B------:R-:W-:Y:S02]  /*9240*/  SHF.R.U64 R7, R14, 0x10, R15.reuse ;  /* 0x000000100e077819 */ /* 0x100fe4000000120f */
[----:B------:R-:W-:Y:S02]  /*9250*/  SHF.R.U32.HI R4, RZ, 0x10, R15 ;  /* 0x00000010ff047819 */ /* 0x000fe4000001160f */
[----:B------:R-:W-:-:S02]  /*9260*/  SHF.R.U32.HI R0, RZ, 0x10, R17 ;  /* 0x00000010ff007819 */ /* 0x000fc40000011611 */
[----:B------:R-:W-:Y:S02]  /*9270*/  PRMT R38, R38, 0x5410, R40 ;  /* 0x0000541026267816 */ /* 0x000fe40000000028 */
[----:B------:R-:W-:Y:S02]  /*9280*/  PRMT R40, R29, 0x5410, R35 ;  /* 0x000054101d287816 */ /* 0x000fe40000000023 */
[----:B------:R-:W-:Y:S02]  /*9290*/  PRMT R39, R33, 0x5410, R39 ;  /* 0x0000541021277816 */ /* 0x000fe40000000027 */
[----:B------:R-:W-:Y:S02]  /*92a0*/  PRMT R35, R32, 0x7610, R35 ;  /* 0x0000761020237816 */ /* 0x000fe40000000023 */
[----:B------:R-:W-:Y:S02]  /*92b0*/  PRMT R17, R31, 0x5410, R28 ;  /* 0x000054101f117816 */ /* 0x000fe4000000001c */
[----:B------:R-:W-:-:S02]  /*92c0*/  PRMT R18, R18, 0x5410, R25 ;  /* 0x0000541012127816 */ /* 0x000fc40000000019 */
        /* <DEDUP_REMOVED lines=14> */
[----:B------:R-:W-:Y:S01]  /*93b0*/  PRMT R33, R3, 0x7610, R33 ;  /* 0x0000761003217816 */ /* 0x000fe20000000021 */
[----:B------:R-:W-:Y:S06]  /*93c0*/  BAR.SYNC.DEFER_BLOCKING 0x0 ;  /* 0x0000000000007b1d */ /* 0x000fec0000010000 */
[----:B------:R-:W-:Y:S05]  /*93d0*/  @P0 BRA `(.L_x_229) ;  /* 0x00000fa000000947 */ /* 0x000fea0003800000 */
[----:B------:R-:W-:Y:S01]  /*93e0*/  ISETP.GE.AND P0, PT, R106, c[0x0][0x27c], PT ;  /* 0x00009f006a007a0c */ /* 0x000fe20003f06270 */
[----:B------:R-:W-:-:S12]  /*93f0*/  BSSY B0, `(.L_x_230) ;  /* 0x0000028000007945 */ /* 0x000fd80003800000 */
[----:B------:R-:W-:Y:S05]  /*9400*/  @P0 BRA `(.L_x_231) ;  /* 0x0000026000000947 */ /* 0x000fea0003800000 */
[----:B------:R-:W1:Y:S01]  /*9410*/  LDS.128 R4, [R202+0xc000] ;  /* 0x00c00000ca047984 */ /* 0x000e620000000c00 */
[--C-:B------:R-:W-:Y:S02]  /*9420*/  HADD2.F32 R9, -RZ, R17.reuse.H0_H0 ;  /* 0x20000011ff097230 */ /* 0x100fe40000004100 */
[----:B------:R-:W-:Y:S02]  /*9430*/  HADD2.F32 R0, -RZ, R17.H1_H1 ;  /* 0x30000011ff007230 */ /* 0x000fe40000004100 */
[----:B------:R-:W-:Y:S02]  /*9440*/  HADD2.F32 R3, -RZ, R21.H1_H1 ;  /* 0x30000015ff037230 */ /* 0x000fe40000004100 */
[----:B------:R-:W-:Y:S02]  /*9450*/  HADD2.F32 R2, -RZ, R20.H1_H1 ;  /* 0x30000014ff027230 */ /* 0x000fe40000004100 */
[--C-:B-1----:R-:W-:Y:S02]  /*9460*/  HADD2.F32 R10, -RZ, R4.reuse.H0_H0 ;  /* 0x20000004ff0a7230 */ /* 0x102fe40000004100 */
[----:B------:R-:W-:-:S02]  /*9470*/  HADD2.F32 R8, -RZ, R4.H1_H1 ;  /* 0x30000004ff087230 */ /* 0x000fc40000004100 */
[--C-:B------:R-:W-:Y:S01]  /*9480*/  HADD2.F32 R4, -RZ, R5.reuse.H0_H0 ;  /* 0x20000005ff047230 */ /* 0x100fe20000004100 */
[-C--:B------:R-:W-:Y:S01]  /*9490*/  FMUL.FTZ R13, R10, R9.reuse ;  /* 0x000000090a0d7220 */ /* 0x080fe20000410000 */
[----:B------:R-:W-:Y:S01]  /*94a0*/  HADD2.F32 R5, -RZ, R5.H1_H1 ;  /* 0x30000005ff057230 */ /* 0x000fe20000004100 */
[----:B------:R-:W-:Y:S01]  /*94b0*/  FMUL.FTZ R14, R8, R9 ;  /* 0x00000009080e7220 */ /* 0x000fe20000410000 */
[--C-:B------:R-:W-:Y:S02]  /*94c0*/  HADD2.F32 R12, -RZ, R6.reuse.H0_H0 ;  /* 0x20000006ff0c7230 */ /* 0x100fe40000004100 */
[----:B------:R-:W-:Y:S01]  /*94d0*/  HADD2.F32 R11, -RZ, R6.H1_H1 ;  /* 0x30000006ff0b7230 */ /* 0x000fe20000004100 */
[-C--:B------:R-:W-:Y:S01]  /*94e0*/  FMUL.FTZ R9, R5, R0.reuse ;  /* 0x0000000005097220 */ /* 0x080fe20000410000 */
[--C-:B------:R-:W-:Y:S01]  /*94f0*/  HADD2.F32 R6, -RZ, R7.reuse.H0_H0 ;  /* 0x20000007ff067230 */ /* 0x100fe20000004100 */
[----:B------:R-:W-:Y:S01]  /*9500*/  FMUL.FTZ R0, R4, R0 ;  /* 0x0000000004007220 */ /* 0x000fe20000410000 */
[----:B------:R-:W-:Y:S01]  /*9510*/  HADD2.F32 R7, -RZ, R7.H1_H1 ;  /* 0x30000007ff077230 */ /* 0x000fe20000004100 */
[----:B------:R-:W-:-:S02]  /*9520*/  FFMA.FTZ R15, R10, R3, -R14 ;  /* 0x000000030a0f7223 */ /* 0x000fc4000001080e */
[----:B------:R-:W-:Y:S01]  /*9530*/  FFMA.FTZ R14, R8, R3, R13 ;  /* 0x00000003080e7223 */ /* 0x000fe2000001000d */
[----:B------:R-:W-:Y:S01]  /*9540*/  HADD2.F32 R3, -RZ, R25.H1_H1 ;  /* 0x30000019ff037230 */ /* 0x000fe20000004100 */
[-C--:B------:R-:W-:Y:S01]  /*9550*/  FFMA.FTZ R13, R4, R2.reuse, -R9 ;  /* 0x00000002040d7223 */ /* 0x080fe20000010809 */
[----:B------:R-:W-:Y:S01]  /*9560*/  HADD2.F32 R4, -RZ, R19.H1_H1 ;  /* 0x30000013ff047230 */ /* 0x000fe20000004100 */
[----:B------:R-:W-:Y:S01]  /*9570*/  FFMA.FTZ R10, R5, R2, R0 ;  /* 0x00000002050a7223 */ /* 0x000fe20000010000 */
[----:B------:R-:W-:Y:S02]  /*9580*/  HADD2.F32 R0, -RZ, R18.H1_H1 ;  /* 0x30000012ff007230 */ /* 0x000fe40000004100 */
[----:B------:R-:W-:Y:S01]  /*9590*/  HADD2.F32 R2, -RZ, R24.H1_H1 ;  /* 0x30000018ff027230 */ /* 0x000fe20000004100 */
[----:B------:R-:W-:Y:S02]  /*95a0*/  FMUL.FTZ R9, R11, R4 ;  /* 0x000000040b097220 */ /* 0x000fe40000410000 */
[----:B------:R-:W-:-:S02]  /*95b0*/  FMUL.FTZ R8, R7, R0 ;  /* 0x0000000007087220 */ /* 0x000fc40000410000 */
[----:B------:R-:W-:Y:S02]  /*95c0*/  FMUL.FTZ R4, R12, R4 ;  /* 0x000000040c047220 */ /* 0x000fe40000410000 */
[----:B------:R-:W-:Y:S02]  /*95d0*/  FMUL.FTZ R5, R6, R0 ;  /* 0x0000000006057220 */ /* 0x000fe40000410000 */
[-C--:B------:R-:W-:Y:S02]  /*95e0*/  FFMA.FTZ R9, R12, R3.reuse, -R9 ;  /* 0x000000030c097223 */ /* 0x080fe40000010809 */
[-C--:B------:R-:W-:Y:S02]  /*95f0*/  FFMA.FTZ R0, R6, R2.reuse, -R8 ;  /* 0x0000000206007223 */ /* 0x080fe40000010808 */
[----:B------:R-:W-:Y:S01]  /*9600*/  FFMA.FTZ R3, R11, R3, R4 ;  /* 0x000000030b037223 */ /* 0x000fe20000010004 */
[----:B------:R-:W-:Y:S01]  /*9610*/  F2FP.PACK_AB R4, R14, R15 ;  /* 0x0000000f0e04723e */ /* 0x000fe200000000ff */
[----:B------:R-:W-:Y:S01]  /*9620*/  FFMA.FTZ R2, R7, R2, R5 ;  /* 0x0000000207027223 */ /* 0x000fe20000010005 */
[----:B------:R-:W-:-:S02]  /*9630*/  F2FP.PACK_AB R5, R10, R13 ;  /* 0x0000000d0a05723e */ /* 0x000fc400000000ff */
[----:B------:R-:W-:Y:S02]  /*9640*/  F2FP.PACK_AB R6, R3, R9 ;  /* 0x000000090306723e */ /* 0x000fe400000000ff */
[----:B------:R-:W-:-:S05]  /*9650*/  F2FP.PACK_AB R7, R2, R0 ;  /* 0x000000000207723e */ /* 0x000fca00000000ff */
[----:B------:R1:W-:Y:S02]  /*9660*/  STS.128 [R202+0xc000], R4 ;  /* 0x00c00004ca007388 */ /* 0x0003e40000000c00 */
.L_x_231:
[----:B------:R-:W-:Y:S05]  /*9670*/  BSYNC B0 ;  /* 0x0000000000007941 */ /* 0x000fea0003800000 */
.L_x_230:
[----:B------:R-:W-:Y:S01]  /*9680*/  ISETP.GE.AND P0, PT, R144, c[0x0][0x27c], PT ;  /* 0x00009f0090007a0c */ /* 0x000fe20003f06270 */
[----:B------:R-:W-:-:S12]  /*9690*/  BSSY B0, `(.L_x_232) ;  /* 0x0000028000007945 */ /* 0x000fd80003800000 */
[----:B------:R-:W-:Y:S05]  /*96a0*/  @P0 BRA `(.L_x_233) ;  /* 0x0000026000000947 */ /* 0x000fea0003800000 */
[----:B-1----:R-:W1:Y:S01]  /*96b0*/  LDS.128 R4, [R203+0xc000] ;  /* 0x00c00000cb047984 */ /* 0x002e620000000c00 */
[----:B------:R-:W-:Y:S02]  /*96c0*/  HADD2.F32 R9, -RZ, R22.H1_H1 ;  /* 0x30000016ff097230 */ /* 0x000fe40000004100 */
        /* <DEDUP_REMOVED lines=19> */
[----:B------:R-:W-:Y:S01]  /*9800*/  HADD2.F32 R4, -RZ, R26.H0_H0 ;  /* 0x2000001aff047230 */ /* 0x000fe20000004100 */
[----:B------:R-:W-:Y:S01]  /*9810*/  FFMA.FTZ R10, R5, R2, R0 ;  /* 0x00000002050a7223 */ /* 0x000fe20000010000 */
[----:B------:R-:W-:Y:S02]  /*9820*/  HADD2.F32 R0, -RZ, R21.H0_H0 ;  /* 0x20000015ff007230 */ /* 0x000fe40000004100 */
        /* <DEDUP_REMOVED lines=14> */
.L_x_233:
[----:B------:R-:W-:Y:S05]  /*9910*/  BSYNC B0 ;  /* 0x0000000000007941 */ /* 0x000fea0003800000 */
.L_x_232:
[----:B------:R-:W-:Y:S01]  /*9920*/  ISETP.GE.AND P0, PT, R141, c[0x0][0x27c], PT ;  /* 0x00009f008d007a0c */ /* 0x000fe20003f06270 */
[----:B------:R-:W-:-:S12]  /*9930*/  BSSY B0, `(.L_x_234) ;  /* 0x0000028000007945 */ /* 0x000fd80003800000 */
[----:B------:R-:W-:Y:S05]  /*9940*/  @P0 BRA `(.L_x_235) ;  /* 0x0000026000000947 */ /* 0x000fea0003800000 */
[----:B-1----:R-:W1:Y:S01]  /*9950*/  LDS.128 R4, [R202+0x10000] ;  /* 0x01000000ca047984 */ /* 0x002e620000000c00 */
[----:B------:R-:W-:Y:S02]  /*9960*/  HADD2.F32 R9, -RZ, R23.H0_H0 ;  /* 0x20000017ff097230 */ /* 0x000fe40000004100 */
[----:B------:R-:W-:Y:S02]  /*9970*/  HADD2.F32 R0, -RZ, R22.H0_H0 ;  /* 0x20000016ff007230 */ /* 0x000fe40000004100 */
        /* <DEDUP_REMOVED lines=35> */
.L_x_235:
[----:B------:R-:W-:Y:S05]  /*9bb0*/  BSYNC B0 ;  /* 0x0000000000007941 */ /* 0x000fea0003800000 */
.L_x_234:
        /* <DEDUP_REMOVED lines=27> */
[----:B------:R-:W-:Y:S01]  /*9d70*/  HADD2.F32 R2, -RZ, R38.H0_H0 ;  /* 0x20000026ff027230 */ /* 0x000fe20000004100 */
        /* <DEDUP_REMOVED lines=13> */
.L_x_237:
[----:B------:R-:W-:Y:S05]  /*9e50*/  BSYNC B0 ;  /* 0x0000000000007941 */ /* 0x000fea0003800000 */
.L_x_236:
[----:B------:R-:W-:Y:S01]  /*9e60*/  ISETP.GE.AND P0, PT, R140, c[0x0][0x27c], PT ;  /* 0x00009f008c007a0c */ /* 0x000fe20003f06270 */
[----:B------:R-:W-:-:S12]  /*9e70*/  BSSY B0, `(.L_x_238) ;  /* 0x0000028000007945 */ /* 0x000fd80003800000 */
[----:B------:R-:W-:Y:S05]  /*9e80*/  @P0 BRA `(.L_x_239) ;  /* 0x0000026000000947 */ /* 0x000fea0003800000 */
[----:B-1----:R-:W1:Y:S01]  /*9e90*/  LDS.128 R4, [R202+0x14000] ;  /* 0x01400000ca047984 */ /* 0x002e620000000c00 */
[----:B------:R-:W-:Y:S02]  /*9ea0*/  HADD2.F32 R9, -RZ, R28.H0_H0 ;  /* 0x2000001cff097230 */ /* 0x000fe40000004100 */
[----:B------:R-:W-:Y:S02]  /*9eb0*/  HADD2.F32 R0, -RZ, R29.H0_H0 ;  /* 0x2000001dff007230 */ /* 0x000fe40000004100 */
[----:B------:R-:W-:Y:S02]  /*9ec0*/  HADD2.F32 R3, -RZ, R38.H1_H1 ;  /* 0x30000026ff037230 */ /* 0x000fe40000004100 */
[----:B------:R-:W-:Y:S02]  /*9ed0*/  HADD2.F32 R2, -RZ, R37.H0_H0 ;  /* 0x20000025ff027230 */ /* 0x000fe40000004100 */
        /* <DEDUP_REMOVED lines=33> */
.L_x_239:
[----:B------:R-:W-:Y:S05]  /*a0f0*/  BSYNC B0 ;  /* 0x0000000000007941 */ /* 0x000fea0003800000 */
.L_x_238:
[----:B------:R-:W-:-:S13]  /*a100*/  ISETP.GE.AND P0, PT, R142, c[0x0][0x27c], PT ;  /* 0x00009f008e007a0c */ /* 0x000fda0003f06270 */
[----:B------:R-:W-:Y:S05]  /*a110*/  @P0 BRA `(.L_x_229) ;  /* 0x0000026000000947 */ /* 0x000fea0003800000 */
[----:B-1----:R-:W1:Y:S01]  /*a120*/  LDS.128 R4, [R203+0x14000] ;  /* 0x01400000cb047984 */ /* 0x002e620000000c00 */
[----:B------:R-:W-:Y:S02]  /*a130*/  HADD2.F32 R9, -RZ, R32.H0_H0 ;  /* 0x20000020ff097230 */ /* 0x000fe40000004100 */
[----:B------:R-:W-:Y:S02]  /*a140*/  HADD2.F32 R0, -RZ, R33.H0_H0 ;  /* 0x20000021ff007230 */ /* 0x000fe40000004100 */
[----:B------:R-:W-:Y:S02]  /*a150*/  HADD2.F32 R3, -RZ, R36.H0_H0 ;  /* 0x20000024ff037230 */ /* 0x000fe40000004100 */
        /* <DEDUP_REMOVED lines=17> */
[--C-:B------:R-:W-:Y:S01]  /*a270*/  HADD2.F32 R4, -RZ, R34.reuse.H1_H1 ;  /* 0x30000022ff047230 */ /* 0x100fe20000004100 */
        /* <DEDUP_REMOVED lines=16> */
.L_x_229:
[----:B------:R-:W-:Y:S05]  /*a380*/  BSYNC B1 ;  /* 0x0000000000017941 */ /* 0x000fea0003800000 */
.L_x_228:
[----:B------:R-:W-:-:S04]  /*a390*/  IADD3 R0, R212, 0x40, RZ ;  /* 0x00000040d4007810 */ /* 0x000fc80007ffe0ff */
[----:B------:R-:W-:-:S13]  /*a3a0*/  ISETP.GE.AND P0, PT, R0, R16, PT ;  /* 0x000000100000720c */ /* 0x000fda0003f06270 */
[----:B------:R-:W-:Y:S05]  /*a3b0*/  @P0 BRA `(.L_x_240) ;  /* 0x00003b9000000947 */ /* 0x000fea0003800000 */
[----:B------:R-:W-:Y:S01]  /*a3c0*/  ISETP.GE.AND P0, PT, R106, c[0x0][0x27c], PT ;  /* 0x00009f006a007a0c */ /* 0x000fe20003f06270 */
[----:B------:R-:W-:-:S12]  /*a3d0*/  BSSY B0, `(.L_x_241) ;  /* 0x0000028000007945 */ /* 0x000fd80003800000 */
[----:B------:R-:W-:Y:S05]  /*a3e0*/  @P0 BRA `(.L_x_242) ;  /* 0x0000026000000947 */ /* 0x000fea0003800000 */
[----:B-1----:R-:W1:Y:S01]  /*a3f0*/  LDS.128 R4, [R202+0xe000] ;  /* 0x00e00000ca047984 */ /* 0x002e620000000c00 */
[--C-:B------:R-:W-:Y:S02]  /*a400*/  HADD2.F32 R9, -RZ, R17.reuse.H0_H0 ;  /* 0x20000011ff097230 */ /* 0x100fe40000004100 */
[----:B------:R-:W-:Y:S02]  /*a410*/  HADD2.F32 R0, -RZ, R17.H1_H1 ;  /* 0x30000011ff007230 */ /* 0x000fe40000004100 */
[----:B------:R-:W-:Y:S02]  /*a420*/  HADD2.F32 R3, -RZ, R21.H1_H1 ;  /* 0x30000015ff037230 */ /* 0x000fe40000004100 */
[----:B------:R-:W-:Y:S02]  /*a430*/  HADD2.F32 R2, -RZ, R20.H1_H1 ;  /* 0x30000014ff027230 */ /* 0x000fe40000004100 */
[--C-:B-1----:R-:W-:Y:S02]  /*a440*/  HADD2.F32 R10, -RZ, R4.reuse.H0_H0 ;  /* 0x20000004ff0a7230 */ /* 0x102fe40000004100 */
[----:B------:R-:W-:-:S02]  /*a450*/  HADD2.F32 R8, -RZ, R4.H1_H1 ;  /* 0x30000004ff087230 */ /* 0x000fc40000004100 */
[--C-:B------:R-:W-:Y:S01]  /*a460*/  HADD2.F32 R4, -RZ, R5.reuse.H0_H0 ;  /* 0x20000005ff047230 */ /* 0x100fe20000004100 */
[C---:B------:R-:W-:Y:S01]  /*a470*/  FMUL.FTZ R13, R9.reuse, R10 ;  /* 0x0000000a090d7220 */ /* 0x040fe20000410000 */
[----:B------:R-:W-:Y:S01]  /*a480*/  HADD2.F32 R5, -RZ, R5.H1_H1 ;  /* 0x30000005ff057230 */ /* 0x000fe20000004100 */
[----:B------:R-:W-:Y:S01]  /*a490*/  FMUL.FTZ R14, R9, R8 ;  /* 0x00000008090e7220 */ /* 0x000fe20000410000 */
[--C-:B------:R-:W-:Y:S02]  /*a4a0*/  HADD2.F32 R12, -RZ, R6.reuse.H0_H0 ;  /* 0x20000006ff0c7230 */ /* 0x100fe40000004100 */
[----:B------:R-:W-:Y:S01]  /*a4b0*/  HADD2.F32 R11, -RZ, R6.H1_H1 ;  /* 0x30000006ff0b7230 */ /* 0x000fe20000004100 */
[C---:B------:R-:W-:Y:S01]  /*a4c0*/  FMUL.FTZ R9, R0.reuse, R5 ;  /* 0x0000000500097220 */ /* 0x040fe20000410000 */
[--C-:B------:R-:W-:Y:S01]  /*a4d0*/  HADD2.F32 R6, -RZ, R7.reuse.H0_H0 ;  /* 0x20000007ff067230 */ /* 0x100fe20000004100 */
[----:B------:R-:W-:Y:S01]  /*a4e0*/  FMUL.FTZ R0, R0, R4 ;  /* 0x0000000400007220 */ /* 0x000fe20000410000 */
[----:B------:R-:W-:Y:S01]  /*a4f0*/  HADD2.F32 R7, -RZ, R7.H1_H1 ;  /* 0x30000007ff077230 */ /* 0x000fe20000004100 */
[----:B------:R-:W-:-:S02]  /*a500*/  FFMA.FTZ R15, R3, R10, -R14 ;  /* 0x0000000a030f7223 */ /* 0x000fc4000001080e */
[----:B------:R-:W-:Y:S01]  /*a510*/  FFMA.FTZ R14, R3, R8, R13 ;  /* 0x00000008030e7223 */ /* 0x000fe2000001000d */
[----:B------:R-:W-:Y:S01]  /*a520*/  HADD2.F32 R3, -RZ, R25.H1_H1 ;  /* 0x30000019ff037230 */ /* 0x000fe20000004100 */
[C---:B------:R-:W-:Y:S01]  /*a530*/  FFMA.FTZ R13, R2.reuse, R4, -R9 ;  /* 0x00000004020d7223 */ /* 0x040fe20000010809 */
        /* <DEDUP_REMOVED lines=8> */
[C---:B------:R-:W-:Y:S02]  /*a5c0*/  FFMA.FTZ R9, R3.reuse, R12, -R9 ;  /* 0x0000000c03097223 */ /* 0x040fe40000010809 */
[----:B------:R-:W-:Y:S02]  /*a5d0*/  FFMA.FTZ R0, R2, R6, -R8 ;  /* 0x0000000602007223 */ /* 0x000fe40000010808 */
[----:B------:R-:W-:Y:S01]  /*a5e0*/  FFMA.FTZ R3, R3, R11, R4 ;  /* 0x0000000b03037223 */ /* 0x000fe20000010004 */
[----:B------:R-:W-:Y:S01]  /*a5f0*/  F2FP.PACK_AB R4, R14, R15 ;  /* 0x0000000f0e04723e */ /* 0x000fe200000000ff */
[----:B------:R-:W-:Y:S01]  /*a600*/  FFMA.FTZ R2, R2, R7, R5 ;  /* 0x0000000702027223 */ /* 0x000fe20000010005 */
[----:B------:R-:W-:-:S02]  /*a610*/  F2FP.PACK_AB R5, R10, R13 ;  /* 0x0000000d0a05723e */ /* 0x000fc400000000ff */
[----:B------:R-:W-:Y:S02]  /*a620*/  F2FP.PACK_AB R6, R3, R9 ;  /* 0x000000090306723e */ /* 0x000fe400000000ff */
[----:B------:R-:W-:-:S05]  /*a630*/  F2FP.PACK_AB R7, R2, R0 ;  /* 0x000000000207723e */ /* 0x000fca00000000ff */
[----:B------:R1:W-:Y:S02]  /*a640*/  STS.128 [R202+0xe000], R4 ;  /* 0x00e00004ca007388 */ /* 0x0003e40000000c00 */
.L_x_242:
[----:B------:R-:W-:Y:S05]  /*a650*/  BSYNC B0 ;  /* 0x0000000000007941 */ /* 0x000fea0003800000 */
.L_x_241:
        /* <DEDUP_REMOVED lines=41> */
.L_x_244:
[----:B------:R-:W-:Y:S05]  /*a8f0*/  BSYNC B0 ;  /* 0x0000000000007941 */ /* 0x000fea0003800000 */
.L_x_243:
        /* <DEDUP_REMOVED lines=41> */
.L_x_246:
[----:B------:R-:W-:Y:S05]  /*ab90*/  BSYNC B0 ;  /* 0x0000000000007941 */ /* 0x000fea0003800000 */
.L_x_245:
        /* <DEDUP_REMOVED lines=41> */
.L_x_248:
[----:B------:R-:W-:Y:S05]  /*ae30*/  BSYNC B0 ;  /* 0x0000000000007941 */ /* 0x000fea0003800000 */
.L_x_247:
        /* <DEDUP_REMOVED lines=41> */
.L_x_250:
[----:B------:R-:W-:Y:S05]  /*b0d0*/  BSYNC B0 ;  /* 0x0000000000007941 */ /* 0x000fea0003800000 */
.L_x_249:
        /* <DEDUP_REMOVED lines=39> */
[----:B------:R1:W-:Y:S01]  /*b350*/  STS.128 [R203+0x16000], R4 ;  /* 0x01600004cb007388 */ /* 0x0003e20000000c00 */
[----:B------:R-:W-:Y:S05]  /*b360*/  BRA `(.L_x_240) ;  /* 0x00002be000007947 */ /* 0x000fea0003800000 */
.L_x_225:
        /* <DEDUP_REMOVED lines=19> */
[C---:B-12-4-:R-:W-:Y:S01]  /*b4a0*/  ISETP.GE.AND P0, PT, R102.reuse, c[0x0][0x27c], PT ;  /* 0x00009f0066007a0c */ /* 0x056fe20003f06270 */
[----:B------:R-:W-:Y:S01]  /*b4b0*/  CS2R R22, SRZ ;  /* 0x0000000000167805 */ /* 0x000fe2000001ff00 */
[----:B------:R-:W-:Y:S01]  /*b4c0*/  IADD3 R5, R102, 0x20, RZ ;  /* 0x0000002066057810 */ /* 0x000fe20007ffe0ff */
[----:B------:R-:W-:Y:S01]  /*b4d0*/  CS2R R20, SRZ ;  /* 0x0000000000147805 */ /* 0x000fe2000001ff00 */
[----:B------:R-:W-:Y:S01]  /*b4e0*/  CS2R R10, SRZ ;  /* 0x00000000000a7805 */ /* 0x000fe2000001ff00 */
[----:B------:R-:W-:Y:S01]  /*b4f0*/  CS2R R8, SRZ ;  /* 0x0000000000087805 */ /* 0x000fe2000001ff00 */
[----:B------:R-:W-:Y:S01]  /*b500*/  ISETP.GE.AND P2, PT, R5, c[0x0][0x27c], PT ;  /* 0x00009f0005007a0c */ /* 0x000fe20003f46270 */
[----:B------:R-:W-:Y:S01]  /*b510*/  CS2R R26, SRZ ;  /* 0x00000000001a7805 */ /* 0x000fe2000001ff00 */
[----:B------:R-:W-:-:S05]  /*b520*/  CS2R R24, SRZ ;  /* 0x0000000000187805 */ /* 0x000fca000001ff00 */
[C---:B------:R-:W-:Y:S01]  /*b530*/  @!P0 IMAD.SHL.U32 R4, R102.reuse, 0x2, RZ ;  /* 0x0000000266048824 */ /* 0x040fe200078e00ff */
[----:B------:R-:W-:-:S04]  /*b540*/  @!P0 SHF.L.U64.HI R0, R102, 0x1, R103 ;  /* 0x0000000166008819 */ /* 0x000fc80000010267 */
[-C--:B------:R-:W-:Y:S02]  /*b550*/  @!P0 IADD3 R32, P1, R28, R4.reuse, RZ ;  /* 0x000000041c208210 */ /* 0x080fe40007f3e0ff */
[----:B------:R-:W-:Y:S02]  /*b560*/  @!P0 IADD3 R30, P3, R2, R4, RZ ;  /* 0x00000004021e8210 */ /* 0x000fe40007f7e0ff */
[----:B------:R-:W-:Y:S01]  /*b570*/  IADD3 R4, R102, 0x40, RZ ;  /* 0x0000004066047810 */ /* 0x000fe20007ffe0ff */
[----:B------:R-:W-:Y:S01]  /*b580*/  @!P0 IMAD.X R33, R29, 0x1, R0, P1 ;  /* 0x000000011d218824 */ /* 0x000fe200008e0600 */
[----:B------:R-:W-:Y:S02]  /*b590*/  @!P0 IADD3.X R31, R3, R0, RZ, P3, !PT ;  /* 0x00000000031f8210 */ /* 0x000fe40001ffe4ff */
[----:B------:R-:W-:Y:S01]  /*b5a0*/  ISETP.GE.AND P1, PT, R4, c[0x0][0x27c], PT ;  /* 0x00009f0004007a0c */ /* 0x000fe20003f26270 */
[----:B------:R-:W-:-:S04]  /*b5b0*/  @!P2 IMAD.SHL.U32 R4, R216, 0x8, RZ ;  /* 0x00000008d804a824 */ /* 0x000fc800078e00ff */
[----:B------:R-:W-:-:S04]  /*b5c0*/  @!P2 IMAD.WIDE R12, R4, 0x2, R28 ;  /* 0x00000002040ca825 */ /* 0x000fc800078e021c */
[----:B------:R-:W-:Y:S01]  /*b5d0*/  @!P2 IMAD.WIDE R6, R4, 0x2, R2 ;  /* 0x000000020406a825 */ /* 0x000fe200078e0202 */
[----:B------:R1:W5:Y:S03]  /*b5e0*/  @!P2 LD.E.128 R20, [R12.64] ;  /* 0x0000000a0c14a980 */ /* 0x000366000c101d00 */
[----:B------:R-:W-:Y:S01]  /*b5f0*/  @!P1 SHF.L.U32 R0, R215, 0x3, RZ ;  /* 0x00000003d7009819 */ /* 0x000fe200000006ff */
[----:B------:R2:W5:Y:S04]  /*b600*/  @!P2 LD.E.128 R8, [R6.64] ;  /* 0x0000000a0608a980 */ /* 0x000568000c101d00 */
[C---:B------:R-:W-:Y:S01]  /*b610*/  @!P1 IMAD.WIDE R4, R0.reuse, 0x2, R28 ;  /* 0x0000000200049825 */ /* 0x040fe200078e021c */
[----:B------:R-:W-:Y:S01]  /*b620*/  CS2R R14, SRZ ;  /* 0x00000000000e7805 */ /* 0x000fe2000001ff00 */
[----:B------:R-:W-:Y:S01]  /*b630*/  CS2R R18, SRZ ;  /* 0x0000000000127805 */ /* 0x000fe2000001ff00 */
[----:B------:R-:W-:Y:S01]  /*b640*/  CS2R R16, SRZ ;  /* 0x0000000000107805 */ /* 0x000fe2000001ff00 */
[----:B------:R-:W-:Y:S01]  /*b650*/  @!P1 IMAD.WIDE R2, R0, 0x2, R2 ;  /* 0x0000000200029825 */ /* 0x000fe200078e0202 */
[----:B------:R3:W5:Y:S04]  /*b660*/  @!P1 LD.E.128 R24, [R4.64] ;  /* 0x0000000a04189980 */ /* 0x000768000c101d00 */
[----:B------:R4:W5:Y:S01]  /*b670*/  @!P0 LD.E.128 R16, [R32.64] ;  /* 0x0000000a20108980 */ /* 0x000962000c101d00 */
[----:B-1----:R-:W-:Y:S01]  /*b680*/  CS2R R12, SRZ ;  /* 0x00000000000c7805 */ /* 0x002fe2000001ff00 */
[----:B--2---:R-:W-:-:S05]  /*b690*/  CS2R R6, SRZ ;  /* 0x0000000000067805 */ /* 0x004fca000001ff00 */
[----:B------:R4:W5:Y:S01]  /*b6a0*/  @!P1 LD.E.128 R12, [R2.64] ;  /* 0x0000000a020c9980 */ /* 0x000962000c101d00 */
[----:B---3--:R-:W-:-:S06]  /*b6b0*/  CS2R R4, SRZ ;  /* 0x0000000000047805 */ /* 0x008fcc000001ff00 */
[----:B------:R4:W5:Y:S02]  /*b6c0*/  @!P0 LD.E.128 R4, [R30.64] ;  /* 0x0000000a1e048980 */ /* 0x000964000c101d00 */
.L_x_252:
[----:B-12-4-:R-:W-:Y:S05]  /*b6d0*/  BSYNC B0 ;  /* 0x0000000000007941 */ /* 0x016fea0003800000 */
.L_x_251:
[----:B-----5:R-:W-:Y:S01]  /*b6e0*/  IMAD.MOV.U32 R51, RZ, RZ, R18 ;  /* 0x000000ffff337224 */ /* 0x020fe200078e0012 */
[----:B------:R-:W-:Y:S01]  /*b6f0*/  SHF.R.U64 R52, R16, 0x10, R17 ;  /* 0x0000001010347819 */ /* 0x000fe20000001211 */
[----:B------:R-:W-:Y:S01]  /*b700*/  IMAD.MOV.U32 R47, RZ, RZ, R20 ;  /* 0x000000ffff2f7224 */ /* 0x000fe200078e0014 */
[----:B------:R-:W-:Y:S01]  /*b710*/  SHF.R.U64 R44, R20, 0x10, R21 ;  /* 0x00000010142c7819 */ /* 0x000fe20000001215 */
[----:B------:R-:W-:Y:S01]  /*b720*/  IMAD.MOV.U32 R38, RZ, RZ, R25 ;  /* 0x000000ffff267224 */ /* 0x000fe200078e0019 */
[----:B------:R-:W-:Y:S01]  /*b730*/  SHF.R.U64 R2, R8, 0x10, R9 ;  /* 0x0000001008027819 */ /* 0x000fe20000001209 */
[----:B------:R-:W-:Y:S01]  /*b740*/  IMAD.MOV.U32 R54, RZ, RZ, R16 ;  /* 0x000000ffff367224 */ /* 0x000fe200078e0010 */
[----:B------:R-:W-:Y:S01]  /*b750*/  PRMT R44, R44, 0x5410, R52 ;  /* 0x000054102c2c7816 */ /* 0x000fe20000000034 */
[----:B------:R-:W-:Y:S01]  /*b760*/  IMAD.MOV.U32 R46, RZ, RZ, R21 ;  /* 0x000000ffff2e7224 */ /* 0x000fe200078e0015 */
[----:B------:R-:W-:Y:S01]  /*b770*/  PRMT R47, R47, 0x5410, R51 ;  /* 0x000054102f2f7816 */ /* 0x000fe20000000033 */
[----:B------:R-:W-:Y:S01]  /*b780*/  IMAD.MOV.U32 R43, RZ, RZ, R22 ;  /* 0x000000ffff2b7224 */ /* 0x000fe200078e0016 */
[----:B------:R-:W-:Y:S01]  /*b790*/  SHF.R.U32.HI R32, RZ, 0x10, R25 ;  /* 0x00000010ff207819 */ /* 0x000fe20000011619 */
[----:B------:R-:W-:Y:S01]  /*b7a0*/  IMAD.MOV.U32 R53, RZ, RZ, R17 ;  /* 0x000000ffff357224 */ /* 0x000fe200078e0011 */
[--C-:B------:R-:W-:Y:S01]  /*b7b0*/  PRMT R51, R47, 0x5410, R44.reuse ;  /* 0x000054102f337816 */ /* 0x100fe2000000002c */
[----:B------:R-:W-:Y:S01]  /*b7c0*/  IMAD.MOV.U32 R50, RZ, RZ, R19 ;  /* 0x000000ffff327224 */ /* 0x000fe200078e0013 */
[----:B------:R-:W-:Y:S01]  /*b7d0*/  PRMT R44, R2, 0x7610, R44 ;  /* 0x00007610022c7816 */ /* 0x000fe2000000002c */
[----:B------:R-:W-:Y:S01]  /*b7e0*/  IMAD R2, R237, -0x80, R34 ;  /* 0xffffff80ed027824 */ /* 0x000fe200078e0222 */
[----:B------:R-:W-:Y:S01]  /*b7f0*/  PRMT R60, R38, 0x5410, R32 ;  /* 0x00005410263c7816 */ /* 0x000fe20000000020 */
[----:B------:R-:W-:Y:S01]  /*b800*/  IMAD.MOV.U32 R42, RZ, RZ, R23 ;  /* 0x000000ffff2a7224 */ /* 0x000fe200078e0017 */
[----:B------:R-:W-:Y:S01]  /*b810*/  SHF.R.U32.HI R49, RZ, 0x10, R17 ;  /* 0x00000010ff317819 */ /* 0x000fe20000011611 */
        /* <DEDUP_REMOVED lines=11> */
[--C-:B------:R-:W-:Y:S01]  /*b8d0*/  SHF.R.U64 R40, R22, 0x10, R23.reuse ;  /* 0x0000001016287819 */ /* 0x100fe20000001217 */
[----:B------:R-:W-:Y:S01]  /*b8e0*/  IMAD.MOV.U32 R30, RZ, RZ, R4 ;  /* 0x000000ffff1e7224 */ /* 0x000fe200078e0004 */
[----:B------:R-:W-:Y:S01]  /*b8f0*/  SHF.R.U32.HI R37, RZ, 0x10, R23 ;  /* 0x00000010ff257819 */ /* 0x000fe20000011617 */
[----:B------:R-:W-:Y:S01]  /*b900*/  IMAD.MOV.U32 R22, RZ, RZ, R8 ;  /* 0x000000ffff167224 */ /* 0x000fe200078e0008 */
[----:B------:R-:W-:Y:S01]  /*b910*/  SHF.R.U64 R36, R24, 0x10, R25 ;  /* 0x0000001018247819 */ /* 0x000fe20000001219 */
[----:B------:R-:W-:Y:S01]  /*b920*/  IMAD.MOV.U32 R25, RZ, RZ, R7 ;  /* 0x000000ffff197224 */ /* 0x000fe200078e0007 */
[--C-:B------:R-:W-:Y:S01]  /*b930*/  SHF.R.U64 R31, R26, 0x10, R27.reuse ;  /* 0x000000101a1f7819 */ /* 0x100fe2000000121b */
[----:B------:R-:W-:Y:S01]  /*b940*/  IMAD.MOV.U32 R26, RZ, RZ, R6 ;  /* 0x000000ffff1a7224 */ /* 0x000fe200078e0006 */
[----:B------:R-:W-:Y:S01]  /*b950*/  SHF.R.U32.HI R28, RZ, 0x10, R27 ;  /* 0x00000010ff1c7819 */ /* 0x000fe2000001161b */
[----:B------:R-:W-:Y:S01]  /*b960*/  IMAD.MOV.U32 R18, RZ, RZ, R11 ;  /* 0x000000ffff127224 */ /* 0x000fe200078e000b */
[----:B------:R-:W-:Y:S01]  /*b970*/  SHF.R.U64 R27, R4, 0x10, R5 ;  /* 0x00000010041b7819 */ /* 0x000fe20000001205 */
[----:B------:R-:W-:-:S04]  /*b980*/  DEPBAR.LE SB0, 0x1 ;  /* 0x000080400000791a */ /* 0x000fc80000000000 */
[----:B------:R-:W-:Y:S01]  /*b990*/  SHF.R.U32.HI R24, RZ, 0x10, R5 ;  /* 0x00000010ff187819 */ /* 0x000fe20000011605 */
[----:B------:R-:W-:Y:S01]  /*b9a0*/  IMAD.MOV.U32 R5, RZ, RZ, R15 ;  /* 0x000000ffff057224 */ /* 0x000fe200078e000f */
[----:B------:R-:W-:Y:S01]  /*b9b0*/  SHF.R.U64 R23, R6, 0x10, R7 ;  /* 0x0000001006177819 */ /* 0x000fe20000001207 */
[----:B------:R-:W-:Y:S01]  /*b9c0*/  IMAD.MOV.U32 R6, RZ, RZ, R14 ;  /* 0x000000ffff067224 */ /* 0x000fe200078e000e */
[----:B------:R-:W-:Y:S01]  /*b9d0*/  SHF.R.U32.HI R17, RZ, 0x10, R9 ;  /* 0x00000010ff117819 */ /* 0x000fe20000011609 */
[----:B------:R-:W-:Y:S01]  /*b9e0*/  IMAD.MOV.U32 R9, RZ, RZ, R13 ;  /* 0x000000ffff097224 */ /* 0x000fe200078e000d */
[----:B------:R-:W-:Y:S01]  /*b9f0*/  SHF.R.U64 R16, R10, 0x10, R11 ;  /* 0x000000100a107819 */ /* 0x000fe2000000120b */
[----:B------:R-:W-:Y:S01]  /*ba00*/  IMAD.MOV.U32 R10, RZ, RZ, R12 ;  /* 0x000000ffff0a7224 */ /* 0x000fe200078e000c */
[----:B------:R-:W-:Y:S01]  /*ba10*/  SHF.R.U32.HI R20, RZ, 0x10, R7 ;  /* 0x00000010ff147819 */ /* 0x000fe20000011607 */
[----:B------:R-:W-:Y:S01]  /*ba20*/  BSSY B1, `(.L_x_253) ;  /* 0x0000133000017945 */ /* 0x000fe20003800000 */
[----:B------:R-:W-:-:S02]  /*ba30*/  PRMT R43, R43, 0x5410, R54 ;  /* 0x000054102b2b7816 */ /* 0x000fc40000000036 */
[----:B------:R-:W-:Y:S02]  /*ba40*/  PRMT R46, R46, 0x5410, R49 ;  /* 0x000054102e2e7816 */ /* 0x000fe40000000031 */
[----:B------:R-:W-:Y:S02]  /*ba50*/  SHF.R.U32.HI R8, RZ, 0x10, R11 ;  /* 0x00000010ff087819 */ /* 0x000fe4000001160b */
[--C-:B------:R-:W-:Y:S02]  /*ba60*/  SHF.R.U64 R7, R12, 0x10, R13.reuse ;  /* 0x000000100c077819 */ /* 0x100fe4000000120d */
[----:B------:R-:W-:Y:S02]  /*ba70*/  SHF.R.U32.HI R4, RZ, 0x10, R13 ;  /* 0x00000010ff047819 */ /* 0x000fe4000001160d */
[--C-:B------:R-:W-:Y:S02]  /*ba80*/  SHF.R.U64 R3, R14, 0x10, R15.reuse ;  /* 0x000000100e037819 */ /* 0x100fe4000000120f */
        /* <DEDUP_REMOVED lines=27> */
[----:B------:R-:W2:Y:S01]  /*bc40*/  LDL R66, [R1+0x24] ;  /* 0x0000240001427983 */ /* 0x000ea20000100800 */
[----:B------:R-:W-:Y:S01]  /*bc50*/  MOV R0, c[0x0][0x27c] ;  /* 0x00009f0000007a02 */ /* 0x000fe20000000f00 */
[----:B------:R-:W-:-:S03]  /*bc60*/  HADD2.F32 R13, -RZ, R43.H1_H1 ;  /* 0x3000002bff0d7230 */ /* 0x000fc60000004100 */
[----:B------:R-:W-:-:S04]  /*bc70*/  LEA.HI R0, R0, R240, RZ, 0x1d ;  /* 0x000000f000007211 */ /* 0x000fc800078fe8ff */
[----:B------:R-:W-:Y:S02]  /*bc80*/  SHF.R.S32.HI R3, RZ, 0x1f, R0 ;  /* 0x0000001fff037819 */ /* 0x000fe40000011400 */
[----:B------:R-:W-:Y:S02]  /*bc90*/  SHF.L.U32 R2, R0, 0x3, RZ ;  /* 0x0000000300027819 */ /* 0x000fe400000006ff */
[----:B------:R-:W-:Y:S02]  /*bca0*/  LEA.HI R0, R3, R0, RZ, 0x3 ;  /* 0x0000000003007211 */ /* 0x000fe400078f18ff */
[----:B------:R-:W-:Y:S02]  /*bcb0*/  LOP3.LUT R2, R218, 0x38, R2, 0xf8, !PT ;  /* 0x00000038da027812 */ /* 0x000fe400078ef802 */
[----:B------:R-:W-:Y:S02]  /*bcc0*/  SHF.L.U32 R0, R0, 0xa, RZ ;  /* 0x0000000a00007819 */ /* 0x000fe400000006ff */
[----:B------:R-:W-:-:S02]  /*bcd0*/  LOP3.LUT R2, R2, R219, RZ, 0x3c, !PT ;  /* 0x000000db02027212 */ /* 0x000fc400078e3cff */
[----:B------:R-:W-:-:S04]  /*bce0*/  LOP3.LUT R0, R0, 0x7fffe000, RZ, 0xc0, !PT ;  /* 0x7fffe00000007812 */ /* 0x000fc800078ec0ff */
[----:B------:R-:W-:Y:S01]  /*bcf0*/  IADD3 R0, R2, R0, R220 ;  /* 0x0000000002007210 */ /* 0x000fe20007ffe0dc */
[----:B------:R-:W-:-:S03]  /*bd00*/  HADD2.F32 R2, -RZ, R39.H0_H0 ;  /* 0x20000027ff027230 */ /* 0x000fc60000004100 */
[----:B------:R-:W-:Y:S01]  /*bd10*/  SHF.L.U32 R25, R0, 0x1, RZ ;  /* 0x0000000100197819 */ /* 0x000fe200000006ff */
[----:B------:R-:W-:-:S04]  /*bd20*/  HADD2.F32 R0, -RZ, R39.H1_H1 ;  /* 0x30000027ff007230 */ /* 0x000fc80000004100 */
[----:B------:R-:W1:Y:S02]  /*bd30*/  LDS.128 R8, [R25+0xc100] ;  /* 0x00c1000019087984 */ /* 0x000e640000000c00 */
[--C-:B-1----:R-:W-:Y:S02]  /*bd40*/  HADD2.F32 R15, -RZ, R11.reuse.H0_H0 ;  /* 0x2000000bff0f7230 */ /* 0x102fe40000004100 */
[----:B------:R-:W-:Y:S02]  /*bd50*/  HADD2.F32 R14, -RZ, R11.H1_H1 ;  /* 0x3000000bff0e7230 */ /* 0x000fe40000004100 */
[----:B------:R-:W-:Y:S02]  /*bd60*/  HADD2.F32 R3, -RZ, R8.H1_H1 ;  /* 0x30000008ff037230 */ /* 0x000fe40000004100 */
[----:B------:R-:W-:Y:S02]  /*bd70*/  HADD2.F32 R11, -RZ, R44.H1_H1 ;  /* 0x3000002cff0b7230 */ /* 0x000fe40000004100 */
[----:B------:R-:W-:Y:S01]  /*bd80*/  HADD2.F32 R12, -RZ, R10.H1_H1 ;  /* 0x3000000aff0c7230 */ /* 0x000fe20000004100 */
[----:B------:R-:W-:Y:S01]  /*bd90*/  FMUL.FTZ R33, R3, R0 ;  /* 0x0000000003217220 */ /* 0x000fe20000410000 */
[----:B--2---:R-:W1:Y:S02]  /*bda0*/  LDS.128 R4, [R66] ;  /* 0x0000000042047984 */ /* 0x004e640000000c00 */
[----:B-1----:R-:W-:-:S02]  /*bdb0*/  HADD2.F32 R23, -RZ, R4.H0_H0 ;  /* 0x20000004ff177230 */ /* 0x002fc40000004100 */
[----:B------:R-:W-:Y:S02]  /*bdc0*/  HADD2.F32 R22, -RZ, R4.H1_H1 ;  /* 0x30000004ff167230 */ /* 0x000fe40000004100 */
[----:B------:R-:W-:Y:S02]  /*bdd0*/  HADD2.F32 R4, -RZ, R8.H0_H0 ;  /* 0x20000008ff047230 */ /* 0x000fe40000004100 */
[--C-:B------:R-:W-:Y:S02]  /*bde0*/  HADD2.F32 R17, -RZ, R7.reuse.H0_H0 ;  /* 0x20000007ff117230 */ /* 0x100fe40000004100 */
[----:B------:R-:W-:Y:S01]  /*bdf0*/  HADD2.F32 R16, -RZ, R7.H1_H1 ;  /* 0x30000007ff107230 */ /* 0x000fe20000004100 */
[-C--:B------:R-:W-:Y:S01]  /*be00*/  FMUL.FTZ R7, R23, R2.reuse ;  /* 0x0000000217077220 */ /* 0x080fe20000410000 */
[--C-:B------:R-:W-:Y:S01]  /*be10*/  HADD2.F32 R21, -RZ, R5.reuse.H0_H0 ;  /* 0x20000005ff157230 */ /* 0x100fe20000004100 */
[----:B------:R-:W-:Y:S01]  /*be20*/  FMUL.FTZ R34, R4, R2 ;  /* 0x0000000204227220 */ /* 0x000fe20000410000 */
[----:B------:R-:W-:Y:S01]  /*be30*/  HADD2.F32 R20, -RZ, R5.H1_H1 ;  /* 0x30000005ff147230 */ /* 0x000fe20000004100 */
[----:B------:R-:W-:Y:S01]  /*be40*/  FMUL.FTZ R2, R22, R0 ;  /* 0x0000000016027220 */ /* 0x000fe20000410000 */
[----:B------:R-:W-:Y:S01]  /*be50*/  HADD2.F32 R5, -RZ, R40.H0_H0 ;  /* 0x20000028ff057230 */ /* 0x000fe20000004100 */
[----:B------:R-:W-:Y:S01]  /*be60*/  FFMA.FTZ R37, R4, R13, R7 ;  /* 0x0000000d04257223 */ /* 0x000fe20000010007 */
[--C-:B------:R-:W-:Y:S01]  /*be70*/  HADD2.F32 R19, -RZ, R6.reuse.H0_H0 ;  /* 0x20000006ff137230 */ /* 0x100fe20000004100 */
[----:B------:R-:W-:Y:S01]  /*be80*/  FFMA.FTZ R36, R3, R11, R2 ;  /* 0x0000000b03247223 */ /* 0x000fe20000010002 */
[----:B------:R-:W-:Y:S01]  /*be90*/  HADD2.F32 R18, -RZ, R6.H1_H1 ;  /* 0x30000006ff127230 */ /* 0x000fe20000004100 */
[----:B------:R-:W-:Y:S01]  /*bea0*/  FMUL.FTZ R4, R21, R5 ;  /* 0x0000000515047220 */ /* 0x000fe20000410000 */
[----:B------:R-:W-:Y:S01]  /*beb0*/  HADD2.F32 R8, -RZ, R10.H0_H0 ;  /* 0x2000000aff087230 */ /* 0x000fe20000004100 */
[----:B------:R-:W-:Y:S01]  /*bec0*/  FFMA.FTZ R13, R23, R13, -R34 ;  /* 0x0000000d170d7223 */ /* 0x000fe20000010822 */
[----:B------:R-:W-:-:S02]  /*bed0*/  HADD2.F32 R6, -RZ, R9.H0_H0 ;  /* 0x20000009ff067230 */ /* 0x000fc40000004100 */
[----:B------:R-:W-:Y:S02]  /*bee0*/  HADD2.F32 R10, -RZ, R45.H1_H1 ;  /* 0x3000002dff0a7230 */ /* 0x000fe40000004100 */
[----:B------:R-:W-:Y:S01]  /*bef0*/  HADD2.F32 R2, -RZ, R40.H1_H1 ;  /* 0x30000028ff027230 */ /* 0x000fe20000004100 */
[C---:B------:R-:W-:Y:S01]  /*bf00*/  FMUL.FTZ R31, R6.reuse, R5 ;  /* 0x00000005061f7220 */ /* 0x040fe20000410000 */
[----:B------:R-:W-:Y:S01]  /*bf10*/  HADD2.F32 R0, -RZ, R41.H0_H0 ;  /* 0x20000029ff007230 */ /* 0x000fe20000004100 */
[----:B------:R-:W-:Y:S01]  /*bf20*/  FFMA.FTZ R35, R6, R10, R4 ;  /* 0x0000000a06237223 */ /* 0x000fe20000010004 */
[----:B------:R-:W-:Y:S01]  /*bf30*/  HADD2.F32 R9, -RZ, R9.H1_H1 ;  /* 0x30000009ff097230 */ /* 0x000fe20000004100 */
[----:B------:R-:W-:Y:S01]  /*bf40*/  FMUL.FTZ R5, R20, R2 ;  /* 0x0000000214057220 */ /* 0x000fe20000410000 */
[----:B------:R-:W-:Y:S01]  /*bf50*/  HADD2.F32 R7, -RZ, R46.H1_H1 ;  /* 0x3000002eff077230 */ /* 0x000fe20000004100 */
[----:B------:R-:W-:Y:S01]  /*bf60*/  FMUL.FTZ R4, R19, R0 ;  /* 0x0000000013047220 */ /* 0x000fe20000410000 */
[----:B------:R-:W-:Y:S01]  /*bf70*/  HADD2.F32 R6, -RZ, R47.H1_H1 ;  /* 0x3000002fff067230 */ /* 0x000fe20000004100 */
[C---:B------:R-:W-:Y:S01]  /*bf80*/  FMUL.FTZ R29, R9.reuse, R2 ;  /* 0x00000002091d7220 */ /* 0x040fe20000410000 */
[----:B------:R-:W-:Y:S01]  /*bf90*/  HADD2.F32 R3, -RZ, R41.H1_H1 ;  /* 0x30000029ff037230 */ /* 0x000fe20000004100 */
[----:B------:R-:W-:Y:S01]  /*bfa0*/  FFMA.FTZ R32, R9, R7, R5 ;  /* 0x0000000709207223 */ /* 0x000fe20000010005 */
[----:B------:R-:W-:Y:S01]  /*bfb0*/  HADD2.F32 R5, -RZ, R48.H0_H0 ;  /* 0x20000030ff057230 */ /* 0x000fe20000004100 */
[----:B------:R-:W-:Y:S01]  /*bfc0*/  FFMA.FTZ R30, R8, R6, R4 ;  /* 0x00000006081e7223 */ /* 0x000fe20000010004 */
[----:B------:R-:W-:Y:S01]  /*bfd0*/  HADD2.F32 R2, -RZ, R42.H1_H1 ;  /* 0x3000002aff027230 */ /* 0x000fe20000004100 */
[----:B------:R-:W-:-:S02]  /*bfe0*/  FMUL.FTZ R4, R18, R3 ;  /* 0x0000000312047220 */ /* 0x000fc40000410000 */
[----:B------:R-:W-:Y:S01]  /*bff0*/  FMUL.FTZ R27, R8, R0 ;  /* 0x00000000081b7220 */ /* 0x000fe20000410000 */
[----:B------:R-:W-:Y:S01]  /*c000*/  HADD2.F32 R0, -RZ, R42.H0_H0 ;  /* 0x2000002aff007230 */ /* 0x000fe20000004100 */
[C---:B------:R-:W-:Y:S01]  /*c010*/  FFMA.FTZ R28, R12.reuse, R5, R4 ;  /* 0x000000050c1c7223 */ /* 0x040fe20000010004 */
[----:B------:R-:W-:Y:S01]  /*c020*/  HADD2.F32 R4, -RZ, R50.H0_H0 ;  /* 0x20000032ff047230 */ /* 0x000fe20000004100 */
[----:B------:R-:W-:Y:S01]  /*c030*/  FMUL.FTZ R26, R12, R3 ;  /* 0x000000030c1a7220 */ /* 0x000fe20000410000 */
[----:B------:R-:W-:Y:S01]  /*c040*/  HADD2.F32 R3, -RZ, R45.H0_H0 ;  /* 0x2000002dff037230 */ /* 0x000fe20000004100 */
[----:B------:R-:W-:Y:S02]  /*c050*/  FMUL.FTZ R9, R17, R2 ;  /* 0x0000000211097220 */ /* 0x000fe40000410000 */
[----:B------:R-:W-:Y:S02]  /*c060*/  FMUL.FTZ R8, R16, R0 ;  /* 0x0000000010087220 */ /* 0x000fe40000410000 */
[----:B------:R-:W-:-:S02]  /*c070*/  FMUL.FTZ R24, R15, R2 ;  /* 0x000000020f187220 */ /* 0x000fc40000410000 */
[C---:B------:R-:W-:Y:S02]  /*c080*/  FMUL.FTZ R12, R14.reuse, R0 ;  /* 0x000000000e0c7220 */ /* 0x040fe40000410000 */
[----:B------:R-:W-:Y:S02]  /*c090*/  FFMA.FTZ R15, R15, R4, R9 ;  /* 0x000000040f0f7223 */ /* 0x000fe40000010009 */
[----:B------:R-:W-:Y:S02]  /*c0a0*/  FFMA.FTZ R14, R14, R3, R8 ;  /* 0x000000030e0e7223 */ /* 0x000fe40000010008 */
[----:B------:R-:W-:Y:S02]  /*c0b0*/  FFMA.FTZ R10, R21, R10, -R31 ;  /* 0x0000000a150a7223 */ /* 0x000fe4000001081f */
[----:B------:R-:W-:Y:S02]  /*c0c0*/  FFMA.FTZ R9, R20, R7, -R29 ;  /* 0x0000000714097223 */ /* 0x000fe4000001081d */
[----:B------:R-:W-:-:S02]  /*c0d0*/  FFMA.FTZ R8, R22, R11, -R33 ;  /* 0x0000000b16087223 */ /* 0x000fc40000010821 */
[----:B------:R-:W-:Y:S01]  /*c0e0*/  FFMA.FTZ R7, R19, R6, -R27 ;  /* 0x0000000613077223 */ /* 0x000fe2000001081b */
[----:B------:R-:W-:Y:S01]  /*c0f0*/  F2FP.PACK_AB R9, R9, R10 ;  /* 0x0000000a0909723e */ /* 0x000fe200000000ff */
[----:B------:R-:W-:Y:S01]  /*c100*/  FFMA.FTZ R2, R18, R5, -R26 ;  /* 0x0000000512027223 */ /* 0x000fe2000001081a */
[----:B------:R-:W-:Y:S01]  /*c110*/  F2FP.PACK_AB R8, R8, R13 ;  /* 0x0000000d0808723e */ /* 0x000fe200000000ff */
[----:B------:R-:W-:Y:S01]  /*c120*/  FFMA.FTZ R0, R17, R4, -R24 ;  /* 0x0000000411007223 */ /* 0x000fe20000010818 */
[----:B------:R-:W-:Y:S01]  /*c130*/  F2FP.PACK_AB R4, R36, R37 ;  /* 0x000000252404723e */ /* 0x000fe200000000ff */
[----:B------:R-:W-:Y:S01]  /*c140*/  FFMA.FTZ R3, R16, R3, -R12 ;  /* 0x0000000310037223 */ /* 0x000fe2000001080c */
[----:B------:R-:W-:Y:S02]  /*c150*/  F2FP.PACK_AB R10, R2, R7 ;  /* 0x00000007020a723e */ /* 0x000fe400000000ff */
[----:B------:R-:W-:Y:S02]  /*c160*/  F2FP.PACK_AB R5, R32, R35 ;  /* 0x000000232005723e */ /* 0x000fe400000000ff */
[----:B------:R-:W-:-:S02]  /*c170*/  F2FP.PACK_AB R11, R3, R0 ;  /* 0x00000000030b723e */ /* 0x000fc400000000ff */
[----:B------:R-:W-:Y:S02]  /*c180*/  F2FP.PACK_AB R6, R28, R30 ;  /* 0x0000001e1c06723e */ /* 0x000fe400000000ff */
[----:B------:R-:W-:Y:S01]  /*c190*/  F2FP.PACK_AB R7, R14, R15 ;  /* 0x0000000f0e07723e */ /* 0x000fe200000000ff */
[----:B------:R1:W-:Y:S04]  /*c1a0*/  STS.128 [R66], R8 ;  /* 0x0000000842007388 */ /* 0x0003e80000000c00 */
[----:B------:R1:W-:Y:S02]  /*c1b0*/  STS.128 [R25+0xc100], R4 ;  /* 0x00c1000419007388 */ /* 0x0003e40000000c00 */
.L_x_256:
[----:B------:R-:W-:Y:S05]  /*c1c0*/  BSYNC B0 ;  /* 0x0000000000007941 */ /* 0x000fea0003800000 */
.L_x_255:
[----:B------:R-:W-:Y:S01]  /*c1d0*/  IADD3 R0, R102, 0x20, RZ ;  /* 0x0000002066007810 */ /* 0x000fe20007ffe0ff */
[----:B------:R-:W-:Y:S03]  /*c1e0*/  BSSY B0, `(.L_x_257) ;  /* 0x000005b000007945 */ /* 0x000fe60003800000 */
[----:B------:R-:W-:-:S13]  /*c1f0*/  ISETP.GE.AND P0, PT, R0, c[0x0][0x27c], PT ;  /* 0x00009f0000007a0c */ /* 0x000fda0003f06270 */
[----:B------:R-:W-:Y:S05]  /*c200*/  @P0 BRA `(.L_x_258) ;  /* 0x0000058000000947 */ /* 0x000fea0003800000 */
[----:B-1----:R-:W2:Y:S01]  /*c210*/  LDL R66, [R1+0x20] ;  /* 0x0000200001427983 */ /* 0x002ea20000100800 */
[----:B------:R-:W-:Y:S01]  /*c220*/  MOV R0, c[0x0][0x27c] ;  /* 0x00009f0000007a02 */ /* 0x000fe20000000f00 */
[----:B------:R-:W-:-:S03]  /*c230*/  HADD2.F32 R13, -RZ, R51.H0_H0 ;  /* 0x20000033ff0d7230 */ /* 0x000fc60000004100 */
        /* <DEDUP_REMOVED lines=11> */
[----:B------:R-:W-:-:S04]  /*c2f0*/  HADD2.F32 R0, -RZ, R44.H0_H0 ;  /* 0x2000002cff007230 */ /* 0x000fc80000004100 */
        /* <DEDUP_REMOVED lines=27> */
[----:B------:R-:W-:Y:S02]  /*c4b0*/  HADD2.F32 R10, -RZ, R52.H0_H0 ;  /* 0x20000034ff0a7230 */ /* 0x000fe40000004100 */
[----:B------:R-:W-:Y:S01]  /*c4c0*/  HADD2.F32 R2, -RZ, R47.H0_H0 ;  /* 0x2000002fff027230 */ /* 0x000fe20000004100 */
[C---:B------:R-:W-:Y:S01]  /*c4d0*/  FMUL.FTZ R31, R6.reuse, R5 ;  /* 0x00000005061f7220 */ /* 0x040fe20000410000 */
[----:B------:R-:W-:Y:S01]  /*c4e0*/  HADD2.F32 R0, -RZ, R48.H1_H1 ;  /* 0x30000030ff007230 */ /* 0x000fe20000004100 */
[----:B------:R-:W-:Y:S01]  /*c4f0*/  FFMA.FTZ R35, R6, R10, R4 ;  /* 0x0000000a06237223 */ /* 0x000fe20000010004 */
[----:B------:R-:W-:Y:S01]  /*c500*/  HADD2.F32 R9, -RZ, R9.H1_H1 ;  /* 0x30000009ff097230 */ /* 0x000fe20000004100 */
[----:B------:R-:W-:Y:S01]  /*c510*/  FMUL.FTZ R5, R20, R2 ;  /* 0x0000000214057220 */ /* 0x000fe20000410000 */
[----:B------:R-:W-:Y:S01]  /*c520*/  HADD2.F32 R7, -RZ, R52.H1_H1 ;  /* 0x30000034ff077230 */ /* 0x000fe20000004100 */
[----:B------:R-:W-:Y:S01]  /*c530*/  FMUL.FTZ R4, R19, R0 ;  /* 0x0000000013047220 */ /* 0x000fe20000410000 */
[----:B------:R-:W-:Y:S01]  /*c540*/  HADD2.F32 R6, -RZ, R53.H0_H0 ;  /* 0x20000035ff067230 */ /* 0x000fe20000004100 */
[C---:B------:R-:W-:Y:S01]  /*c550*/  FMUL.FTZ R29, R9.reuse, R2 ;  /* 0x00000002091d7220 */ /* 0x040fe20000410000 */
[----:B------:R-:W-:Y:S01]  /*c560*/  HADD2.F32 R3, -RZ, R49.H0_H0 ;  /* 0x20000031ff037230 */ /* 0x000fe20000004100 */
[----:B------:R-:W-:Y:S01]  /*c570*/  FFMA.FTZ R32, R9, R7, R5 ;  /* 0x0000000709207223 */ /* 0x000fe20000010005 */
[----:B------:R-:W-:Y:S01]  /*c580*/  HADD2.F32 R5, -RZ, R53.H1_H1 ;  /* 0x30000035ff057230 */ /* 0x000fe20000004100 */
[----:B------:R-:W-:Y:S01]  /*c590*/  FFMA.FTZ R30, R8, R6, R4 ;  /* 0x00000006081e7223 */ /* 0x000fe20000010004 */
[----:B------:R-:W-:Y:S01]  /*c5a0*/  HADD2.F32 R2, -RZ, R50.H1_H1 ;  /* 0x30000032ff027230 */ /* 0x000fe20000004100 */
[----:B------:R-:W-:-:S02]  /*c5b0*/  FMUL.FTZ R4, R18, R3 ;  /* 0x0000000312047220 */ /* 0x000fc40000410000 */
[----:B------:R-:W-:Y:S01]  /*c5c0*/  FMUL.FTZ R27, R8, R0 ;  /* 0x00000000081b7220 */ /* 0x000fe20000410000 */
[----:B------:R-:W-:Y:S01]  /*c5d0*/  HADD2.F32 R0, -RZ, R49.H1_H1 ;  /* 0x30000031ff007230 */ /* 0x000fe20000004100 */
[C---:B------:R-:W-:Y:S01]  /*c5e0*/  FFMA.FTZ R28, R12.reuse, R5, R4 ;  /* 0x000000050c1c7223 */ /* 0x040fe20000010004 */
[--C-:B------:R-:W-:Y:S01]  /*c5f0*/  HADD2.F32 R4, -RZ, R54.reuse.H1_H1 ;  /* 0x30000036ff047230 */ /* 0x100fe20000004100 */
        /* <DEDUP_REMOVED lines=25> */
.L_x_258:
[----:B------:R-:W-:Y:S05]  /*c790*/  BSYNC B0 ;  /* 0x0000000000007941 */ /* 0x000fea0003800000 */
.L_x_257:
[----:B------:R-:W-:-:S04]  /*c7a0*/  IADD3 R0, R102, 0x40, RZ ;  /* 0x0000004066007810 */ /* 0x000fc80007ffe0ff */
        /* <DEDUP_REMOVED lines=53> */
[----:B------:R-:W-:Y:S01]  /*cb00*/  HADD2.F32 R6, -RZ, R61.H0_H0 ;  /* 0x2000003dff067230 */ /* 0x000fe20000004100 */
[C---:B------:R-:W-:Y:S01]  /*cb10*/  FMUL.FTZ R29, R9.reuse, R2 ;  /* 0x00000002091d7220 */ /* 0x040fe20000410000 */
[----:B------:R-:W-:Y:S01]  /*cb20*/  HADD2.F32 R3, -RZ, R57.H1_H1 ;  /* 0x30000039ff037230 */ /* 0x000fe20000004100 */
[----:B------:R-:W-:Y:S01]  /*cb30*/  FFMA.FTZ R32, R9, R7, R5 ;  /* 0x0000000709207223 */ /* 0x000fe20000010005 */
[----:B------:R-:W-:Y:S01]  /*cb40*/  HADD2.F32 R5, -RZ, R61.H1_H1 ;  /* 0x3000003dff057230 */ /* 0x000fe20000004100 */
[----:B------:R-:W-:Y:S01]  /*cb50*/  FFMA.FTZ R30, R8, R6, R4 ;  /* 0x00000006081e7223 */ /* 0x000fe20000010004 */
[----:B------:R-:W-:Y:S01]  /*cb60*/  HADD2.F32 R2, -RZ, R58.H1_H1 ;  /* 0x3000003aff027230 */ /* 0x000fe20000004100 */
[----:B------:R-:W-:-:S02]  /*cb70*/  FMUL.FTZ R4, R18, R3 ;  /* 0x0000000312047220 */ /* 0x000fc40000410000 */
[----:B------:R-:W-:Y:S01]  /*cb80*/  FMUL.FTZ R27, R8, R0 ;  /* 0x00000000081b7220 */ /* 0x000fe20000410000 */
[----:B------:R-:W-:Y:S01]  /*cb90*/  HADD2.F32 R0, -RZ, R58.H0_H0 ;  /* 0x2000003aff007230 */ /* 0x000fe20000004100 */
        /* <DEDUP_REMOVED lines=27> */
.L_x_254:
[----:B------:R-:W-:Y:S05]  /*cd50*/  BSYNC B1 ;  /* 0x0000000000017941 */ /* 0x000fea0003800000 */
.L_x_253:
[----:B------:R-:W-:-:S04]  /*cd60*/  IADD3 R0, R212, 0x40, RZ ;  /* 0x00000040d4007810 */ /* 0x000fc80007ffe0ff */
[----:B------:R-:W-:-:S13]  /*cd70*/  ISETP.GE.AND P0, PT, R0, R38, PT ;  /* 0x000000260000720c */ /* 0x000fda0003f06270 */
[----:B------:R-:W-:Y:S05]  /*cd80*/  @P0 BRA `(.L_x_240) ;  /* 0x000011c000000947 */ /* 0x000fea0003800000 */
[----:B-1----:R1:W5:Y:S01]  /*cd90*/  LDL R66, [R1+0x10] ;  /* 0x0000100001427983 */ /* 0x0023620000100800 */
[----:B------:R-:W-:Y:S01]  /*cda0*/  ISETP.GE.AND P0, PT, R102, c[0x0][0x27c], PT ;  /* 0x00009f0066007a0c */ /* 0x000fe20003f06270 */
[----:B------:R-:W-:Y:S01]  /*cdb0*/  BSSY B0, `(.L_x_259) ;  /* 0x0000061000007945 */ /* 0x000fe20003800000 */
[C---:B------:R-:W-:Y:S02]  /*cdc0*/  IADD3 R67, R212.reuse, 0x40, RZ ;  /* 0x00000040d4437810 */ /* 0x040fe40007ffe0ff */
[----:B------:R-:W-:-:S03]  /*cdd0*/  IADD3 R68, R212, 0x40, RZ ;  /* 0x00000040d4447810 */ /* 0x000fc60007ffe0ff */
[----:B------:R-:W-:Y:S02]  /*cde0*/  IMAD.SHL.U32 R67, R67, 0x40, RZ ;  /* 0x0000004043437824 */ /* 0x000fe400078e00ff */
[----:B------:R-:W-:-:S03]  /*cdf0*/  IMAD.SHL.U32 R68, R68, 0x40, RZ ;  /* 0x0000004044447824 */ /* 0x000fc600078e00ff */
[----:B------:R-:W-:Y:S02]  /*ce00*/  LOP3.LUT R67, R67, 0x1c0, RZ, 0xc0, !PT ;  /* 0x000001c043437812 */ /* 0x000fe400078ec0ff */
[----:B------:R-:W-:Y:S02]  /*ce10*/  LOP3.LUT R68, R68, 0x1c0, RZ, 0xc0, !PT ;  /* 0x000001c044447812 */ /* 0x000fe400078ec0ff */
[----:B------:R-:W-:Y:S01]  /*ce20*/  SHF.R.U32.HI R67, RZ, 0x3, R67 ;  /* 0x00000003ff437819 */ /* 0x000fe20000011643 */
        /* <DEDUP_REMOVED lines=12> */
[----:B-----5:R-:W-:Y:S01]  /*cef0*/  IADD3 R0, R2, R0, R66 ;  /* 0x0000000002007210 */ /* 0x020fe20007ffe042 */
[----:B------:R-:W-:-:S03]  /*cf00*/  HADD2.F32 R2, -RZ, R39.H0_H0 ;  /* 0x20000027ff027230 */ /* 0x000fc60000004100 */
[----:B------:R-:W-:Y:S01]  /*cf10*/  SHF.L.U32 R25, R0, 0x1, RZ ;  /* 0x0000000100197819 */ /* 0x000fe200000006ff */
[----:B------:R-:W-:-:S04]  /*cf20*/  HADD2.F32 R0, -RZ, R39.H1_H1 ;  /* 0x30000027ff007230 */ /* 0x000fc80000004100 */
[----:B------:R-:W3:Y:S02]  /*cf30*/  LDS.128 R8, [R25+0xc100] ;  /* 0x00c1000019087984 */ /* 0x000ee40000000c00 */
[--C-:B---3--:R-:W-:Y:S02]  /*cf40*/  HADD2.F32 R15, -RZ, R11.reuse.H0_H0 ;  /* 0x2000000bff0f7230 */ /* 0x108fe40000004100 */
[----:B------:R-:W-:Y:S02]  /*cf50*/  HADD2.F32 R14, -RZ, R11.H1_H1 ;  /* 0x3000000bff0e7230 */ /* 0x000fe40000004100 */
[----:B------:R-:W-:Y:S02]  /*cf60*/  HADD2.F32 R3, -RZ, R8.H1_H1 ;  /* 0x30000008ff037230 */ /* 0x000fe40000004100 */
[----:B------:R-:W-:Y:S02]  /*cf70*/  HADD2.F32 R11, -RZ, R44.H1_H1 ;  /* 0x3000002cff0b7230 */ /* 0x000fe40000004100 */
[----:B------:R-:W-:Y:S01]  /*cf80*/  HADD2.F32 R12, -RZ, R10.H1_H1 ;  /* 0x3000000aff0c7230 */ /* 0x000fe20000004100 */
[----:B------:R-:W-:Y:S01]  /*cf90*/  FMUL.FTZ R33, R0, R3 ;  /* 0x0000000300217220 */ /* 0x000fe20000410000 */
[----:B--2---:R-:W2:Y:S02]  /*cfa0*/  LDS.128 R4, [R69] ;  /* 0x0000000045047984 */ /* 0x004ea40000000c00 */
[----:B--2---:R-:W-:-:S02]  /*cfb0*/  HADD2.F32 R23, -RZ, R4.H0_H0 ;  /* 0x20000004ff177230 */ /* 0x004fc40000004100 */
[----:B------:R-:W-:Y:S02]  /*cfc0*/  HADD2.F32 R22, -RZ, R4.H1_H1 ;  /* 0x30000004ff167230 */ /* 0x000fe40000004100 */
[----:B------:R-:W-:Y:S02]  /*cfd0*/  HADD2.F32 R4, -RZ, R8.H0_H0 ;  /* 0x20000008ff047230 */ /* 0x000fe40000004100 */
[--C-:B------:R-:W-:Y:S02]  /*cfe0*/  HADD2.F32 R17, -RZ, R7.reuse.H0_H0 ;  /* 0x20000007ff117230 */ /* 0x100fe40000004100 */
[----:B------:R-:W-:Y:S01]  /*cff0*/  HADD2.F32 R16, -RZ, R7.H1_H1 ;  /* 0x30000007ff107230 */ /* 0x000fe20000004100 */
[C---:B------:R-:W-:Y:S01]  /*d000*/  FMUL.FTZ R7, R2.reuse, R23 ;  /* 0x0000001702077220 */ /* 0x040fe20000410000 */
        /* <DEDUP_REMOVED lines=15> */
[-C--:B------:R-:W-:Y:S01]  /*d100*/  FMUL.FTZ R31, R5, R6.reuse ;  /* 0x00000006051f7220 */ /* 0x080fe20000410000 */
[----:B------:R-:W-:Y:S01]  /*d110*/  HADD2.F32 R0, -RZ, R41.H0_H0 ;  /* 0x20000029ff007230 */ /* 0x000fe20000004100 */
[----:B------:R-:W-:Y:S01]  /*d120*/  FFMA.FTZ R35, R10, R6, R4 ;  /* 0x000000060a237223 */ /* 0x000fe20000010004 */
[----:B------:R-:W-:Y:S01]  /*d130*/  HADD2.F32 R9, -RZ, R9.H1_H1 ;  /* 0x30000009ff097230 */ /* 0x000fe20000004100 */
[----:B------:R-:W-:Y:S01]  /*d140*/  FMUL.FTZ R5, R2, R20 ;  /* 0x0000001402057220 */ /* 0x000fe20000410000 */
[----:B------:R-:W-:Y:S01]  /*d150*/  HADD2.F32 R7, -RZ, R46.H1_H1 ;  /* 0x3000002eff077230 */ /* 0x000fe20000004100 */
[----:B------:R-:W-:Y:S01]  /*d160*/  FMUL.FTZ R4, R0, R19 ;  /* 0x0000001300047220 */ /* 0x000fe20000410000 */
[----:B------:R-:W-:Y:S01]  /*d170*/  HADD2.F32 R6, -RZ, R47.H1_H1 ;  /* 0x3000002fff067230 */ /* 0x000fe20000004100 */
[-C--:B------:R-:W-:Y:S01]  /*d180*/  FMUL.FTZ R29, R2, R9.reuse ;  /* 0x00000009021d7220 */ /* 0x080fe20000410000 */
        /* <DEDUP_REMOVED lines=8> */
[-C--:B------:R-:W-:Y:S01]  /*d210*/  FFMA.FTZ R28, R5, R12.reuse, R4 ;  /* 0x0000000c051c7223 */ /* 0x080fe20000010004 */
[----:B------:R-:W-:Y:S01]  /*d220*/  HADD2.F32 R4, -RZ, R50.H0_H0 ;  /* 0x20000032ff047230 */ /* 0x000fe20000004100 */
[----:B------:R-:W-:Y:S01]  /*d230*/  FMUL.FTZ R26, R3, R12 ;  /* 0x0000000c031a7220 */ /* 0x000fe20000410000 */
[----:B------:R-:W-:Y:S01]  /*d240*/  HADD2.F32 R3, -RZ, R45.H0_H0 ;  /* 0x2000002dff037230 */ /* 0x000fe20000004100 */
[----:B------:R-:W-:Y:S02]  /*d250*/  FMUL.FTZ R9, R2, R17 ;  /* 0x0000001102097220 */ /* 0x000fe40000410000 */
[----:B------:R-:W-:Y:S02]  /*d260*/  FMUL.FTZ R8, R0, R16 ;  /* 0x0000001000087220 */ /* 0x000fe40000410000 */
[----:B------:R-:W-:-:S02]  /*d270*/  FMUL.FTZ R24, R2, R15 ;  /* 0x0000000f02187220 */ /* 0x000fc40000410000 */
[-C--:B------:R-:W-:Y:S02]  /*d280*/  FMUL.FTZ R12, R0, R14.reuse ;  /* 0x0000000e000c7220 */ /* 0x080fe40000410000 */
        /* <DEDUP_REMOVED lines=19> */
.L_x_260:
[----:B------:R-:W-:Y:S05]  /*d3c0*/  BSYNC B0 ;  /* 0x0000000000007941 */ /* 0x000fea0003800000 */
.L_x_259:
[----:B------:R-:W-:Y:S01]  /*d3d0*/  IADD3 R0, R102, 0x20, RZ ;  /* 0x0000002066007810 */ /* 0x000fe20007ffe0ff */
[----:B------:R-:W-:Y:S03]  /*d3e0*/  BSSY B0, `(.L_x_261) ;  /* 0x000005b000007945 */ /* 0x000fe60003800000 */
[----:B------:R-:W-:-:S13]  /*d3f0*/  ISETP.GE.AND P0, PT, R0, c[0x0][0x27c], PT ;  /* 0x00009f0000007a0c */ /* 0x000fda0003f06270 */
[----:B------:R-:W-:Y:S05]  /*d400*/  @P0 BRA `(.L_x_262) ;  /* 0x0000058000000947 */ /* 0x000fea0003800000 */
[----:B------:R-:W3:Y:S01]  /*d410*/  LDL R38, [R1+0x1c] ;  /* 0x00001c0001267983 */ /* 0x000ee20000100800 */
        /* <DEDUP_REMOVED lines=12> */
[----:B--2---:R-:W-:Y:S01]  /*d4e0*/  SHF.L.U32 R25, R0, 0x1, RZ ;  /* 0x0000000100197819 */ /* 0x004fe200000006ff */
[----:B------:R-:W-:-:S04]  /*d4f0*/  HADD2.F32 R0, -RZ, R44.H0_H0 ;  /* 0x2000002cff007230 */ /* 0x000fc80000004100 */
[----:B------:R-:W2:Y:S02]  /*d500*/  LDS.128 R8, [R25+0xc100] ;  /* 0x00c1000019087984 */ /* 0x000ea40000000c00 */
[--C-:B--2---:R-:W-:Y:S02]  /*d510*/  HADD2.F32 R15, -RZ, R11.reuse.H0_H0 ;  /* 0x2000000bff0f7230 */ /* 0x104fe40000004100 */
[----:B------:R-:W-:Y:S02]  /*d520*/  HADD2.F32 R14, -RZ, R11.H1_H1 ;  /* 0x3000000bff0e7230 */ /* 0x000fe40000004100 */
[----:B------:R-:W-:Y:S02]  /*d530*/  HADD2.F32 R3, -RZ, R8.H1_H1 ;  /* 0x30000008ff037230 */ /* 0x000fe40000004100 */
[----:B------:R-:W-:Y:S02]  /*d540*/  HADD2.F32 R11, -RZ, R51.H1_H1 ;  /* 0x30000033ff0b7230 */ /* 0x000fe40000004100 */
[----:B------:R-:W-:Y:S01]  /*d550*/  HADD2.F32 R12, -RZ, R10.H1_H1 ;  /* 0x3000000aff0c7230 */ /* 0x000fe20000004100 */
[----:B------:R-:W-:Y:S01]  /*d560*/  FMUL.FTZ R33, R0, R3 ;  /* 0x0000000300217220 */ /* 0x000fe20000410000 */
[----:B---3--:R-:W2:Y:S02]  /*d570*/  LDS.128 R4, [R38] ;  /* 0x0000000026047984 */ /* 0x008ea40000000c00 */
        /* <DEDUP_REMOVED lines=21> */
[-C--:B------:R-:W-:Y:S01]  /*d6d0*/  FMUL.FTZ R31, R5, R6.reuse ;  /* 0x00000006051f7220 */ /* 0x080fe20000410000 */
[----:B------:R-:W-:Y:S01]  /*d6e0*/  HADD2.F32 R0, -RZ, R48.H1_H1 ;  /* 0x30000030ff007230 */ /* 0x000fe20000004100 */
[----:B------:R-:W-:Y:S01]  /*d6f0*/  FFMA.FTZ R35, R10, R6, R4 ;  /* 0x000000060a237223 */ /* 0x000fe20000010004 */
[----:B------:R-:W-:Y:S01]  /*d700*/  HADD2.F32 R9, -RZ, R9.H1_H1 ;  /* 0x30000009ff097230 */ /* 0x000fe20000004100 */
[----:B------:R-:W-:Y:S01]  /*d710*/  FMUL.FTZ R5, R2, R20 ;  /* 0x0000001402057220 */ /* 0x000fe20000410000 */
[----:B------:R-:W-:Y:S01]  /*d720*/  HADD2.F32 R7, -RZ, R52.H1_H1 ;  /* 0x30000034ff077230 */ /* 0x000fe20000004100 */
[----:B------:R-:W-:Y:S01]  /*d730*/  FMUL.FTZ R4, R0, R19 ;  /* 0x0000001300047220 */ /* 0x000fe20000410000 */
[----:B------:R-:W-:Y:S01]  /*d740*/  HADD2.F32 R6, -RZ, R53.H0_H0 ;  /* 0x20000035ff067230 */ /* 0x000fe20000004100 */
[-C--:B------:R-:W-:Y:S01]  /*d750*/  FMUL.FTZ R29, R2, R9.reuse ;  /* 0x00000009021d7220 */ /* 0x080fe20000410000 */
        /* <DEDUP_REMOVED lines=8> */
[-C--:B------:R-:W-:Y:S01]  /*d7e0*/  FFMA.FTZ R28, R5, R12.reuse, R4 ;  /* 0x0000000c051c7223 */ /* 0x080fe20000010004 */
[--C-:B------:R-:W-:Y:S01]  /*d7f0*/  HADD2.F32 R4, -RZ, R54.reuse.H1_H1 ;  /* 0x30000036ff047230 */ /* 0x100fe20000004100 */
        /* <DEDUP_REMOVED lines=25> */
.L_x_262:
[----:B------:R-:W-:Y:S05]  /*d990*/  BSYNC B0 ;  /* 0x0000000000007941 */ /* 0x000fea0003800000 */
.L_x_261:
[----:B------:R-:W-:-:S04]  /*d9a0*/  IADD3 R0, R102, 0x40, RZ ;  /* 0x0000004066007810 */ /* 0x000fc80007ffe0ff */
[----:B------:R-:W-:-:S13]  /*d9b0*/  ISETP.GE.AND P0, PT, R0, c[0x0][0x27c], PT ;  /* 0x00009f0000007a0c */ /* 0x000fda0003f06270 */
[----:B------:R-:W-:Y:S05]  /*d9c0*/  @P0 BRA `(.L_x_240) ;  /* 0x0000058000000947 */ /* 0x000fea0003800000 */
[----:B--2---:R-:W2:Y:S01]  /*d9d0*/  LDL R38, [R1+0x14] ;  /* 0x0000140001267983 */ /* 0x004ea20000100800 */
        /* <DEDUP_REMOVED lines=50> */
[----:B------:R-:W-:Y:S01]  /*dd00*/  HADD2.F32 R6, -RZ, R61.H0_H0 ;  /* 0x2000003dff067230 */ /* 0x000fe20000004100 */
[-C--:B------:R-:W-:Y:S01]  /*dd10*/  FMUL.FTZ R29, R2, R9.reuse ;  /* 0x00000009021d7220 */ /* 0x080fe20000410000 */
        /* <DEDUP_REMOVED lines=35> */
.L_x_240:
[----:B------:R-:W-:Y:S05]  /*df50*/  BSYNC B2 ;  /* 0x0000000000027941 */ /* 0x000fea0003800000 */
.L_x_224:
[----:B------:R-:W-:Y:S01]  /*df60*/  IMAD R0, R64, c[0x0][0x208], RZ ;  /* 0x0000820040007a24 */ /* 0x000fe200078e02ff */
[----:B------:R-:W-:-:S04]  /*df70*/  DEPBAR.LE SB0, 0x0 ;  /* 0x000080000000791a */ /* 0x000fc80000000000 */
[----:B------:R-:W-:Y:S01]  /*df80*/  IMAD.WIDE.U32 R2, R196, c[0x0][0x208], RZ ;  /* 0x00008200c4027a25 */ /* 0x000fe200078e00ff */
[----:B------:R-:W-:Y:S01]  /*df90*/  BAR.SYNC.DEFER_BLOCKING 0x0 ;  /* 0x0000000000007b1d */ /* 0x000fe20000010000 */
[----:B------:R-:W-:Y:S02]  /*dfa0*/  SHF.L.U64.HI R90, R210, 0x1, R211 ;  /* 0x00000001d25a7819 */ /* 0x000fe400000102d3 */
[----:B------:R-:W-:Y:S01]  /*dfb0*/  IMAD R0, R196, c[0x0][0x20c], R0 ;  /* 0x00008300c4007a24 */ /* 0x000fe200078e0200 */
[----:B------:R-:W-:Y:S01]  /*dfc0*/  SHF.L.U64.HI R91, R208, 0x1, R225 ;  /* 0x00000001d05b7819 */ /* 0x000fe200000102e1 */
[----:B------:R-:W-:Y:S01]  /*dfd0*/  IMAD.WIDE.U32 R226, R63, c[0x0][0x210], RZ ;  /* 0x000084003fe27a25 */ /* 0x000fe200078e00ff */
[----:B------:R-:W-:Y:S01]  /*dfe0*/  ISETP.GE.AND P3, PT, R210, c[0x0][0x1d4], PT ;  /* 0x00007500d2007a0c */ /* 0x000fe20003f66270 */
[----:B------:R-:W-:Y:S01]  /*dff0*/  BSSY B0, `(.L_x_263) ;  /* 0x0000115000007945 */ /* 0x000fe20003800000 */
[----:B------:R-:W-:Y:S01]  /*e000*/  SHF.L.U64.HI R93, R209, 0x1, R224 ;  /* 0x00000001d15d7819 */ /* 0x000fe200000102e0 */
[----:B------:R-:W-:-:S02]  /*e010*/  IMAD.IADD R3, R3, 0x1, R0 ;  /* 0x0000000103037824 */ /* 0x000fc400078e0200 */
[----:B------:R-:W-:Y:S02]  /*e020*/  IMAD R0, R65, c[0x0][0x218], RZ ;  /* 0x0000860041007a24 */ /* 0x000fe400078e02ff */
[----:B------:R-:W-:-:S04]  /*e030*/  IMAD.WIDE.U32 R2, R194, c[0x0][0x218], R2 ;  /* 0x00008600c2027a25 */ /* 0x000fc800078e0002 */
[----:B-12---:R-:W-:Y:S01]  /*e040*/  IMAD R4, R194, c[0x0][0x21c], R0 ;  /* 0x00008700c2047a24 */ /* 0x006fe200078e0200 */
[----:B------:R-:W-:Y:S01]  /*e050*/  IADD3 R0, P0, R2, R226, RZ ;  /* 0x000000e202007210 */ /* 0x000fe20007f1e0ff */
[----:B------:R-:W-:Y:S02]  /*e060*/  IMAD R228, R63, c[0x0][0x214], R227 ;  /* 0x000085003fe47a24 */ /* 0x000fe400078e02e3 */
[----:B------:R-:W-:Y:S02]  /*e070*/  IMAD.SHL.U32 R88, R210, 0x2, RZ ;  /* 0x00000002d2587824 */ /* 0x000fe400078e00ff */
[----:B------:R-:W-:Y:S01]  /*e080*/  IMAD.SHL.U32 R89, R208, 0x2, RZ ;  /* 0x00000002d0597824 */ /* 0x000fe200078e00ff */
[----:B------:R-:W-:Y:S01]  /*e090*/  IADD3.X R2, R228, R3, R4, P0, !PT ;  /* 0x00000003e4027210 */ /* 0x000fe200007fe404 */
[----:B------:R-:W-:Y:S01]  /*e0a0*/  IMAD.SHL.U32 R92, R209, 0x2, RZ ;  /* 0x00000002d15c7824 */ /* 0x000fe200078e00ff */
[C---:B------:R-:W-:Y:S01]  /*e0b0*/  LEA R3, P0, R0.reuse, c[0x0][0x1f8], 0x1 ;  /* 0x00007e0000037a11 */ /* 0x040fe200078008ff */
[----:B------:R-:W-:Y:S03]  /*e0c0*/  LDSM.16.M88.4 R24, [R145] ;  /* 0x000000009118783b */ /* 0x000fe60000000200 */
[----:B------:R-:W-:Y:S01]  /*e0d0*/  LEA.HI.X R4, R0, c[0x0][0x1fc], R2, 0x1, P0 ;  /* 0x00007f0000047a11 */ /* 0x000fe200000f0c02 */
[----:B------:R-:W-:Y:S04]  /*e0e0*/  LDSM.16.M88.4 R32, [R145+0x800] ;  /* 0x000800009120783b */ /* 0x000fe80000000200 */
[----:B------:R-:W1:Y:S04]  /*e0f0*/  SHFL.IDX PT, R0, R3, RZ, 0x181f ;  /* 0x00181fff03007589 */ /* 0x000e6800000e0000 */
[----:B------:R-:W2:Y:S04]  /*e100*/  SHFL.IDX PT, R2, R4, RZ, 0x181f ;  /* 0x00181fff04027589 */ /* 0x000ea800000e0000 */
[----:B------:R-:W3:Y:S04]  /*e110*/  SHFL.IDX PT, R3, R3, 0x1, 0x181f ;  /* 0x00381f0003037f89 */ /* 0x000ee800000e0000 */
[----:B------:R-:W4:Y:S04]  /*e120*/  SHFL.IDX PT, R12, R4, 0x1, 0x181f ;  /* 0x00381f00040c7f89 */ /* 0x000f2800000e0000 */
[----:B------:R-:W4:Y:S04]  /*e130*/  LDSM.16.M88.4 R4, [R176] ;  /* 0x00000000b004783b */ /* 0x000f280000000200 */
[----:B------:R-:W4:Y:S01]  /*e140*/  LDSM.16.M88.4 R44, [R145+0x1000] ;  /* 0x00100000912c783b */ /* 0x000f220000000200 */
[----:B-1----:R-:W-:-:S03]  /*e150*/  IADD3 R22, P0, R0, R88, RZ ;  /* 0x0000005800167210 */ /* 0x002fc60007f1e0ff */
[----:B------:R-:W1:Y:S01]  /*e160*/  LDSM.16.M88.4 R40, [R145+0x1800] ;  /* 0x001800009128783b */ /* 0x000e620000000200 */
[C---:B------:R-:W-:Y:S02]  /*e170*/  IADD3 R16, P1, R0.reuse, R92, RZ ;  /* 0x0000005c00107210 */ /* 0x040fe40007f3e0ff */
[-C--:B------:R-:W-:Y:S01]  /*e180*/  IADD3 R20, P2, R0, R89.reuse, RZ ;  /* 0x0000005900147210 */ /* 0x080fe20007f5e0ff */
[C-C-:B--2---:R-:W-:Y:S01]  /*e190*/  IMAD.X R23, R2.reuse, 0x1, R90.reuse, P0 ;  /* 0x0000000102177824 */ /* 0x144fe200000e065a */
[----:B------:R-:W-:Y:S01]  /*e1a0*/  LDSM.16.M88.4 R8, [R177] ;  /* 0x00000000b108783b */ /* 0x000fe20000000200 */
[C---:B------:R-:W-:Y:S01]  /*e1b0*/  IMAD.X R17, R2.reuse, 0x1, R93, P1 ;  /* 0x0000000102117824 */ /* 0x040fe200008e065d */
[----:B---3--:R-:W-:Y:S01]  /*e1c0*/  IADD3 R18, P0, R3, R88, RZ ;  /* 0x0000005803127210 */ /* 0x008fe20007f1e0ff */
[--C-:B------:R-:W-:Y:S01]  /*e1d0*/  IMAD.X R21, R2, 0x1, R91.reuse, P2 ;  /* 0x0000000102157824 */ /* 0x100fe200010e065b */
[----:B------:R-:W-:Y:S01]  /*e1e0*/  ISETP.GE.AND P1, PT, R208, c[0x0][0x1d4], PT ;  /* 0x00007500d0007a0c */ /* 0x000fe20003f26270 */
[----:B------:R-:W2:Y:S01]  /*e1f0*/  LDSM.16.M88.4 R36, [R180] ;  /* 0x00000000b424783b */ /* 0x000ea20000000200 */
[----:B------:R-:W-:Y:S01]  /*e200*/  ISETP.GE.AND P2, PT, R209, c[0x0][0x1d4], PT ;  /* 0x00007500d1007a0c */ /* 0x000fe20003f46270 */
[C---:B----4-:R-:W-:Y:S01]  /*e210*/  IMAD.X R19, R12.reuse, 0x1, R90, P0 ;  /* 0x000000010c137824 */ /* 0x050fe200000e065a */
[----:B------:R-:W-:Y:S01]  /*e220*/  IADD3 R14, P0, R3, R89, RZ ;  /* 0x00000059030e7210 */ /* 0x000fe20007f1e0ff */
[----:B------:R-:W3:Y:S04]  /*e230*/  LDSM.16.M88.4 R76, [R191] ;  /* 0x00000000bf4c783b */ /* 0x000ee80000000200 */
[----:B------:R-:W-:Y:S01]  /*e240*/  IMAD.X R15, R12, 0x1, R91, P0 ;  /* 0x000000010c0f7824 */ /* 0x000fe200000e065b */
[C---:B------:R-:W-:Y:S01]  /*e250*/  ISETP.LT.OR P0, PT, R72.reuse, 0x1, P3 ;  /* 0x000000014800780c */ /* 0x040fe20001f01670 */
[----:B------:R-:W4:Y:S01]  /*e260*/  LDSM.16.M88.4 R80, [R190] ;  /* 0x00000000be50783b */ /* 0x000f220000000200 */
[----:B------:R-:W-:-:S03]  /*e270*/  ISETP.LT.OR P3, PT, R72, 0x21, P3 ;  /* 0x000000214800780c */ /* 0x000fc60001f61670 */
[----:B------:R-:W1:Y:S01]  /*e280*/  LDSM.16.M88.4 R84, [R189] ;  /* 0x00000000bd54783b */ /* 0x000e620000000200 */
[C---:B------:R-:W-:Y:S07]  /*e290*/  HMMA.16816.F32 R28, R4.reuse, R24, RZ ;  /* 0x00000018041c723c */ /* 0x040fee00000018ff */
[----:B------:R-:W-:Y:S01]  /*e2a0*/  @!PT LDS RZ, [RZ] ;  /* 0x00000000fffff984 */ /* 0x000fe20000000800 */
[----:B------:R-:W-:Y:S01]  /*e2b0*/  @!PT LDS RZ, [RZ] ;  /* 0x00000000fffff984 */ /* 0x000fe20000000800 */
[----:B------:R-:W-:Y:S01]  /*e2c0*/  @!PT LDS RZ, [RZ] ;  /* 0x00000000fffff984 */ /* 0x000fe20000000800 */
[----:B------:R1:W-:Y:S01]  /*e2d0*/  LDGSTS.E.BYPASS.LTC128B.128 [R192+0x100], [R22.64], !P0 ;  /* 0x0010000016c07fae */ /* 0x0003e2000c101d4a */
[C---:B------:R-:W-:Y:S02]  /*e2e0*/  ISETP.LT.OR P0, PT, R72.reuse, 0x1, P1 ;  /* 0x000000014800780c */ /* 0x040fe40000f01670 */
[C---:B------:R-:W-:Y:S01]  /*e2f0*/  ISETP.LT.OR P1, PT, R72.reuse, 0x21, P1 ;  /* 0x000000214800780c */ /* 0x040fe20000f21670 */
[C---:B------:R-:W-:Y:S10]  /*e300*/  HMMA.16816.F32 R24, R4.reuse, R26, RZ ;  /* 0x0000001a0418723c */ /* 0x040ff400000018ff */
[----:B------:R1:W-:Y:S01]  /*e310*/  LDGSTS.E.BYPASS.LTC128B.128 [R192+0x2100], [R20.64], !P0 ;  /* 0x0210000014c07fae */ /* 0x0003e2000c101d4a */
[----:B------:R-:W-:Y:S01]  /*e320*/  ISETP.LT.OR P0, PT, R72, 0x1, P2 ;  /* 0x000000014800780c */ /* 0x000fe20001701670 */
[C---:B------:R-:W-:Y:S08]  /*e330*/  HMMA.16816.F32 R48, R4.reuse, R34, RZ ;  /* 0x000000220430723c */ /* 0x040ff000000018ff */
[----:B------:R-:W-:Y:S04]  /*e340*/  HMMA.16816.F32 R52, R4, R44, RZ ;  /* 0x0000002c0434723c */ /* 0x000fe800000018ff */
[----:B------:R2:W-:Y:S01]  /*e350*/  LDGSTS.E.BYPASS.LTC128B.128 [R192+0x4100], [R16.64], !P0 ;  /* 0x0410000010c07fae */ /* 0x0005e2000c101d4a */
[----:B------:R-:W-:-:S03]  /*e360*/  IADD3 R2, P0, R3, R92, RZ ;  /* 0x0000005c03027210 */ /* 0x000fc60007f1e0ff */
[----:B------:R2:W-:Y:S01]  /*e370*/  LDGSTS.E.BYPASS.LTC128B.128 [R192+0x1100], [R18.64], !P3 ;  /* 0x0110000012c07fae */ /* 0x0005e2000d901d4a */
[C---:B------:R-:W-:Y:S01]  /*e380*/  HMMA.16816.F32 R60, R4.reuse, R46, RZ ;  /* 0x0000002e043c723c */ /* 0x040fe200000018ff */
[----:B------:R-:W-:Y:S01]  /*e390*/  IMAD.X R3, R12, 0x1, R93, P0 ;  /* 0x000000010c037824 */ /* 0x000fe200000e065d */
[----:B------:R-:W-:Y:S01]  /*e3a0*/  ISETP.LT.OR P0, PT, R72, 0x21, P2 ;  /* 0x000000214800780c */ /* 0x000fe20001701670 */
[----:B------:R2:W-:Y:S05]  /*e3b0*/  LDGSTS.E.BYPASS.LTC128B.128 [R192+0x3100], [R14.64], !P1 ;  /* 0x031000000ec07fae */ /* 0x0005ea000c901d4a */
[C---:B-1----:R-:W-:Y:S07]  /*e3c0*/  HMMA.16816.F32 R20, R4.reuse, R32, RZ ;  /* 0x000000200414723c */ /* 0x042fee00000018ff */
[----:B------:R1:W-:Y:S01]  /*e3d0*/  LDGSTS.E.BYPASS.LTC128B.128 [R192+0x5100], [R2.64], !P0 ;  /* 0x0510000002c07fae */ /* 0x0003e2000c101d4a */
[----:B------:R-:W-:Y:S01]  /*e3e0*/  HMMA.16816.F32 R68, R4, R40, RZ ;  /* 0x000000280444723c */ /* 0x000fe200000018ff */
[----:B------:R-:W-:-:S02]  /*e3f0*/  ISETP.GT.AND P0, PT, R94, R217, PT ;  /* 0x000000d95e00720c */ /* 0x000fc40003f04270 */
[----:B------:R-:W-:Y:S04]  /*e400*/  LDSM.16.M88.4 R32, [R175+0x800] ;  /* 0x00080000af20783b */ /* 0x000fe80000000200 */
[----:B------:R-:W-:Y:S01]  /*e410*/  LDSM.16.M88.4 R72, [R175+0x1000] ;  /* 0x00100000af48783b */ /* 0x000fe20000000200 */
[----:B------:R-:W-:Y:S03]  /*e420*/  HMMA.16816.F32 R56, R4, R42, RZ ;  /* 0x0000002a0438723c */ /* 0x000fe600000018ff */
[----:B------:R-:W1:Y:S04]  /*e430*/  LDSM.16.M88.4 R4, [R179] ;  /* 0x00000000b304783b */ /* 0x000e680000000200 */
[----:B------:R-:W0:Y:S01]  /*e440*/  LDGDEPBAR ;  /* 0x00000000000079af */ /* 0x000e220000000000 */
[C---:B--2--5:R-:W-:Y:S08]  /*e450*/  HMMA.16816.F32 R64, R8.reuse, R36, R28 ;  /* 0x000000240840723c */ /* 0x064ff0000000181c */
[C---:B------:R-:W-:Y:S01]  /*e460*/  HMMA.16816.F32 R44, R8.reuse, R38, R24 ;  /* 0x00000026082c723c */ /* 0x040fe20000001818 */
[----:B------:R-:W2:Y:S07]  /*e470*/  LDSM.16.M88.4 R36, [R175] ;  /* 0x00000000af24783b */ /* 0x000eae0000000200 */
[C---:B---3--:R-:W-:Y:S08]  /*e480*/  HMMA.16816.F32 R40, R8.reuse, R76, R20 ;  /* 0x0000004c0828723c */ /* 0x048ff00000001814 */
[C---:B------:R-:W-:Y:S01]  /*e490*/  HMMA.16816.F32 R28, R8.reuse, R78, R48 ;  /* 0x0000004e081c723c */ /* 0x040fe20000001830 */
[----:B------:R-:W3:Y:S07]  /*e4a0*/  LDSM.16.M88.4 R76, [R175+0x1800] ;  /* 0x00180000af4c783b */ /* 0x000eee0000000200 */
[C---:B----4-:R-:W-:Y:S08]  /*e4b0*/  HMMA.16816.F32 R24, R8.reuse, R80, R52 ;  /* 0x000000500818723c */ /* 0x050ff00000001834 */
[C---:B------:R-:W-:Y:S01]  /*e4c0*/  HMMA.16816.F32 R20, R8.reuse, R82, R60 ;  /* 0x000000520814723c */ /* 0x040fe2000000183c */
[----:B------:R-:W-:Y:S07]  /*e4d0*/  LDSM.16.M88.4 R80, [R172+0x800] ;  /* 0x00080000ac50783b */ /* 0x000fee0000000200 */
[C---:B------:R-:W-:Y:S01]  /*e4e0*/  HMMA.16816.F32 R16, R8.reuse, R84, R68 ;  /* 0x000000540810723c */ /* 0x040fe20000001844 */
[----:B------:R-:W-:Y:S07]  /*e4f0*/  LDSM.16.M88.4 R68, [R172] ;  /* 0x00000000ac44783b */ /* 0x000fee0000000200 */
[----:B------:R-:W-:Y:S01]  /*e500*/  HMMA.16816.F32 R12, R8, R86, R56 ;  /* 0x00000056080c723c */ /* 0x000fe20000001838 */
[----:B------:R-:W4:Y:S04]  /*e510*/  LDSM.16.M88.4 R8, [R178] ;  /* 0x00000000b208783b */ /* 0x000f280000000200 */
[----:B------:R-:W-:Y:S03]  /*e520*/  LDSM.16.M88.4 R84, [R175+0x2800] ;  /* 0x00280000af54783b */ /* 0x000fe60000000200 */
[C---:B-1----:R-:W-:Y:S01]  /*e530*/  HMMA.16816.F32 R56, R4.reuse, R32, R40 ;  /* 0x000000200438723c */ /* 0x042fe20000001828 */
[----:B------:R-:W1:Y:S07]  /*e540*/  LDSM.16.M88.4 R40, [R172+0x1000] ;  /* 0x00100000ac28783b */ /* 0x000e6e0000000200 */
[C---:B--2---:R-:W-:Y:S08]  /*e550*/  HMMA.16816.F32 R64, R4.reuse, R36, R64 ;  /* 0x000000240440723c */ /* 0x044ff00000001840 */
[C---:B------:R-:W-:Y:S08]  /*e560*/  HMMA.16816.F32 R60, R4.reuse, R38, R44 ;  /* 0x00000026043c723c */ /* 0x040ff0000000182c */
[C---:B------:R-:W-:Y:S01]  /*e570*/  HMMA.16816.F32 R52, R4.reuse, R34, R28 ;  /* 0x000000220434723c */ /* 0x040fe2000000181c */
[----:B------:R-:W2:Y:S07]  /*e580*/  LDSM.16.M88.4 R32, [R172+0x1800] ;  /* 0x00180000ac20783b */ /* 0x000eae0000000200 */
[C---:B------:R-:W-:Y:S01]  /*e590*/  HMMA.16816.F32 R48, R4.reuse, R72, R24 ;  /* 0x000000480430723c */ /* 0x040fe20000001818 */
[----:B------:R-:W-:Y:S07]  /*e5a0*/  LDSM.16.M88.4 R24, [R145+0x2000] ;  /* 0x002000009118783b */ /* 0x000fee0000000200 */
[C---:B------:R-:W-:Y:S01]  /*e5b0*/  HMMA.16816.F32 R44, R4.reuse, R74, R20 ;  /* 0x0000004a042c723c */ /* 0x040fe20000001814 */
[----:B------:R-:W-:Y:S07]  /*e5c0*/  LDSM.16.M88.4 R72, [R145+0x2800] ;  /* 0x002800009148783b */ /* 0x000fee0000000200 */
[C---:B---3--:R-:W-:Y:S08]  /*e5d0*/  HMMA.16816.F32 R36, R4.reuse, R76, R16 ;  /* 0x0000004c0424723c */ /* 0x048ff00000001810 */
[----:B------:R-:W-:Y:S01]  /*e5e0*/  HMMA.16816.F32 R28, R4, R78, R12 ;  /* 0x0000004e041c723c */ /* 0x000fe2000000180c */
[----:B------:R-:W3:Y:S04]  /*e5f0*/  LDSM.16.M88.4 R4, [R176+0x4000] ;  /* 0x00400000b004783b */ /* 0x000ee80000000200 */
[----:B------:R-:W2:Y:S03]  /*e600*/  LDSM.16.M88.4 R76, [R145+0x3000] ;  /* 0x00300000914c783b */ /* 0x000ea60000000200 */
[C---:B----4-:R-:W-:Y:S08]  /*e610*/  HMMA.16816.F32 R20, R8.reuse, R68, R64 ;  /* 0x000000440814723c */ /* 0x050ff00000001840 */
[C---:B------:R-:W-:Y:S08]  /*e620*/  HMMA.16816.F32 R16, R8.reuse, R70, R60 ;  /* 0x000000460810723c */ /* 0x040ff0000000183c */
[C---:B------:R-:W-:Y:S08]  /*e630*/  HMMA.16816.F32 R12, R8.reuse, R80, R56 ;  /* 0x00000050080c723c */ /* 0x040ff00000001838 */
[C---:B------:R-:W-:Y:S01]  /*e640*/  HMMA.16816.F32 R68, R8.reuse, R82, R52 ;  /* 0x000000520844723c */ /* 0x040fe20000001834 */
[----:B------:R-:W4:Y:S07]  /*e650*/  LDSM.16.M88.4 R80, [R145+0x3800] ;  /* 0x003800009150783b */ /* 0x000f2e0000000200 */
[C---:B-1----:R-:W-:Y:S08]  /*e660*/  HMMA.16816.F32 R64, R8.reuse, R40, R48 ;  /* 0x000000280840723c */ /* 0x042ff00000001830 */
[C---:B------:R-:W-:Y:S01]  /*e670*/  HMMA.16816.F32 R60, R8.reuse, R42, R44 ;  /* 0x0000002a083c723c */ /* 0x040fe2000000182c */
[----:B------:R-:W-:Y:S07]  /*e680*/  LDSM.16.M88.4 R40, [R188] ;  /* 0x00000000bc28783b */ /* 0x000fee0000000200 */
[C---:B--2---:R-:W-:Y:S01]  /*e690*/  HMMA.16816.F32 R56, R8.reuse, R32, R36 ;  /* 0x000000200838723c */ /* 0x044fe20000001824 */
[----:B------:R-:W-:Y:S07]  /*e6a0*/  LDSM.16.M88.4 R36, [R187] ;  /* 0x00000000bb24783b */ /* 0x000fee0000000200 */
[----:B------:R-:W-:Y:S01]  /*e6b0*/  HMMA.16816.F32 R48, R8, R34, R28 ;  /* 0x000000220830723c */ /* 0x000fe2000000181c */
[----:B------:R-:W1:Y:S04]  /*e6c0*/  LDSM.16.M88.4 R8, [R177+0x4000] ;  /* 0x00400000b108783b */ /* 0x000e680000000200 */
[----:B------:R-:W2:Y:S03]  /*e6d0*/  LDSM.16.M88.4 R32, [R186] ;  /* 0x00000000ba20783b */ /* 0x000ea60000000200 */
[C---:B---3--:R-:W-:Y:S08]  /*e6e0*/  HMMA.16816.F32 R52, R4.reuse, R24, R20 ;  /* 0x000000180434723c */ /* 0x048ff00000001814 */
[C---:B------:R-:W-:Y:S08]  /*e6f0*/  HMMA.16816.F32 R44, R4.reuse, R26, R16 ;  /* 0x0000001a042c723c */ /* 0x040ff00000001810 */
[C---:B------:R-:W-:Y:S08]  /*e700*/  HMMA.16816.F32 R28, R4.reuse, R72, R12 ;  /* 0x00000048041c723c */ /* 0x040ff0000000180c */
[C---:B------:R-:W-:Y:S01]  /*e710*/  HMMA.16816.F32 R24, R4.reuse, R74, R68 ;  /* 0x0000004a0418723c */ /* 0x040fe20000001844 */
[----:B------:R-:W3:Y:S07]  /*e720*/  LDSM.16.M88.4 R72, [R185] ;  /* 0x00000000b948783b */ /* 0x000eee0000000200 */
[C---:B------:R-:W-:Y:S08]  /*e730*/  HMMA.16816.F32 R20, R4.reuse, R76, R64 ;  /* 0x0000004c0414723c */ /* 0x040ff00000001840 */
[C---:B------:R-:W-:Y:S01]  /*e740*/  HMMA.16816.F32 R16, R4.reuse, R78, R60 ;  /* 0x0000004e0410723c */ /* 0x040fe2000000183c */
[----:B------:R-:W-:Y:S07]  /*e750*/  LDSM.16.M88.4 R76, [R172+0x2800] ;  /* 0x00280000ac4c783b */ /* 0x000fee0000000200 */
[C---:B----4-:R-:W-:Y:S08]  /*e760*/  HMMA.16816.F32 R12, R4.reuse, R80, R56 ;  /* 0x00000050040c723c */ /* 0x050ff00000001838 */
[----:B------:R-:W-:Y:S01]  /*e770*/  HMMA.16816.F32 R48, R4, R82, R48 ;  /* 0x000000520430723c */ /* 0x000fe20000001830 */
[----:B------:R-:W-:Y:S04]  /*e780*/  LDSM.16.M88.4 R4, [R179+0x4000] ;  /* 0x00400000b304783b */ /* 0x000fe80000000200 */
[----:B------:R-:W4:Y:S03]  /*e790*/  LDSM.16.M88.4 R80, [R175+0x2000] ;  /* 0x00200000af50783b */ /* 0x000f260000000200 */
[C---:B-1----:R-:W-:Y:S08]  /*e7a0*/  HMMA.16816.F32 R68, R8.reuse, R40, R52 ;  /* 0x000000280844723c */ /* 0x042ff00000001834 */
[C---:B------:R-:W-:Y:S01]  /*e7b0*/  HMMA.16816.F32 R64, R8.reuse, R42, R44 ;  /* 0x0000002a0840723c */ /* 0x040fe2000000182c */
[----:B------:R-:W1:Y:S07]  /*e7c0*/  LDSM.16.M88.4 R40, [R175+0x3000] ;  /* 0x00300000af28783b */ /* 0x000e6e0000000200 */
[C---:B------:R-:W-:Y:S08]  /*e7d0*/  HMMA.16816.F32 R60, R8.reuse, R36, R28 ;  /* 0x00000024083c723c */ /* 0x040ff0000000181c */
[C---:B------:R-:W-:Y:S01]  /*e7e0*/  HMMA.16816.F32 R56, R8.reuse, R38, R24 ;  /* 0x000000260838723c */ /* 0x040fe20000001818 */
[----:B------:R-:W-:Y:S07]  /*e7f0*/  LDSM.16.M88.4 R24, [R172+0x2000] ;  /* 0x00200000ac18783b */ /* 0x000fee0000000200 */
[C---:B--2---:R-:W-:Y:S08]  /*e800*/  HMMA.16816.F32 R52, R8.reuse, R32, R20 ;  /* 0x000000200834723c */ /* 0x044ff00000001814 */
[C---:B------:R-:W-:Y:S01]  /*e810*/  HMMA.16816.F32 R44, R8.reuse, R34, R16 ;  /* 0x00000022082c723c */ /* 0x040fe20000001810 */
[----:B------:R-:W2:Y:S07]  /*e820*/  LDSM.16.M88.4 R32, [R175+0x3800] ;  /* 0x00380000af20783b */ /* 0x000eae0000000200 */
[C---:B---3--:R-:W-:Y:S08]  /*e830*/  HMMA.16816.F32 R36, R8.reuse, R72, R12 ;  /* 0x000000480824723c */ /* 0x048ff0000000180c */
[----:B------:R-:W-:Y:S01]  /*e840*/  HMMA.16816.F32 R28, R8, R74, R48 ;  /* 0x0000004a081c723c */ /* 0x000fe20000001830 */
[----:B------:R-:W3:Y:S07]  /*e850*/  LDSM.16.M88.4 R8, [R178+0x4000] ;  /* 0x00400000b208783b */ /* 0x000eee0000000200 */
[C---:B----4-:R-:W-:Y:S08]  /*e860*/  HMMA.16816.F32 R20, R4.reuse, R80, R68 ;  /* 0x000000500414723c */ /* 0x050ff00000001844 */
[C---:B------:R-:W-:Y:S01]  /*e870*/  HMMA.16816.F32 R16, R4.reuse, R82, R64 ;  /* 0x000000520410723c */ /* 0x040fe20000001840 */
[----:B------:R-:W4:Y:S07]  /*e880*/  LDSM.16.M88.4 R80, [R172+0x3000] ;  /* 0x00300000ac50783b */ /* 0x000f2e0000000200 */
[C---:B------:R-:W-:Y:S08]  /*e890*/  HMMA.16816.F32 R12, R4.reuse, R84, R60 ;  /* 0x00000054040c723c */ /* 0x040ff0000000183c */
[C---:B------:R-:W-:Y:S01]  /*e8a0*/  HMMA.16816.F32 R72, R4.reuse, R86, R56 ;  /* 0x000000560448723c */ /* 0x040fe20000001838 */
[----:B------:R-:W4:Y:S07]  /*e8b0*/  LDSM.16.M88.4 R84, [R172+0x3800] ;  /* 0x00380000ac54783b */ /* 0x000f2e0000000200 */
[C---:B-1----:R-:W-:Y:S08]  /*e8c0*/  HMMA.16816.F32 R68, R4.reuse, R40, R52 ;  /* 0x000000280444723c */ /* 0x042ff00000001834 */
[C---:B------:R-:W-:Y:S01]  /*e8d0*/  HMMA.16816.F32 R64, R4.reuse, R42, R44 ;  /* 0x0000002a0440723c */ /* 0x040fe2000000182c */
[----:B------:R-:W-:Y:S04]  /*e8e0*/  LDSM.16.M88.4 R44, [R145+0x4000] ;  /* 0x00400000912c783b */ /* 0x000fe80000000200 */
[----:B------:R-:W-:Y:S03]  /*e8f0*/  LDSM.16.M88.4 R40, [R145+0x4800] ;  /* 0x004800009128783b */ /* 0x000fe60000000200 */
[C---:B--2---:R-:W-:Y:S01]  /*e900*/  HMMA.16816.F32 R60, R4.reuse, R32, R36 ;  /* 0x00000020043c723c */ /* 0x044fe20000001824 */
[----:B------:R-:W-:Y:S07]  /*e910*/  LDSM.16.M88.4 R36, [R145+0x5000] ;  /* 0x005000009124783b */ /* 0x000fee0000000200 */
[----:B------:R-:W-:Y:S01]  /*e920*/  HMMA.16816.F32 R52, R4, R34, R28 ;  /* 0x000000220434723c */ /* 0x000fe2000000181c */
[----:B------:R-:W1:Y:S07]  /*e930*/  LDSM.16.M88.4 R4, [R176+0x8000] ;  /* 0x00800000b004783b */ /* 0x000e6e0000000200 */
[C---:B---3--:R-:W-:Y:S01]  /*e940*/  HMMA.16816.F32 R28, R8.reuse, R78, R72 ;  /* 0x0000004e081c723c */ /* 0x048fe20000001848 */
[----:B------:R-:W2:Y:S07]  /*e950*/  LDSM.16.M88.4 R72, [R145+0x5800] ;  /* 0x005800009148783b */ /* 0x000eae0000000200 */
[C---:B------:R-:W-:Y:S08]  /*e960*/  HMMA.16816.F32 R56, R8.reuse, R24, R20 ;  /* 0x000000180838723c */ /* 0x040ff00000001814 */
[C---:B------:R-:W-:Y:S01]  /*e970*/  HMMA.16816.F32 R32, R8.reuse, R76, R12 ;  /* 0x0000004c0820723c */ /* 0x040fe2000000180c */
[----:B------:R-:W-:Y:S04]  /*e980*/  LDSM.16.M88.4 R12, [R177+0x8000] ;  /* 0x00800000b10c783b */ /* 0x000fe80000000200 */
[----:B------:R-:W-:Y:S03]  /*e990*/  LDSM.16.M88.4 R76, [R175+0x4800] ;  /* 0x00480000af4c783b */ /* 0x000fe60000000200 */
[C---:B------:R-:W-:Y:S08]  /*e9a0*/  HMMA.16816.F32 R48, R8.reuse, R26, R16 ;  /* 0x0000001a0830723c */ /* 0x040ff00000001810 */
[C---:B----4-:R-:W-:Y:S01]  /*e9b0*/  HMMA.16816.F32 R24, R8.reuse, R80, R68 ;  /* 0x000000500818723c */ /* 0x050fe20000001844 */
[----:B------:R-:W-:Y:S07]  /*e9c0*/  LDSM.16.M88.4 R68, [R184] ;  /* 0x00000000b844783b */ /* 0x000fee0000000200 */
[C---:B------:R-:W-:Y:S01]  /*e9d0*/  HMMA.16816.F32 R20, R8.reuse, R82, R64 ;  /* 0x000000520814723c */ /* 0x040fe20000001840 */
[----:B------:R-:W-:Y:S07]  /*e9e0*/  LDSM.16.M88.4 R80, [R175+0x5000] ;  /* 0x00500000af50783b */ /* 0x000fee0000000200 */
[C---:B------:R-:W-:Y:S08]  /*e9f0*/  HMMA.16816.F32 R16, R8.reuse, R84, R60 ;  /* 0x000000540810723c */ /* 0x040ff0000000183c */
[----:B------:R-:W-:Y:S01]  /*ea00*/  HMMA.16816.F32 R8, R8, R86, R52 ;  /* 0x000000560808723c */ /* 0x000fe20000001834 */
[----:B------:R-:W3:Y:S07]  /*ea10*/  LDSM.16.M88.4 R84, [R183] ;  /* 0x00000000b754783b */ /* 0x000eee0000000200 */
[C---:B-1----:R-:W-:Y:S08]  /*ea20*/  HMMA.16816.F32 R64, R4.reuse, R44, R56 ;  /* 0x0000002c0440723c */ /* 0x042ff00000001838 */
[C---:B------:R-:W-:Y:S01]  /*ea30*/  HMMA.16816.F32 R56, R4.reuse, R40, R32 ;  /* 0x000000280438723c */ /* 0x040fe20000001820 */
[----:B------:R-:W-:Y:S07]  /*ea40*/  LDSM.16.M88.4 R32, [R181] ;  /* 0x00000000b520783b */ /* 0x000fee0000000200 */
[C---:B------:R-:W-:Y:S08]  /*ea50*/  HMMA.16816.F32 R60, R4.reuse, R46, R48 ;  /* 0x0000002e043c723c */ /* 0x040ff00000001830 */
[C---:B------:R-:W-:Y:S01]  /*ea60*/  HMMA.16816.F32 R52, R4.reuse, R42, R28 ;  /* 0x0000002a0434723c */ /* 0x040fe2000000181c */
[----:B------:R-:W1:Y:S07]  /*ea70*/  LDSM.16.M88.4 R40, [R182] ;  /* 0x00000000b628783b */ /* 0x000e6e0000000200 */
[C---:B--2---:R-:W-:Y:S01]  /*ea80*/  HMMA.16816.F32 R28, R4.reuse, R74, R8 ;  /* 0x0000004a041c723c */ /* 0x044fe20000001808 */
[----:B------:R-:W2:Y:S07]  /*ea90*/  LDSM.16.M88.4 R8, [R179+0x8000] ;  /* 0x00800000b308783b */ /* 0x000eae0000000200 */
[C---:B------:R-:W-:Y:S01]  /*eaa0*/  HMMA.16816.F32 R48, R4.reuse, R36, R24 ;  /* 0x000000240430723c */ /* 0x040fe20000001818 */
[----:B------:R-:W4:Y:S07]  /*eab0*/  LDSM.16.M88.4 R24, [R175+0x4000] ;  /* 0x00400000af18783b */ /* 0x000f2e0000000200 */
[C---:B------:R-:W-:Y:S08]  /*eac0*/  HMMA.16816.F32 R44, R4.reuse, R38, R20 ;  /* 0x00000026042c723c */ /* 0x040ff00000001814 */
[----:B------:R-:W-:Y:S08]  /*ead0*/  HMMA.16816.F32 R36, R4, R72, R16 ;  /* 0x000000480424723c */ /* 0x000ff00000001810 */
[C---:B---3--:R-:W-:Y:S08]  /*eae0*/  HMMA.16816.F32 R4, R12.reuse, R84, R56 ;  /* 0x000000540c04723c */ /* 0x048ff00000001838 */
[C---:B------:R-:W-:Y:S08]  /*eaf0*/  HMMA.16816.F32 R20, R12.reuse, R68, R64 ;  /* 0x000000440c14723c */ /* 0x040ff00000001840 */
[C---:B------:R-:W-:Y:S08]  /*eb00*/  HMMA.16816.F32 R16, R12.reuse, R70, R60 ;  /* 0x000000460c10723c */ /* 0x040ff0000000183c */
[C---:B------:R-:W-:Y:S01]  /*eb10*/  HMMA.16816.F32 R68, R12.reuse, R86, R52 ;  /* 0x000000560c44723c */ /* 0x040fe20000001834 */
[----:B------:R-:W3:Y:S07]  /*eb20*/  LDSM.16.M88.4 R84, [R175+0x5800] ;  /* 0x00580000af54783b */ /* 0x000eee0000000200 */
[C---:B-1----:R-:W-:Y:S08]  /*eb30*/  HMMA.16816.F32 R72, R12.reuse, R40, R48 ;  /* 0x000000280c48723c */ /* 0x042ff00000001830 */
[C---:B------:R-:W-:Y:S01]  /*eb40*/  HMMA.16816.F32 R64, R12.reuse, R42, R44 ;  /* 0x0000002a0c40723c */ /* 0x040fe2000000182c */
[----:B------:R-:W-:Y:S04]  /*eb50*/  LDSM.16.M88.4 R44, [R172+0x4000] ;  /* 0x00400000ac2c783b */ /* 0x000fe80000000200 */
[----:B------:R-:W-:Y:S03]  /*eb60*/  LDSM.16.M88.4 R40, [R172+0x4800] ;  /* 0x00480000ac28783b */ /* 0x000fe60000000200 */
[C---:B------:R-:W-:Y:S01]  /*eb70*/  HMMA.16816.F32 R60, R12.reuse, R32, R36 ;  /* 0x000000200c3c723c */ /* 0x040fe20000001824 */
[----:B------:R-:W-:Y:S07]  /*eb80*/  LDSM.16.M88.4 R36, [R172+0x5000] ;  /* 0x00500000ac24783b */ /* 0x000fee0000000200 */
[----:B------:R-:W-:Y:S01]  /*eb90*/  HMMA.16816.F32 R56, R12, R34, R28 ;  /* 0x000000220c38723c */ /* 0x000fe2000000181c */
[----:B------:R-:W-:Y:S07]  /*eba0*/  LDSM.16.M88.4 R32, [R172+0x5800] ;  /* 0x00580000ac20783b */ /* 0x000fee0000000200 */
[----:B--2---:R-:W-:Y:S01]  /*ebb0*/  HMMA.16816.F32 R28, R8, R76, R4 ;  /* 0x0000004c081c723c */ /* 0x004fe20000001804 */
[----:B------:R-:W1:Y:S01]  /*ebc0*/  LDSM.16.M88.4 R4, [R178+0x8000] ;  /* 0x00800000b204783b */ /* 0x000e620000000200 */
[----:B------:R-:W-:-:S06]  /*ebd0*/  DEPBAR.LE SB0, 0x0 ;  /* 0x000080000000791a */ /* 0x000fcc0000000000 */
[C---:B----4-:R-:W-:Y:S08]  /*ebe0*/  HMMA.16816.F32 R52, R8.reuse, R24, R20 ;  /* 0x000000180834723c */ /* 0x050ff00000001814 */
[C---:B------:R-:W-:Y:S08]  /*ebf0*/  HMMA.16816.F32 R48, R8.reuse, R26, R16 ;  /* 0x0000001a0830723c */ /* 0x040ff00000001810 */
[C---:B------:R-:W-:Y:S08]  /*ec00*/  HMMA.16816.F32 R24, R8.reuse, R78, R68 ;  /* 0x0000004e0818723c */ /* 0x040ff00000001844 */
[C---:B------:R-:W-:Y:S08]  /*ec10*/  HMMA.16816.F32 R20, R8.reuse, R80, R72 ;  /* 0x000000500814723c */ /* 0x040ff00000001848 */
[C---:B------:R-:W-:Y:S08]  /*ec20*/  HMMA.16816.F32 R16, R8.reuse, R82, R64 ;  /* 0x000000520810723c */ /* 0x040ff00000001840 */
[C---:B---3--:R-:W-:Y:S08]  /*ec30*/  HMMA.16816.F32 R12, R8.reuse, R84, R60 ;  /* 0x00000054080c723c */ /* 0x048ff0000000183c */
        /* <DEDUP_REMOVED lines=12> */
[----:B------:R-:W-:Y:S01]  /*ed00*/  ISETP.NE.AND P2, PT, R96, 0x1, PT ;  /* 0x000000016000780c */ /* 0x000fe20003f45270 */
[----:B------:R-:W-:Y:S01]  /*ed10*/  IMAD R2, R94, 0x40, R235 ;  /* 0x000000405e027824 */ /* 0x000fe200078e02eb */
[----:B------:R-:W-:Y:S01]  /*ed20*/  ISETP.GT.AND P0, PT, R213, 0x3f, PT ;  /* 0x0000003fd500780c */ /* 0x000fe20003f04270 */
[----:B------:R-:W-:-:S03]  /*ed30*/  IMAD.MOV.U32 R194, RZ, RZ, RZ ;  /* 0x000000ffffc27224 */ /* 0x000fc600078e00ff */
[----:B------:R-:W-:-:S05]  /*ed40*/  IADD3 R2, R2, -0x40, R213 ;  /* 0xffffffc002027810 */ /* 0x000fca0007ffe0d5 */
[----:B------:R-:W-:Y:S02]  /*ed50*/  IMAD.MOV.U32 R0, RZ, RZ, R2 ;  /* 0x000000ffff007224 */ /* 0x000fe400078e0002 */
[----:B------:R-:W-:-:S05]  /*ed60*/  @P2 IMAD.HI.U32 R3, R2, c[0x0][0x2bc], RZ ;  /* 0x0000af0002032a27 */ /* 0x000fca00078e00ff */
[----:B------:R-:W-:-:S04]  /*ed70*/  @P2 SHF.R.U32.HI R0, RZ, c[0x0][0x2c0], R3 ;  /* 0x0000b000ff002a19 */ /* 0x000fc80000011603 */
[----:B------:R-:W-:-:S04]  /*ed80*/  @!P0 IADD3 R3, P1, R0, R232, RZ ;  /* 0x000000e800038210 */ /* 0x000fc80007f3e0ff */
[----:B------:R-:W-:Y:S02]  /*ed90*/  @!P0 LEA.HI.X.SX32 R5, R0, R234, 0x1, P1 ;  /* 0x000000ea00058211 */ /* 0x000fe400008f0eff */
[----:B------:R-:W-:-:S04]  /*eda0*/  @!P0 LEA R4, P1, R3, c[0x0][0x2a0], 0x2 ;  /* 0x0000a80003048a11 */ /* 0x000fc800078210ff */
[----:B------:R-:W-:-:S05]  /*edb0*/  @!P0 LEA.HI.X R5, R3, c[0x0][0x2a4], R5, 0x2, P1 ;  /* 0x0000a90003058a11 */ /* 0x000fca00008f1405 */
[----:B------:R-:W2:Y:S01]  /*edc0*/  @!P0 LDG.E R194, [R4.64] ;  /* 0x0000000a04c28981 */ /* 0x000ea2000c1e1900 */
[----:B------:R-:W-:-:S04]  /*edd0*/  IMAD.MOV R0, RZ, RZ, -R0 ;  /* 0x000000ffff007224 */ /* 0x000fc800078e0a00 */
        /* <DEDUP_REMOVED lines=16> */
.L_x_346:
        /* <DEDUP_REMOVED lines=10> */
[----:B------:R3:W-:Y:S04]  /*ef80*/  LDGSTS.E.BYPASS.LTC128B.128 [R192+0x6100], [R2.64], !P6 ;  /* 0x0610000002c07fae */ /* 0x0007e8000f101d4a */
[----:B------:R3:W-:Y:S04]  /*ef90*/  LDGSTS.E.BYPASS.LTC128B.128 [R192+0x8100], [R8.64], !P4 ;  /* 0x0810000008c07fae */ /* 0x0007e8000e101d4a */
[----:B------:R4:W1:Y:S04]  /*efa0*/  SHFL.IDX PT, R4, R5, 0x1, 0x181f ;  /* 0x00381f0005047f89 */ /* 0x00086800000e0000 */
[----:B------:R5:W-:Y:S01]  /*efb0*/  LDGSTS.E.BYPASS.LTC128B.128 [R192+0xa100], [R6.64], !P5 ;  /* 0x0a10000006c07fae */ /* 0x000be2000e901d4a */
[----:B-1--4-:R-:W-:Y:S01]  /*efc0*/  SEL R5, RZ, 0x10, P6 ;  /* 0x00000010ff057807 */ /* 0x012fe20003000000 */
[----:B-----5:R-:W-:Y:S01]  /*efd0*/  IMAD.MOV.U32 R7, RZ, RZ, R95 ;  /* 0x000000ffff077224 */ /* 0x020fe200078e005f */
[----:B------:R-:W-:-:S02]  /*efe0*/  SEL R6, RZ, 0x10, P4 ;  /* 0x00000010ff067807 */ /* 0x000fc40002000000 */
.L_x_347:
[----:B--23--:R-:W-:Y:S02]  /*eff0*/  IADD3 R3, -R5, 0x10, RZ ;  /* 0x0000001005037810 */ /* 0x00cfe40007ffe1ff */
[----:B------:R-:W-:-:S02]  /*f000*/  IADD3 R2, -R6, 0x10, RZ ;  /* 0x0000001006027810 */ /* 0x000fc40007ffe1ff */
[----:B------:R-:W-:Y:S02]  /*f010*/  LOP3.LUT R3, R3, 0xf, RZ, 0xc0, !PT ;  /* 0x0000000f03037812 */ /* 0x000fe400078ec0ff */
[----:B------:R-:W-:Y:S02]  /*f020*/  ISETP.NE.U32.AND P5, PT, R5, RZ, PT ;  /* 0x000000ff0500720c */ /* 0x000fe40003fa5070 */
[----:B------:R-:W-:Y:S02]  /*f030*/  LOP3.LUT R2, R2, 0xf, RZ, 0xc0, !PT ;  /* 0x0000000f02027812 */ /* 0x000fe400078ec0ff */
[----:B------:R-:W-:Y:S02]  /*f040*/  IADD3 R8, P3, P2, R3, R0, R88 ;  /* 0x0000000003087210 */ /* 0x000fe40007a7e058 */
[----:B------:R-:W-:Y:S02]  /*f050*/  IADD3 R5, -R7, 0x10, RZ ;  /* 0x0000001007057810 */ /* 0x000fe40007ffe1ff */
[----:B------:R-:W-:-:S02]  /*f060*/  ISETP.NE.U32.AND P4, PT, R6, RZ, PT ;  /* 0x000000ff0600720c */ /* 0x000fc40003f85070 */
[----:B------:R-:W-:Y:S02]  /*f070*/  IADD3 R6, P1, P0, R2, R0, R89 ;  /* 0x0000000002067210 */ /* 0x000fe4000783e059 */
[-C--:B------:R-:W-:Y:S02]  /*f080*/  IADD3.X R9, RZ, R4.reuse, R90, P3, P2 ;  /* 0x00000004ff097210 */ /* 0x080fe40001fe445a */
[----:B------:R-:W-:Y:S02]  /*f090*/  LOP3.LUT R2, R5, 0xf, RZ, 0xc0, !PT ;  /* 0x0000000f05027812 */ /* 0x000fe400078ec0ff */
[----:B------:R-:W-:Y:S01]  /*f0a0*/  ISETP.NE.U32.AND P2, PT, R7, RZ, PT ;  /* 0x000000ff0700720c */ /* 0x000fe20003f45070 */
[----:B------:R-:W-:Y:S01]  /*f0b0*/  @!PT LDS RZ, [RZ] ;  /* 0x00000000fffff984 */ /* 0x000fe20000000800 */
[----:B------:R-:W-:Y:S01]  /*f0c0*/  @!PT LDS RZ, [RZ] ;  /* 0x00000000fffff984 */ /* 0x000fe20000000800 */
[----:B------:R-:W-:Y:S01]  /*f0d0*/  @!PT LDS RZ, [RZ] ;  /* 0x00000000fffff984 */ /* 0x000fe20000000800 */
[----:B------:R1:W-:Y:S01]  /*f0e0*/  LDGSTS.E.BYPASS.LTC128B.128.ZFILL [R192+0x7100], [R8.64], P5 ;  /* 0x0710000008c07fae */ /* 0x0003e2000a941d4a */
[----:B------:R-:W-:Y:S02]  /*f0f0*/  IADD3.X R7, RZ, R4, R91, P1, P0 ;  /* 0x00000004ff077210 */ /* 0x000fe40000fe045b */
[----:B------:R-:W-:-:S03]  /*f100*/  IADD3 R2, P1, P0, R2, R0, R92 ;  /* 0x0000000002027210 */ /* 0x000fc6000783e05c */
[----:B------:R1:W-:Y:S01]  /*f110*/  LDGSTS.E.BYPASS.LTC128B.128.ZFILL [R192+0x9100], [R6.64], P4 ;  /* 0x0910000006c07fae */ /* 0x0003e2000a141d4a */
[----:B------:R-:W-:-:S05]  /*f120*/  IADD3.X R3, RZ, R4, R93, P1, P0 ;  /* 0x00000004ff037210 */ /* 0x000fca0000fe045d */
[----:B------:R1:W-:Y:S04]  /*f130*/  LDGSTS.E.BYPASS.LTC128B.128.ZFILL [R192+0xb100], [R2.64], P2 ;  /* 0x0b10000002c07fae */ /* 0x0003e80009141d4a */
.L_x_264:
[----:B------:R-:W-:Y:S05]  /*f140*/  BSYNC B0 ;  /* 0x0000000000007941 */ /* 0x000fea0003800000 */
.L_x_263:
[----:B------:R-:W-:Y:S01]  /*f150*/  IMAD.IADD R0, R127, 0x1, -R248 ;  /* 0x000000017f007824 */ /* 0x000fe200078e0af8 */
[----:B------:R-:W0:Y:S04]  /*f160*/  LDGDEPBAR ;  /* 0x00000000000079af */ /* 0x000e280000000000 */
[C---:B------:R-:W-:Y:S02]  /*f170*/  ISETP.GT.AND P3, PT, R0.reuse, RZ, PT ;  /* 0x000000ff0000720c */ /* 0x040fe40003f64270 */
[C---:B------:R-:W-:Y:S02]  /*f180*/  ISETP.GT.AND P2, PT, R0.reuse, 0x1, PT ;  /* 0x000000010000780c */ /* 0x040fe40003f44270 */
[----:B------:R-:W-:Y:S02]  /*f190*/  ISETP.GT.AND P1, PT, R0, 0x8, PT ;  /* 0x000000080000780c */ /* 0x000fe40003f24270 */
[----:B-1----:R-:W-:-:S02]  /*f1a0*/  FSEL R6, R52, -INF , P3 ;  /* 0xff80000034067808 */ /* 0x002fc40001800000 */
[----:B------:R-:W-:Y:S02]  /*f1b0*/  FSEL R7, R53, -INF , P2 ;  /* 0xff80000035077808 */ /* 0x000fe40001000000 */
[----:B------:R-:W-:Y:S02]  /*f1c0*/  FSEL R10, R54, -INF , P3 ;  /* 0xff800000360a7808 */ /* 0x000fe40001800000 */
[----:B------:R-:W-:Y:S02]  /*f1d0*/  FSEL R12, R55, -INF , P2 ;  /* 0xff800000370c7808 */ /* 0x000fe40001000000 */
[----:B------:R-:W-:Y:S02]  /*f1e0*/  ISETP.GT.AND P0, PT, R0, 0x9, PT ;  /* 0x000000090000780c */ /* 0x000fe40003f04270 */
[----:B------:R-:W-:Y:S02]  /*f1f0*/  FSEL R8, R48, -INF , P1 ;  /* 0xff80000030087808 */ /* 0x000fe40000800000 */
[----:B------:R-:W-:-:S02]  /*f200*/  FMNMX.FTZ R2, R6, R7, !PT ;  /* 0x0000000706027209 */ /* 0x000fc40007810000 */
[----:B------:R-:W-:Y:S02]  /*f210*/  FSEL R13, R50, -INF , P1 ;  /* 0xff800000320d7808 */ /* 0x000fe40000800000 */
[----:B------:R-:W-:Y:S02]  /*f220*/  FMNMX.FTZ R3, R10, R12, !PT ;  /* 0x0000000c0a037209 */ /* 0x000fe40007810000 */
[----:B------:R-:W-:Y:S02]  /*f230*/  FSEL R9, R49, -INF , P0 ;  /* 0xff80000031097808 */ /* 0x000fe40000000000 */
[----:B------:R-:W-:Y:S02]  /*f240*/  ISETP.GT.AND P3, PT, R0, 0x10, PT ;  /* 0x000000100000780c */ /* 0x000fe40003f64270 */
        /* <DEDUP_REMOVED lines=8> */
[C---:B------:R-:W-:Y:S02]  /*f2d0*/  ISETP.GT.AND P1, PT, R0.reuse, 0x18, PT ;  /* 0x000000180000780c */ /* 0x040fe40003f24270 */
[----:B------:R-:W-:Y:S02]  /*f2e0*/  FSEL R15, R29, -INF , P2 ;  /* 0xff8000001d0f7808 */ /* 0x000fe40001000000 */
[----:B------:R-:W-:Y:S02]  /*f2f0*/  FMNMX.FTZ R2, R11, R2, !PT ;  /* 0x000000020b027209 */ /* 0x000fe40007810000 */
[----:B------:R-:W-:Y:S02]  /*f300*/  FSEL R20, R31, -INF , P2 ;  /* 0xff8000001f147808 */ /* 0x000fe40001000000 */
[----:B------:R-:W-:Y:S02]  /*f310*/  FMNMX.FTZ R3, R19, R3, !PT ;  /* 0x0000000313037209 */ /* 0x000fe40007810000 */
        /* <DEDUP_REMOVED lines=15> */
[----:B------:R-:W-:Y:S02]  /*f410*/  FSEL R82, R43, -INF , P0 ;  /* 0xff8000002b527808 */ /* 0x000fe40000000000 */
[----:B------:R-:W-:Y:S02]  /*f420*/  FSEL R74, R41, -INF , P0 ;  /* 0xff800000294a7808 */ /* 0x000fe40000000000 */
[C---:B------:R-:W-:Y:S02]  /*f430*/  ISETP.GT.AND P5, PT, R0.reuse, 0x28, PT ;  /* 0x000000280000780c */ /* 0x040fe40003fa4270 */
        /* <DEDUP_REMOVED lines=31> */
[----:B------:R-:W-:Y:S02]  /*f630*/  FMNMX.FTZ R4, R68, R0, !PT ;  /* 0x0000000044047209 */ /* 0x000fe40007810000 */
[----:B------:R-:W-:Y:S01]  /*f640*/  FMNMX.FTZ R5, R76, R2, !PT ;  /* 0x000000024c057209 */ /* 0x000fe20007810000 */
[----:B------:R-:W-:Y:S05]  /*f650*/  BRA.DIV ~URZ, `(.L_x_267) ;  /* 0x000093b27f007947 */ /* 0x000fea000b800000 */
[----:B------:R-:W1:Y:S04]  /*f660*/  SHFL.BFLY PT, R0, R4, 0x2, 0x1f ;  /* 0x0c401f0004007f89 */ /* 0x000e6800000e0000 */
[----:B------:R-:W2:Y:S01]  /*f670*/  SHFL.BFLY PT, R3, R5, 0x2, 0x1f ;  /* 0x0c401f0005037f89 */ /* 0x000ea200000e0000 */
[----:B-1----:R-:W-:Y:S02]  /*f680*/  FMNMX.FTZ R0, R4, R0, !PT ;  /* 0x0000000004007209 */ /* 0x002fe40007810000 */
[----:B--2---:R-:W-:-:S03]  /*f690*/  FMNMX.FTZ R4, R5, R3, !PT ;  /* 0x0000000305047209 */ /* 0x004fc60007810000 */
[----:B------:R-:W1:Y:S04]  /*f6a0*/  SHFL.BFLY PT, R2, R0, 0x1, 0x1f ;  /* 0x0c201f0000027f89 */ /* 0x000e6800000e0000 */
[----:B------:R2:W3:Y:S01]  /*f6b0*/  SHFL.BFLY PT, R3, R4, 0x1, 0x1f ;  /* 0x0c201f0004037f89 */ /* 0x0004e200000e0000 */
[----:B-1----:R-:W-:-:S05]  /*f6c0*/  FMNMX.FTZ R101, R0, R2, !PT ;  /* 0x0000000200657209 */ /* 0x002fca0007810000 */
.L_x_348:
[C---:B------:R-:W-:Y:S01]  /*f6d0*/  FMUL.FTZ R2, R101.reuse, c[0x0][0x2d0] ;  /* 0x0000b40065027a20 */ /* 0x040fe20000410000 */
[----:B------:R-:W-:Y:S01]  /*f6e0*/  FSETP.NEU.FTZ.AND P0, PT, R101, -INF , PT ;  /* 0xff8000006500780b */ /* 0x000fe20003f1d000 */
[----:B------:R-:W-:Y:S01]  /*f6f0*/  WARPSYNC 0xffffffff ;  /* 0xffffffff00007948 */ /* 0x000fe20003800000 */
[----:B---3--:R-:W-:Y:S01]  /*f700*/  FMNMX.FTZ R16, R3, R4, !PT ;  /* 0x0000000403107209 */ /* 0x008fe20007810000 */
[----:B------:R-:W-:Y:S01]  /*f710*/  LDSM.16.MT88.4 R32, [R147+0x800] ;  /* 0x000800009320783b */ /* 0x000fe20000004200 */
[----:B------:R-:W-:-:S02]  /*f720*/  FSEL R2, R2, RZ, P0 ;  /* 0x000000ff02027208 */ /* 0x000fc40000000000 */
[----:B------:R-:W-:Y:S01]  /*f730*/  FSETP.NEU.FTZ.AND P0, PT, R16, -INF , PT ;  /* 0xff8000001000780b */ /* 0x000fe20003f1d000 */
[----:B------:R-:W-:Y:S02]  /*f740*/  LDSM.16.MT88.4 R40, [R173] ;  /* 0x00000000ad28783b */ /* 0x000fe40000004200 */
[--C-:B------:R-:W-:Y:S02]  /*f750*/  FFMA.FTZ R0, R6, c[0x0][0x2d0], -R2.reuse ;  /* 0x0000b40006007a23 */ /* 0x100fe40000010802 */
[--C-:B------:R-:W-:Y:S01]  /*f760*/  FFMA.FTZ R3, R9, c[0x0][0x2d0], -R2.reuse ;  /* 0x0000b40009037a23 */ /* 0x100fe20000010802 */
[----:B------:R-:W-:Y:S01]  /*f770*/  LDSM.16.MT88.4 R48, [R174] ;  /* 0x00000000ae30783b */ /* 0x000fe20000004200 */
        /* <DEDUP_REMOVED lines=8> */
[----:B------:R2:W4:Y:S01]  /*f800*/  MUFU.EX2 R84, R0 ;  /* 0x0000000000547308 */ /* 0x0005220000000800 */
[----:B---3--:R-:W-:-:S07]  /*f810*/  FFMA.FTZ R3, R11, c[0x0][0x2d0], -R2 ;  /* 0x0000b4000b037a23 */ /* 0x008fce0000010802 */
[----:B------:R-:W-:Y:S01]  /*f820*/  MUFU.EX2 R95, R3 ;  /* 0x00000003005f7308 */ /* 0x000fe20000000800 */
[----:B--2---:R-:W-:-:S07]  /*f830*/  FFMA.FTZ R0, R8, c[0x0][0x2d0], -R2 ;  /* 0x0000b40008007a23 */ /* 0x004fce0000010802 */
[----:B------:R2:W-:Y:S02]  /*f840*/  MUFU.EX2 R88, R0 ;  /* 0x0000000000587308 */ /* 0x0005e40000000800 */
[----:B--2---:R-:W-:-:S05]  /*f850*/  FMUL.FTZ R0, R16, c[0x0][0x2d0] ;  /* 0x0000b40010007a20 */ /* 0x004fca0000410000 */
[----:B------:R-:W-:-:S05]  /*f860*/  FSEL R0, R0, RZ, P0 ;  /* 0x000000ff00007208 */ /* 0x000fca0000000000 */
[--C-:B------:R-:W-:Y:S02]  /*f870*/  FFMA.FTZ R3, R10, c[0x0][0x2d0], -R0.reuse ;  /* 0x0000b4000a037a23 */ /* 0x100fe40000010800 */
[----:B------:R-:W2:Y:S02]  /*f880*/  LDSM.16.MT88.4 R8, [R146] ;  /* 0x000000009208783b */ /* 0x000ea40000004200 */
[----:B------:R3:W-:Y:S02]  /*f890*/  MUFU.EX2 R87, R3 ;  /* 0x0000000300577308 */ /* 0x0007e40000000800 */
[----:B---3--:R-:W-:Y:S01]  /*f8a0*/  FFMA.FTZ R3, R12, c[0x0][0x2d0], -R0 ;  /* 0x0000b4000c037a23 */ /* 0x008fe20000010800 */
[----:B----4-:R-:W-:-:S05]  /*f8b0*/  F2FP.PACK_AB R12, R84, R86 ;  /* 0x00000056540c723e */ /* 0x010fca00000000ff */
[----:B------:R3:W4:Y:S02]  /*f8c0*/  MUFU.EX2 R85, R3 ;  /* 0x0000000300557308 */ /* 0x0007240000000800 */
[----:B---3--:R-:W-:Y:S01]  /*f8d0*/  FFMA.FTZ R3, R13, c[0x0][0x2d0], -R0 ;  /* 0x0000b4000d037a23 */ /* 0x008fe20000010800 */
[----:B----4-:R-:W-:-:S05]  /*f8e0*/  F2FP.PACK_AB R13, R85, R87 ;  /* 0x00000057550d723e */ /* 0x010fca00000000ff */
[----:B------:R3:W-:Y:S02]  /*f8f0*/  MUFU.EX2 R89, R3 ;  /* 0x0000000300597308 */ /* 0x0007e40000000800 */
[----:B---3--:R-:W-:Y:S01]  /*f900*/  FFMA.FTZ R3, R14, c[0x0][0x2d0], -R0 ;  /* 0x0000b4000e037a23 */ /* 0x008fe20000010800 */
[----:B------:R-:W-:-:S05]  /*f910*/  F2FP.PACK_AB R14, R90, R88 ;  /* 0x000000585a0e723e */ /* 0x000fca00000000ff */
[----:B------:R3:W4:Y:S02]  /*f920*/  MUFU.EX2 R92, R3 ;  /* 0x00000003005c7308 */ /* 0x0007240000000800 */
[----:B---3--:R-:W-:Y:S01]  /*f930*/  FFMA.FTZ R3, R15, c[0x0][0x2d0], -R2 ;  /* 0x0000b4000f037a23 */ /* 0x008fe20000010802 */
[----:B----4-:R-:W-:-:S05]  /*f940*/  F2FP.PACK_AB R15, R92, R89 ;  /* 0x000000595c0f723e */ /* 0x010fca00000000ff */
[----:B------:R3:W4:Y:S02]  /*f950*/  MUFU.EX2 R93, R3 ;  /* 0x00000003005d7308 */ /* 0x0007240000000800 */
[C---:B-1----:R-:W-:Y:S08]  /*f960*/  HMMA.16816.F32 R24, R12.reuse, R4, RZ ;  /* 0x000000040c18723c */ /* 0x042ff000000018ff */
[----:B--2---:R-:W-:Y:S01]  /*f970*/  HMMA.16816.F32 R44, R12, R8, RZ ;  /* 0x000000080c2c723c */ /* 0x004fe200000018ff */
[----:B---3--:R-:W-:-:S02]  /*f980*/  FFMA.FTZ R3, R17, c[0x0][0x2d0], -R2 ;  /* 0x0000b40011037a23 */ /* 0x008fc40000010802 */
[----:B------:R-:W-:-:S04]  /*f990*/  FADD.FTZ R17, R87, R85 ;  /* 0x0000005557117221 */ /* 0x000fc80000010000 */
[----:B----4-:R-:W-:Y:S01]  /*f9a0*/  F2FP.PACK_AB R8, R93, R95 ;  /* 0x0000005f5d08723e */ /* 0x010fe200000000ff */
[----:B------:R1:W-:Y:S01]  /*f9b0*/  MUFU.EX2 R96, R3 ;  /* 0x0000000300607308 */ /* 0x0003e20000000800 */
[----:B------:R-:W-:Y:S01]  /*f9c0*/  HMMA.16816.F32 R28, R12, R10, RZ ;  /* 0x0000000a0c1c723c */ /* 0x000fe200000018ff */
[----:B------:R-:W-:Y:S02]  /*f9d0*/  FADD.FTZ R17, R89, R17 ;  /* 0x0000001159117221 */ /* 0x000fe40000010000 */
[--C-:B-1----:R-:W-:Y:S02]  /*f9e0*/  FFMA.FTZ R3, R18, c[0x0][0x2d0], -R2.reuse ;  /* 0x0000b40012037a23 */ /* 0x102fe40000010802 */
[----:B------:R-:W-:Y:S02]  /*f9f0*/  FFMA.FTZ R18, R73, c[0x0][0x2d0], -R2 ;  /* 0x0000b40049127a23 */ /* 0x000fe40000010802 */
[----:B------:R1:W2:Y:S02]  /*fa00*/  MUFU.EX2 R99, R3 ;  /* 0x0000000300637308 */ /* 0x0002a40000000800 */
[----:B-1----:R-:W-:Y:S01]  /*fa10*/  FFMA.FTZ R3, R19, c[0x0][0x2d0], -R0 ;  /* 0x0000b40013037a23 */ /* 0x002fe20000010800 */
[----:B--2---:R-:W-:Y:S01]  /*fa20*/  F2FP.PACK_AB R10, R99, R96 ;  /* 0x00000060630a723e */ /* 0x004fe200000000ff */
[----:B------:R-:W-:-:S04]  /*fa30*/  FFMA.FTZ R19, R74, c[0x0][0x2d0], -R2 ;  /* 0x0000b4004a137a23 */ /* 0x000fc80000010802 */
[----:B------:R1:W-:Y:S02]  /*fa40*/  MUFU.EX2 R94, R3 ;  /* 0x00000003005e7308 */ /* 0x0003e40000000800 */
[----:B-1----:R-:W-:-:S06]  /*fa50*/  FFMA.FTZ R3, R20, c[0x0][0x2d0], -R0 ;  /* 0x0000b40014037a23 */ /* 0x002fcc0000010800 */
[----:B------:R1:W2:Y:S02]  /*fa60*/  MUFU.EX2 R97, R3 ;  /* 0x0000000300617308 */ /* 0x0002a40000000800 */
[--C-:B-1----:R-:W-:Y:S01]  /*fa70*/  FFMA.FTZ R3, R21, c[0x0][0x2d0], -R0.reuse ;  /* 0x0000b40015037a23 */ /* 0x102fe20000010800 */
[----:B--2---:R-:W-:Y:S01]  /*fa80*/  F2FP.PACK_AB R9, R97, R94 ;  /* 0x0000005e6109723e */ /* 0x004fe200000000ff */
[C---:B------:R-:W-:Y:S04]  /*fa90*/  HMMA.16816.F32 R20, R12.reuse, R6, RZ ;  /* 0x000000060c14723c */ /* 0x040fe800000018ff */
[----:B------:R1:W-:Y:S04]  /*faa0*/  MUFU.EX2 R98, R3 ;  /* 0x0000000300627308 */ /* 0x0003e80000000800 */
[----:B------:R-:W-:Y:S01]  /*fab0*/  HMMA.16816.F32 R4, R12, R48, RZ ;  /* 0x000000300c04723c */ /* 0x000fe200000018ff */
[----:B-1----:R-:W-:-:S02]  /*fac0*/  FFMA.FTZ R3, R52, c[0x0][0x2d0], -R0 ;  /* 0x0000b40034037a23 */ /* 0x002fc40000010800 */
[----:B------:R-:W1:Y:S02]  /*fad0*/  LDSM.16.MT88.4 R52, [R173+0x800] ;  /* 0x00080000ad34783b */ /* 0x000e640000004200 */
[----:B------:R-:W2:Y:S02]  /*fae0*/  MUFU.EX2 R100, R3 ;  /* 0x0000000300647308 */ /* 0x000ea40000000800 */
[----:B--2---:R-:W-:Y:S01]  /*faf0*/  F2FP.PACK_AB R11, R100, R98 ;  /* 0x00000062640b723e */ /* 0x004fe200000000ff */
[----:B------:R-:W-:-:S04]  /*fb00*/  FADD.FTZ R3, R86, R84 ;  /* 0x0000005456037221 */ /* 0x000fc80000010000 */
[----:B------:R-:W-:Y:S02]  /*fb10*/  FADD.FTZ R3, R88, R3 ;  /* 0x0000000358037221 */ /* 0x000fe40000010000 */
[----:B------:R-:W-:Y:S02]  /*fb20*/  HMMA.16816.F32 R164, R8, R32, R24 ;  /* 0x0000002008a4723c */ /* 0x000fe40000001818 */
[----:B------:R-:W-:-:S04]  /*fb30*/  FADD.FTZ R3, R90, R3 ;  /* 0x000000035a037221 */ /* 0x000fc80000010000 */
[----:B------:R-:W-:Y:S02]  /*fb40*/  FADD.FTZ R3, R95, R3 ;  /* 0x000000035f037221 */ /* 0x000fe40000010000 */
[----:B------:R-:W-:Y:S01]  /*fb50*/  HMMA.16816.F32 R120, R8, R34, R20 ;  /* 0x000000220878723c */ /* 0x000fe20000001814 */
[----:B------:R-:W-:Y:S01]  /*fb60*/  LDSM.16.MT88.4 R32, [R147+0x2800] ;  /* 0x002800009320783b */ /* 0x000fe20000004200 */
[----:B------:R-:W-:-:S06]  /*fb70*/  FADD.FTZ R3, R93, R3 ;  /* 0x000000035d037221 */ /* 0x000fcc0000010000 */
[C---:B------:R-:W-:Y:S08]  /*fb80*/  HMMA.16816.F32 R24, R12.reuse, R40, RZ ;  /* 0x000000280c18723c */ /* 0x040ff000000018ff */
[----:B------:R-:W-:Y:S01]  /*fb90*/  HMMA.16816.F32 R20, R12, R42, RZ ;  /* 0x0000002a0c14723c */ /* 0x000fe200000018ff */
[----:B------:R-:W2:Y:S07]  /*fba0*/  LDSM.16.MT88.4 R40, [R147+0x2000] ;  /* 0x002000009328783b */ /* 0x000eae0000004200 */
[C---:B------:R-:W-:Y:S01]  /*fbb0*/  HMMA.16816.F32 R136, R8.reuse, R36, R44 ;  /* 0x000000240888723c */ /* 0x040fe2000000182c */
[----:B------:R-:W3:Y:S07]  /*fbc0*/  LDSM.16.MT88.4 R44, [R174+0x2000] ;  /* 0x00200000ae2c783b */ /* 0x000eee0000004200 */
[----:B------:R-:W-:Y:S08]  /*fbd0*/  HMMA.16816.F32 R160, R8, R56, R4 ;  /* 0x0000003808a0723c */ /* 0x000ff00000001804 */
[----:B------:R-:W-:Y:S08]  /*fbe0*/  HMMA.16816.F32 R4, R12, R60, RZ ;  /* 0x0000003c0c04723c */ /* 0x000ff000000018ff */
[----:B------:R-:W-:Y:S01]  /*fbf0*/  HMMA.16816.F32 R128, R8, R38, R28 ;  /* 0x000000260880723c */ /* 0x000fe2000000181c */
[----:B------:R-:W4:Y:S07]  /*fc00*/  LDSM.16.MT88.4 R36, [R174+0x2800] ;  /* 0x00280000ae24783b */ /* 0x000f2e0000004200 */
[----:B------:R-:W-:Y:S08]  /*fc10*/  HMMA.16816.F32 R28, R12, R50, RZ ;  /* 0x000000320c1c723c */ /* 0x000ff000000018ff */
[C---:B-1----:R-:W-:Y:S08]  /*fc20*/  HMMA.16816.F32 R156, R8.reuse, R52, R24 ;  /* 0x00000034089c723c */ /* 0x042ff00000001818 */
[----:B------:R-:W-:Y:S08]  /*fc30*/  HMMA.16816.F32 R132, R8, R54, R20 ;  /* 0x000000360884723c */ /* 0x000ff00000001814 */
[C---:B--2---:R-:W-:Y:S08]  /*fc40*/  HMMA.16816.F32 R24, R12.reuse, R40, RZ ;  /* 0x000000280c18723c */ /* 0x044ff000000018ff */
[----:B------:R-:W-:Y:S01]  /*fc50*/  HMMA.16816.F32 R20, R12, R42, RZ ;  /* 0x0000002a0c14723c */ /* 0x000fe200000018ff */
[----:B------:R-:W1:Y:S07]  /*fc60*/  LDSM.16.MT88.4 R40, [R173+0x2000] ;  /* 0x00200000ad28783b */ /* 0x000e6e0000004200 */
[----:B------:R-:W-:Y:S08]  /*fc70*/  HMMA.16816.F32 R152, R8, R64, R4 ;  /* 0x000000400898723c */ /* 0x000ff00000001804 */
[----:B---3--:R-:W-:Y:S08]  /*fc80*/  HMMA.16816.F32 R4, R12, R44, RZ ;  /* 0x0000002c0c04723c */ /* 0x008ff000000018ff */
[C---:B------:R-:W-:Y:S08]  /*fc90*/  HMMA.16816.F32 R112, R8.reuse, R58, R28 ;  /* 0x0000003a0870723c */ /* 0x040ff0000000181c */
[----:B------:R-:W-:Y:S01]  /*fca0*/  HMMA.16816.F32 R56, R8, R32, R24 ;  /* 0x000000200838723c */ /* 0x000fe20000001818 */
[----:B------:R-:W2:Y:S06]  /*fcb0*/  LDSM.16.MT88.4 R24, [R173+0x2800] ;  /* 0x00280000ad18783b */ /* 0x000eac0000004200 */
[--C-:B------:R-:W-:Y:S01]  /*fcc0*/  FFMA.FTZ R32, R78, c[0x0][0x2d0], -R0.reuse ;  /* 0x0000b4004e207a23 */ /* 0x100fe20000010800 */
[----:B------:R-:W-:Y:S01]  /*fcd0*/  HMMA.16816.F32 R28, R12, R62, RZ ;  /* 0x0000003e0c1c723c */ /* 0x000fe200000018ff */
[----:B------:R-:W-:-:S07]  /*fce0*/  FFMA.FTZ R33, R76, c[0x0][0x2d0], -R0 ;  /* 0x0000b4004c217a23 */ /* 0x000fce0000010800 */
[----:B----4-:R-:W-:Y:S07]  /*fcf0*/  HMMA.16816.F32 R124, R8, R36, R4 ;  /* 0x00000024087c723c */ /* 0x010fee0000001804 */
[--C-:B------:R-:W-:Y:S01]  /*fd00*/  FFMA.FTZ R36, R69, c[0x0][0x2d0], -R2.reuse ;  /* 0x0000b40045247a23 */ /* 0x100fe20000010802 */
[----:B-1----:R-:W-:Y:S08]  /*fd10*/  HMMA.16816.F32 R4, R12, R40, RZ ;  /* 0x000000280c04723c */ /* 0x002ff000000018ff */
[C---:B------:R-:W-:Y:S07]  /*fd20*/  HMMA.16816.F32 R60, R8.reuse, R34, R20 ;  /* 0x00000022083c723c */ /* 0x040fee0000001814 */
[----:B------:R-:W-:Y:S01]  /*fd30*/  FFMA.FTZ R35, R68, c[0x0][0x2d0], -R2 ;  /* 0x0000b40044237a23 */ /* 0x000fe20000010802 */
[----:B------:R-:W-:Y:S01]  /*fd40*/  HMMA.16816.F32 R52, R8, R66, R28 ;  /* 0x000000420834723c */ /* 0x000fe2000000181c */
[----:B------:R-:W1:Y:S01]  /*fd50*/  LDSM.16.MT88.4 R28, [R146+0x4000] ;  /* 0x00400000921c783b */ /* 0x000e620000004200 */
[----:B------:R-:W-:-:S06]  /*fd60*/  FFMA.FTZ R34, R77, c[0x0][0x2d0], -R0 ;  /* 0x0000b4004d227a23 */ /* 0x000fcc0000010800 */
[----:B------:R-:W-:Y:S08]  /*fd70*/  HMMA.16816.F32 R20, R12, R46, RZ ;  /* 0x0000002e0c14723c */ /* 0x000ff000000018ff */
[----:B--2---:R-:W-:Y:S08]  /*fd80*/  HMMA.16816.F32 R116, R8, R24, R4 ;  /* 0x000000180874723c */ /* 0x004ff00000001804 */
[----:B------:R-:W-:Y:S08]  /*fd90*/  HMMA.16816.F32 R4, R12, R42, RZ ;  /* 0x0000002a0c04723c */ /* 0x000ff000000018ff */
[C---:B------:R-:W-:Y:S01]  /*fda0*/  HMMA.16816.F32 R108, R8.reuse, R38, R20 ;  /* 0x00000026086c723c */ /* 0x040fe20000001814 */
[----:B------:R-:W2:Y:S11]  /*fdb0*/  LDSM.16.MT88.4 R20, [R146+0x4800] ;  /* 0x004800009214783b */ /* 0x000eb60000004200 */
[----:B------:R-:W-:Y:S04]  /*fdc0*/  @!UPT UIADD3 URZ, URZ, URZ, URZ ;  /* 0x0000003f3f3ff290 */ /* 0x000fe8000fffe03f */
[----:B------:R-:W-:Y:S01]  /*fdd0*/  HMMA.16816.F32 R64, R8, R26, R4 ;  /* 0x0000001a0840723c */ /* 0x000fe20000001804 */
[----:B------:R-:W-:Y:S07]  /*fde0*/  LDSM.16.MT88.4 R24, [R147+0x4800] ;  /* 0x004800009318783b */ /* 0x000fee0000004200 */
[----:B-1----:R-:W-:Y:S07]  /*fdf0*/  HMMA.16816.F32 R4, R12, R28, RZ ;  /* 0x0000001c0c04723c */ /* 0x002fee00000018ff */
[--C-:B------:R-:W-:Y:S11]  /*fe00*/  FFMA.FTZ R28, R75, c[0x0][0x2d0], -R2.reuse ;  /* 0x0000b4004b1c7a23 */ /* 0x100ff60000010802 */
[----:B------:R-:W-:Y:S06]  /*fe10*/  @!UPT UIADD3 URZ, URZ, URZ, URZ ;  /* 0x0000003f3f3ff290 */ /* 0x000fec000fffe03f */
[----:B--2---:R-:W-:Y:S08]  /*fe20*/  HMMA.16816.F32 R84, R8, R20, R4 ;  /* 0x000000140854723c */ /* 0x004ff00000001804 */
[----:B------:R-:W-:Y:S07]  /*fe30*/  HMMA.16816.F32 R4, R12, R30, RZ ;  /* 0x0000001e0c04723c */ /* 0x000fee00000018ff */
[----:B------:R-:W-:-:S02]  /*fe40*/  FFMA.FTZ R30, R71, c[0x0][0x2d0], -R2 ;  /* 0x0000b400471e7a23 */ /* 0x000fc40000010802 */
[--C-:B------:R-:W-:Y:S11]  /*fe50*/  FFMA.FTZ R31, R70, c[0x0][0x2d0], -R2.reuse ;  /* 0x0000b400461f7a23 */ /* 0x100ff60000010802 */
[----:B------:R-:W-:Y:S04]  /*fe60*/  @!UPT UIADD3 URZ, URZ, URZ, URZ ;  /* 0x0000003f3f3ff290 */ /* 0x000fe8000fffe03f */
[----:B------:R-:W-:Y:S01]  /*fe70*/  HMMA.16816.F32 R88, R8, R22, R4 ;  /* 0x000000160858723c */ /* 0x000fe20000001804 */
[----:B------:R-:W1:Y:S06]  /*fe80*/  LDSM.16.MT88.4 R20, [R147+0x4000] ;  /* 0x004000009314783b */ /* 0x000e6c0000004200 */
[----:B------:R-:W-:Y:S02]  /*fe90*/  FADD.FTZ R4, R92, R17 ;  /* 0x000000115c047221 */ /* 0x000fe40000010000 */
[----:B------:R-:W-:Y:S02]  /*fea0*/  FFMA.FTZ R17, R72, c[0x0][0x2d0], -R2 ;  /* 0x0000b40048117a23 */ /* 0x000fe40000010802 */
[----:B------:R-:W-:-:S02]  /*feb0*/  FADD.FTZ R29, R94, R4 ;  /* 0x000000045e1d7221 */ /* 0x000fc40000010000 */
[----:B------:R-:W-:Y:S02]  /*fec0*/  FADD.FTZ R2, R96, R3 ;  /* 0x0000000360027221 */ /* 0x000fe40000010000 */
[----:B------:R-:W-:Y:S02]  /*fed0*/  FADD.FTZ R3, R97, R29 ;  /* 0x0000001d61037221 */ /* 0x000fe40000010000 */
[----:B------:R-:W-:Y:S02]  /*fee0*/  FADD.FTZ R2, R99, R2 ;  /* 0x0000000263027221 */ /* 0x000fe40000010000 */
[----:B------:R-:W-:Y:S01]  /*fef0*/  FADD.FTZ R3, R98, R3 ;  /* 0x0000000362037221 */ /* 0x000fe20000010000 */
[----:B-1----:R-:W-:Y:S01]  /*ff00*/  HMMA.16816.F32 R4, R12, R20, RZ ;  /* 0x000000140c04723c */ /* 0x002fe200000018ff */
[----:B------:R-:W-:Y:S08]  /*ff10*/  MUFU.EX2 R21, R30 ;  /* 0x0000001e00157308 */ /* 0x000ff00000000800 */
[----:B------:R-:W1:Y:S11]  /*ff20*/  MUFU.EX2 R20, R31 ;  /* 0x0000001f00147308 */ /* 0x000e760000000800 */
[----:B------:R-:W-:Y:S04]  /*ff30*/  @!UPT UIADD3 URZ, URZ, URZ, URZ ;  /* 0x0000003f3f3ff290 */ /* 0x000fe8000fffe03f */
[----:B------:R-:W-:Y:S01]  /*ff40*/  HMMA.16816.F32 R92, R8, R24, R4 ;  /* 0x00000018085c723c */ /* 0x000fe20000001804 */
[----:B------:R2:W-:Y:S01]  /*ff50*/  MUFU.EX2 R25, R28 ;  /* 0x0000001c00197308 */ /* 0x0005e20000000800 */
[----:B-1----:R-:W-:-:S06]  /*ff60*/  F2FP.PACK_AB R96, R20, R21 ;  /* 0x000000151460723e */ /* 0x002fcc00000000ff */
[----:B------:R-:W-:Y:S01]  /*ff70*/  HMMA.16816.F32 R4, R12, R22, RZ ;  /* 0x000000160c04723c */ /* 0x000fe200000018ff */
[----:B------:R1:W3:Y:S01]  /*ff80*/  MUFU.EX2 R23, R19 ;  /* 0x0000001300177308 */ /* 0x0002e20000000800 */
[----:B--2---:R-:W2:Y:S07]  /*ff90*/  LDSM.16.MT88.4 R28, [R174+0x4000] ;  /* 0x00400000ae1c783b */ /* 0x004eae0000004200 */
[----:B------:R4:W-:Y:S01]  /*ffa0*/  MUFU.EX2 R24, R18 ;  /* 0x0000001200187308 */ /* 0x0009e20000000800 */
[----:B-1----:R-:W-:-:S07]  /*ffb0*/  FFMA.FTZ R19, R83, c[0x0][0x2d0], -R0 ;  /* 0x0000b40053137a23 */ /* 0x002fce0000010800 */
[----:B------:R-:W1:Y:S07]  /*ffc0*/  MUFU.EX2 R22, R17 ;  /* 0x0000001100167308 */ /* 0x000e6e0000000800 */
[----:B------:R-:W-:Y:S01]  /*ffd0*/  HMMA.16816.F32 R148, R8, R26, R4 ;  /* 0x0000001a0894723c */ /* 0x000fe20000001804 */
[----:B----4-:R-:W-:-:S06]  /*ffe0*/  FFMA.FTZ R18, R82, c[0x0][0x2d0], -R0 ;  /* 0x0000b40052127a23 */ /* 0x010fcc0000010800 */
[--C-:B------:R-:W-:Y:S01]  /*fff0*/  FFMA.FTZ R7, R80, c[0x0][0x2d0], -R0.reuse ;  /* 0x0000b40050077a23 */ /* 0x100fe20000010800 */
[----:B---3--:R-:W-:Y:S01]  /*10000*/  F2FP.PACK_AB R4, R23, R25 ;  /* 0x000000191704723e */ /* 0x008fe200000000ff */
[--C-:B------:R-:W-:Y:S01]  /*10010*/  FFMA.FTZ R5, R79, c[0x0][0x2d0], -R0.reuse ;  /* 0x0000b4004f057a23 */ /* 0x100fe20000010800 */
[----:B-1----:R-:W-:Y:S01]  /*10020*/  F2FP.PACK_AB R6, R22, R24 ;  /* 0x000000181606723e */ /* 0x002fe200000000ff */
[----:B------:R-:W-:Y:S01]  /*10030*/  FFMA.FTZ R17, R81, c[0x0][0x2d0], -R0 ;  /* 0x0000b40051117a23 */ /* 0x000fe20000010800 */
[----:B------:R-:W-:Y:S01]  /*10040*/  MUFU.EX2 R18, R18 ;  /* 0x0000001200127308 */ /* 0x000fe20000000800 */
[----:B------:R-:W-:Y:S02]  /*10050*/  FADD.FTZ R0, R25, R2 ;  /* 0x0000000219007221 */ /* 0x000fe40000010000 */
[----:B------:R-:W-:Y:S02]  /*10060*/  FADD.FTZ R2, R100, R3 ;  /* 0x0000000364027221 */ /* 0x000fe40000010000 */
[----:B------:R-:W-:-:S03]  /*10070*/  FADD.FTZ R0, R23, R0 ;  /* 0x0000000017007221 */ /* 0x000fc60000010000 */
[----:B------:R-:W-:Y:S01]  /*10080*/  MUFU.EX2 R7, R7 ;  /* 0x0000000700077308 */ /* 0x000fe20000000800 */
[----:B------:R-:W-:Y:S02]  /*10090*/  FADD.FTZ R0, R24, R0 ;  /* 0x0000000018007221 */ /* 0x000fe40000010000 */
[----:B------:R-:W1:Y:S02]  /*100a0*/  LDSM.16.MT88.4 R24, [R174+0x4800] ;  /* 0x00480000ae18783b */ /* 0x000e640000004200 */
[----:B------:R-:W-:-:S04]  /*100b0*/  FADD.FTZ R0, R22, R0 ;  /* 0x0000000016007221 */ /* 0x000fc80000010000 */
[----:B------:R-:W-:-:S04]  /*100c0*/  FADD.FTZ R0, R21, R0 ;  /* 0x0000000015007221 */ /* 0x000fc80000010000 */
[----:B------:R-:W-:Y:S02]  /*100d0*/  FADD.FTZ R3, R20, R0 ;  /* 0x0000000014037221 */ /* 0x000fe40000010000 */
[----:B--2---:R-:W-:Y:S01]  /*100e0*/  HMMA.16816.F32 R20, R12, R28, RZ ;  /* 0x0000001c0c14723c */ /* 0x004fe200000018ff */
[----:B------:R-:W-:Y:S08]  /*100f0*/  MUFU.EX2 R29, R36 ;  /* 0x00000024001d7308 */ /* 0x000ff00000000800 */
[----:B------:R-:W2:Y:S02]  /*10100*/  MUFU.EX2 R28, R35 ;  /* 0x00000023001c7308 */ /* 0x000ea40000000800 */
[----:B--2---:R-:W-:Y:S11]  /*10110*/  F2FP.PACK_AB R98, R28, R29 ;  /* 0x0000001d1c62723e */ /* 0x004ff600000000ff */
[----:B------:R-:W-:Y:S02]  /*10120*/  @!UPT UIADD3 URZ, URZ, URZ, URZ ;  /* 0x0000003f3f3ff290 */ /* 0x000fe4000fffe03f */
[----:B-1----:R-:W-:Y:S01]  /*10130*/  HMMA.16816.F32 R48, R8, R24, R20 ;  /* 0x000000180830723c */ /* 0x002fe20000001814 */
[----:B------:R-:W1:Y:S07]  /*10140*/  MUFU.EX2 R25, R19 ;  /* 0x0000001300197308 */ /* 0x000e6e0000000800 */
[----:B------:R-:W-:Y:S01]  /*10150*/  HMMA.16816.F32 R20, R12, R30, RZ ;  /* 0x0000001e0c14723c */ /* 0x000fe200000018ff */
[----:B------:R-:W2:Y:S01]  /*10160*/  MUFU.EX2 R24, R17 ;  /* 0x0000001100187308 */ /* 0x000ea20000000800 */
[----:B-1----:R-:W-:-:S07]  /*10170*/  FADD.FTZ R0, R25, R2 ;  /* 0x0000000219007221 */ /* 0x002fce0000010000 */
[----:B------:R1:W3:Y:S01]  /*10180*/  MUFU.EX2 R19, R5 ;  /* 0x0000000500137308 */ /* 0x0002e20000000800 */
[----:B------:R-:W-:Y:S02]  /*10190*/  FADD.FTZ R2, R18, R0 ;  /* 0x0000000012027221 */ /* 0x000fe40000010000 */
[----:B------:R-:W-:Y:S02]  /*101a0*/  FADD.FTZ R0, R29, R3 ;  /* 0x000000031d007221 */ /* 0x000fe40000010000 */
[----:B--2---:R-:W-:-:S03]  /*101b0*/  FADD.FTZ R2, R24, R2 ;  /* 0x0000000218027221 */ /* 0x004fc60000010000 */
[----:B------:R-:W2:Y:S01]  /*101c0*/  MUFU.EX2 R17, R32 ;  /* 0x0000002000117308 */ /* 0x000ea20000000800 */
[----:B------:R-:W-:Y:S02]  /*101d0*/  FADD.FTZ R207, R28, R0 ;  /* 0x000000001ccf7221 */ /* 0x000fe40000010000 */
[C---:B------:R-:W-:Y:S01]  /*101e0*/  FADD.FTZ R0, R7.reuse, R2 ;  /* 0x0000000207007221 */ /* 0x040fe20000010000 */
[----:B------:R-:W-:-:S03]  /*101f0*/  F2FP.PACK_AB R7, R7, R24 ;  /* 0x000000180707723e */ /* 0x000fc600000000ff */
[----:B------:R-:W-:Y:S01]  /*10200*/  HMMA.16816.F32 R40, R8, R26, R20 ;  /* 0x0000001a0828723c */ /* 0x000fe20000001814 */
[----:B------:R-:W4:Y:S01]  /*10210*/  LDSM.16.MT88.4 R20, [R173+0x4000] ;  /* 0x00400000ad14783b */ /* 0x000f220000004200 */
[----:B-1----:R-:W-:Y:S01]  /*10220*/  F2FP.PACK_AB R5, R18, R25 ;  /* 0x000000191205723e */ /* 0x002fe200000000ff */
[----:B------:R-:W1:Y:S01]  /*10230*/  MUFU.EX2 R3, R34 ;  /* 0x0000002200037308 */ /* 0x000e620000000800 */
[----:B---3--:R-:W-:Y:S01]  /*10240*/  FADD.FTZ R0, R19, R0 ;  /* 0x0000000013007221 */ /* 0x008fe20000010000 */
[----:B--2---:R-:W-:-:S06]  /*10250*/  F2FP.PACK_AB R97, R17, R19 ;  /* 0x000000131161723e */ /* 0x004fcc00000000ff */
[----:B------:R-:W2:Y:S01]  /*10260*/  MUFU.EX2 R2, R33 ;  /* 0x0000002100027308 */ /* 0x000ea20000000800 */
[----:B------:R-:W-:-:S04]  /*10270*/  FADD.FTZ R0, R17, R0 ;  /* 0x0000000011007221 */ /* 0x000fc80000010000 */
[----:B-1----:R-:W-:Y:S01]  /*10280*/  FADD.FTZ R0, R3, R0 ;  /* 0x0000000003007221 */ /* 0x002fe20000010000 */
[----:B--2---:R-:W-:-:S03]  /*10290*/  F2FP.PACK_AB R99, R2, R3 ;  /* 0x000000030263723e */ /* 0x004fc600000000ff */
[----:B------:R-:W-:Y:S01]  /*102a0*/  FADD.FTZ R200, R2, R0 ;  /* 0x0000000002c87221 */ /* 0x000fe20000010000 */
[----:B------:R-:W-:-:S04]  /*102b0*/  IADD3 R0, R168, -0x2, RZ ;  /* 0xfffffffea8007810 */ /* 0x000fc80007ffe0ff */
[----:B------:R-:W-:Y:S01]  /*102c0*/  ISETP.GE.AND P0, PT, R0, R217, PT ;  /* 0x000000d90000720c */ /* 0x000fe20003f06270 */
[C---:B----4-:R-:W-:Y:S08]  /*102d0*/  HMMA.16816.F32 R24, R12.reuse, R20, RZ ;  /* 0x000000140c18723c */ /* 0x050ff000000018ff */
[----:B------:R-:W-:Y:S01]  /*102e0*/  HMMA.16816.F32 R12, R12, R22, RZ ;  /* 0x000000160c0c723c */ /* 0x000fe200000018ff */
[----:B------:R-:W1:Y:S11]  /*102f0*/  LDSM.16.MT88.4 R20, [R173+0x4800] ;  /* 0x00480000ad14783b */ /* 0x000e760000004200 */
[----:B------:R-:W-:Y:S04]  /*10300*/  @!UPT UIADD3 URZ, URZ, URZ, URZ ;  /* 0x0000003f3f3ff290 */ /* 0x000fe8000fffe03f */
[C---:B-1----:R-:W-:Y:S08]  /*10310*/  HMMA.16816.F32 R24, R8.reuse, R20, R24 ;  /* 0x000000140818723c */ /* 0x042ff00000001818 */
[----:B------:R-:W-:Y:S01]  /*10320*/  HMMA.16816.F32 R12, R8, R22, R12 ;  /* 0x00000016080c723c */ /* 0x000fe2000000180c */
        /* <DEDUP_REMOVED lines=13> */
[----:B------:R-:W2:Y:S03]  /*10400*/  LDSM.16.MT88.4 R132, [R146+0x1800] ;  /* 0x001800009284783b */ /* 0x000ea60000004200 */
[C---:B-1----:R-:W-:Y:S08]  /*10410*/  HMMA.16816.F32 R44, R4.reuse, R8, R152 ;  /* 0x00000008042c723c */ /* 0x042ff00000001898 */
[----:B------:R-:W-:Y:S01]  /*10420*/  HMMA.16816.F32 R52, R4, R10, R52 ;  /* 0x0000000a0434723c */ /* 0x000fe20000001834 */
[----:B------:R-:W1:Y:S07]  /*10430*/  LDSM.16.MT88.4 R8, [R147+0x3000] ;  /* 0x003000009308783b */ /* 0x000e6e0000004200 */
[C---:B--2---:R-:W-:Y:S08]  /*10440*/  HMMA.16816.F32 R136, R96.reuse, R132, R136 ;  /* 0x000000846088723c */ /* 0x044ff00000001888 */
[----:B------:R-:W-:Y:S08]  /*10450*/  HMMA.16816.F32 R132, R96, R134, R20 ;  /* 0x000000866084723c */ /* 0x000ff00000001814 */
[C---:B-1----:R-:W-:Y:S08]  /*10460*/  HMMA.16816.F32 R56, R4.reuse, R8, R56 ;  /* 0x000000080438723c */ /* 0x042ff00000001838 */
[C---:B------:R-:W-:Y:S01]  /*10470*/  HMMA.16816.F32 R60, R4.reuse, R10, R60 ;  /* 0x0000000a043c723c */ /* 0x040fe2000000183c */
[----:B------:R-:W1:Y:S07]  /*10480*/  LDSM.16.MT88.4 R8, [R174+0x3000] ;  /* 0x00300000ae08783b */ /* 0x000e6e0000004200 */
[C---:B-1----:R-:W-:Y:S01]  /*10490*/  HMMA.16816.F32 R68, R4.reuse, R8, R124 ;  /* 0x000000080444723c */ /* 0x042fe2000000187c */
[----:B------:R-:W1:Y:S07]  /*104a0*/  LDSM.16.MT88.4 R124, [R147+0x1800] ;  /* 0x00180000937c783b */ /* 0x000e6e0000004200 */
[----:B------:R-:W-:Y:S01]  /*104b0*/  HMMA.16816.F32 R72, R4, R10, R108 ;  /* 0x0000000a0448723c */ /* 0x000fe2000000186c */
[----:B------:R-:W2:Y:S04]  /*104c0*/  LDSM.16.MT88.4 R8, [R173+0x3000] ;  /* 0x00300000ad08783b */ /* 0x000ea80000004200 */
[----:B------:R-:W3:Y:S03]  /*104d0*/  LDSM.16.MT88.4 R108, [R173+0x1800] ;  /* 0x00180000ad6c783b */ /* 0x000ee60000004200 */
[----:B-1----:R-:W-:Y:S08]  /*104e0*/  HMMA.16816.F32 R128, R96, R124, R128 ;  /* 0x0000007c6080723c */ /* 0x002ff00000001880 */
[C---:B--2---:R-:W-:Y:S01]  /*104f0*/  HMMA.16816.F32 R76, R4.reuse, R8, R116 ;  /* 0x00000008044c723c */ /* 0x044fe20000001874 */
[----:B------:R-:W1:Y:S07]  /*10500*/  LDSM.16.MT88.4 R116, [R174+0x1800] ;  /* 0x00180000ae74783b */ /* 0x000e6e0000004200 */
[----:B------:R-:W-:Y:S01]  /*10510*/  HMMA.16816.F32 R80, R4, R10, R64 ;  /* 0x0000000a0450723c */ /* 0x000fe20000001840 */
[----:B------:R-:W2:Y:S04]  /*10520*/  LDSM.16.MT88.4 R8, [R146+0x5000] ;  /* 0x005000009208783b */ /* 0x000ea80000004200 */
[----:B------:R-:W-:Y:S03]  /*10530*/  LDSM.16.MT88.4 R64, [R173+0x3800] ;  /* 0x00380000ad40783b */ /* 0x000fe60000004200 */
[C---:B---3--:R-:W-:Y:S08]  /*10540*/  HMMA.16816.F32 R112, R96.reuse, R108, R112 ;  /* 0x0000006c6070723c */ /* 0x048ff00000001870 */
[C---:B------:R-:W-:Y:S08]  /*10550*/  HMMA.16816.F32 R108, R96.reuse, R110, R36 ;  /* 0x0000006e606c723c */ /* 0x040ff00000001824 */
[C---:B------:R-:W-:Y:S08]  /*10560*/  HMMA.16816.F32 R124, R96.reuse, R126, R28 ;  /* 0x0000007e607c723c */ /* 0x040ff0000000181c */
[----:B-1----:R-:W-:Y:S08]  /*10570*/  HMMA.16816.F32 R120, R96, R116, R120 ;  /* 0x000000746078723c */ /* 0x002ff00000001878 */
[C---:B--2---:R-:W-:Y:S08]  /*10580*/  HMMA.16816.F32 R84, R4.reuse, R8, R84 ;  /* 0x000000080454723c */ /* 0x044ff00000001854 */
[----:B------:R-:W-:Y:S01]  /*10590*/  HMMA.16816.F32 R88, R4, R10, R88 ;  /* 0x0000000a0458723c */ /* 0x000fe20000001858 */
[----:B------:R-:W1:Y:S07]  /*105a0*/  LDSM.16.MT88.4 R8, [R147+0x5000] ;  /* 0x005000009308783b */ /* 0x000e6e0000004200 */
        /* <DEDUP_REMOVED lines=9> */
[C---:B-1----:R-:W-:Y:S08]  /*10640*/  HMMA.16816.F32 R36, R96.reuse, R40, R44 ;  /* 0x000000286024723c */ /* 0x042ff0000000182c */
[C---:B--2---:R-:W-:Y:S01]  /*10650*/  HMMA.16816.F32 R44, R96.reuse, R48, R56 ;  /* 0x00000030602c723c */ /* 0x044fe20000001838 */
[----:B------:R-:W1:Y:S07]  /*10660*/  LDSM.16.MT88.4 R56, [R174+0x3800] ;  /* 0x00380000ae38783b */ /* 0x000e6e0000004200 */
[C---:B------:R-:W-:Y:S08]  /*10670*/  HMMA.16816.F32 R40, R96.reuse, R42, R52 ;  /* 0x0000002a6028723c */ /* 0x040ff00000001834 */
[C---:B------:R-:W-:Y:S08]  /*10680*/  HMMA.16816.F32 R48, R96.reuse, R50, R60 ;  /* 0x000000326030723c */ /* 0x040ff0000000183c */
[C---:B------:R-:W-:Y:S08]  /*10690*/  HMMA.16816.F32 R60, R96.reuse, R64, R76 ;  /* 0x00000040603c723c */ /* 0x040ff0000000184c */
[----:B------:R-:W-:Y:S01]  /*106a0*/  HMMA.16816.F32 R64, R96, R66, R80 ;  /* 0x000000426040723c */ /* 0x000fe20000001850 */
[----:B------:R-:W2:Y:S07]  /*106b0*/  LDSM.16.MT88.4 R80, [R147+0x5800] ;  /* 0x005800009350783b */ /* 0x000eae0000004200 */
[----:B---3--:R-:W-:Y:S08]  /*106c0*/  HMMA.16816.F32 R24, R4, R8, R24 ;  /* 0x000000080418723c */ /* 0x008ff00000001818 */
[C---:B-1----:R-:W-:Y:S08]  /*106d0*/  HMMA.16816.F32 R52, R96.reuse, R56, R68 ;  /* 0x000000386034723c */ /* 0x042ff00000001844 */
[----:B------:R-:W-:Y:S01]  /*106e0*/  HMMA.16816.F32 R56, R96, R58, R72 ;  /* 0x0000003a6038723c */ /* 0x000fe20000001848 */
[----:B------:R-:W1:Y:S07]  /*106f0*/  LDSM.16.MT88.4 R72, [R146+0x5800] ;  /* 0x005800009248783b */ /* 0x000e6e0000004200 */
[----:B------:R-:W-:Y:S01]  /*10700*/  HMMA.16816.F32 R12, R4, R10, R12 ;  /* 0x0000000a040c723c */ /* 0x000fe2000000180c */
[----:B------:R-:W3:Y:S07]  /*10710*/  LDSM.16.MT88.4 R4, [R173+0x5800] ;  /* 0x00580000ad04783b */ /* 0x000eee0000004200 */
[C---:B--2---:R-:W-:Y:S08]  /*10720*/  HMMA.16816.F32 R76, R96.reuse, R80, R92 ;  /* 0x00000050604c723c */ /* 0x044ff0000000185c */
[C---:B------:R-:W-:Y:S08]  /*10730*/  HMMA.16816.F32 R80, R96.reuse, R82, R148 ;  /* 0x000000526050723c */ /* 0x040ff00000001894 */
[C---:B-1----:R-:W-:Y:S08]  /*10740*/  HMMA.16816.F32 R68, R96.reuse, R72, R84 ;  /* 0x000000486044723c */ /* 0x042ff00000001854 */
[C---:B------:R-:W-:Y:S01]  /*10750*/  HMMA.16816.F32 R72, R96.reuse, R74, R88 ;  /* 0x0000004a6048723c */ /* 0x040fe20000001858 */
[----:B------:R-:W1:Y:S07]  /*10760*/  LDSM.16.MT88.4 R88, [R174+0x5800] ;  /* 0x00580000ae58783b */ /* 0x000e6e0000004200 */
[C---:B---3--:R-:W-:Y:S08]  /*10770*/  HMMA.16816.F32 R92, R96.reuse, R4, R24 ;  /* 0x00000004605c723c */ /* 0x048ff00000001818 */
[C---:B-1----:R-:W-:Y:S08]  /*10780*/  HMMA.16816.F32 R84, R96.reuse, R88, R156 ;  /* 0x000000586054723c */ /* 0x042ff0000000189c */
[C---:B------:R-:W-:Y:S08]  /*10790*/  HMMA.16816.F32 R88, R96.reuse, R90, R152 ;  /* 0x0000005a6058723c */ /* 0x040ff00000001898 */
[----:B------:R-:W-:Y:S01]  /*107a0*/  HMMA.16816.F32 R96, R96, R6, R12 ;  /* 0x000000066060723c */ /* 0x000fe2000000180c */
[----:B------:R-:W-:Y:S07]  /*107b0*/  @!UPT UIADD3 URZ, URZ, URZ, URZ ;  /* 0x0000003f3f3ff290 */ /* 0x000fee000fffe03f */
[----:B------:R-:W-:Y:S11]  /*107c0*/  @!P0 BRA `(.L_x_268) ;  /* 0x00002c3000008947 */ /* 0x000ff60003800000 */
[----:B------:R-:W-:Y:S02]  /*107d0*/  MOV R197, R0 ;  /* 0x0000000000c57202 */ /* 0x000fe40000000f00 */
[----:B------:R-:W-:-:S02]  /*107e0*/  MOV R105, R16 ;  /* 0x0000001000697202 */ /* 0x000fc40000000f00 */
[----:B------:R-:W-:Y:S02]  /*107f0*/  MOV R104, R101 ;  /* 0x0000006500687202 */ /* 0x000fe40000000f00 */
.L_x_275:
[----:B------:R-:W-:Y:S04]  /*10800*/  DEPBAR.LE SB0, 0x0 ;  /* 0x000080000000791a */ /* 0x000fe80000000000 */
[----:B------:R-:W-:Y:S01]  /*10810*/  WARPSYNC 0xffffffff ;  /* 0xffffffff00007948 */ /* 0x000fe20003800000 */
[----:B------:R-:W-:Y:S01]  /*10820*/  BAR.SYNC.DEFER_BLOCKING 0x0 ;  /* 0x0000000000007b1d */ /* 0x000fe20000010000 */
[----:B------:R-:W-:Y:S01]  /*10830*/  SHF.R.S32.HI R0, RZ, 0x1f, R196 ;  /* 0x0000001fff007819 */ /* 0x000fe200000114c4 */
[----:B------:R-:W-:Y:S01]  /*10840*/  IMAD.WIDE.U32 R2, R196, c[0x0][0x208], RZ ;  /* 0x00008200c4027a25 */ /* 0x000fe200078e00ff */
[C---:B------:R-:W-:Y:S02]  /*10850*/  ISETP.GE.AND P4, PT, R209.reuse, c[0x0][0x1d4], PT ;  /* 0x00007500d1007a0c */ /* 0x040fe40003f86270 */
[----:B------:R-:W-:Y:S01]  /*10860*/  ISETP.GE.AND P3, PT, R208, c[0x0][0x1d4], PT ;  /* 0x00007500d0007a0c */ /* 0x000fe20003f66270 */
[----:B------:R-:W-:Y:S01]  /*10870*/  IMAD R0, R0, c[0x0][0x208], RZ ;  /* 0x0000820000007a24 */ /* 0x000fe200078e02ff */
[C---:B------:R-:W-:Y:S01]  /*10880*/  SHF.L.U64.HI R30, R209.reuse, 0x1, R224 ;  /* 0x00000001d11e7819 */ /* 0x040fe200000102e0 */
[----:B------:R-:W-:Y:S01]  /*10890*/  IMAD.SHL.U32 R23, R209, 0x2, RZ ;  /* 0x00000002d1177824 */ /* 0x000fe200078e00ff */
[----:B------:R-:W-:Y:S01]  /*108a0*/  SHF.L.U64.HI R22, R208, 0x1, R225 ;  /* 0x00000001d0167819 */ /* 0x000fe200000102e1 */
[----:B------:R-:W-:Y:S01]  /*108b0*/  IMAD R0, R196, c[0x0][0x20c], R0 ;  /* 0x00008300c4007a24 */ /* 0x000fe200078e0200 */
[----:B------:R-:W-:Y:S01]  /*108c0*/  SHF.L.U64.HI R14, R210, 0x1, R211 ;  /* 0x00000001d20e7819 */ /* 0x000fe200000102d3 */
[----:B------:R-:W-:Y:S02]  /*108d0*/  IMAD.SHL.U32 R15, R208, 0x2, RZ ;  /* 0x00000002d00f7824 */ /* 0x000fe400078e00ff */
[----:B------:R-:W-:Y:S01]  /*108e0*/  IMAD.IADD R3, R3, 0x1, R0 ;  /* 0x0000000103037824 */ /* 0x000fe200078e0200 */
[----:B------:R-:W-:Y:S01]  /*108f0*/  SHF.R.S32.HI R0, RZ, 0x1f, R194 ;  /* 0x0000001fff007819 */ /* 0x000fe200000114c2 */
[----:B------:R-:W-:Y:S02]  /*10900*/  IMAD.SHL.U32 R13, R210, 0x2, RZ ;  /* 0x00000002d20d7824 */ /* 0x000fe400078e00ff */
[----:B------:R-:W-:Y:S04]  /*10910*/  IMAD.WIDE.U32 R2, R194, c[0x0][0x218], R2 ;  /* 0x00008600c2027a25 */ /* 0x000fe800078e0002 */
[----:B------:R-:W-:Y:S01]  /*10920*/  IMAD R4, R0, c[0x0][0x218], RZ ;  /* 0x0000860000047a24 */ /* 0x000fe200078e02ff */
[----:B------:R-:W-:Y:S01]  /*10930*/  IADD3 R0, P0, R226, R2, RZ ;  /* 0x00000002e2007210 */ /* 0x000fe20007f1e0ff */
[----:B------:R1:W2:Y:S02]  /*10940*/  LDSM.16.M88.4 R32, [R176] ;  /* 0x00000000b020783b */ /* 0x0002a40000000200 */
[----:B------:R-:W-:Y:S02]  /*10950*/  IMAD R4, R194, c[0x0][0x21c], R4 ;  /* 0x00008700c2047a24 */ /* 0x000fe400078e0204 */
[----:B------:R1:W3:Y:S03]  /*10960*/  LDSM.16.M88.4 R8, [R145] ;  /* 0x000000009108783b */ /* 0x0002e60000000200 */
[----:B------:R-:W-:Y:S01]  /*10970*/  IADD3.X R2, R228, R3, R4, P0, !PT ;  /* 0x00000003e4027210 */ /* 0x000fe200007fe404 */
[----:B------:R1:W4:Y:S01]  /*10980*/  LDSM.16.M88.4 R16, [R145+0x800] ;  /* 0x000800009110783b */ /* 0x0003220000000200 */
[C---:B------:R-:W-:Y:S03]  /*10990*/  LEA R5, P0, R0.reuse, c[0x0][0x1f8], 0x1 ;  /* 0x00007e0000057a11 */ /* 0x040fe600078008ff */
[----:B------:R1:W1:Y:S01]  /*109a0*/  LDSM.16.M88.4 R24, [R145+0x1000] ;  /* 0x001000009118783b */ /* 0x0002620000000200 */
[----:B------:R-:W-:Y:S03]  /*109b0*/  LEA.HI.X R4, R0, c[0x0][0x1fc], R2, 0x1, P0 ;  /* 0x00007f0000047a11 */ /* 0x000fe600000f0c02 */
[----:B------:R1:W1:Y:S04]  /*109c0*/  LDSM.16.M88.4 R148, [R145+0x1800] ;  /* 0x001800009194783b */ /* 0x0002680000000200 */
[----:B------:R1:W1:Y:S04]  /*109d0*/  LDSM.16.M88.4 R152, [R177] ;  /* 0x00000000b198783b */ /* 0x0002680000000200 */
[----:B------:R1:W1:Y:S04]  /*109e0*/  LDSM.16.M88.4 R156, [R180] ;  /* 0x00000000b49c783b */ /* 0x0002680000000200 */
[----:B------:R1:W1:Y:S04]  /*109f0*/  LDSM.16.M88.4 R160, [R191] ;  /* 0x00000000bfa0783b */ /* 0x0002680000000200 */
[----:B------:R1:W1:Y:S04]  /*10a00*/  LDSM.16.M88.4 R164, [R190] ;  /* 0x00000000bea4783b */ /* 0x0002680000000200 */
[----:B------:R1:W1:Y:S01]  /*10a10*/  LDSM.16.M88.4 R168, [R189] ;  /* 0x00000000bda8783b */ /* 0x0002620000000200 */
[----:B------:R-:W-:-:S05]  /*10a20*/  BRA.DIV ~URZ, `(.L_x_269) ;  /* 0x000081327f007947 */ /* 0x000fca000b800000 */
[----:B------:R4:W3:Y:S02]  /*10a30*/  SHFL.IDX PT, R0, R4, RZ, 0x181f ;  /* 0x00181fff04007589 */ /* 0x0008e400000e0000 */
.L_x_349:
[----:B------:R-:W5:Y:S01]  /*10a40*/  SHFL.IDX PT, R3, R5, RZ, 0x181f ;  /* 0x00181fff05037589 */ /* 0x000f6200000e0000 */
[----:B------:R-:W-:Y:S01]  /*10a50*/  SEL R193, RZ, 0x10, P6 ;  /* 0x00000010ffc17807 */ /* 0x000fe20003000000 */
[----:B------:R-:W-:Y:S03]  /*10a60*/  BSSY B0, `(.L_x_270) ;  /* 0x00000fe000007945 */ /* 0x000fe60003800000 */
[----:B------:R4:W-:Y:S05]  /*10a70*/  SHFL.IDX PT, R12, R4, 0x1, 0x181f ;  /* 0x00381f00040c7f89 */ /* 0x0009ea00000e0000 */
[----:B------:R3:W2:Y:S01]  /*10a80*/  SHFL.IDX PT, R2, R5, 0x1, 0x181f ;  /* 0x00381f0005027f89 */ /* 0x0006a200000e0000 */
[C---:B-----5:R-:W-:Y:S05]  /*10a90*/  IADD3 R6, P0, R3.reuse, R13, RZ ;  /* 0x0000000d03067210 */ /* 0x060fea0007f1e0ff */
[C---:B---3--:R-:W-:Y:S01]  /*10aa0*/  IMAD.X R7, R0.reuse, 0x1, R14, P0 ;  /* 0x0000000100077824 */ /* 0x048fe200000e060e */
[----:B----4-:R-:W-:Y:S04]  /*10ab0*/  IADD3 R4, P0, R3, R15, RZ ;  /* 0x0000000f03047210 */ /* 0x010fe80007f1e0ff */
[----:B------:R3:W-:Y:S01]  /*10ac0*/  LDGSTS.E.BYPASS.LTC128B.128 [R192+0x100], [R6.64], !P6 ;  /* 0x0010000006c07fae */ /* 0x0007e2000f101d4a */
[----:B------:R-:W-:Y:S05]  /*10ad0*/  IMAD.X R5, R0, 0x1, R22, P0 ;  /* 0x0000000100057824 */ /* 0x000fea00000e0616 */
[----:B------:R4:W-:Y:S02]  /*10ae0*/  LDGSTS.E.BYPASS.LTC128B.128 [R192+0x2100], [R4.64], !P3 ;  /* 0x0210000004c07fae */ /* 0x0009e4000d901d4a */
[----:B----4-:R-:W-:Y:S02]  /*10af0*/  IADD3 R5, -R193, 0x10, RZ ;  /* 0x00000010c1057810 */ /* 0x010fe40007ffe1ff */
[----:B------:R-:W-:Y:S02]  /*10b00*/  SEL R4, RZ, 0x10, P3 ;  /* 0x00000010ff047807 */ /* 0x000fe40001800000 */
[----:B------:R-:W-:Y:S02]  /*10b10*/  LOP3.LUT R5, R5, 0xf, RZ, 0xc0, !PT ;  /* 0x0000000f05057812 */ /* 0x000fe400078ec0ff */
[C---:B------:R-:W-:Y:S02]  /*10b20*/  ISETP.NE.U32.AND P5, PT, R4.reuse, RZ, PT ;  /* 0x000000ff0400720c */ /* 0x040fe40003fa5070 */
[----:B--2---:R-:W-:Y:S02]  /*10b30*/  IADD3 R20, P1, P0, R5, R2, R13 ;  /* 0x0000000205147210 */ /* 0x004fe4000783e00d */
[----:B------:R-:W-:Y:S02]  /*10b40*/  IADD3 R4, -R4, 0x10, RZ ;  /* 0x0000001004047810 */ /* 0x000fe40007ffe1ff */
[----:B------:R-:W-:Y:S02]  /*10b50*/  IADD3.X R21, RZ, R12, R14, P1, P0 ;  /* 0x0000000cff157210 */ /* 0x000fe40000fe040e */
[----:B------:R-:W-:Y:S02]  /*10b60*/  IADD3 R14, P2, R3, R23, RZ ;  /* 0x00000017030e7210 */ /* 0x000fe40007f5e0ff */
[----:B------:R-:W-:Y:S02]  /*10b70*/  LOP3.LUT R4, R4, 0xf, RZ, 0xc0, !PT ;  /* 0x0000000f04047812 */ /* 0x000fe400078ec0ff */
[----:B------:R-:W-:Y:S02]  /*10b80*/  SEL R13, RZ, 0x10, P4 ;  /* 0x00000010ff0d7807 */ /* 0x000fe40002000000 */
[----:B------:R-:W-:Y:S01]  /*10b90*/  IADD3 R28, P1, P0, R4, R2, R15 ;  /* 0x00000002041c7210 */ /* 0x000fe2000783e00f */
[----:B------:R-:W-:Y:S01]  /*10ba0*/  IMAD.X R15, R0, 0x1, R30, P2 ;  /* 0x00000001000f7824 */ /* 0x000fe200010e061e */
[----:B------:R-:W-:Y:S02]  /*10bb0*/  IADD3 R4, -R13, 0x10, RZ ;  /* 0x000000100d047810 */ /* 0x000fe40007ffe1ff */
[----:B------:R-:W-:Y:S02]  /*10bc0*/  ISETP.NE.U32.AND P2, PT, R193, RZ, PT ;  /* 0x000000ffc100720c */ /* 0x000fe40003f45070 */
[----:B------:R2:W-:Y:S01]  /*10bd0*/  LDGSTS.E.BYPASS.LTC128B.128 [R192+0x4100], [R14.64], !P4 ;  /* 0x041000000ec07fae */ /* 0x0005e2000e101d4a */
[----:B------:R-:W-:Y:S02]  /*10be0*/  LOP3.LUT R4, R4, 0xf, RZ, 0xc0, !PT ;  /* 0x0000000f04047812 */ /* 0x000fe400078ec0ff */
[----:B------:R-:W-:Y:S02]  /*10bf0*/  IADD3.X R29, RZ, R12, R22, P1, P0 ;  /* 0x0000000cff1d7210 */ /* 0x000fe40000fe0416 */
[----:B------:R-:W-:Y:S02]  /*10c00*/  IADD3 R2, P1, P0, R4, R2, R23 ;  /* 0x0000000204027210 */ /* 0x000fe4000783e017 */
[C---:B---3--:R-:W-:Y:S03]  /*10c10*/  HMMA.16816.F32 R4, R32.reuse, R8, RZ ;  /* 0x000000082004723c */ /* 0x048fe600000018ff */
[----:B------:R-:W-:Y:S01]  /*10c20*/  IADD3.X R3, RZ, R12, R30, P1, P0 ;  /* 0x0000000cff037210 */ /* 0x000fe20000fe041e */
[----:B------:R3:W-:Y:S01]  /*10c30*/  LDGSTS.E.BYPASS.LTC128B.128.ZFILL [R192+0x1100], [R20.64], P2 ;  /* 0x0110000014c07fae */ /* 0x0007e20009141d4a */
[----:B------:R-:W-:Y:S03]  /*10c40*/  ISETP.NE.U32.AND P0, PT, R13, RZ, PT ;  /* 0x000000ff0d00720c */ /* 0x000fe60003f05070 */
[C---:B------:R-:W-:Y:S01]  /*10c50*/  HMMA.16816.F32 R8, R32.reuse, R10, RZ ;  /* 0x0000000a2008723c */ /* 0x040fe200000018ff */
[----:B------:R4:W-:Y:S09]  /*10c60*/  LDGSTS.E.BYPASS.LTC128B.128.ZFILL [R192+0x3100], [R28.64], P5 ;  /* 0x031000001cc07fae */ /* 0x0009f2000a941d4a */
[----:B------:R1:W-:Y:S01]  /*10c70*/  LDGSTS.E.BYPASS.LTC128B.128.ZFILL [R192+0x5100], [R2.64], P0 ;  /* 0x0510000002c07fae */ /* 0x0003e20008141d4a */
[----:B------:R-:W-:Y:S01]  /*10c80*/  ISETP.GT.AND P0, PT, R197, R217, PT ;  /* 0x000000d9c500720c */ /* 0x000fe20003f04270 */
[C---:B--2---:R-:W-:Y:S03]  /*10c90*/  HMMA.16816.F32 R12, R32.reuse, R16, RZ ;  /* 0x00000010200c723c */ /* 0x044fe600000018ff */
[----:B------:R-:W0:Y:S05]  /*10ca0*/  LDGDEPBAR ;  /* 0x00000000000079af */ /* 0x000e2a0000000000 */
[C---:B------:R-:W-:Y:S08]  /*10cb0*/  HMMA.16816.F32 R16, R32.reuse, R18, RZ ;  /* 0x000000122010723c */ /* 0x040ff000000018ff */
[C---:B-1-3--:R-:W-:Y:S08]  /*10cc0*/  HMMA.16816.F32 R20, R32.reuse, R24, RZ ;  /* 0x000000182014723c */ /* 0x04aff000000018ff */
[C---:B------:R-:W-:Y:S08]  /*10cd0*/  HMMA.16816.F32 R24, R32.reuse, R26, RZ ;  /* 0x0000001a2018723c */ /* 0x040ff000000018ff */
[C---:B----4-:R-:W-:Y:S08]  /*10ce0*/  HMMA.16816.F32 R28, R32.reuse, R148, RZ ;  /* 0x00000094201c723c */ /* 0x050ff000000018ff */
[----:B------:R-:W-:Y:S01]  /*10cf0*/  HMMA.16816.F32 R32, R32, R150, RZ ;  /* 0x000000962020723c */ /* 0x000fe200000018ff */
[----:B------:R-:W-:Y:S07]  /*10d00*/  LDSM.16.M88.4 R148, [R179] ;  /* 0x00000000b394783b */ /* 0x000fee0000000200 */
[C---:B------:R-:W-:Y:S08]  /*10d10*/  HMMA.16816.F32 R4, R152.reuse, R156, R4 ;  /* 0x0000009c9804723c */ /* 0x040ff00000001804 */
[C---:B------:R-:W-:Y:S01]  /*10d20*/  HMMA.16816.F32 R8, R152.reuse, R158, R8 ;  /* 0x0000009e9808723c */ /* 0x040fe20000001808 */
[----:B------:R-:W1:Y:S07]  /*10d30*/  LDSM.16.M88.4 R156, [R175] ;  /* 0x00000000af9c783b */ /* 0x000e6e0000000200 */
[C---:B------:R-:W-:Y:S08]  /*10d40*/  HMMA.16816.F32 R12, R152.reuse, R160, R12 ;  /* 0x000000a0980c723c */ /* 0x040ff0000000180c */
[C---:B------:R-:W-:Y:S01]  /*10d50*/  HMMA.16816.F32 R16, R152.reuse, R162, R16 ;  /* 0x000000a29810723c */ /* 0x040fe20000001810 */
[----:B------:R-:W2:Y:S07]  /*10d60*/  LDSM.16.M88.4 R160, [R175+0x800] ;  /* 0x00080000afa0783b */ /* 0x000eae0000000200 */
[C---:B------:R-:W-:Y:S08]  /*10d70*/  HMMA.16816.F32 R20, R152.reuse, R164, R20 ;  /* 0x000000a49814723c */ /* 0x040ff00000001814 */
[C---:B------:R-:W-:Y:S01]  /*10d80*/  HMMA.16816.F32 R24, R152.reuse, R166, R24 ;  /* 0x000000a69818723c */ /* 0x040fe20000001818 */
[----:B------:R-:W-:Y:S07]  /*10d90*/  LDSM.16.M88.4 R164, [R175+0x1800] ;  /* 0x00180000afa4783b */ /* 0x000fee0000000200 */
[C---:B------:R-:W-:Y:S08]  /*10da0*/  HMMA.16816.F32 R28, R152.reuse, R168, R28 ;  /* 0x000000a8981c723c */ /* 0x040ff0000000181c */
[----:B------:R-:W-:Y:S01]  /*10db0*/  HMMA.16816.F32 R32, R152, R170, R32 ;  /* 0x000000aa9820723c */ /* 0x000fe20000001820 */
[----:B------:R-:W3:Y:S07]  /*10dc0*/  LDSM.16.M88.4 R152, [R175+0x1000] ;  /* 0x00100000af98783b */ /* 0x000eee0000000200 */
[C---:B-1----:R-:W-:Y:S08]  /*10dd0*/  HMMA.16816.F32 R4, R148.reuse, R156, R4 ;  /* 0x0000009c9404723c */ /* 0x042ff00000001804 */
[C---:B------:R-:W-:Y:S01]  /*10de0*/  HMMA.16816.F32 R8, R148.reuse, R158, R8 ;  /* 0x0000009e9408723c */ /* 0x040fe20000001808 */
[----:B------:R-:W-:Y:S07]  /*10df0*/  LDSM.16.M88.4 R156, [R172] ;  /* 0x00000000ac9c783b */ /* 0x000fee0000000200 */
[C---:B--2---:R-:W-:Y:S08]  /*10e00*/  HMMA.16816.F32 R12, R148.reuse, R160, R12 ;  /* 0x000000a0940c723c */ /* 0x044ff0000000180c */
[C---:B------:R-:W-:Y:S01]  /*10e10*/  HMMA.16816.F32 R16, R148.reuse, R162, R16 ;  /* 0x000000a29410723c */ /* 0x040fe20000001810 */
[----:B------:R-:W-:Y:S07]  /*10e20*/  LDSM.16.M88.4 R160, [R172+0x800] ;  /* 0x00080000aca0783b */ /* 0x000fee0000000200 */
[C---:B---3--:R-:W-:Y:S08]  /*10e30*/  HMMA.16816.F32 R20, R148.reuse, R152, R20 ;  /* 0x000000989414723c */ /* 0x048ff00000001814 */
[C---:B------:R-:W-:Y:S01]  /*10e40*/  HMMA.16816.F32 R24, R148.reuse, R154, R24 ;  /* 0x0000009a9418723c */ /* 0x040fe20000001818 */
[----:B------:R-:W1:Y:S07]  /*10e50*/  LDSM.16.M88.4 R152, [R178] ;  /* 0x00000000b298783b */ /* 0x000e6e0000000200 */
[C---:B------:R-:W-:Y:S08]  /*10e60*/  HMMA.16816.F32 R28, R148.reuse, R164, R28 ;  /* 0x000000a4941c723c */ /* 0x040ff0000000181c */
[----:B------:R-:W-:Y:S01]  /*10e70*/  HMMA.16816.F32 R32, R148, R166, R32 ;  /* 0x000000a69420723c */ /* 0x000fe20000001820 */
[----:B------:R-:W2:Y:S05]  /*10e80*/  LDSM.16.M88.4 R148, [R172+0x1000] ;  /* 0x00100000ac94783b */ /* 0x000eaa0000000200 */
[----:B------:R-:W3:Y:S02]  /*10e90*/  LDSM.16.M88.4 R164, [R172+0x1800] ;  /* 0x00180000aca4783b */ /* 0x000ee40000000200 */
        /* <DEDUP_REMOVED lines=9> */
[C---:B---3--:R-:W-:Y:S08]  /*10f30*/  HMMA.16816.F32 R28, R152.reuse, R164, R28 ;  /* 0x000000a4981c723c */ /* 0x048ff0000000181c */
[----:B------:R-:W-:Y:S01]  /*10f40*/  HMMA.16816.F32 R32, R152, R166, R32 ;  /* 0x000000a69820723c */ /* 0x000fe20000001820 */
[----:B------:R-:W2:Y:S05]  /*10f50*/  LDSM.16.M88.4 R152, [R145+0x3000] ;  /* 0x003000009198783b */ /* 0x000eaa0000000200 */
[----:B------:R-:W3:Y:S02]  /*10f60*/  LDSM.16.M88.4 R164, [R145+0x3800] ;  /* 0x0038000091a4783b */ /* 0x000ee40000000200 */
[C---:B-1----:R-:W-:Y:S08]  /*10f70*/  HMMA.16816.F32 R4, R148.reuse, R156, R4 ;  /* 0x0000009c9404723c */ /* 0x042ff00000001804 */
[C---:B------:R-:W-:Y:S01]  /*10f80*/  HMMA.16816.F32 R8, R148.reuse, R158, R8 ;  /* 0x0000009e9408723c */ /* 0x040fe20000001808 */
[----:B------:R-:W-:Y:S07]  /*10f90*/  LDSM.16.M88.4 R156, [R188] ;  /* 0x00000000bc9c783b */ /* 0x000fee0000000200 */
[C---:B------:R-:W-:Y:S08]  /*10fa0*/  HMMA.16816.F32 R12, R148.reuse, R160, R12 ;  /* 0x000000a0940c723c */ /* 0x040ff0000000180c */
[C---:B------:R-:W-:Y:S01]  /*10fb0*/  HMMA.16816.F32 R16, R148.reuse, R162, R16 ;  /* 0x000000a29410723c */ /* 0x040fe20000001810 */
[----:B------:R-:W-:Y:S07]  /*10fc0*/  LDSM.16.M88.4 R160, [R187] ;  /* 0x00000000bba0783b */ /* 0x000fee0000000200 */
[C---:B--2---:R-:W-:Y:S08]  /*10fd0*/  HMMA.16816.F32 R20, R148.reuse, R152, R20 ;  /* 0x000000989414723c */ /* 0x044ff00000001814 */
[C---:B------:R-:W-:Y:S01]  /*10fe0*/  HMMA.16816.F32 R24, R148.reuse, R154, R24 ;  /* 0x0000009a9418723c */ /* 0x040fe20000001818 */
[----:B------:R-:W1:Y:S07]  /*10ff0*/  LDSM.16.M88.4 R152, [R177+0x4000] ;  /* 0x00400000b198783b */ /* 0x000e6e0000000200 */
[C---:B---3--:R-:W-:Y:S08]  /*11000*/  HMMA.16816.F32 R28, R148.reuse, R164, R28 ;  /* 0x000000a4941c723c */ /* 0x048ff0000000181c */
[----:B------:R-:W-:Y:S01]  /*11010*/  HMMA.16816.F32 R32, R148, R166, R32 ;  /* 0x000000a69420723c */ /* 0x000fe20000001820 */
[----:B------:R-:W2:Y:S05]  /*11020*/  LDSM.16.M88.4 R148, [R186] ;  /* 0x00000000ba94783b */ /* 0x000eaa0000000200 */
[----:B------:R-:W3:Y:S02]  /*11030*/  LDSM.16.M88.4 R164, [R185] ;  /* 0x00000000b9a4783b */ /* 0x000ee40000000200 */
        /* <DEDUP_REMOVED lines=78> */
[----:B------:R-:W-:Y:S04]  /*11520*/  DEPBAR.LE SB0, 0x0 ;  /* 0x000080000000791a */ /* 0x000fe80000000000 */
[----:B------:R-:W-:Y:S01]  /*11530*/  BAR.SYNC.DEFER_BLOCKING 0x0 ;  /* 0x0000000000007b1d */ /* 0x000fe20000010000 */
[C---:B-1----:R-:W-:Y:S08]  /*11540*/  HMMA.16816.F32 R4, R152.reuse, R156, R4 ;  /* 0x0000009c9804723c */ /* 0x042ff00000001804 */
[C---:B------:R-:W-:Y:S08]  /*11550*/  HMMA.16816.F32 R8, R152.reuse, R158, R8 ;  /* 0x0000009e9808723c */ /* 0x040ff00000001808 */
[C---:B------:R-:W-:Y:S08]  /*11560*/  HMMA.16816.F32 R12, R152.reuse, R160, R12 ;  /* 0x000000a0980c723c */ /* 0x040ff0000000180c */
[C---:B------:R-:W-:Y:S08]  /*11570*/  HMMA.16816.F32 R16, R152.reuse, R162, R16 ;  /* 0x000000a29810723c */ /* 0x040ff00000001810 */
[C---:B--2---:R-:W-:Y:S08]  /*11580*/  HMMA.16816.F32 R20, R152.reuse, R148, R20 ;  /* 0x000000949814723c */ /* 0x044ff00000001814 */
[C---:B------:R-:W-:Y:S08]  /*11590*/  HMMA.16816.F32 R24, R152.reuse, R150, R24 ;  /* 0x000000969818723c */ /* 0x040ff00000001818 */
[C---:B---3--:R-:W-:Y:S08]  /*115a0*/  HMMA.16816.F32 R28, R152.reuse, R164, R28 ;  /* 0x000000a4981c723c */ /* 0x048ff0000000181c */
[----:B------:R-:W-:Y:S01]  /*115b0*/  HMMA.16816.F32 R32, R152, R166, R32 ;  /* 0x000000a69820723c */ /* 0x000fe20000001820 */
[----:B------:R-:W-:Y:S07]  /*115c0*/  @!UPT UIADD3 URZ, URZ, URZ, URZ ;  /* 0x0000003f3f3ff290 */ /* 0x000fee000fffe03f */
[----:B------:R-:W-:-:S11]  /*115d0*/  @!P0 BRA `(.L_x_271) ;  /* 0x0000046000008947 */ /* 0x000fd60003800000 */
[----:B------:R-:W-:Y:S01]  /*115e0*/  IMAD.MOV.U32 R0, RZ, RZ, 0x1 ;  /* 0x00000001ff007424 */ /* 0x000fe200078e00ff */
[----:B------:R-:W-:Y:S01]  /*115f0*/  ISETP.GT.AND P0, PT, R213, 0x3f, PT ;  /* 0x0000003fd500780c */ /* 0x000fe20003f04270 */
[----:B------:R-:W-:Y:S01]  /*11600*/  IMAD R2, R197, 0x40, R235 ;  /* 0x00000040c5027824 */ /* 0x000fe200078e02eb */
[C---:B------:R-:W-:Y:S01]  /*11610*/  SHF.L.U64.HI R156, R209.reuse, 0x1, R224 ;  /* 0x00000001d19c7819 */ /* 0x040fe200000102e0 */
[----:B------:R-:W-:Y:S01]  /*11620*/  IMAD.MOV.U32 R194, RZ, RZ, RZ ;  /* 0x000000ffffc27224 */ /* 0x000fe200078e00ff */
[----:B------:R-:W-:Y:S01]  /*11630*/  ISETP.NE.AND P1, PT, R0, c[0x0][0x2b8], PT ;  /* 0x0000ae0000007a0c */ /* 0x000fe20003f25270 */
[----:B------:R-:W-:Y:S01]  /*11640*/  IMAD.SHL.U32 R154, R209, 0x2, RZ ;  /* 0x00000002d19a7824 */ /* 0x000fe200078e00ff */
[----:B------:R-:W-:Y:S01]  /*11650*/  IADD3 R2, R2, -0x40, R213 ;  /* 0xffffffc002027810 */ /* 0x000fe20007ffe0d5 */
[C---:B------:R-:W-:Y:S01]  /*11660*/  IMAD.SHL.U32 R153, R208.reuse, 0x2, RZ ;  /* 0x00000002d0997824 */ /* 0x040fe200078e00ff */
[----:B------:R-:W-:Y:S01]  /*11670*/  SHF.L.U64.HI R155, R208, 0x1, R225 ;  /* 0x00000001d09b7819 */ /* 0x000fe200000102e1 */
[C---:B------:R-:W-:Y:S01]  /*11680*/  IMAD.SHL.U32 R151, R210.reuse, 0x2, RZ ;  /* 0x00000002d2977824 */ /* 0x040fe200078e00ff */
[----:B------:R-:W-:Y:S01]  /*11690*/  SHF.L.U64.HI R152, R210, 0x1, R211 ;  /* 0x00000001d2987819 */ /* 0x000fe200000102d3 */
[----:B------:R-:W-:Y:S06]  /*116a0*/  IMAD.MOV.U32 R0, RZ, RZ, R2 ;  /* 0x000000ffff007224 */ /* 0x000fec00078e0002 */
        /* <DEDUP_REMOVED lines=8> */
[----:B------:R-:W-:Y:S01]  /*11730*/  IMAD.WIDE.U32 R2, R196, c[0x0][0x1e0], RZ ;  /* 0x00007800c4027a25 */ /* 0x000fe200078e00ff */
        /* <DEDUP_REMOVED lines=15> */
.L_x_350:
        /* <DEDUP_REMOVED lines=18> */
.L_x_351:
[C---:B---3--:R-:W-:Y:S02]  /*11950*/  IADD3 R2, -R193.reuse, 0x10, RZ ;  /* 0x00000010c1027810 */ /* 0x048fe40007ffe1ff */
[----:B------:R-:W-:Y:S02]  /*11960*/  ISETP.NE.U32.AND P0, PT, R193, RZ, PT ;  /* 0x000000ffc100720c */ /* 0x000fe40003f05070 */
[----:B------:R-:W-:Y:S04]  /*11970*/  LOP3.LUT R2, R2, 0xf, RZ, 0xc0, !PT ;  /* 0x0000000f02027812 */ /* 0x000fe800078ec0ff */
[----:B--2---:R-:W-:Y:S04]  /*11980*/  IADD3 R2, P2, P1, R2, R0, R151 ;  /* 0x0000000002027210 */ /* 0x004fe8000795e097 */
[----:B----4-:R-:W-:Y:S02]  /*11990*/  IADD3.X R3, RZ, R100, R152, P2, P1 ;  /* 0x00000064ff037210 */ /* 0x010fe400017e2498 */
[----:B------:R-:W-:Y:S03]  /*119a0*/  IADD3 R148, P1, R0, R153, RZ ;  /* 0x0000009900947210 */ /* 0x000fe60007f3e0ff */
[----:B------:R-:W-:Y:S01]  /*119b0*/  @!PT LDS RZ, [RZ] ;  /* 0x00000000fffff984 */ /* 0x000fe20000000800 */
[----:B------:R-:W-:Y:S01]  /*119c0*/  @!PT LDS RZ, [RZ] ;  /* 0x00000000fffff984 */ /* 0x000fe20000000800 */
[----:B------:R-:W-:Y:S01]  /*119d0*/  @!PT LDS RZ, [RZ] ;  /* 0x00000000fffff984 */ /* 0x000fe20000000800 */
[----:B------:R2:W-:Y:S02]  /*119e0*/  LDGSTS.E.BYPASS.LTC128B.128.ZFILL [R192+0x7100], [R2.64], P0 ;  /* 0x0710000002c07fae */ /* 0x0005e40008141d4a */
[----:B------:R-:W-:Y:S05]  /*119f0*/  IMAD.X R149, R100, 0x1, R155, P1 ;  /* 0x0000000164957824 */ /* 0x000fea00008e069b */
[----:B------:R3:W-:Y:S01]  /*11a00*/  LDGSTS.E.BYPASS.LTC128B.128 [R192+0x9100], [R148.64], !P3 ;  /* 0x0910000094c07fae */ /* 0x0007e2000d901d4a */
[----:B--2---:R-:W-:Y:S05]  /*11a10*/  IADD3 R2, P0, R0, R154, RZ ;  /* 0x0000009a00027210 */ /* 0x004fea0007f1e0ff */
[----:B------:R-:W-:Y:S05]  /*11a20*/  IMAD.X R3, R100, 0x1, R156, P0 ;  /* 0x0000000164037824 */ /* 0x000fea00000e069c */
[----:B------:R3:W-:Y:S03]  /*11a30*/  LDGSTS.E.BYPASS.LTC128B.128 [R192+0xb100], [R2.64], !P4 ;  /* 0x0b10000002c07fae */ /* 0x0007e6000e101d4a */
.L_x_271:
[----:B------:R-:W-:Y:S05]  /*11a40*/  BSYNC B0 ;  /* 0x0000000000007941 */ /* 0x000fea0003800000 */
.L_x_270:
[----:B---3--:R-:W-:Y:S01]  /*11a50*/  FMNMX.FTZ R2, R4, R104, !PT ;  /* 0x0000006804027209 */ /* 0x008fe20007810000 */
        /* <DEDUP_REMOVED lines=33> */
[----:B------:R-:W2:Y:S02]  /*11c70*/  SHFL.BFLY PT, R0, R100, 0x2, 0x1f ;  /* 0x0c401f0064007f89 */ /* 0x000ea400000e0000 */
[----:B--2---:R-:W-:Y:S05]  /*11c80*/  FMNMX.FTZ R0, R100, R0, !PT ;  /* 0x0000000064007209 */ /* 0x004fea0007810000 */
[----:B------:R-:W2:Y:S02]  /*11c90*/  SHFL.BFLY PT, R2, R0, 0x1, 0x1f ;  /* 0x0c201f0000027f89 */ /* 0x000ea400000e0000 */
[----:B-12---:R-:W-:Y:S02]  /*11ca0*/  FMNMX.FTZ R101, R0, R2, !PT ;  /* 0x0000000200657209 */ /* 0x006fe40007810000 */
[----:B------:R-:W1:Y:S02]  /*11cb0*/  SHFL.BFLY PT, R0, R148, 0x2, 0x1f ;  /* 0x0c401f0094007f89 */ /* 0x000e6400000e0000 */
[----:B-1----:R-:W-:Y:S05]  /*11cc0*/  FMNMX.FTZ R100, R148, R0, !PT ;  /* 0x0000000094647209 */ /* 0x002fea0007810000 */
[----:B------:R1:W2:Y:S02]  /*11cd0*/  SHFL.BFLY PT, R0, R100, 0x1, 0x1f ;  /* 0x0c201f0064007f89 */ /* 0x0002a400000e0000 */
.L_x_352:
[----:B--2---:R-:W-:Y:S01]  /*11ce0*/  FMNMX.FTZ R3, R0, R100, !PT ;  /* 0x0000006400037209 */ /* 0x004fe20007810000 */
[C---:B-1----:R-:W-:Y:S01]  /*11cf0*/  FMUL.FTZ R100, R101.reuse, c[0x0][0x2d0] ;  /* 0x0000b40065647a20 */ /* 0x042fe20000410000 */
[----:B------:R-:W-:Y:S01]  /*11d00*/  WARPSYNC 0xffffffff ;  /* 0xffffffff00007948 */ /* 0x000fe20003800000 */
[----:B------:R-:W-:Y:S01]  /*11d10*/  FADD.FTZ R0, -R101, R104 ;  /* 0x0000006865007221 */ /* 0x000fe20000010100 */
[----:B------:R-:W-:Y:S01]  /*11d20*/  ISETP.GT.AND P0, PT, R197, R217, PT ;  /* 0x000000d9c500720c */ /* 0x000fe20003f04270 */
[--C-:B------:R-:W-:Y:S02]  /*11d30*/  FFMA.FTZ R104, R4, c[0x0][0x2d0], -R100.reuse ;  /* 0x0000b40004687a23 */ /* 0x100fe40000010864 */
[----:B------:R-:W-:Y:S02]  /*11d40*/  FMUL.FTZ R0, R0, c[0x0][0x2d0] ;  /* 0x0000b40000007a20 */ /* 0x000fe40000410000 */
[--C-:B------:R-:W-:Y:S02]  /*11d50*/  FFMA.FTZ R159, R12, c[0x0][0x2d0], -R100.reuse ;  /* 0x0000b4000c9f7a23 */ /* 0x100fe40000010864 */
[----:B------:R-:W-:Y:S01]  /*11d60*/  MUFU.EX2 R2, R0 ;  /* 0x0000000000027308 */ /* 0x000fe20000000800 */
[--C-:B------:R-:W-:Y:S02]  /*11d70*/  FFMA.FTZ R5, R5, c[0x0][0x2d0], -R100.reuse ;  /* 0x0000b40005057a23 */ /* 0x100fe40000010864 */
[--C-:B------:R-:W-:Y:S02]  /*11d80*/  FFMA.FTZ R4, R8, c[0x0][0x2d0], -R100.reuse ;  /* 0x0000b40008047a23 */ /* 0x100fe40000010864 */
[--C-:B------:R-:W-:Y:S02]  /*11d90*/  FFMA.FTZ R158, R13, c[0x0][0x2d0], -R100.reuse ;  /* 0x0000b4000d9e7a23 */ /* 0x100fe40000010864 */
[--C-:B------:R-:W-:Y:S02]  /*11da0*/  FFMA.FTZ R157, R16, c[0x0][0x2d0], -R100.reuse ;  /* 0x0000b400109d7a23 */ /* 0x100fe40000010864 */
[--C-:B------:R-:W-:Y:S01]  /*11db0*/  FFMA.FTZ R167, R21, c[0x0][0x2d0], -R100.reuse ;  /* 0x0000b40015a77a23 */ /* 0x100fe20000010864 */
[----:B------:R-:W1:Y:S01]  /*11dc0*/  MUFU.EX2 R12, R104 ;  /* 0x00000068000c7308 */ /* 0x000e620000000800 */
[--C-:B------:R-:W-:Y:S02]  /*11dd0*/  FFMA.FTZ R166, R24, c[0x0][0x2d0], -R100.reuse ;  /* 0x0000b40018a67a23 */ /* 0x100fe40000010864 */
[--C-:B------:R-:W-:Y:S02]  /*11de0*/  FFMA.FTZ R165, R25, c[0x0][0x2d0], -R100.reuse ;  /* 0x0000b40019a57a23 */ /* 0x100fe40000010864 */
[--C-:B------:R-:W-:Y:S02]  /*11df0*/  FFMA.FTZ R171, R28, c[0x0][0x2d0], -R100.reuse ;  /* 0x0000b4001cab7a23 */ /* 0x100fe40000010864 */
[--C-:B------:R-:W-:Y:S02]  /*11e00*/  FFMA.FTZ R193, R29, c[0x0][0x2d0], -R100.reuse ;  /* 0x0000b4001dc17a23 */ /* 0x100fe40000010864 */
[--C-:B------:R-:W-:Y:S01]  /*11e10*/  FFMA.FTZ R198, R32, c[0x0][0x2d0], -R100.reuse ;  /* 0x0000b40020c67a23 */ /* 0x100fe20000010864 */
[----:B------:R-:W2:Y:S01]  /*11e20*/  MUFU.EX2 R8, R5 ;  /* 0x0000000500087308 */ /* 0x000ea20000000800 */
[--C-:B------:R-:W-:Y:S02]  /*11e30*/  FFMA.FTZ R9, R9, c[0x0][0x2d0], -R100.reuse ;  /* 0x0000b40009097a23 */ /* 0x100fe40000010864 */
[--C-:B------:R-:W-:Y:S02]  /*11e40*/  FFMA.FTZ R156, R17, c[0x0][0x2d0], -R100.reuse ;  /* 0x0000b400119c7a23 */ /* 0x100fe40000010864 */
[--C-:B------:R-:W-:Y:S02]  /*11e50*/  FFMA.FTZ R168, R20, c[0x0][0x2d0], -R100.reuse ;  /* 0x0000b40014a87a23 */ /* 0x100fe40000010864 */
[----:B------:R-:W-:Y:S03]  /*11e60*/  FFMA.FTZ R100, R33, c[0x0][0x2d0], -R100 ;  /* 0x0000b40021647a23 */ /* 0x000fe60000010864 */
[----:B------:R3:W-:Y:S10]  /*11e70*/  MUFU.EX2 R13, R4 ;  /* 0x00000004000d7308 */ /* 0x0007f40000000800 */
[----:B------:R-:W4:Y:S10]  /*11e80*/  MUFU.EX2 R9, R9 ;  /* 0x0000000900097308 */ /* 0x000f340000000800 */
[----:B------:R-:W-:Y:S01]  /*11e90*/  MUFU.EX2 R100, R100 ;  /* 0x0000006400647308 */ /* 0x000fe20000000800 */
[----:B---3--:R-:W-:Y:S04]  /*11ea0*/  FMUL.FTZ R4, R3, c[0x0][0x2d0] ;  /* 0x0000b40003047a20 */ /* 0x008fe80000410000 */
[--C-:B------:R-:W-:Y:S02]  /*11eb0*/  FFMA.FTZ R195, R34, c[0x0][0x2d0], -R4.reuse ;  /* 0x0000b40022c37a23 */ /* 0x100fe40000010804 */
[--C-:B------:R-:W-:Y:S02]  /*11ec0*/  FFMA.FTZ R199, R35, c[0x0][0x2d0], -R4.reuse ;  /* 0x0000b40023c77a23 */ /* 0x100fe40000010804 */
[--C-:B------:R-:W-:Y:S02]  /*11ed0*/  FFMA.FTZ R6, R6, c[0x0][0x2d0], -R4.reuse ;  /* 0x0000b40006067a23 */ /* 0x100fe40000010804 */
        /* <DEDUP_REMOVED lines=8> */
[----:B------:R-:W3:Y:S01]  /*11f60*/  MUFU.EX2 R7, R7 ;  /* 0x0000000700077308 */ /* 0x000ee20000000800 */
[--C-:B------:R-:W-:Y:S02]  /*11f70*/  FFMA.FTZ R164, R27, c[0x0][0x2d0], -R4.reuse ;  /* 0x0000b4001ba47a23 */ /* 0x100fe40000010804 */
[--C-:B------:R-:W-:Y:S02]  /*11f80*/  FFMA.FTZ R169, R30, c[0x0][0x2d0], -R4.reuse ;  /* 0x0000b4001ea97a23 */ /* 0x100fe40000010804 */
[--C-:B------:R-:W-:Y:S02]  /*11f90*/  FFMA.FTZ R170, R31, c[0x0][0x2d0], -R4.reuse ;  /* 0x0000b4001faa7a23 */ /* 0x100fe40000010804 */
[--C-:B------:R-:W-:Y:S02]  /*11fa0*/  FFMA.FTZ R153, R14, c[0x0][0x2d0], -R4.reuse ;  /* 0x0000b4000e997a23 */ /* 0x100fe40000010804 */
[----:B------:R-:W-:Y:S02]  /*11fb0*/  FFMA.FTZ R152, R15, c[0x0][0x2d0], -R4 ;  /* 0x0000b4000f987a23 */ /* 0x000fe40000010804 */
[----:B------:R-:W-:Y:S10]  /*11fc0*/  MUFU.EX2 R201, R153 ;  /* 0x0000009900c97308 */ /* 0x000ff40000000800 */
[----:B------:R-:W-:Y:S01]  /*11fd0*/  MUFU.EX2 R153, R169 ;  /* 0x000000a900997308 */ /* 0x000fe20000000800 */
[----:B-1----:R-:W-:Y:S01]  /*11fe0*/  FFMA.FTZ R0, R2, R207, R12 ;  /* 0x000000cf02007223 */ /* 0x002fe2000001000c */
[----:B--2---:R-:W-:Y:S01]  /*11ff0*/  F2FP.PACK_AB R148, R8, R12 ;  /* 0x0000000c0894723e */ /* 0x004fe200000000ff */
[----:B------:R-:W-:Y:S01]  /*12000*/  FMUL.FTZ R32, R2, R108 ;  /* 0x0000006c02207220 */ /* 0x000fe20000410000 */
[----:B----4-:R-:W-:Y:S01]  /*12010*/  F2FP.PACK_AB R150, R9, R13 ;  /* 0x0000000d0996723e */ /* 0x010fe200000000ff */
[----:B------:R-:W-:Y:S01]  /*12020*/  FADD.FTZ R5, R8, R0 ;  /* 0x0000000008057221 */ /* 0x000fe20000010000 */
[----:B---3--:R-:W-:Y:S01]  /*12030*/  F2FP.PACK_AB R149, R7, R10 ;  /* 0x0000000a0795723e */ /* 0x008fe200000000ff */
[----:B------:R-:W-:Y:S02]  /*12040*/  FADD.FTZ R0, -R3, R105 ;  /* 0x0000006903007221 */ /* 0x000fe40000010100 */
[----:B------:R-:W-:Y:S02]  /*12050*/  FMUL.FTZ R33, R2, R109 ;  /* 0x0000006d02217220 */ /* 0x000fe40000410000 */
[----:B------:R-:W-:Y:S02]  /*12060*/  FMUL.FTZ R0, R0, c[0x0][0x2d0] ;  /* 0x0000b40000007a20 */ /* 0x000fe40000410000 */
[----:B------:R-:W-:Y:S02]  /*12070*/  FFMA.FTZ R105, R11, c[0x0][0x2d0], -R4 ;  /* 0x0000b4000b697a23 */ /* 0x000fe40000010804 */
[C---:B------:R-:W-:Y:S02]  /*12080*/  FMUL.FTZ R17, R2.reuse, R125 ;  /* 0x0000007d02117220 */ /* 0x040fe40000410000 */
[----:B------:R-:W1:Y:S01]  /*12090*/  MUFU.EX2 R0, R0 ;  /* 0x0000000000007308 */ /* 0x000e620000000800 */
[----:B------:R-:W-:Y:S02]  /*120a0*/  FADD.FTZ R4, R13, R5 ;  /* 0x000000050d047221 */ /* 0x000fe40000010000 */
[C---:B------:R-:W-:Y:S02]  /*120b0*/  FMUL.FTZ R5, R2.reuse, R137 ;  /* 0x0000008902057220 */ /* 0x040fe40000410000 */
[----:B------:R-:W-:Y:S02]  /*120c0*/  FADD.FTZ R160, R9, R4 ;  /* 0x0000000409a07221 */ /* 0x000fe40000010000 */
[C---:B------:R-:W-:Y:S02]  /*120d0*/  FMUL.FTZ R4, R2.reuse, R136 ;  /* 0x0000008802047220 */ /* 0x040fe40000410000 */
[C---:B------:R-:W-:Y:S01]  /*120e0*/  FMUL.FTZ R16, R2.reuse, R124 ;  /* 0x0000007c02107220 */ /* 0x040fe20000410000 */
[----:B------:R-:W-:Y:S01]  /*120f0*/  MUFU.EX2 R125, R104 ;  /* 0x00000068007d7308 */ /* 0x000fe20000000800 */
        /* <DEDUP_REMOVED lines=8> */
[C---:B-1----:R-:W-:Y:S02]  /*12180*/  FMUL.FTZ R34, R0.reuse, R110 ;  /* 0x0000006e00227220 */ /* 0x042fe40000410000 */
[C---:B------:R-:W-:Y:S02]  /*12190*/  FMUL.FTZ R35, R0.reuse, R111 ;  /* 0x0000006f00237220 */ /* 0x040fe40000410000 */
[----:B------:R-:W1:Y:S01]  /*121a0*/  LDSM.16.MT88.4 R108, [R146] ;  /* 0x00000000926c783b */ /* 0x000e620000004200 */
[C---:B------:R-:W-:Y:S01]  /*121b0*/  FMUL.FTZ R18, R0.reuse, R126 ;  /* 0x0000007e00127220 */ /* 0x040fe20000410000 */
[----:B------:R-:W-:Y:S01]  /*121c0*/  MUFU.EX2 R120, R166 ;  /* 0x000000a600787308 */ /* 0x000fe20000000800 */
[C---:B------:R-:W-:Y:S02]  /*121d0*/  FFMA.FTZ R6, R0.reuse, R200, R10 ;  /* 0x000000c800067223 */ /* 0x040fe4000001000a */
[C---:B------:R-:W-:Y:S02]  /*121e0*/  FMUL.FTZ R10, R0.reuse, R134 ;  /* 0x00000086000a7220 */ /* 0x040fe40000410000 */
[----:B------:R-:W-:Y:S02]  /*121f0*/  FADD.FTZ R124, R7, R6 ;  /* 0x00000006077c7221 */ /* 0x000fe40000010000 */
[C---:B------:R-:W-:Y:S02]  /*12200*/  FMUL.FTZ R6, R0.reuse, R138 ;  /* 0x0000008a00067220 */ /* 0x040fe40000410000 */
[C---:B------:R-:W-:Y:S01]  /*12210*/  FMUL.FTZ R7, R0.reuse, R139 ;  /* 0x0000008b00077220 */ /* 0x040fe20000410000 */
[----:B------:R-:W2:Y:S01]  /*12220*/  MUFU.EX2 R126, R105 ;  /* 0x00000069007e7308 */ /* 0x000ea20000000800 */
[C---:B------:R-:W-:Y:S02]  /*12230*/  FMUL.FTZ R11, R0.reuse, R135 ;  /* 0x00000087000b7220 */ /* 0x040fe40000410000 */
[C---:B------:R-:W-:Y:S01]  /*12240*/  FMUL.FTZ R14, R0.reuse, R130 ;  /* 0x00000082000e7220 */ /* 0x040fe20000410000 */
[----:B------:R-:W-:Y:S01]  /*12250*/  LDSM.16.MT88.4 R132, [R146+0x1800] ;  /* 0x001800009284783b */ /* 0x000fe20000004200 */
[C---:B------:R-:W-:Y:S02]  /*12260*/  FMUL.FTZ R15, R0.reuse, R131 ;  /* 0x00000083000f7220 */ /* 0x040fe40000410000 */
[C---:B------:R-:W-:Y:S02]  /*12270*/  FMUL.FTZ R19, R0.reuse, R127 ;  /* 0x0000007f00137220 */ /* 0x040fe40000410000 */
[C---:B------:R-:W-:Y:S01]  /*12280*/  FMUL.FTZ R22, R0.reuse, R122 ;  /* 0x0000007a00167220 */ /* 0x040fe20000410000 */
[----:B------:R-:W-:Y:S01]  /*12290*/  MUFU.EX2 R105, R156 ;  /* 0x0000009c00697308 */ /* 0x000fe20000000800 */
[C---:B------:R-:W-:Y:S02]  /*122a0*/  FMUL.FTZ R23, R0.reuse, R123 ;  /* 0x0000007b00177220 */ /* 0x040fe40000410000 */
[C---:B------:R-:W-:Y:S02]  /*122b0*/  FMUL.FTZ R26, R0.reuse, R118 ;  /* 0x00000076001a7220 */ /* 0x040fe40000410000 */
[----:B------:R-:W-:Y:S02]  /*122c0*/  FMUL.FTZ R27, R0, R119 ;  /* 0x00000077001b7220 */ /* 0x000fe40000410000 */
[C---:B------:R-:W-:Y:S02]  /*122d0*/  FMUL.FTZ R24, R2.reuse, R116 ;  /* 0x0000007402187220 */ /* 0x040fe40000410000 */
[C---:B------:R-:W-:Y:S01]  /*122e0*/  FMUL.FTZ R28, R2.reuse, R112 ;  /* 0x00000070021c7220 */ /* 0x040fe20000410000 */
[----:B------:R-:W-:Y:S01]  /*122f0*/  MUFU.EX2 R116, R157 ;  /* 0x0000009d00747308 */ /* 0x000fe20000000800 */
[----:B------:R-:W-:Y:S02]  /*12300*/  FMUL.FTZ R29, R2, R113 ;  /* 0x00000071021d7220 */ /* 0x000fe40000410000 */
[----:B------:R-:W-:Y:S01]  /*12310*/  FMUL.FTZ R30, R0, R114 ;  /* 0x00000072001e7220 */ /* 0x000fe20000410000 */
[----:B--2---:R-:W-:Y:S01]  /*12320*/  F2FP.PACK_AB R151, R126, R125 ;  /* 0x0000007d7e97723e */ /* 0x004fe200000000ff */
[----:B------:R-:W-:Y:S02]  /*12330*/  FMUL.FTZ R31, R0, R115 ;  /* 0x00000073001f7220 */ /* 0x000fe40000410000 */
[----:B------:R-:W-:Y:S01]  /*12340*/  LDSM.16.MT88.4 R112, [R146+0x800] ;  /* 0x000800009270783b */ /* 0x000fe20000004200 */
[C---:B------:R-:W-:Y:S02]  /*12350*/  FMUL.FTZ R36, R2.reuse, R36 ;  /* 0x0000002402247220 */ /* 0x040fe40000410000 */
[----:B------:R-:W-:Y:S01]  /*12360*/  FMUL.FTZ R37, R2, R37 ;  /* 0x0000002502257220 */ /* 0x000fe20000410000 */
[C---:B-1----:R-:W-:Y:S01]  /*12370*/  HMMA.16816.F32 R4, R148.reuse, R108, R4 ;  /* 0x0000006c9404723c */ /* 0x042fe20000001804 */
[----:B------:R-:W-:Y:S04]  /*12380*/  MUFU.EX2 R157, R162 ;  /* 0x000000a2009d7308 */ /* 0x000fe80000000800 */
[C---:B------:R-:W-:Y:S02]  /*12390*/  FMUL.FTZ R38, R0.reuse, R38 ;  /* 0x0000002600267220 */ /* 0x040fe40000410000 */
[----:B------:R-:W-:Y:S01]  /*123a0*/  FMUL.FTZ R39, R0, R39 ;  /* 0x0000002700277220 */ /* 0x000fe20000410000 */
[C---:B------:R-:W-:Y:S01]  /*123b0*/  HMMA.16816.F32 R8, R148.reuse, R110, R8 ;  /* 0x0000006e9408723c */ /* 0x040fe20000001808 */
[----:B------:R-:W1:Y:S02]  /*123c0*/  LDSM.16.MT88.4 R108, [R147] ;  /* 0x00000000936c783b */ /* 0x000e640000004200 */
[----:B------:R-:W-:Y:S01]  /*123d0*/  MUFU.EX2 R156, R161 ;  /* 0x000000a1009c7308 */ /* 0x000fe20000000800 */
[C---:B------:R-:W-:Y:S02]  /*123e0*/  FMUL.FTZ R40, R2.reuse, R40 ;  /* 0x0000002802287220 */ /* 0x040fe40000410000 */
[----:B------:R-:W-:Y:S02]  /*123f0*/  FMUL.FTZ R41, R2, R41 ;  /* 0x0000002902297220 */ /* 0x000fe40000410000 */
[C---:B------:R-:W-:Y:S04]  /*12400*/  FMUL.FTZ R42, R0.reuse, R42 ;  /* 0x0000002a002a7220 */ /* 0x040fe80000410000 */
[----:B------:R-:W-:Y:S01]  /*12410*/  FMUL.FTZ R43, R0, R43 ;  /* 0x0000002b002b7220 */ /* 0x000fe20000410000 */
[----:B------:R-:W-:Y:S01]  /*12420*/  MUFU.EX2 R200, R152 ;  /* 0x0000009800c87308 */ /* 0x000fe20000000800 */
[C---:B------:R-:W-:Y:S02]  /*12430*/  FMUL.FTZ R44, R2.reuse, R44 ;  /* 0x0000002c022c7220 */ /* 0x040fe40000410000 */
[----:B------:R-:W-:Y:S02]  /*12440*/  FMUL.FTZ R45, R2, R45 ;  /* 0x0000002d022d7220 */ /* 0x000fe40000410000 */
        /* <DEDUP_REMOVED lines=9> */
[----:B------:R-:W-:Y:S01]  /*124e0*/  MUFU.EX2 R154, R164 ;  /* 0x000000a4009a7308 */ /* 0x000fe20000000800 */
[C---:B------:R-:W-:Y:S02]  /*124f0*/  FMUL.FTZ R54, R0.reuse, R54 ;  /* 0x0000003600367220 */ /* 0x040fe40000410000 */
[----:B------:R-:W-:Y:S02]  /*12500*/  FMUL.FTZ R55, R0, R55 ;  /* 0x0000003700377220 */ /* 0x000fe40000410000 */
[C---:B------:R-:W-:Y:S02]  /*12510*/  FMUL.FTZ R56, R2.reuse, R56 ;  /* 0x0000003802387220 */ /* 0x040fe40000410000 */
[----:B------:R-:W-:Y:S01]  /*12520*/  FMUL.FTZ R57, R2, R57 ;  /* 0x0000003902397220 */ /* 0x000fe20000410000 */
[C---:B-1----:R-:W-:Y:S02]  /*12530*/  HMMA.16816.F32 R12, R148.reuse, R108, R12 ;  /* 0x0000006c940c723c */ /* 0x042fe4000000180c */
[----:B------:R-:W-:Y:S01]  /*12540*/  MUFU.EX2 R152, R170 ;  /* 0x000000aa00987308 */ /* 0x000fe20000000800 */
[C---:B------:R-:W-:Y:S02]  /*12550*/  FMUL.FTZ R58, R0.reuse, R58 ;  /* 0x0000003a003a7220 */ /* 0x040fe40000410000 */
[----:B------:R-:W-:Y:S02]  /*12560*/  FMUL.FTZ R59, R0, R59 ;  /* 0x0000003b003b7220 */ /* 0x000fe40000410000 */
[C---:B------:R-:W-:Y:S01]  /*12570*/  FMUL.FTZ R60, R2.reuse, R60 ;  /* 0x0000003c023c7220 */ /* 0x040fe20000410000 */
[C---:B------:R-:W-:Y:S01]  /*12580*/  HMMA.16816.F32 R16, R148.reuse, R110, R16 ;  /* 0x0000006e9410723c */ /* 0x040fe20000001810 */
[----:B------:R-:W1:Y:S03]  /*12590*/  LDSM.16.MT88.4 R108, [R174] ;  /* 0x00000000ae6c783b */ /* 0x000e660000004200 */
[----:B------:R-:W-:Y:S02]  /*125a0*/  FMUL.FTZ R61, R2, R61 ;  /* 0x0000003d023d7220 */ /* 0x000fe40000410000 */
[C---:B------:R-:W-:Y:S02]  /*125b0*/  FMUL.FTZ R62, R0.reuse, R62 ;  /* 0x0000003e003e7220 */ /* 0x040fe40000410000 */
[----:B------:R-:W-:Y:S04]  /*125c0*/  FMUL.FTZ R63, R0, R63 ;  /* 0x0000003f003f7220 */ /* 0x000fe80000410000 */
[C---:B------:R-:W-:Y:S02]  /*125d0*/  FMUL.FTZ R64, R2.reuse, R64 ;  /* 0x0000004002407220 */ /* 0x040fe40000410000 */
[----:B------:R-:W-:Y:S02]  /*125e0*/  FMUL.FTZ R65, R2, R65 ;  /* 0x0000004102417220 */ /* 0x000fe40000410000 */
        /* <DEDUP_REMOVED lines=12> */
[C---:B------:R-:W-:Y:S01]  /*126b0*/  FMUL.FTZ R78, R0.reuse, R78 ;  /* 0x0000004e004e7220 */ /* 0x040fe20000410000 */
[C---:B-1----:R-:W-:Y:S03]  /*126c0*/  HMMA.16816.F32 R20, R148.reuse, R108, R20 ;  /* 0x0000006c9414723c */ /* 0x042fe60000001814 */
[----:B------:R-:W-:Y:S02]  /*126d0*/  FMUL.FTZ R79, R0, R79 ;  /* 0x0000004f004f7220 */ /* 0x000fe40000410000 */
[C---:B------:R-:W-:Y:S02]  /*126e0*/  FMUL.FTZ R80, R2.reuse, R80 ;  /* 0x0000005002507220 */ /* 0x040fe40000410000 */
[----:B------:R-:W-:Y:S01]  /*126f0*/  FMUL.FTZ R81, R2, R81 ;  /* 0x0000005102517220 */ /* 0x000fe20000410000 */
[C---:B------:R-:W-:Y:S01]  /*12700*/  HMMA.16816.F32 R24, R148.reuse, R110, R24 ;  /* 0x0000006e9418723c */ /* 0x040fe20000001818 */
[----:B------:R-:W1:Y:S03]  /*12710*/  LDSM.16.MT88.4 R108, [R173] ;  /* 0x00000000ad6c783b */ /* 0x000e660000004200 */
[C---:B------:R-:W-:Y:S02]  /*12720*/  FMUL.FTZ R82, R0.reuse, R82 ;  /* 0x0000005200527220 */ /* 0x040fe40000410000 */
[----:B------:R-:W-:Y:S02]  /*12730*/  FMUL.FTZ R83, R0, R83 ;  /* 0x0000005300537220 */ /* 0x000fe40000410000 */
[C---:B------:R-:W-:Y:S04]  /*12740*/  FMUL.FTZ R84, R2.reuse, R84 ;  /* 0x0000005402547220 */ /* 0x040fe80000410000 */
        /* <DEDUP_REMOVED lines=8> */
[C---:B------:R-:W-:Y:S02]  /*127d0*/  FMUL.FTZ R93, R2.reuse, R93 ;  /* 0x0000005d025d7220 */ /* 0x040fe40000410000 */
[C---:B------:R-:W-:Y:S02]  /*127e0*/  FMUL.FTZ R96, R2.reuse, R96 ;  /* 0x0000006002607220 */ /* 0x040fe40000410000 */
[----:B------:R-:W-:Y:S02]  /*127f0*/  FMUL.FTZ R97, R2, R97 ;  /* 0x0000006102617220 */ /* 0x000fe40000410000 */
[----:B------:R-:W2:Y:S01]  /*12800*/  MUFU.EX2 R2, R158 ;  /* 0x0000009e00027308 */ /* 0x000ea20000000800 */
[C---:B------:R-:W-:Y:S02]  /*12810*/  FMUL.FTZ R94, R0.reuse, R94 ;  /* 0x0000005e005e7220 */ /* 0x040fe40000410000 */
[C---:B------:R-:W-:Y:S02]  /*12820*/  FMUL.FTZ R95, R0.reuse, R95 ;  /* 0x0000005f005f7220 */ /* 0x040fe40000410000 */
[C---:B------:R-:W-:Y:S01]  /*12830*/  FMUL.FTZ R98, R0.reuse, R98 ;  /* 0x0000006200627220 */ /* 0x040fe20000410000 */
[C---:B-1----:R-:W-:Y:S03]  /*12840*/  HMMA.16816.F32 R28, R148.reuse, R108, R28 ;  /* 0x0000006c941c723c */ /* 0x042fe6000000181c */
[----:B------:R-:W-:Y:S01]  /*12850*/  FMUL.FTZ R99, R0, R99 ;  /* 0x0000006300637220 */ /* 0x000fe20000410000 */
[----:B------:R-:W1:Y:S01]  /*12860*/  MUFU.EX2 R158, R155 ;  /* 0x0000009b009e7308 */ /* 0x000e620000000800 */
[----:B------:R-:W-:Y:S03]  /*12870*/  FADD.FTZ R0, R104, R160 ;  /* 0x000000a068007221 */ /* 0x000fe60000010000 */
[C---:B------:R-:W-:Y:S01]  /*12880*/  HMMA.16816.F32 R32, R148.reuse, R110, R32 ;  /* 0x0000006e9420723c */ /* 0x040fe20000001820 */
[----:B------:R-:W3:Y:S05]  /*12890*/  LDSM.16.MT88.4 R108, [R146+0x2000] ;  /* 0x00200000926c783b */ /* 0x000eea0000004200 */
[----:B------:R-:W-:Y:S01]  /*128a0*/  MUFU.EX2 R155, R163 ;  /* 0x000000a3009b7308 */ /* 0x000fe20000000800 */
[----:B--2---:R-:W-:Y:S05]  /*128b0*/  FADD.FTZ R0, R2, R0 ;  /* 0x0000000002007221 */ /* 0x004fea0000010000 */
[----:B------:R-:W-:Y:S04]  /*128c0*/  FADD.FTZ R0, R116, R0 ;  /* 0x0000000074007221 */ /* 0x000fe80000010000 */
[C---:B------:R-:W-:Y:S01]  /*128d0*/  FADD.FTZ R0, R105.reuse, R0 ;  /* 0x0000000069007221 */ /* 0x040fe20000010000 */
[C---:B---3--:R-:W-:Y:S08]  /*128e0*/  HMMA.16816.F32 R36, R148.reuse, R108, R36 ;  /* 0x0000006c9424723c */ /* 0x048ff00000001824 */
[C---:B------:R-:W-:Y:S01]  /*128f0*/  HMMA.16816.F32 R40, R148.reuse, R110, R40 ;  /* 0x0000006e9428723c */ /* 0x040fe20000001828 */
[----:B------:R-:W2:Y:S07]  /*12900*/  LDSM.16.MT88.4 R108, [R147+0x2000] ;  /* 0x00200000936c783b */ /* 0x000eae0000004200 */
[C---:B--2---:R-:W-:Y:S08]  /*12910*/  HMMA.16816.F32 R44, R148.reuse, R108, R44 ;  /* 0x0000006c942c723c */ /* 0x044ff0000000182c */
        /* <DEDUP_REMOVED lines=17> */
[C---:B--2---:R-:W-:Y:S07]  /*12a30*/  HMMA.16816.F32 R92, R148.reuse, R108, R92 ;  /* 0x0000006c945c723c */ /* 0x044fee000000185c */
[----:B------:R-:W-:Y:S01]  /*12a40*/  F2FP.PACK_AB R108, R2, R104 ;  /* 0x00000068026c723e */ /* 0x000fe200000000ff */
[----:B------:R-:W-:Y:S01]  /*12a50*/  HMMA.16816.F32 R96, R148, R110, R96 ;  /* 0x0000006e9460723c */ /* 0x000fe20000001860 */
[----:B------:R-:W2:Y:S03]  /*12a60*/  MUFU.EX2 R104, R168 ;  /* 0x000000a800687308 */ /* 0x000ea60000000800 */
[----:B------:R-:W-:Y:S03]  /*12a70*/  F2FP.PACK_AB R109, R200, R201 ;  /* 0x000000c9c86d723e */ /* 0x000fe600000000ff */
[----:B------:R-:W-:Y:S02]  /*12a80*/  F2FP.PACK_AB R110, R105, R116 ;  /* 0x00000074696e723e */ /* 0x000fe400000000ff */
[----:B------:R-:W3:Y:S02]  /*12a90*/  LDSM.16.MT88.4 R116, [R147+0x800] ;  /* 0x000800009374783b */ /* 0x000ee40000004200 */
[----:B------:R-:W4:Y:S01]  /*12aa0*/  MUFU.EX2 R2, R167 ;  /* 0x000000a700027308 */ /* 0x000f220000000800 */
[----:B-1----:R-:W-:Y:S02]  /*12ab0*/  F2FP.PACK_AB R111, R158, R159 ;  /* 0x0000009f9e6f723e */ /* 0x002fe400000000ff */
[----:B------:R-:W-:Y:S05]  /*12ac0*/  F2FP.PACK_AB R149, R152, R153 ;  /* 0x000000999895723e */ /* 0x000fea00000000ff */
[C---:B------:R-:W-:Y:S02]  /*12ad0*/  HMMA.16816.F32 R4, R108.reuse, R112, R4 ;  /* 0x000000706c04723c */ /* 0x040fe40000001804 */
[----:B------:R-:W1:Y:S03]  /*12ae0*/  MUFU.EX2 R105, R165 ;  /* 0x000000a500697308 */ /* 0x000e660000000800 */
[----:B--2---:R-:W-:Y:S03]  /*12af0*/  FADD.FTZ R0, R104, R0 ;  /* 0x0000000068007221 */ /* 0x004fe60000010000 */
[C---:B------:R-:W-:Y:S01]  /*12b00*/  HMMA.16816.F32 R8, R108.reuse, R114, R8 ;  /* 0x000000726c08723c */ /* 0x040fe20000001808 */
[----:B------:R-:W2:Y:S03]  /*12b10*/  LDSM.16.MT88.4 R112, [R174+0x800] ;  /* 0x00080000ae70783b */ /* 0x000ea60000004200 */
[----:B----4-:R-:W-:Y:S04]  /*12b20*/  FADD.FTZ R0, R2, R0 ;  /* 0x0000000002007221 */ /* 0x010fe80000010000 */
[----:B------:R-:W-:Y:S04]  /*12b30*/  FADD.FTZ R0, R120, R0 ;  /* 0x0000000078007221 */ /* 0x000fe80000010000 */
[C---:B-1----:R-:W-:Y:S01]  /*12b40*/  FADD.FTZ R0, R105.reuse, R0 ;  /* 0x0000000069007221 */ /* 0x042fe20000010000 */
[C---:B---3--:R-:W-:Y:S08]  /*12b50*/  HMMA.16816.F32 R12, R108.reuse, R116, R12 ;  /* 0x000000746c0c723c */ /* 0x048ff0000000180c */
        /* <DEDUP_REMOVED lines=30> */
[----:B------:R-:W-:Y:S01]  /*12d40*/  HMMA.16816.F32 R96, R108, R118, R96 ;  /* 0x000000766c60723c */ /* 0x000fe20000001860 */
[----:B------:R-:W1:Y:S06]  /*12d50*/  LDSM.16.MT88.4 R116, [R147+0x1000] ;  /* 0x001000009374783b */ /* 0x000e6c0000004200 */
[----:B------:R-:W-:Y:S02]  /*12d60*/  F2FP.PACK_AB R110, R105, R120 ;  /* 0x00000078696e723e */ /* 0x000fe400000000ff */
[----:B------:R-:W3:Y:S01]  /*12d70*/  LDSM.16.MT88.4 R120, [R174+0x1000] ;  /* 0x00100000ae78783b */ /* 0x000ee20000004200 */
[----:B------:R-:W4:Y:S02]  /*12d80*/  MUFU.EX2 R105, R171 ;  /* 0x000000ab00697308 */ /* 0x000f240000000800 */
[----:B------:R-:W-:Y:S02]  /*12d90*/  F2FP.PACK_AB R108, R2, R104 ;  /* 0x00000068026c723e */ /* 0x000fe400000000ff */
[----:B------:R-:W-:Y:S02]  /*12da0*/  F2FP.PACK_AB R109, R156, R157 ;  /* 0x0000009d9c6d723e */ /* 0x000fe400000000ff */
[----:B------:R-:W-:Y:S04]  /*12db0*/  F2FP.PACK_AB R111, R154, R155 ;  /* 0x0000009b9a6f723e */ /* 0x000fe800000000ff */
[----:B------:R-:W5:Y:S03]  /*12dc0*/  MUFU.EX2 R2, R193 ;  /* 0x000000c100027308 */ /* 0x000f660000000800 */
[C---:B--2---:R-:W-:Y:S07]  /*12dd0*/  HMMA.16816.F32 R4, R108.reuse, R112, R4 ;  /* 0x000000706c04723c */ /* 0x044fee0000001804 */
[----:B------:R-:W2:Y:S01]  /*12de0*/  MUFU.EX2 R104, R198 ;  /* 0x000000c600687308 */ /* 0x000ea20000000800 */
[C---:B------:R-:W-:Y:S01]  /*12df0*/  HMMA.16816.F32 R8, R108.reuse, R114, R8 ;  /* 0x000000726c08723c */ /* 0x040fe20000001808 */
[----:B------:R-:W3:Y:S03]  /*12e00*/  LDSM.16.MT88.4 R112, [R173+0x1000] ;  /* 0x00100000ad70783b */ /* 0x000ee60000004200 */
[----:B----4-:R-:W-:Y:S04]  /*12e10*/  FADD.FTZ R0, R105, R0 ;  /* 0x0000000069007221 */ /* 0x010fe80000010000 */
[C---:B-1----:R-:W-:Y:S04]  /*12e20*/  HMMA.16816.F32 R12, R108.reuse, R116, R12 ;  /* 0x000000746c0c723c */ /* 0x042fe8000000180c */
[C---:B-----5:R-:W-:Y:S01]  /*12e30*/  FADD.FTZ R0, R2.reuse, R0 ;  /* 0x0000000002007221 */ /* 0x060fe20000010000 */
[----:B------:R-:W-:Y:S01]  /*12e40*/  F2FP.PACK_AB R148, R2, R105 ;  /* 0x000000690294723e */ /* 0x000fe200000000ff */
[----:B------:R-:W-:Y:S01]  /*12e50*/  FADD.FTZ R2, R125, R124 ;  /* 0x0000007c7d027221 */ /* 0x000fe20000010000 */
[----:B------:R-:W-:Y:S01]  /*12e60*/  MOV R105, R3 ;  /* 0x0000000300697202 */ /* 0x000fe20000000f00 */
[C---:B------:R-:W-:Y:S01]  /*12e70*/  HMMA.16816.F32 R16, R108.reuse, R118, R16 ;  /* 0x000000766c10723c */ /* 0x040fe20000001810 */
[----:B------:R-:W1:Y:S03]  /*12e80*/  LDSM.16.MT88.4 R116, [R146+0x3000] ;  /* 0x003000009274783b */ /* 0x000e660000004200 */
[----:B--2---:R-:W-:Y:S01]  /*12e90*/  F2FP.PACK_AB R150, R100, R104 ;  /* 0x000000686496723e */ /* 0x004fe200000000ff */
[----:B------:R-:W-:Y:S03]  /*12ea0*/  FADD.FTZ R0, R104, R0 ;  /* 0x0000000068007221 */ /* 0x000fe60000010000 */
[C---:B---3--:R-:W-:Y:S01]  /*12eb0*/  HMMA.16816.F32 R20, R108.reuse, R120, R20 ;  /* 0x000000786c14723c */ /* 0x048fe20000001814 */
[----:B------:R-:W-:Y:S03]  /*12ec0*/  MUFU.EX2 R104, R195 ;  /* 0x000000c300687308 */ /* 0x000fe60000000800 */
[----:B------:R-:W-:Y:S02]  /*12ed0*/  FADD.FTZ R207, R100, R0 ;  /* 0x0000000064cf7221 */ /* 0x000fe40000010000 */
[----:B------:R-:W-:Y:S02]  /*12ee0*/  FADD.FTZ R0, R126, R2 ;  /* 0x000000027e007221 */ /* 0x000fe40000010000 */
[C---:B------:R-:W-:Y:S01]  /*12ef0*/  HMMA.16816.F32 R24, R108.reuse, R122, R24 ;  /* 0x0000007a6c18723c */ /* 0x040fe20000001818 */
[----:B------:R-:W2:Y:S02]  /*12f00*/  LDSM.16.MT88.4 R120, [R147+0x3000] ;  /* 0x003000009378783b */ /* 0x000ea40000004200 */
[----:B------:R-:W3:Y:S01]  /*12f10*/  MUFU.EX2 R100, R199 ;  /* 0x000000c700647308 */ /* 0x000ee20000000800 */
[----:B------:R-:W-:Y:S04]  /*12f20*/  FADD.FTZ R0, R201, R0 ;  /* 0x00000000c9007221 */ /* 0x000fe80000010000 */
[C---:B------:R-:W-:Y:S01]  /*12f30*/  HMMA.16816.F32 R28, R108.reuse, R112, R28 ;  /* 0x000000706c1c723c */ /* 0x040fe2000000181c */
[----:B------:R-:W-:Y:S03]  /*12f40*/  LDSM.16.MT88.4 R124, [R147+0x1800] ;  /* 0x00180000937c783b */ /* 0x000fe60000004200 */
[----:B------:R-:W-:Y:S04]  /*12f50*/  FADD.FTZ R0, R200, R0 ;  /* 0x00000000c8007221 */ /* 0x000fe80000010000 */
[C---:B------:R-:W-:Y:S01]  /*12f60*/  HMMA.16816.F32 R32, R108.reuse, R114, R32 ;  /* 0x000000726c20723c */ /* 0x040fe20000001820 */
[----:B------:R-:W4:Y:S03]  /*12f70*/  LDSM.16.MT88.4 R112, [R174+0x3000] ;  /* 0x00300000ae70783b */ /* 0x000f260000004200 */
[----:B------:R-:W-:Y:S04]  /*12f80*/  FADD.FTZ R0, R159, R0 ;  /* 0x000000009f007221 */ /* 0x000fe80000010000 */
[----:B------:R-:W-:Y:S01]  /*12f90*/  FADD.FTZ R0, R158, R0 ;  /* 0x000000009e007221 */ /* 0x000fe20000010000 */
[C---:B-1----:R-:W-:Y:S03]  /*12fa0*/  HMMA.16816.F32 R36, R108.reuse, R116, R36 ;  /* 0x000000746c24723c */ /* 0x042fe60000001824 */
[----:B---3--:R-:W-:Y:S01]  /*12fb0*/  F2FP.PACK_AB R151, R100, R104 ;  /* 0x000000686497723e */ /* 0x008fe200000000ff */
[----:B------:R-:W-:Y:S04]  /*12fc0*/  FADD.FTZ R0, R157, R0 ;  /* 0x000000009d007221 */ /* 0x000fe80000010000 */
[C---:B------:R-:W-:Y:S01]  /*12fd0*/  HMMA.16816.F32 R40, R108.reuse, R118, R40 ;  /* 0x000000766c28723c */ /* 0x040fe20000001828 */
[----:B------:R-:W1:Y:S03]  /*12fe0*/  LDSM.16.MT88.4 R116, [R173+0x3000] ;  /* 0x00300000ad74783b */ /* 0x000e660000004200 */
[----:B------:R-:W-:Y:S04]  /*12ff0*/  FADD.FTZ R0, R156, R0 ;  /* 0x000000009c007221 */ /* 0x000fe80000010000 */
[C---:B--2---:R-:W-:Y:S04]  /*13000*/  HMMA.16816.F32 R44, R108.reuse, R120, R44 ;  /* 0x000000786c2c723c */ /* 0x044fe8000000182c */
[----:B------:R-:W-:Y:S04]  /*13010*/  FADD.FTZ R0, R155, R0 ;  /* 0x000000009b007221 */ /* 0x000fe80000010000 */
[C---:B------:R-:W-:Y:S01]  /*13020*/  HMMA.16816.F32 R48, R108.reuse, R122, R48 ;  /* 0x0000007a6c30723c */ /* 0x040fe20000001830 */
[----:B------:R-:W2:Y:S03]  /*13030*/  LDSM.16.MT88.4 R120, [R146+0x5000] ;  /* 0x005000009278783b */ /* 0x000ea60000004200 */
[----:B------:R-:W-:Y:S04]  /*13040*/  FADD.FTZ R0, R154, R0 ;  /* 0x000000009a007221 */ /* 0x000fe80000010000 */
[C---:B----4-:R-:W-:Y:S04]  /*13050*/  HMMA.16816.F32 R52, R108.reuse, R112, R52 ;  /* 0x000000706c34723c */ /* 0x050fe80000001834 */
[----:B------:R-:W-:Y:S04]  /*13060*/  FADD.FTZ R0, R153, R0 ;  /* 0x0000000099007221 */ /* 0x000fe80000010000 */
[C---:B------:R-:W-:Y:S01]  /*13070*/  HMMA.16816.F32 R56, R108.reuse, R114, R56 ;  /* 0x000000726c38723c */ /* 0x040fe20000001838 */
[----:B------:R-:W3:Y:S03]  /*13080*/  LDSM.16.MT88.4 R112, [R147+0x5000] ;  /* 0x005000009370783b */ /* 0x000ee60000004200 */
[----:B------:R-:W-:Y:S04]  /*13090*/  FADD.FTZ R0, R152, R0 ;  /* 0x0000000098007221 */ /* 0x000fe80000010000 */
[----:B------:R-:W-:Y:S01]  /*130a0*/  FADD.FTZ R2, R104, R0 ;  /* 0x0000000068027221 */ /* 0x000fe20000010000 */
[C---:B-1----:R-:W-:Y:S03]  /*130b0*/  HMMA.16816.F32 R60, R108.reuse, R116, R60 ;  /* 0x000000746c3c723c */ /* 0x042fe6000000183c */
[----:B------:R-:W-:Y:S01]  /*130c0*/  IADD3 R0, R197, -0x1, RZ ;  /* 0xffffffffc5007810 */ /* 0x000fe20007ffe0ff */
[----:B------:R-:W-:Y:S01]  /*130d0*/  FADD.FTZ R200, R100, R2 ;  /* 0x0000000264c87221 */ /* 0x000fe20000010000 */
[----:B------:R-:W-:Y:S02]  /*130e0*/  MOV R104, R101 ;  /* 0x0000006500687202 */ /* 0x000fe40000000f00 */
[----:B------:R-:W-:Y:S01]  /*130f0*/  MOV R197, R0 ;  /* 0x0000000000c57202 */ /* 0x000fe20000000f00 */
[C---:B------:R-:W-:Y:S01]  /*13100*/  HMMA.16816.F32 R64, R108.reuse, R118, R64 ;  /* 0x000000766c40723c */ /* 0x040fe20000001840 */
[----:B------:R-:W1:Y:S07]  /*13110*/  LDSM.16.MT88.4 R116, [R174+0x5000] ;  /* 0x00500000ae74783b */ /* 0x000e6e0000004200 */
[C---:B--2---:R-:W-:Y:S08]  /*13120*/  HMMA.16816.F32 R68, R108.reuse, R120, R68 ;  /* 0x000000786c44723c */ /* 0x044ff00000001844 */
[C---:B------:R-:W-:Y:S01]  /*13130*/  HMMA.16816.F32 R72, R108.reuse, R122, R72 ;  /* 0x0000007a6c48723c */ /* 0x040fe20000001848 */
[----:B------:R-:W2:Y:S07]  /*13140*/  LDSM.16.MT88.4 R120, [R173+0x5000] ;  /* 0x00500000ad78783b */ /* 0x000eae0000004200 */
[C---:B---3--:R-:W-:Y:S08]  /*13150*/  HMMA.16816.F32 R76, R108.reuse, R112, R76 ;  /* 0x000000706c4c723c */ /* 0x048ff0000000184c */
[C---:B------:R-:W-:Y:S08]  /*13160*/  HMMA.16816.F32 R80, R108.reuse, R114, R80 ;  /* 0x000000726c50723c */ /* 0x040ff00000001850 */
[C---:B-1----:R-:W-:Y:S08]  /*13170*/  HMMA.16816.F32 R84, R108.reuse, R116, R84 ;  /* 0x000000746c54723c */ /* 0x042ff00000001854 */
[C---:B------:R-:W-:Y:S01]  /*13180*/  HMMA.16816.F32 R88, R108.reuse, R118, R88 ;  /* 0x000000766c58723c */ /* 0x040fe20000001858 */
[----:B------:R-:W1:Y:S07]  /*13190*/  LDSM.16.MT88.4 R116, [R174+0x1800] ;  /* 0x00180000ae74783b */ /* 0x000e6e0000004200 */
[C---:B--2---:R-:W-:Y:S08]  /*131a0*/  HMMA.16816.F32 R92, R108.reuse, R120, R92 ;  /* 0x000000786c5c723c */ /* 0x044ff0000000185c */
[----:B------:R-:W-:Y:S01]  /*131b0*/  HMMA.16816.F32 R96, R108, R122, R96 ;  /* 0x0000007a6c60723c */ /* 0x000fe20000001860 */
[----:B------:R-:W2:Y:S07]  /*131c0*/  LDSM.16.MT88.4 R108, [R173+0x1800] ;  /* 0x00180000ad6c783b */ /* 0x000eae0000004200 */
[C---:B------:R-:W-:Y:S01]  /*131d0*/  HMMA.16816.F32 R136, R148.reuse, R132, R4 ;  /* 0x000000849488723c */ /* 0x040fe20000001804 */
[----:B------:R-:W3:Y:S07]  /*131e0*/  LDSM.16.MT88.4 R4, [R146+0x3800] ;  /* 0x003800009204783b */ /* 0x000eee0000004200 */
[C---:B------:R-:W-:Y:S01]  /*131f0*/  HMMA.16816.F32 R132, R148.reuse, R134, R8 ;  /* 0x000000869484723c */ /* 0x040fe20000001808 */
[----:B------:R-:W4:Y:S07]  /*13200*/  LDSM.16.MT88.4 R8, [R147+0x3800] ;  /* 0x003800009308783b */ /* 0x000f2e0000004200 */
[C---:B------:R-:W-:Y:S01]  /*13210*/  HMMA.16816.F32 R128, R148.reuse, R124, R12 ;  /* 0x0000007c9480723c */ /* 0x040fe2000000180c */
[----:B------:R-:W5:Y:S07]  /*13220*/  LDSM.16.MT88.4 R12, [R174+0x3800] ;  /* 0x00380000ae0c783b */ /* 0x000f6e0000004200 */
[C---:B------:R-:W-:Y:S01]  /*13230*/  HMMA.16816.F32 R124, R148.reuse, R126, R16 ;  /* 0x0000007e947c723c */ /* 0x040fe20000001810 */
[----:B------:R-:W4:Y:S07]  /*13240*/  LDSM.16.MT88.4 R16, [R173+0x3800] ;  /* 0x00380000ad10783b */ /* 0x000f2e0000004200 */
[C---:B-1----:R-:W-:Y:S08]  /*13250*/  HMMA.16816.F32 R120, R148.reuse, R116, R20 ;  /* 0x000000749478723c */ /* 0x042ff00000001814 */
[C---:B------:R-:W-:Y:S08]  /*13260*/  HMMA.16816.F32 R116, R148.reuse, R118, R24 ;  /* 0x000000769474723c */ /* 0x040ff00000001818 */
[C---:B--2---:R-:W-:Y:S08]  /*13270*/  HMMA.16816.F32 R112, R148.reuse, R108, R28 ;  /* 0x0000006c9470723c */ /* 0x044ff0000000181c */
[C---:B------:R-:W-:Y:S08]  /*13280*/  HMMA.16816.F32 R108, R148.reuse, R110, R32 ;  /* 0x0000006e946c723c */ /* 0x040ff00000001820 */
[C---:B---3--:R-:W-:Y:S08]  /*13290*/  HMMA.16816.F32 R36, R148.reuse, R4, R36 ;  /* 0x000000049424723c */ /* 0x048ff00000001824 */
[C---:B------:R-:W-:Y:S01]  /*132a0*/  HMMA.16816.F32 R40, R148.reuse, R6, R40 ;  /* 0x000000069428723c */ /* 0x040fe20000001828 */
[----:B------:R-:W1:Y:S07]  /*132b0*/  LDSM.16.MT88.4 R4, [R146+0x5800] ;  /* 0x005800009204783b */ /* 0x000e6e0000004200 */
[C---:B----4-:R-:W-:Y:S08]  /*132c0*/  HMMA.16816.F32 R44, R148.reuse, R8, R44 ;  /* 0x00000008942c723c */ /* 0x050ff0000000182c */
[C---:B------:R-:W-:Y:S01]  /*132d0*/  HMMA.16816.F32 R48, R148.reuse, R10, R48 ;  /* 0x0000000a9430723c */ /* 0x040fe20000001830 */
[----:B------:R-:W2:Y:S07]  /*132e0*/  LDSM.16.MT88.4 R8, [R147+0x5800] ;  /* 0x005800009308783b */ /* 0x000eae0000004200 */
[C---:B-----5:R-:W-:Y:S08]  /*132f0*/  HMMA.16816.F32 R52, R148.reuse, R12, R52 ;  /* 0x0000000c9434723c */ /* 0x060ff00000001834 */
[C---:B------:R-:W-:Y:S01]  /*13300*/  HMMA.16816.F32 R56, R148.reuse, R14, R56 ;  /* 0x0000000e9438723c */ /* 0x040fe20000001838 */
[----:B------:R-:W3:Y:S07]  /*13310*/  LDSM.16.MT88.4 R12, [R174+0x5800] ;  /* 0x00580000ae0c783b */ /* 0x000eee0000004200 */
[C---:B------:R-:W-:Y:S08]  /*13320*/  HMMA.16816.F32 R60, R148.reuse, R16, R60 ;  /* 0x00000010943c723c */ /* 0x040ff0000000183c */
[C---:B------:R-:W-:Y:S01]  /*13330*/  HMMA.16816.F32 R64, R148.reuse, R18, R64 ;  /* 0x000000129440723c */ /* 0x040fe20000001840 */
[----:B------:R-:W4:Y:S07]  /*13340*/  LDSM.16.MT88.4 R16, [R173+0x5800] ;  /* 0x00580000ad10783b */ /* 0x000f2e0000004200 */
[C---:B-1----:R-:W-:Y:S08]  /*13350*/  HMMA.16816.F32 R68, R148.reuse, R4, R68 ;  /* 0x000000049444723c */ /* 0x042ff00000001844 */
[C---:B------:R-:W-:Y:S08]  /*13360*/  HMMA.16816.F32 R72, R148.reuse, R6, R72 ;  /* 0x000000069448723c */ /* 0x040ff00000001848 */
[C---:B--2---:R-:W-:Y:S08]  /*13370*/  HMMA.16816.F32 R76, R148.reuse, R8, R76 ;  /* 0x00000008944c723c */ /* 0x044ff0000000184c */
[C---:B------:R-:W-:Y:S08]  /*13380*/  HMMA.16816.F32 R80, R148.reuse, R10, R80 ;  /* 0x0000000a9450723c */ /* 0x040ff00000001850 */
[C---:B---3--:R-:W-:Y:S08]  /*13390*/  HMMA.16816.F32 R84, R148.reuse, R12, R84 ;  /* 0x0000000c9454723c */ /* 0x048ff00000001854 */
[C---:B------:R-:W-:Y:S08]  /*133a0*/  HMMA.16816.F32 R88, R148.reuse, R14, R88 ;  /* 0x0000000e9458723c */ /* 0x040ff00000001858 */
[C---:B----4-:R-:W-:Y:S07]  /*133b0*/  HMMA.16816.F32 R92, R148.reuse, R16, R92 ;  /* 0x00000010945c723c */ /* 0x050fee000000185c */
[----:B------:R-:W-:Y:S01]  /*133c0*/  MOV R16, R3 ;  /* 0x0000000300107202 */ /* 0x000fe20000000f00 */
[----:B------:R-:W-:Y:S01]  /*133d0*/  HMMA.16816.F32 R96, R148, R18, R96 ;  /* 0x000000129460723c */ /* 0x000fe20000001860 */
[----:B------:R-:W-:Y:S07]  /*133e0*/  @!UPT UIADD3 URZ, URZ, URZ, URZ ;  /* 0x0000003f3f3ff290 */ /* 0x000fee000fffe03f */
[----:B------:R-:W-:-:S11]  /*133f0*/  @P0 BRA `(.L_x_275) ;  /* 0xffffd40000000947 */ /* 0x000fd6000383ffff */
.L_x_268:
[----:B------:R-:W-:Y:S05]  /*13400*/  BRA.DIV ~URZ, `(.L_x_276) ;  /* 0x00005b327f007947 */ /* 0x000fea000b800000 */
[----:B------:R1:W2:Y:S02]  /*13410*/  SHFL.BFLY PT, R0, R207, 0x2, 0x1f ;  /* 0x0c401f00cf007f89 */ /* 0x0002a400000e0000 */
.L_x_353:
[----:B--2---:R-:W-:Y:S01]  /*13420*/  FADD.FTZ R4, R0, R207 ;  /* 0x000000cf00047221 */ /* 0x004fe20000010000 */
[----:B------:R-:W-:Y:S05]  /*13430*/  BRA.DIV ~URZ, `(.L_x_277) ;  /* 0x00005b527f007947 */ /* 0x000fea000b800000 */
[----:B------:R-:W2:Y:S02]  /*13440*/  SHFL.BFLY PT, R0, R4, 0x1, 0x1f ;  /* 0x0c201f0004007f89 */ /* 0x000ea400000e0000 */
[----:B--2---:R-:W-:-:S02]  /*13450*/  FADD.FTZ R4, R4, R0 ;  /* 0x0000000004047221 */ /* 0x004fc40000010000 */
[----:B------:R-:W2:Y:S02]  /*13460*/  SHFL.BFLY PT, R0, R200, 0x2, 0x1f ;  /* 0x0c401f00c8007f89 */ /* 0x000ea400000e0000 */
[----:B--2---:R-:W-:-:S05]  /*13470*/  FADD.FTZ R5, R0, R200 ;  /* 0x000000c800057221 */ /* 0x004fca0000010000 */
[----:B------:R2:W3:Y:S02]  /*13480*/  SHFL.BFLY PT, R3, R5, 0x1, 0x1f ;  /* 0x0c201f0005037f89 */ /* 0x0004e400000e0000 */
.L_x_354:
[----:B------:R-:W-:Y:S01]  /*13490*/  FSETP.NE.FTZ.AND P0, PT, R4, RZ, PT ;  /* 0x000000ff0400720b */ /* 0x000fe20003f15000 */
[----:B---3--:R-:W-:Y:S01]  /*134a0*/  FADD.FTZ R3, R3, R5 ;  /* 0x0000000503037221 */ /* 0x008fe20000010000 */
[----:B------:R-:W-:Y:S02]  /*134b0*/  MOV R2, RZ ;  /* 0x000000ff00027202 */ /* 0x000fe40000000f00 */
[----:B------:R-:W-:Y:S02]  /*134c0*/  MOV R18, 0xff800000 ;  /* 0xff80000000127802 */ /* 0x000fe40000000f00 */
[----:B------:R-:W-:-:S07]  /*134d0*/  MOV R15, 0xff800000 ;  /* 0xff800000000f7802 */ /* 0x000fce0000000f00 */
[----:B------:R-:W3:Y:S01]  /*134e0*/  @P0 MUFU.LG2 R0, R4 ;  /* 0x0000000400000308 */ /* 0x000ee20000000c00 */
[----:B--2---:R-:W-:-:S07]  /*134f0*/  @P0 MOV R5, 0x3f317218 ;  /* 0x3f31721800050802 */ /* 0x004fce0000000f00 */
[----:B------:R3:W2:Y:S02]  /*13500*/  @P0 MUFU.RCP R2, R4 ;  /* 0x0000000400020308 */ /* 0x0006a40000001000 */
[----:B---3--:R-:W-:Y:S02]  /*13510*/  @P0 FMUL.FTZ R4, R0, 0.69314718246459960938 ;  /* 0x3f31721800040820 */ /* 0x008fe40000410000 */
[----:B------:R-:W-:Y:S02]  /*13520*/  @P0 FMUL.FTZ R0, R5, c[0x0][0x2d0] ;  /* 0x0000b40005000a20 */ /* 0x000fe40000410000 */
[----:B--2---:R-:W-:Y:S02]  /*13530*/  FMUL.FTZ R100, R2, R108 ;  /* 0x0000006c02647220 */ /* 0x004fe40000410000 */
[----:B------:R-:W-:Y:S01]  /*13540*/  @P0 FFMA.FTZ R18, R0, R101, R4 ;  /* 0x0000006500120223 */ /* 0x000fe20000010004 */
[----:B------:R-:W-:Y:S01]  /*13550*/  FSETP.NE.FTZ.AND P0, PT, R3, RZ, PT ;  /* 0x000000ff0300720b */ /* 0x000fe20003f15000 */
[C---:B------:R-:W-:Y:S01]  /*13560*/  FMUL.FTZ R101, R2.reuse, R109 ;  /* 0x0000006d02657220 */ /* 0x040fe20000410000 */
[----:B------:R-:W-:Y:S01]  /*13570*/  MOV R0, RZ ;  /* 0x000000ff00007202 */ /* 0x000fe20000000f00 */
[----:B------:R-:W-:-:S02]  /*13580*/  FMUL.FTZ R108, R2, R88 ;  /* 0x00000058026c7220 */ /* 0x000fc40000410000 */
[C---:B------:R-:W-:Y:S02]  /*13590*/  FMUL.FTZ R109, R2.reuse, R89 ;  /* 0x00000059026d7220 */ /* 0x040fe40000410000 */
[C---:B------:R-:W-:Y:S02]  /*135a0*/  FMUL.FTZ R104, R2.reuse, R68 ;  /* 0x0000004402687220 */ /* 0x040fe40000410000 */
[C---:B------:R-:W-:Y:S02]  /*135b0*/  FMUL.FTZ R105, R2.reuse, R69 ;  /* 0x0000004502697220 */ /* 0x040fe40000410000 */
[C---:B------:R-:W-:Y:S02]  /*135c0*/  FMUL.FTZ R26, R2.reuse, R128 ;  /* 0x00000080021a7220 */ /* 0x040fe40000410000 */
[----:B------:R-:W2:Y:S01]  /*135d0*/  @P0 MUFU.RCP R0, R3 ;  /* 0x0000000300000308 */ /* 0x000ea20000001000 */
[----:B------:R-:W-:Y:S01]  /*135e0*/  @P0 MOV R4, 0x3f317218 ;  /* 0x3f31721800040802 */ /* 0x000fe20000000f00 */
[----:B------:R-:W-:-:S02]  /*135f0*/  FMUL.FTZ R27, R2, R129 ;  /* 0x00000081021b7220 */ /* 0x000fc40000410000 */
[C---:B------:R-:W-:Y:S02]  /*13600*/  FMUL.FTZ R68, R2.reuse, R72 ;  /* 0x0000004802447220 */ /* 0x040fe40000410000 */
[C---:B------:R-:W-:Y:S02]  /*13610*/  FMUL.FTZ R69, R2.reuse, R73 ;  /* 0x0000004902457220 */ /* 0x040fe40000410000 */
[----:B------:R-:W3:Y:S01]  /*13620*/  @P0 MUFU.LG2 R3, R3 ;  /* 0x0000000300030308 */ /* 0x000ee20000000c00 */
[C---:B------:R-:W-:Y:S02]  /*13630*/  FMUL.FTZ R20, R2.reuse, R96 ;  /* 0x0000006002147220 */ /* 0x040fe40000410000 */
[----:B------:R-:W-:Y:S02]  /*13640*/  FMUL.FTZ R21, R2, R97 ;  /* 0x0000006102157220 */ /* 0x000fe40000410000 */
[----:B------:R-:W-:Y:S02]  /*13650*/  @P0 FMUL.FTZ R4, R4, c[0x0][0x2d0] ;  /* 0x0000b40004040a20 */ /* 0x000fe40000410000 */
[----:B------:R-:W-:-:S02]  /*13660*/  FMUL.FTZ R72, R2, R76 ;  /* 0x0000004c02487220 */ /* 0x000fc40000410000 */
[C---:B--2---:R-:W-:Y:S02]  /*13670*/  FMUL.FTZ R88, R0.reuse, R122 ;  /* 0x0000007a00587220 */ /* 0x044fe40000410000 */
[C---:B------:R-:W-:Y:S02]  /*13680*/  FMUL.FTZ R89, R0.reuse, R123 ;  /* 0x0000007b00597220 */ /* 0x040fe40000410000 */
[C---:B------:R-:W-:Y:S02]  /*13690*/  FMUL.FTZ R122, R0.reuse, R38 ;  /* 0x00000026007a7220 */ /* 0x040fe40000410000 */
[----:B------:R-:W-:Y:S02]  /*136a0*/  FMUL.FTZ R123, R0, R39 ;  /* 0x00000027007b7220 */ /* 0x000fe40000410000 */
[----:B---3--:R-:W-:Y:S02]  /*136b0*/  @P0 FMUL.FTZ R3, R3, 0.69314718246459960938 ;  /* 0x3f31721803030820 */ /* 0x008fe40000410000 */
        /* <DEDUP_REMOVED lines=59> */
[----:B------:R-:W-:Y:S01]  /*13a70*/  MOV R0, 0x1 ;  /* 0x0000000100007802 */ /* 0x000fe20000000f00 */
[----:B------:R-:W-:Y:S02]  /*13a80*/  @P0 FFMA.FTZ R15, R4, R16, R3 ;  /* 0x00000010040f0223 */ /* 0x000fe40000010003 */
        /* <DEDUP_REMOVED lines=20> */
.L_x_210:
[----:B------:R-:W2:Y:S01]  /*13bd0*/  S2R R2, SR_TID.X ;  /* 0x0000000000027919 */ /* 0x000ea20000002100 */
[----:B------:R-:W-:Y:S01]  /*13be0*/  BSSY B0, `(.L_x_278) ;  /* 0x0000010000007945 */ /* 0x000fe20003800000 */
[----:B--2---:R-:W-:-:S13]  /*13bf0*/  LOP3.LUT P0, RZ, R2, 0xff, RZ, 0xc0, !PT ;  /* 0x000000ff02ff7812 */ /* 0x004fda000780c0ff */
[----:B------:R-:W-:Y:S05]  /*13c00*/  @P0 BRA `(.L_x_279) ;  /* 0x000000d000000947 */ /* 0x000fea0003800000 */
[----:B------:R-:W2:Y:S01]  /*13c10*/  S2R R2, SR_LANEID ;  /* 0x0000000000027919 */ /* 0x000ea20000000000 */
[----:B------:R-:W-:Y:S01]  /*13c20*/  VOTEU.ANY UR4, UPT, PT ;  /* 0x0000000000047886 */ /* 0x000fe200038e0100 */
[----:B------:R-:W-:Y:S01]  /*13c30*/  IMAD.MOV.U32 R4, RZ, RZ, c[0x0][0x560] ;  /* 0x00015800ff047624 */ /* 0x000fe200078e00ff */
[----:B------:R-:W2:Y:S01]  /*13c40*/  FLO.U32 R3, UR4 ;  /* 0x0000000400037d00 */ /* 0x000ea200080e0000 */
[----:B------:R-:W-:Y:S01]  /*13c50*/  IMAD.MOV.U32 R5, RZ, RZ, c[0x0][0x564] ;  /* 0x00015900ff057624 */ /* 0x000fe200078e00ff */
[----:B--2---:R-:W-:-:S06]  /*13c60*/  ISETP.EQ.U32.AND P0, PT, R3, R2, PT ;  /* 0x000000020300720c */ /* 0x004fcc0003f02070 */
[----:B------:R-:W2:Y:S07]  /*13c70*/  POPC R2, UR4 ;  /* 0x0000000400027d09 */ /* 0x000eae0008000000 */
[----:B--2---:R2:W3:Y:S04]  /*13c80*/  @P0 ATOMG.E.ADD.STRONG.GPU PT, R2, [R4.64], R2 ;  /* 0x00000002040209a8 */ /* 0x0044e800081ee1ca */
[----:B--2---:R-:W2:Y:S04]  /*13c90*/  S2R R4, SR_LTMASK ;  /* 0x0000000000047919 */ /* 0x004ea80000003900 */
[----:B---3--:R2:W3:Y:S02]  /*13ca0*/  SHFL.IDX PT, R3, R2, R3, 0x1f ;  /* 0x00001f0302037589 */ /* 0x0084e400000e0000 */
[----:B--2---:R-:W-:-:S06]  /*13cb0*/  LOP3.LUT R2, R4, UR4, RZ, 0xc0, !PT ;  /* 0x0000000404027c12 */ /* 0x004fcc000f8ec0ff */
[----:B------:R-:W3:Y:S02]  /*13cc0*/  POPC R2, R2 ;  /* 0x0000000200027309 */ /* 0x000ee40000000000 */
[----:B---3--:R-:W-:-:S06]  /*13cd0*/  IADD3 R236, R3, c[0x0][0xc], R2 ;  /* 0x0000030003ec7a10 */ /* 0x008fcc0007ffe002 */
.L_x_279:
[----:B------:R-:W-:Y:S05]  /*13ce0*/  BSYNC B0 ;  /* 0x0000000000007941 */ /* 0x000fea0003800000 */
.L_x_278:
[----:B------:R-:W-:Y:S01]  /*13cf0*/  PRMT R0, R0, 0x9910, RZ ;  /* 0x0000991000007816 */ /* 0x000fe200000000ff */
[----:B------:R-:W-:Y:S01]  /*13d00*/  BSSY B1, `(.L_x_280) ;  /* 0x0000385000017945 */ /* 0x000fe20003800000 */
[----:B------:R-:W-:Y:S02]  /*13d10*/  IMAD.MOV.U32 R86, RZ, RZ, R236 ;  /* 0x000000ffff567224 */ /* 0x000fe400078e00ec */
[----:B------:R-:W-:-:S13]  /*13d20*/  ISETP.NE.AND P0, PT, R0, RZ, PT ;  /* 0x000000ff0000720c */ /* 0x000fda0003f05270 */
[----:B------:R-:W-:Y:S05]  /*13d30*/  @!P0 BRA `(.L_x_281) ;  /* 0x00002c3000008947 */ /* 0x000fea0003800000 */
[----:B------:R-:W2:Y:S04]  /*13d40*/  LDL R6, [R1+0xc] ;  /* 0x00000c0001067983 */ /* 0x000ea80000100800 */
[----:B------:R-:W3:Y:S04]  /*13d50*/  LDL R5, [R1+0x4] ;  /* 0x0000040001057983 */ /* 0x000ee80000100800 */
[----:B------:R-:W4:Y:S04]  /*13d60*/  LDL R4, [R1+0x8] ;  /* 0x0000080001047983 */ /* 0x000f280000100800 */
[----:B------:R-:W3:Y:S01]  /*13d70*/  LDL R3, [R1] ;  /* 0x0000000001037983 */ /* 0x000ee20000100800 */
[----:B------:R-:W-:Y:S01]  /*13d80*/  WARPSYNC 0xffffffff ;  /* 0xffffffff00007948 */ /* 0x000fe20003800000 */
[----:B------:R-:W-:Y:S01]  /*13d90*/  F2FP.PACK_AB R2, R23, R22 ;  /* 0x000000161702723e */ /* 0x000fe200000000ff */
[----:B------:R-:W-:Y:S01]  /*13da0*/  IMAD.MOV.U32 R14, RZ, RZ, c[0x0][0x388] ;  /* 0x0000e200ff0e7624 */ /* 0x000fe200078e00ff */
[----:B------:R-:W-:Y:S01]  /*13db0*/  BAR.SYNC.DEFER_BLOCKING 0x1, 0x100 ;  /* 0x0044000000007b1d */ /* 0x000fe20000010000 */
[----:B------:R-:W-:-:S02]  /*13dc0*/  F2FP.PACK_AB R0, R93, R92 ;  /* 0x0000005c5d00723e */ /* 0x000fc400000000ff */
[----:B------:R-:W-:-:S04]  /*13dd0*/  ISETP.NE.U32.AND P0, PT, RZ, c[0x0][0x508], PT ;  /* 0x00014200ff007a0c */ /* 0x000fc80003f05070 */
[----:B------:R-:W-:Y:S01]  /*13de0*/  ISETP.NE.AND.EX P1, PT, RZ, c[0x0][0x50c], PT, P0 ;  /* 0x00014300ff007a0c */ /* 0x000fe20003f25300 */
[----:B------:R1:W-:Y:S04]  /*13df0*/  STS [R249], R2 ;  /* 0x00000002f9007388 */ /* 0x0003e80000000800 */
[----:B------:R1:W-:Y:S02]  /*13e00*/  STS [R249+0x400], R0 ;  /* 0x00040000f9007388 */ /* 0x0003e40000000800 */
[----:B-1----:R-:W-:Y:S02]  /*13e10*/  F2FP.PACK_AB R2, R25, R24 ;  /* 0x000000181902723e */ /* 0x002fe400000000ff */
[----:B------:R-:W-:-:S03]  /*13e20*/  F2FP.PACK_AB R0, R85, R84 ;  /* 0x000000545500723e */ /* 0x000fc600000000ff */
        /* <DEDUP_REMOVED lines=11> */
[----:B------:R-:W-:Y:S02]  /*13ee0*/  F2FP.PACK_AB R0, R89, R88 ;  /* 0x000000585900723e */ /* 0x000fe400000000ff */
[----:B------:R-:W-:-:S04]  /*13ef0*/  ISETP.NE.U32.AND P2, PT, RZ, c[0x0][0x500], PT ;  /* 0x00014000ff007a0c */ /* 0x000fc80003f45070 */
[----:B------:R-:W-:Y:S01]  /*13f00*/  ISETP.NE.AND.EX P2, PT, RZ, c[0x0][0x504], PT, P2 ;  /* 0x00014100ff007a0c */ /* 0x000fe20003f45320 */
[----:B--2---:R1:W-:Y:S04]  /*13f10*/  STS [R6], R2 ;  /* 0x0000000206007388 */ /* 0x0043e80000000800 */
[----:B------:R2:W-:Y:S01]  /*13f20*/  STS [R6+0x400], R0 ;  /* 0x0004000006007388 */ /* 0x0005e20000000800 */
[----:B-1----:R-:W-:Y:S02]  /*13f30*/  F2FP.PACK_AB R2, R33, R32 ;  /* 0x000000202102723e */ /* 0x002fe400000000ff */
[----:B--2---:R-:W-:-:S03]  /*13f40*/  F2FP.PACK_AB R0, R119, R118 ;  /* 0x000000767700723e */ /* 0x004fc600000000ff */
[----:B---3--:R1:W-:Y:S04]  /*13f50*/  STS [R5], R2 ;  /* 0x0000000205007388 */ /* 0x0083e80000000800 */
[----:B------:R2:W-:Y:S01]  /*13f60*/  STS [R5+0x400], R0 ;  /* 0x0004000005007388 */ /* 0x0005e20000000800 */
[----:B-1----:R-:W-:Y:S02]  /*13f70*/  F2FP.PACK_AB R2, R35, R34 ;  /* 0x000000222302723e */ /* 0x002fe400000000ff */
[----:B--2---:R-:W-:-:S03]  /*13f80*/  F2FP.PACK_AB R0, R115, R114 ;  /* 0x000000727300723e */ /* 0x004fc600000000ff */
[----:B----4-:R1:W-:Y:S04]  /*13f90*/  STS [R4], R2 ;  /* 0x0000000204007388 */ /* 0x0103e80000000800 */
[----:B------:R2:W-:Y:S01]  /*13fa0*/  STS [R4+0x400], R0 ;  /* 0x0004000004007388 */ /* 0x0005e20000000800 */
[----:B-1----:R-:W-:Y:S02]  /*13fb0*/  F2FP.PACK_AB R2, R101, R100 ;  /* 0x000000646502723e */ /* 0x002fe400000000ff */
[----:B--2---:R-:W-:-:S03]  /*13fc0*/  F2FP.PACK_AB R0, R97, R96 ;  /* 0x000000606100723e */ /* 0x004fc600000000ff */
[----:B------:R1:W-:Y:S04]  /*13fd0*/  STS [R3], R2 ;  /* 0x0000000203007388 */ /* 0x0003e80000000800 */
[----:B------:R2:W-:Y:S01]  /*13fe0*/  STS [R3+0x400], R0 ;  /* 0x0004000003007388 */ /* 0x0005e20000000800 */
[----:B-1----:R-:W-:Y:S02]  /*13ff0*/  F2FP.PACK_AB R2, R37, R36 ;  /* 0x000000242502723e */ /* 0x002fe400000000ff */
[----:B--2---:R-:W-:-:S03]  /*14000*/  F2FP.PACK_AB R0, R123, R122 ;  /* 0x0000007a7b00723e */ /* 0x004fc600000000ff */
[----:B------:R1:W-:Y:S04]  /*14010*/  STS [R249+0x4000], R2 ;  /* 0x00400002f9007388 */ /* 0x0003e80000000800 */
        /* <DEDUP_REMOVED lines=60> */
[----:B------:R2:W-:Y:S04]  /*143e0*/  STS [R3+0x8400], R0 ;  /* 0x0084000003007388 */ /* 0x0005e80000000800 */
[----:B------:R-:W-:Y:S01]  /*143f0*/  BAR.SYNC.DEFER_BLOCKING 0x1, 0x100 ;  /* 0x0044000000007b1d */ /* 0x000fe20000010000 */
[----:B-1----:R-:W-:-:S04]  /*14400*/  @P1 IADD3 R2, P0, R241, c[0x0][0x508], RZ ;  /* 0x00014200f1021a10 */ /* 0x002fc80007f1e0ff */
[----:B--2---:R-:W-:Y:S02]  /*14410*/  @P1 IADD3.X R3, R242, c[0x0][0x50c], RZ, P0, !PT ;  /* 0x00014300f2031a10 */ /* 0x004fe400007fe4ff */
[----:B------:R-:W-:-:S03]  /*14420*/  IADD3 R4, P0, R241, c[0x0][0x500], RZ ;  /* 0x00014000f1047a10 */ /* 0x000fc60007f1e0ff */
[----:B------:R1:W5:Y:S01]  /*14430*/  @P1 LDG.E R14, [R2.64] ;  /* 0x0000000a020e1981 */ /* 0x000362000c1e1900 */
[----:B------:R-:W-:Y:S01]  /*14440*/  IADD3.X R5, R242, c[0x0][0x504], RZ, P0, !PT ;  /* 0x00014100f2057a10 */ /* 0x000fe200007fe4ff */
[----:B-1----:R-:W-:-:S06]  /*14450*/  IMAD.MOV.U32 R2, RZ, RZ, RZ ;  /* 0x000000ffff027224 */ /* 0x002fcc00078e00ff */
[----:B------:R1:W5:Y:S01]  /*14460*/  @P2 LDG.E R2, [R4.64] ;  /* 0x0000000a04022981 */ /* 0x000362000c1e1900 */
[----:B------:R-:W-:-:S04]  /*14470*/  ISETP.NE.AND P0, PT, R245, RZ, PT ;  /* 0x000000fff500720c */ /* 0x000fc80003f05270 */
[----:B------:R-:W-:Y:S01]  /*14480*/  SEL R0, R245, c[0x0][0x3d4], P0 ;  /* 0x0000f500f5007a07 */ /* 0x000fe20000000000 */
[----:B------:R-:W-:Y:S05]  /*14490*/  @P1 BRA `(.L_x_282) ;  /* 0x0000004000001947 */ /* 0x000fea0003800000 */
[----:B------:R-:W-:Y:S05]  /*144a0*/  @!P2 BRA `(.L_x_282) ;  /* 0x000000300000a947 */ /* 0x000fea0003800000 */
[----:B-----5:R2:W3:Y:S04]  /*144b0*/  LDG.E R14, [R4.64] ;  /* 0x0000000a040e7981 */ /* 0x0204e8000c1e1900 */
[----:B-12---:R-:W3:Y:S02]  /*144c0*/  LDG.E R4, [R4.64+0x4] ;  /* 0x0000040a04047981 */ /* 0x006ee4000c1e1900 */
[----:B---3--:R-:W-:Y:S02]  /*144d0*/  IADD3 R14, -R14, R4, RZ ;  /* 0x000000040e0e7210 */ /* 0x008fe40007ffe1ff */
.L_x_282:
[----:B------:R-:W2:Y:S01]  /*144e0*/  LDL R19, [R1+0x58] ;  /* 0x0000580001137983 */ /* 0x000ea20000100800 */
[----:B------:R-:W-:Y:S01]  /*144f0*/  IMAD.MOV.U32 R13, RZ, RZ, 0x368 ;  /* 0x00000368ff0d7424 */ /* 0x000fe200078e00ff */
[----:B------:R-:W-:Y:S02]  /*14500*/  ISETP.GT.AND P2, PT, R0, 0x1, PT ;  /* 0x000000010000780c */ /* 0x000fe40003f44270 */
[----:B------:R-:W-:-:S02]  /*14510*/  ISETP.NE.U32.AND P0, PT, RZ, c[0x0][0x500], PT ;  /* 0x00014000ff007a0c */ /* 0x000fc40003f05070 */
[----:B------:R-:W-:Y:S02]  /*14520*/  SEL R13, R13, 0x328, P2 ;  /* 0x000003280d0d7807 */ /* 0x000fe40001000000 */
[----:B------:R-:W-:Y:S02]  /*14530*/  ISETP.NE.AND.EX P0, PT, RZ, c[0x0][0x504], PT, P0 ;  /* 0x00014100ff007a0c */ /* 0x000fe40003f05300 */
[----:B------:R-:W3:Y:S01]  /*14540*/  LDC.64 R6, c[0x0][R13+0x170] ;  /* 0x00005c000d067b82 */ /* 0x000ee20000000a00 */
[----:B-1----:R-:W-:Y:S02]  /*14550*/  LOP3.LUT R5, R238, 0xffff, RZ, 0xc0, !PT ;  /* 0x0000ffffee057812 */ /* 0x002fe400078ec0ff */
[----:B------:R-:W-:Y:S02]  /*14560*/  SEL R0, R243, RZ, !P0 ;  /* 0x000000fff3007207 */ /* 0x000fe40004000000 */
[----:B------:R-:W-:-:S03]  /*14570*/  SEL R4, R244, RZ, !P0 ;  /* 0x000000fff4047207 */ /* 0x000fc60004000000 */
[----:B------:R-:W1:Y:S08]  /*14580*/  LDC.64 R10, c[0x0][R13+0x168] ;  /* 0x00005a000d0a7b82 */ /* 0x000e700000000a00 */
[----:B------:R-:W4:Y:S01]  /*14590*/  LDC.64 R16, c[0x0][R13+0x178] ;  /* 0x00005e000d107b82 */ /* 0x000f220000000a00 */
[----:B---3--:R-:W-:-:S04]  /*145a0*/  IMAD R3, R7, R0, RZ ;  /* 0x0000000007037224 */ /* 0x008fc800078e02ff */
[C---:B------:R-:W-:Y:S02]  /*145b0*/  IMAD R4, R6.reuse, R4, R3 ;  /* 0x0000000406047224 */ /* 0x040fe400078e0203 */
[----:B------:R-:W-:-:S04]  /*145c0*/  IMAD.WIDE.U32 R6, R6, R0, RZ ;  /* 0x0000000006067225 */ /* 0x000fc800078e00ff */
[----:B-1----:R-:W-:-:S04]  /*145d0*/  IMAD.WIDE.U32 R8, R10, R5, RZ ;  /* 0x000000050a087225 */ /* 0x002fc800078e00ff */
[----:B------:R-:W-:Y:S01]  /*145e0*/  IMAD.IADD R4, R7, 0x1, R4 ;  /* 0x0000000107047824 */ /* 0x000fe200078e0204 */
[--C-:B-----5:R-:W-:Y:S01]  /*145f0*/  IADD3 R12, P1, P0, R6, R8, R2.reuse ;  /* 0x00000008060c7210 */ /* 0x120fe2000783e002 */
[----:B------:R-:W-:Y:S01]  /*14600*/  IMAD R3, R11, R5, RZ ;  /* 0x000000050b037224 */ /* 0x000fe200078e02ff */
[----:B------:R-:W-:Y:S02]  /*14610*/  SEL R6, R246, RZ, P2 ;  /* 0x000000fff6067207 */ /* 0x000fe40001000000 */
[----:B------:R-:W-:Y:S01]  /*14620*/  SHF.R.S32.HI R8, RZ, 0x1f, R2 ;  /* 0x0000001fff087819 */ /* 0x000fe20000011402 */
[----:B------:R-:W-:Y:S02]  /*14630*/  IMAD.IADD R9, R9, 0x1, R3 ;  /* 0x0000000109097824 */ /* 0x000fe400078e0203 */
[-C--:B----4-:R-:W-:Y:S02]  /*14640*/  IMAD R10, R17, R6.reuse, RZ ;  /* 0x00000006110a7224 */ /* 0x090fe400078e02ff */
[----:B------:R-:W-:Y:S01]  /*14650*/  IMAD.WIDE.U32 R6, R16, R6, RZ ;  /* 0x0000000610067225 */ /* 0x000fe200078e00ff */
[----:B------:R-:W-:Y:S01]  /*14660*/  IADD3.X R11, R4, R9, R8, P1, P0 ;  /* 0x00000009040b7210 */ /* 0x000fe20000fe0408 */
[----:B------:R-:W3:Y:S02]  /*14670*/  LDL R16, [R1+0x54] ;  /* 0x0000540001107983 */ /* 0x000ee40000100800 */
[----:B------:R-:W-:-:S05]  /*14680*/  IMAD.MOV.U32 R3, RZ, RZ, c[0x0][0x4e8] ;  /* 0x00013a00ff037624 */ /* 0x000fca00078e00ff */
[----:B------:R-:W-:Y:S01]  /*14690*/  ISETP.NE.AND P3, PT, R3, 0x1, PT ;  /* 0x000000010300780c */ /* 0x000fe20003f65270 */
[----:B------:R-:W-:Y:S01]  /*146a0*/  IMAD.IADD R10, R7, 0x1, R10 ;  /* 0x00000001070a7824 */ /* 0x000fe200078e020a */
[----:B------:R-:W1:Y:S01]  /*146b0*/  S2R R87, SR_TID.X ;  /* 0x0000000000577919 */ /* 0x000e620000002100 */
[----:B--2---:R-:W-:-:S10]  /*146c0*/  IMAD R3, R237, 0x80, R19 ;  /* 0x00000080ed037824 */ /* 0x004fd400078e0213 */
[----:B------:R-:W-:-:S04]  /*146d0*/  @P3 IMAD.HI.U32 R9, R3, c[0x0][0x4ec], RZ ;  /* 0x00013b0003093a27 */ /* 0x000fc800078e00ff */
[----:B------:R-:W-:Y:S01]  /*146e0*/  IMAD.MOV.U32 R4, RZ, RZ, R3 ;  /* 0x000000ffff047224 */ /* 0x000fe200078e0003 */
[----:B------:R-:W-:-:S04]  /*146f0*/  @P3 SHF.R.U32.HI R4, RZ, c[0x0][0x4f0], R9 ;  /* 0x00013c00ff043a19 */ /* 0x000fc80000011609 */
[----:B------:R-:W-:Y:S02]  /*14700*/  IADD3 R6, P1, P0, R4, R12, R6 ;  /* 0x0000000c04067210 */ /* 0x000fe4000783e006 */
[----:B------:R-:W-:-:S04]  /*14710*/  SHF.R.S32.HI R7, RZ, 0x1f, R4 ;  /* 0x0000001fff077819 */ /* 0x000fc80000011404 */
[----:B------:R-:W-:Y:S02]  /*14720*/  IADD3.X R7, R7, R11, R10, P1, P0 ;  /* 0x0000000b07077210 */ /* 0x000fe40000fe040a */
[----:B------:R-:W2:Y:S01]  /*14730*/  LDC.64 R10, c[0x0][R13+0x160] ;  /* 0x000058000d0a7b82 */ /* 0x000ea20000000a00 */
[----:B------:R-:W-:-:S04]  /*14740*/  IMAD.MOV R4, RZ, RZ, -R4 ;  /* 0x000000ffff047224 */ /* 0x000fc800078e0a04 */
[----:B------:R-:W-:-:S05]  /*14750*/  IMAD R4, R4, c[0x0][0x4e8], R3 ;  /* 0x00013a0004047a24 */ /* 0x000fca00078e0203 */
[----:B------:R-:W-:Y:S02]  /*14760*/  SHF.R.S32.HI R9, RZ, 0x1f, R4 ;  /* 0x0000001fff097819 */ /* 0x000fe40000011404 */
[----:B-1----:R-:W-:-:S04]  /*14770*/  SHF.R.S32.HI R19, RZ, 0x1f, R87 ;  /* 0x0000001fff137819 */ /* 0x002fc80000011457 */
[----:B------:R-:W-:-:S04]  /*14780*/  LEA.HI R19, R19, R87, RZ, 0x5 ;  /* 0x0000005713137211 */ /* 0x000fc800078f28ff */
[----:B------:R-:W-:Y:S01]  /*14790*/  LOP3.LUT R19, R19, 0xffffffe0, RZ, 0xc0, !PT ;  /* 0xffffffe013137812 */ /* 0x000fe200078ec0ff */
[----:B--2---:R-:W-:-:S04]  /*147a0*/  IMAD.WIDE.U32 R6, R10, R4, R6 ;  /* 0x000000040a067225 */ /* 0x004fc800078e0006 */
[----:B------:R-:W-:-:S04]  /*147b0*/  IMAD R4, R11, R4, RZ ;  /* 0x000000040b047224 */ /* 0x000fc800078e02ff */
[----:B------:R-:W-:Y:S02]  /*147c0*/  IMAD R4, R10, R9, R4 ;  /* 0x000000090a047224 */ /* 0x000fe400078e0204 */
[----:B------:R-:W-:Y:S02]  /*147d0*/  IMAD.MOV.U32 R10, RZ, RZ, c[0x0][0x4a8] ;  /* 0x00012a00ff0a7624 */ /* 0x000fe400078e00ff */
[----:B------:R-:W-:-:S03]  /*147e0*/  IMAD.MOV.U32 R9, RZ, RZ, c[0x0][0x4ac] ;  /* 0x00012b00ff097624 */ /* 0x000fc600078e00ff */
[----:B------:R-:W-:Y:S01]  /*147f0*/  SEL R10, R10, c[0x0][0x450], P2 ;  /* 0x000114000a0a7a07 */ /* 0x000fe20001000000 */
[----:B------:R-:W-:Y:S01]  /*14800*/  IMAD.IADD R4, R7, 0x1, R4 ;  /* 0x0000000107047824 */ /* 0x000fe200078e0204 */
[----:B------:R-:W-:Y:S02]  /*14810*/  SEL R9, R9, c[0x0][0x454], P2 ;  /* 0x0001150009097a07 */ /* 0x000fe40001000000 */
[----:B------:R-:W-:-:S04]  /*14820*/  LEA R10, P0, R6, R10, 0x2 ;  /* 0x0000000a060a7211 */ /* 0x000fc800078010ff */
[----:B------:R-:W-:Y:S01]  /*14830*/  LEA.HI.X R6, R6, R9, R4, 0x2, P0 ;  /* 0x0000000906067211 */ /* 0x000fe200000f1404 */
[----:B------:R-:W-:Y:S01]  /*14840*/  SHFL.IDX PT, R12, R10, RZ, 0x1c1f ;  /* 0x001c1fff0a0c7589 */ /* 0x000fe200000e0000 */
[----:B------:R-:W-:-:S03]  /*14850*/  IMAD.IADD R19, R87, 0x1, -R19 ;  /* 0x0000000157137824 */ /* 0x000fc600078e0a13 */
[----:B------:R-:W1:Y:S01]  /*14860*/  SHFL.IDX PT, R13, R6, RZ, 0x1c1f ;  /* 0x001c1fff060d7589 */ /* 0x000e6200000e0000 */
[----:B------:R-:W-:-:S03]  /*14870*/  IMAD R4, R14, c[0x0][0x4e8], RZ ;  /* 0x00013a000e047a24 */ /* 0x000fc600078e02ff */
[----:B------:R-:W-:Y:S01]  /*14880*/  SHFL.IDX PT, R10, R10, 0x1, 0x1c1f ;  /* 0x003c1f000a0a7f89 */ /* 0x000fe200000e0000 */
[----:B------:R-:W-:-:S03]  /*14890*/  LOP3.LUT P0, RZ, R19, 0x3, RZ, 0xc0, !PT ;  /* 0x0000000313ff7812 */ /* 0x000fc6000780c0ff */
[----:B------:R3:W2:Y:S02]  /*148a0*/  SHFL.IDX PT, R11, R6, 0x1, 0x1c1f ;  /* 0x003c1f00060b7f89 */ /* 0x0006a400000e0000 */
[----:B---3--:R-:W-:-:S05]  /*148b0*/  IMAD R6, R237, 0x80, R16 ;  /* 0x00000080ed067824 */ /* 0x008fca00078e0210 */
[C---:B------:R-:W-:Y:S02]  /*148c0*/  IADD3 R7, R6.reuse, 0x8, RZ ;  /* 0x0000000806077810 */ /* 0x040fe40007ffe0ff */
[-C--:B------:R-:W-:Y:S02]  /*148d0*/  ISETP.GE.OR P1, PT, R6, R4.reuse, P0 ;  /* 0x000000040600720c */ /* 0x080fe40000726670 */
[----:B------:R-:W-:-:S11]  /*148e0*/  ISETP.GE.OR P0, PT, R7, R4, P0 ;  /* 0x000000040700720c */ /* 0x000fd60000706670 */
[----:B-1----:R1:W-:Y:S01]  /*148f0*/  @!P1 ST.E [R12.64], R18 ;  /* 0x000000120c009985 */ /* 0x0023e2000c10190a */
[----:B------:R-:W-:-:S03]  /*14900*/  ISETP.GE.AND P1, PT, R7, R4, PT ;  /* 0x000000040700720c */ /* 0x000fc60003f26270 */
[----:B--2---:R2:W-:Y:S01]  /*14910*/  @!P0 ST.E [R10.64], R15 ;  /* 0x0000000f0a008985 */ /* 0x0045e2000c10190a */
[----:B------:R-:W-:Y:S02]  /*14920*/  ISETP.GE.AND P0, PT, R6, R4, PT ;  /* 0x000000040600720c */ /* 0x000fe40003f06270 */
[----:B-1----:R-:W-:Y:S01]  /*14930*/  P2R R13, PR, RZ, 0x2 ;  /* 0x00000002ff0d7803 */ /* 0x002fe20000000000 */
[----:B------:R-:W-:Y:S05]  /*14940*/  @P2 BRA `(.L_x_283) ;  /* 0x000007c000002947 */ /* 0x000fea0003800000 */
[----:B------:R-:W-:Y:S01]  /*14950*/  IMAD R8, R8, c[0x0][0x3a0], RZ ;  /* 0x0000e80008087a24 */ /* 0x000fe200078e02ff */
[----:B------:R-:W-:Y:S01]  /*14960*/  SHF.R.S32.HI R9, RZ, 0x1f, R0 ;  /* 0x0000001fff097819 */ /* 0x000fe20000011400 */
[C---:B------:R-:W-:Y:S01]  /*14970*/  IMAD.WIDE.U32 R6, R2.reuse, c[0x0][0x3a0], RZ ;  /* 0x0000e80002067a25 */ /* 0x040fe200078e00ff */
[----:B------:R1:W3:Y:S03]  /*14980*/  LDS.128 R24, [R192+0x80] ;  /* 0x00008000c0187984 */ /* 0x0002e60000000c00 */
[----:B------:R-:W-:Y:S01]  /*14990*/  IMAD R2, R2, c[0x0][0x3a4], R8 ;  /* 0x0000e90002027a24 */ /* 0x000fe200078e0208 */
[----:B------:R-:W-:Y:S01]  /*149a0*/  LEA R8, R237, R213, 0x7 ;  /* 0x000000d5ed087211 */ /* 0x000fe200078e38ff */
[----:B------:R1:W4:Y:S03]  /*149b0*/  LDS.128 R36, [R192+0x1080] ;  /* 0x00108000c0247984 */ /* 0x0003260000000c00 */
[----:B------:R-:W-:Y:S01]  /*149c0*/  IADD3 R3, R7, R2, RZ ;  /* 0x0000000207037210 */ /* 0x000fe20007ffe0ff */
[----:B------:R1:W2:Y:S01]  /*149d0*/  LDS.128 R48, [R192+0x2080] ;  /* 0x00208000c0307984 */ /* 0x0002a20000000c00 */
[----:B------:R-:W-:-:S03]  /*149e0*/  MOV R2, R6 ;  /* 0x0000000600027202 */ /* 0x000fc60000000f00 */
[----:B------:R1:W1:Y:S02]  /*149f0*/  LDS.128 R56, [R192+0x3080] ;  /* 0x00308000c0387984 */ /* 0x0002640000000c00 */
[----:B------:R-:W-:Y:S01]  /*14a00*/  IMAD.WIDE.U32 R6, R5, c[0x0][0x3e8], R2 ;  /* 0x0000fa0005067a25 */ /* 0x000fe200078e0002 */
[----:B------:R-:W-:Y:S01]  /*14a10*/  MOV R2, R8 ;  /* 0x0000000800027202 */ /* 0x000fe20000000f00 */
[----:B------:R1:W1:Y:S02]  /*14a20*/  LDS.128 R20, [R192+0x4080] ;  /* 0x00408000c0147984 */ /* 0x0002640000000c00 */
[----:B------:R-:W-:Y:S02]  /*14a30*/  IMAD R3, R9, c[0x0][0x3f0], RZ ;  /* 0x0000fc0009037a24 */ /* 0x000fe400078e02ff */
[----:B------:R-:W-:Y:S01]  /*14a40*/  @P3 IMAD.HI.U32 R9, R8, c[0x0][0x4ec], RZ ;  /* 0x00013b0008093a27 */ /* 0x000fe200078e00ff */
[----:B------:R1:W1:Y:S03]  /*14a50*/  LDS.128 R32, [R192+0x5080] ;  /* 0x00508000c0207984 */ /* 0x0002660000000c00 */
[----:B------:R-:W-:Y:S01]  /*14a60*/  IMAD R7, R5, c[0x0][0x3ec], R7 ;  /* 0x0000fb0005077a24 */ /* 0x000fe200078e0207 */
[----:B------:R1:W1:Y:S01]  /*14a70*/  LDS.128 R44, [R192+0x6080] ;  /* 0x00608000c02c7984 */ /* 0x0002620000000c00 */
[----:B------:R-:W-:Y:S01]  /*14a80*/  @P3 SHF.R.U32.HI R2, RZ, c[0x0][0x4f0], R9 ;  /* 0x00013c00ff023a19 */ /* 0x000fe20000011609 */
[----:B------:R-:W-:-:S02]  /*14a90*/  IMAD R5, R0, c[0x0][0x3f4], R3 ;  /* 0x0000fd0000057a24 */ /* 0x000fc400078e0203 */
[----:B------:R1:W1:Y:S01]  /*14aa0*/  LDS.128 R52, [R192+0x7080] ;  /* 0x00708000c0347984 */ /* 0x0002620000000c00 */
[----:B------:R-:W-:Y:S01]  /*14ab0*/  IMAD.WIDE.U32 R6, R0, c[0x0][0x3f0], R6 ;  /* 0x0000fc0000067a25 */ /* 0x000fe200078e0006 */
[----:B------:R-:W-:Y:S02]  /*14ac0*/  SHF.R.S32.HI R3, RZ, 0x1f, R2 ;  /* 0x0000001fff037819 */ /* 0x000fe40000011402 */
[----:B------:R1:W1:Y:S01]  /*14ad0*/  LDS.128 R16, [R192+0x8080] ;  /* 0x00808000c0107984 */ /* 0x0002620000000c00 */
[----:B------:R-:W-:Y:S02]  /*14ae0*/  IADD3 R0, -R2, RZ, RZ ;  /* 0x000000ff02007210 */ /* 0x000fe40007ffe1ff */
[----:B------:R-:W-:Y:S01]  /*14af0*/  IADD3 R7, R7, R5, RZ ;  /* 0x0000000507077210 */ /* 0x000fe20007ffe0ff */
[----:B------:R1:W1:Y:S01]  /*14b00*/  LDS.128 R28, [R192+0x9080] ;  /* 0x00908000c01c7984 */ /* 0x0002620000000c00 */
[----:B------:R-:W-:Y:S02]  /*14b10*/  IMAD R3, R3, c[0x0][0x3e0], RZ ;  /* 0x0000f80003037a24 */ /* 0x000fe400078e02ff */
[----:B------:R-:W-:Y:S01]  /*14b20*/  IMAD R0, R0, c[0x0][0x4e8], R8 ;  /* 0x00013a0000007a24 */ /* 0x000fe200078e0208 */
[----:B------:R1:W1:Y:S01]  /*14b30*/  LDS.128 R40, [R192+0xa080] ;  /* 0x00a08000c0287984 */ /* 0x0002620000000c00 */
[----:B------:R-:W-:-:S02]  /*14b40*/  IMAD R8, R2, c[0x0][0x3e4], R3 ;  /* 0x0000f90002087a24 */ /* 0x000fc400078e0203 */
[----:B------:R-:W-:Y:S01]  /*14b50*/  IMAD.WIDE.U32 R2, R2, c[0x0][0x3e0], R6 ;  /* 0x0000f80002027a25 */ /* 0x000fe200078e0006 */
[----:B------:R1:W1:Y:S01]  /*14b60*/  LDS.128 R60, [R192+0xb080] ;  /* 0x00b08000c03c7984 */ /* 0x0002620000000c00 */
[----:B------:R-:W-:-:S03]  /*14b70*/  SHF.R.S32.HI R5, RZ, 0x1f, R0 ;  /* 0x0000001fff057819 */ /* 0x000fc60000011400 */
[----:B------:R-:W-:Y:S02]  /*14b80*/  IADD3 R3, R3, R8, RZ ;  /* 0x0000000803037210 */ /* 0x000fe40007ffe0ff */
[----:B------:R-:W-:-:S03]  /*14b90*/  IMAD R5, R5, c[0x0][0x3d8], RZ ;  /* 0x0000f60005057a24 */ /* 0x000fc600078e02ff */
[----:B------:R-:W-:-:S04]  /*14ba0*/  IMAD.WIDE.U32 R2, R0, c[0x0][0x3d8], R2 ;  /* 0x0000f60000027a25 */ /* 0x000fc800078e0002 */
[----:B------:R-:W-:Y:S01]  /*14bb0*/  IMAD R0, R0, c[0x0][0x3dc], R5 ;  /* 0x0000f70000007a24 */ /* 0x000fe200078e0205 */
[----:B------:R-:W-:Y:S02]  /*14bc0*/  LEA R12, P0, R2, c[0x0][0x380], 0x1 ;  /* 0x0000e000020c7a11 */ /* 0x000fe400078008ff */
[----:B------:R-:W-:Y:S02]  /*14bd0*/  LEA R5, R237, R247, 0x7 ;  /* 0x000000f7ed057211 */ /* 0x000fe400078e38ff */
[----:B------:R-:W-:-:S04]  /*14be0*/  IADD3 R0, R3, R0, RZ ;  /* 0x0000000003007210 */ /* 0x000fc80007ffe0ff */
[----:B------:R-:W-:Y:S01]  /*14bf0*/  LEA.HI.X R6, R2, c[0x0][0x384], R0, 0x1, P0 ;  /* 0x0000e10002067a11 */ /* 0x000fe200000f0c00 */
[----:B------:R-:W-:Y:S05]  /*14c00*/  BRA.DIV ~URZ, `(.L_x_284) ;  /* 0x000044827f007947 */ /* 0x000fea000b800000 */
[----:B--234-:R2:W3:Y:S02]  /*14c10*/  SHFL.IDX PT, R7, R6, RZ, 0x181f ;  /* 0x00181fff06077589 */ /* 0x01c4e400000e0000 */
.L_x_355:
[----:B------:R-:W-:Y:S05]  /*14c20*/  BRA.DIV ~URZ, `(.L_x_285) ;  /* 0x000044d27f007947 */ /* 0x000fea000b800000 */
[----:B------:R4:W2:Y:S02]  /*14c30*/  SHFL.IDX PT, R0, R12, RZ, 0x181f ;  /* 0x00181fff0c007589 */ /* 0x0008a400000e0000 */
.L_x_356:
[----:B------:R-:W-:Y:S01]  /*14c40*/  ISETP.GE.AND P0, PT, R5, R4, PT ;  /* 0x000000040500720c */ /* 0x000fe20003f06270 */
[----:B------:R-:W-:-:S12]  /*14c50*/  BSSY B0, `(.L_x_286) ;  /* 0x000000e000007945 */ /* 0x000fd80003800000 */
[----:B------:R-:W-:Y:S05]  /*14c60*/  @P0 BRA `(.L_x_287) ;  /* 0x000000c000000947 */ /* 0x000fea0003800000 */
[----:B------:R-:W-:Y:S02]  /*14c70*/  ISETP.GE.AND P2, PT, R210, c[0x0][0x3c8], PT ;  /* 0x0000f200d2007a0c */ /* 0x000fe40003f46270 */
[----:B------:R-:W-:Y:S02]  /*14c80*/  ISETP.GE.AND P1, PT, R208, c[0x0][0x3c8], PT ;  /* 0x0000f200d0007a0c */ /* 0x000fe40003f26270 */
[----:B------:R-:W-:-:S09]  /*14c90*/  ISETP.GE.AND P0, PT, R209, c[0x0][0x3c8], PT ;  /* 0x0000f200d1007a0c */ /* 0x000fd20003f06270 */
        /* <DEDUP_REMOVED lines=9> */
.L_x_287:
[----:B------:R-:W-:Y:S05]  /*14d30*/  BSYNC B0 ;  /* 0x0000000000007941 */ /* 0x000fea0003800000 */
.L_x_286:
[----:B------:R-:W-:Y:S05]  /*14d40*/  BRA.DIV ~URZ, `(.L_x_288) ;  /* 0x000044127f007947 */ /* 0x000fea000b800000 */
[----:B---3--:R3:W4:Y:S04]  /*14d50*/  SHFL.IDX PT, R7, R6, 0x1, 0x181f ;  /* 0x00381f0006077f89 */ /* 0x00872800000e0000 */
[----:B--2---:R3:W2:Y:S02]  /*14d60*/  SHFL.IDX PT, R0, R12, 0x1, 0x181f ;  /* 0x00381f000c007f89 */ /* 0x0046a400000e0000 */
.L_x_357:
[----:B------:R-:W-:Y:S01]  /*14d70*/  IADD3 R2, R5, 0x20, RZ ;  /* 0x0000002005027810 */ /* 0x000fe20007ffe0ff */
[----:B------:R-:W-:Y:S03]  /*14d80*/  BSSY B0, `(.L_x_289) ;  /* 0x000000f000007945 */ /* 0x000fe60003800000 */
[----:B------:R-:W-:-:S13]  /*14d90*/  ISETP.GE.AND P0, PT, R2, R4, PT ;  /* 0x000000040200720c */ /* 0x000fda0003f06270 */
[----:B------:R-:W-:Y:S05]  /*14da0*/  @P0 BRA `(.L_x_290) ;  /* 0x000000c000000947 */ /* 0x000fea0003800000 */
[----:B------:R-:W-:Y:S02]  /*14db0*/  ISETP.GE.AND P2, PT, R210, c[0x0][0x3c8], PT ;  /* 0x0000f200d2007a0c */ /* 0x000fe40003f46270 */
[----:B------:R-:W-:Y:S02]  /*14dc0*/  ISETP.GE.AND P1, PT, R208, c[0x0][0x3c8], PT ;  /* 0x0000f200d0007a0c */ /* 0x000fe40003f26270 */
[----:B------:R-:W-:-:S09]  /*14dd0*/  ISETP.GE.AND P0, PT, R209, c[0x0][0x3c8], PT ;  /* 0x0000f200d1007a0c */ /* 0x000fd20003f06270 */
        /* <DEDUP_REMOVED lines=9> */
.L_x_290:
[----:B------:R-:W-:Y:S05]  /*14e70*/  BSYNC B0 ;  /* 0x0000000000007941 */ /* 0x000fea0003800000 */
.L_x_289:
[----:B------:R-:W-:Y:S05]  /*14e80*/  BRA.DIV ~URZ, `(.L_x_291) ;  /* 0x000043927f007947 */ /* 0x000fea000b800000 */
[----:B----4-:R4:W3:Y:S02]  /*14e90*/  SHFL.IDX PT, R7, R6, 0x2, 0x181f ;  /* 0x00581f0006077f89 */ /* 0x0108e400000e0000 */
.L_x_358:
[----:B------:R-:W-:Y:S05]  /*14ea0*/  BRA.DIV ~URZ, `(.L_x_292) ;  /* 0x000043e27f007947 */ /* 0x000fea000b800000 */
[----:B--2---:R2:W4:Y:S02]  /*14eb0*/  SHFL.IDX PT, R0, R12, 0x2, 0x181f ;  /* 0x00581f000c007f89 */ /* 0x00452400000e0000 */
.L_x_359:
[----:B------:R-:W-:Y:S01]  /*14ec0*/  IADD3 R2, R5, 0x40, RZ ;  /* 0x0000004005027810 */ /* 0x000fe20007ffe0ff */
[----:B------:R-:W-:Y:S03]  /*14ed0*/  BSSY B0, `(.L_x_293) ;  /* 0x000000f000007945 */ /* 0x000fe60003800000 */
[----:B------:R-:W-:-:S13]  /*14ee0*/  ISETP.GE.AND P0, PT, R2, R4, PT ;  /* 0x000000040200720c */ /* 0x000fda0003f06270 */
[----:B------:R-:W-:Y:S05]  /*14ef0*/  @P0 BRA `(.L_x_294) ;  /* 0x000000c000000947 */ /* 0x000fea0003800000 */
[----:B------:R-:W-:Y:S02]  /*14f00*/  ISETP.GE.AND P2, PT, R210, c[0x0][0x3c8], PT ;  /* 0x0000f200d2007a0c */ /* 0x000fe40003f46270 */
[----:B------:R-:W-:Y:S02]  /*14f10*/  ISETP.GE.AND P1, PT, R208, c[0x0][0x3c8], PT ;  /* 0x0000f200d0007a0c */ /* 0x000fe40003f26270 */
[----:B------:R-:W-:-:S09]  /*14f20*/  ISETP.GE.AND P0, PT, R209, c[0x0][0x3c8], PT ;  /* 0x0000f200d1007a0c */ /* 0x000fd20003f06270 */
        /* <DEDUP_REMOVED lines=9> */
.L_x_294:
[----:B------:R-:W-:Y:S05]  /*14fc0*/  BSYNC B0 ;  /* 0x0000000000007941 */ /* 0x000fea0003800000 */
.L_x_293:
[----:B------:R-:W-:Y:S05]  /*14fd0*/  BRA.DIV ~URZ, `(.L_x_295) ;  /* 0x000043127f007947 */ /* 0x000fea000b800000 */
[----:B---34-:R-:W3:Y:S04]  /*14fe0*/  SHFL.IDX PT, R6, R6, 0x3, 0x181f ;  /* 0x00781f0006067f89 */ /* 0x018ee800000e0000 */
[----:B------:R4:W2:Y:S02]  /*14ff0*/  SHFL.IDX PT, R0, R12, 0x3, 0x181f ;  /* 0x00781f000c007f89 */ /* 0x0008a400000e0000 */
.L_x_360:
[----:B------:R-:W-:-:S04]  /*15000*/  IADD3 R2, R5, 0x60, RZ ;  /* 0x0000006005027810 */ /* 0x000fc80007ffe0ff */
[----:B------:R-:W-:-:S13]  /*15010*/  ISETP.GE.AND P0, PT, R2, R4, PT ;  /* 0x000000040200720c */ /* 0x000fda0003f06270 */
[----:B------:R-:W-:Y:S05]  /*15020*/  @P0 BRA `(.L_x_296) ;  /* 0x0000252000000947 */ /* 0x000fea0003800000 */
[----:B------:R-:W-:Y:S02]  /*15030*/  ISETP.GE.AND P1, PT, R210, c[0x0][0x3c8], PT ;  /* 0x0000f200d2007a0c */ /* 0x000fe40003f26270 */
[----:B------:R-:W-:-:S11]  /*15040*/  ISETP.GE.AND P0, PT, R208, c[0x0][0x3c8], PT ;  /* 0x0000f200d0007a0c */ /* 0x000fd60003f06270 */
[-C--:B--2---:R-:W-:Y:S02]  /*15050*/  @!P1 LEA R4, P3, R210, R0.reuse, 0x1 ;  /* 0x00000000d2049211 */ /* 0x084fe400078608ff */
[----:B------:R-:W-:Y:S02]  /*15060*/  @!P0 LEA R2, P2, R208, R0, 0x1 ;  /* 0x00000000d0028211 */ /* 0x000fe400078408ff */
[-C--:B---3--:R-:W-:Y:S02]  /*15070*/  @!P1 LEA.HI.X R5, R210, R6.reuse, R211, 0x1, P3 ;  /* 0x00000006d2059211 */ /* 0x088fe400018f0cd3 */
[----:B------:R-:W-:-:S03]  /*15080*/  @!P0 LEA.HI.X R3, R208, R6, R225, 0x1, P2 ;  /* 0x00000006d0038211 */ /* 0x000fc600010f0ce1 */
[----:B-1----:R1:W-:Y:S04]  /*15090*/  @!P1 ST.E.128 [R4.64], R56 ;  /* 0x0000003804009985 */ /* 0x0023e8000c101d0a */
[----:B------:R1:W-:Y:S01]  /*150a0*/  @!P0 ST.E.128 [R2.64], R52 ;  /* 0x0000003402008985 */ /* 0x0003e2000c101d0a */
[----:B------:R-:W-:-:S13]  /*150b0*/  ISETP.GE.AND P0, PT, R209, c[0x0][0x3c8], PT ;  /* 0x0000f200d1007a0c */ /* 0x000fda0003f06270 */
[----:B------:R-:W-:Y:S05]  /*150c0*/  @P0 BRA `(.L_x_296) ;  /* 0x0000248000000947 */ /* 0x000fea0003800000 */
[----:B-1----:R-:W-:-:S04]  /*150d0*/  LEA R2, P0, R209, R0, 0x1 ;  /* 0x00000000d1027211 */ /* 0x002fc800078008ff */
[----:B------:R-:W-:-:S05]  /*150e0*/  LEA.HI.X R3, R209, R6, R224, 0x1, P0 ;  /* 0x00000006d1037211 */ /* 0x000fca00000f0ce0 */
[----:B------:R1:W-:Y:S01]  /*150f0*/  ST.E.128 [R2.64], R60 ;  /* 0x0000003c02007985 */ /* 0x0003e2000c101d0a */
[----:B------:R-:W-:Y:S05]  /*15100*/  BRA `(.L_x_296) ;  /* 0x0000244000007947 */ /* 0x000fea0003800000 */
.L_x_283:
[----:B------:R-:W-:Y:S02]  /*15110*/  IMAD R8, R8, c[0x0][0x408], RZ ;  /* 0x0001020008087a24 */ /* 0x000fe400078e02ff */
[----:B------:R-:W-:-:S04]  /*15120*/  IMAD.WIDE.U32 R6, R2, c[0x0][0x408], RZ ;  /* 0x0001020002067a25 */ /* 0x000fc800078e00ff */
[----:B------:R-:W-:Y:S01]  /*15130*/  IMAD R8, R2, c[0x0][0x40c], R8 ;  /* 0x0001030002087a24 */ /* 0x000fe200078e0208 */
[----:B------:R-:W-:-:S04]  /*15140*/  SHF.R.S32.HI R2, RZ, 0x1f, R0 ;  /* 0x0000001fff027819 */ /* 0x000fc80000011400 */
[----:B------:R-:W-:Y:S01]  /*15150*/  IADD3 R7, R7, R8, RZ ;  /* 0x0000000807077210 */ /* 0x000fe20007ffe0ff */
[----:B------:R-:W-:-:S04]  /*15160*/  IMAD R2, R2, c[0x0][0x440], RZ ;  /* 0x0001100002027a24 */ /* 0x000fc800078e02ff */
[----:B------:R-:W-:-:S04]  /*15170*/  IMAD.WIDE.U32 R6, R5, c[0x0][0x438], R6 ;  /* 0x00010e0005067a25 */ /* 0x000fc800078e0006 */
[----:B------:R-:W-:Y:S01]  /*15180*/  IMAD R5, R5, c[0x0][0x43c], R7 ;  /* 0x00010f0005057a24 */ /* 0x000fe200078e0207 */
[----:B------:R-:W-:Y:S01]  /*15190*/  MOV R4, R6 ;  /* 0x0000000600047202 */ /* 0x000fe20000000f00 */
[----:B------:R-:W-:-:S04]  /*151a0*/  IMAD R2, R0, c[0x0][0x444], R2 ;  /* 0x0001110000027a24 */ /* 0x000fc800078e0202 */
[----:B------:R-:W-:Y:S01]  /*151b0*/  IMAD.WIDE.U32 R4, R0, c[0x0][0x440], R4 ;  /* 0x0001100000047a25 */ /* 0x000fe200078e0004 */
[----:B------:R-:W-:-:S04]  /*151c0*/  MOV R0, R3 ;  /* 0x0000000300007202 */ /* 0x000fc80000000f00 */
[----:B------:R-:W-:Y:S01]  /*151d0*/  IADD3 R5, R5, R2, RZ ;  /* 0x0000000205057210 */ /* 0x000fe20007ffe0ff */
[----:B------:R-:W-:-:S04]  /*151e0*/  @P3 IMAD.HI.U32 R2, R3, c[0x0][0x4ec], RZ ;  /* 0x00013b0003023a27 */ /* 0x000fc800078e00ff */
[----:B------:R-:W-:Y:S01]  /*151f0*/  IMAD.WIDE.U32 R4, R246, c[0x0][0x448], R4 ;  /* 0x00011200f6047a25 */ /* 0x000fe200078e0004 */
[----:B------:R-:W-:-:S03]  /*15200*/  @P3 SHF.R.U32.HI R0, RZ, c[0x0][0x4f0], R2 ;  /* 0x00013c00ff003a19 */ /* 0x000fc60000011602 */
[----:B------:R-:W-:Y:S01]  /*15210*/  IMAD R5, R246, c[0x0][0x44c], R5 ;  /* 0x00011300f6057a24 */ /* 0x000fe200078e0205 */
[----:B------:R-:W-:-:S03]  /*15220*/  SHF.R.S32.HI R2, RZ, 0x1f, R0 ;  /* 0x0000001fff027819 */ /* 0x000fc60000011400 */
[----:B------:R-:W-:-:S04]  /*15230*/  IMAD.WIDE.U32 R4, R0, c[0x0][0x430], R4 ;  /* 0x00010c0000047a25 */ /* 0x000fc800078e0004 */
[----:B------:R-:W-:-:S04]  /*15240*/  IMAD R2, R2, c[0x0][0x430], RZ ;  /* 0x00010c0002027a24 */ /* 0x000fc800078e02ff */
[C---:B------:R-:W-:Y:S01]  /*15250*/  IMAD R2, R0.reuse, c[0x0][0x434], R2 ;  /* 0x00010d0000027a24 */ /* 0x040fe200078e0202 */
[----:B------:R-:W-:-:S05]  /*15260*/  IADD3 R0, -R0, RZ, RZ ;  /* 0x000000ff00007210 */ /* 0x000fca0007ffe1ff */
[----:B------:R-:W-:Y:S01]  /*15270*/  IMAD R0, R0, c[0x0][0x4e8], R3 ;  /* 0x00013a0000007a24 */ /* 0x000fe200078e0203 */
[----:B------:R-:W-:Y:S02]  /*15280*/  IADD3 R3, R5, R2, RZ ;  /* 0x0000000205037210 */ /* 0x000fe40007ffe0ff */
[----:B------:R-:W-:Y:S02]  /*15290*/  MOV R2, R4 ;  /* 0x0000000400027202 */ /* 0x000fe40000000f00 */
[----:B------:R-:W-:-:S03]  /*152a0*/  SHF.R.S32.HI R4, RZ, 0x1f, R0 ;  /* 0x0000001fff047819 */ /* 0x000fc60000011400 */
[----:B------:R-:W-:-:S04]  /*152b0*/  IMAD.WIDE.U32 R2, R0, c[0x0][0x428], R2 ;  /* 0x00010a0000027a25 */ /* 0x000fc800078e0002 */
[----:B------:R-:W-:Y:S01]  /*152c0*/  IMAD R4, R4, c[0x0][0x428], RZ ;  /* 0x00010a0004047a24 */ /* 0x000fe200078e02ff */
[----:B------:R-:W-:-:S03]  /*152d0*/  LEA R12, P1, R2, c[0x0][0x400], 0x2 ;  /* 0x00010000020c7a11 */ /* 0x000fc600078210ff */
[----:B------:R-:W-:-:S05]  /*152e0*/  IMAD R0, R0, c[0x0][0x42c], R4 ;  /* 0x00010b0000007a24 */ /* 0x000fca00078e0204 */
[----:B------:R-:W-:-:S04]  /*152f0*/  IADD3 R0, R3, R0, RZ ;  /* 0x0000000003007210 */ /* 0x000fc80007ffe0ff */
[----:B------:R-:W-:Y:S01]  /*15300*/  LEA.HI.X R5, R2, c[0x0][0x404], R0, 0x2, P1 ;  /* 0x0001010002057a11 */ /* 0x000fe200008f1400 */
[----:B------:R-:W-:Y:S05]  /*15310*/  BRA.DIV ~URZ, `(.L_x_297) ;  /* 0x000040927f007947 */ /* 0x000fea000b800000 */
[----:B------:R1:W3:Y:S02]  /*15320*/  SHFL.IDX PT, R4, R5, RZ, 0x1c1f ;  /* 0x001c1fff05047589 */ /* 0x0002e400000e0000 */
.L_x_361:
[----:B------:R-:W-:Y:S05]  /*15330*/  BRA.DIV ~URZ, `(.L_x_298) ;  /* 0x000040e27f007947 */ /* 0x000fea000b800000 */
[----:B------:R4:W1:Y:S02]  /*15340*/  SHFL.IDX PT, R0, R12, RZ, 0x1c1f ;  /* 0x001c1fff0c007589 */ /* 0x00086400000e0000 */
.L_x_362:
[----:B------:R-:W-:Y:S01]  /*15350*/  BSSY B0, `(.L_x_299) ;  /* 0x00000a8000007945 */ /* 0x000fe20003800000 */
[----:B------:R-:W-:Y:S05]  /*15360*/  @P0 BRA `(.L_x_300) ;  /* 0x00000a6000000947 */ /* 0x000fea0003800000 */
[C---:B------:R-:W-:Y:S02]  /*15370*/  ISETP.GE.AND P0, PT, R248.reuse, c[0x0][0x3c8], PT ;  /* 0x0000f200f8007a0c */ /* 0x040fe40003f06270 */
[C---:B------:R-:W-:Y:S02]  /*15380*/  IADD3 R7, R248.reuse, 0x8, RZ ;  /* 0x00000008f8077810 */ /* 0x040fe40007ffe0ff */
[C---:B------:R-:W-:Y:S02]  /*15390*/  IADD3 R6, R248.reuse, 0x10, RZ ;  /* 0x00000010f8067810 */ /* 0x040fe40007ffe0ff */
[----:B------:R-:W-:Y:S02]  /*153a0*/  ISETP.GE.AND P1, PT, R7, c[0x0][0x3c8], PT ;  /* 0x0000f20007007a0c */ /* 0x000fe40003f26270 */
[----:B------:R-:W-:-:S02]  /*153b0*/  IADD3 R9, R248, 0x8, RZ ;  /* 0x00000008f8097810 */ /* 0x000fc40007ffe0ff */
[----:B------:R-:W-:Y:S02]  /*153c0*/  ISETP.GE.AND P2, PT, R6, c[0x0][0x3c8], PT ;  /* 0x0000f20006007a0c */ /* 0x000fe40003f46270 */
[----:B------:R-:W-:Y:S01]  /*153d0*/  SHF.R.S32.HI R9, RZ, 0x1f, R9 ;  /* 0x0000001fff097819 */ /* 0x000fe20000011409 */
[----:B-1----:R-:W-:Y:S01]  /*153e0*/  @!P0 IMAD.MOV.U32 R2, RZ, RZ, R0 ;  /* 0x000000ffff028224 */ /* 0x002fe200078e0000 */
[C---:B------:R-:W-:Y:S01]  /*153f0*/  IADD3 R8, R248.reuse, 0x18, RZ ;  /* 0x00000018f8087810 */ /* 0x040fe20007ffe0ff */
[----:B---3--:R-:W-:Y:S01]  /*15400*/  @!P0 IMAD.MOV.U32 R3, RZ, RZ, R4 ;  /* 0x000000ffff038224 */ /* 0x008fe200078e0004 */
[C---:B--2---:R-:W-:Y:S02]  /*15410*/  IADD3 R10, R248.reuse, 0x30, RZ ;  /* 0x00000030f80a7810 */ /* 0x044fe40007ffe0ff */
[C---:B------:R-:W-:Y:S01]  /*15420*/  IADD3 R14, R248.reuse, 0x40, RZ ;  /* 0x00000040f80e7810 */ /* 0x040fe20007ffe0ff */
[----:B------:R-:W-:Y:S01]  /*15430*/  @!P0 IMAD.WIDE R2, R248, 0x4, R2 ;  /* 0x00000004f8028825 */ /* 0x000fe200078e0202 */
[----:B------:R-:W-:-:S02]  /*15440*/  ISETP.GE.AND P3, PT, R10, c[0x0][0x3c8], PT ;  /* 0x0000f2000a007a0c */ /* 0x000fc40003f66270 */
[----:B------:R-:W-:Y:S02]  /*15450*/  IADD3 R15, R248, 0x30, RZ ;  /* 0x00000030f80f7810 */ /* 0x000fe40007ffe0ff */
[----:B------:R1:W-:Y:S01]  /*15460*/  @!P0 ST.E.64 [R2.64], R22 ;  /* 0x0000001602008985 */ /* 0x0003e2000c101b0a */
[----:B------:R-:W-:Y:S02]  /*15470*/  ISETP.GE.AND P4, PT, R14, c[0x0][0x3c8], PT ;  /* 0x0000f2000e007a0c */ /* 0x000fe40003f86270 */
[C---:B------:R-:W-:Y:S02]  /*15480*/  IADD3 R11, R248.reuse, 0x38, RZ ;  /* 0x00000038f80b7810 */ /* 0x040fe40007ffe0ff */
[----:B------:R-:W-:Y:S02]  /*15490*/  SHF.R.S32.HI R15, RZ, 0x1f, R15 ;  /* 0x0000001fff0f7819 */ /* 0x000fe4000001140f */
[----:B------:R-:W-:Y:S02]  /*154a0*/  SHF.R.S32.HI R11, RZ, 0x1f, R11 ;  /* 0x0000001fff0b7819 */ /* 0x000fe4000001140b */
[----:B------:R-:W-:-:S02]  /*154b0*/  IADD3 R16, R248, 0x60, RZ ;  /* 0x00000060f8107810 */ /* 0x000fc40007ffe0ff */
[C---:B------:R-:W-:Y:S02]  /*154c0*/  IADD3 R17, R248.reuse, 0x80, RZ ;  /* 0x00000080f8117810 */ /* 0x040fe40007ffe0ff */
[----:B------:R-:W-:Y:S02]  /*154d0*/  SHF.R.S32.HI R16, RZ, 0x1f, R16 ;  /* 0x0000001fff107819 */ /* 0x000fe40000011410 */
[----:B------:R-:W-:Y:S02]  /*154e0*/  SHF.R.S32.HI R17, RZ, 0x1f, R17 ;  /* 0x0000001fff117819 */ /* 0x000fe40000011411 */
[C---:B------:R-:W-:Y:S02]  /*154f0*/  IADD3 R18, R248.reuse, 0xa8, RZ ;  /* 0x000000a8f8127810 */ /* 0x040fe40007ffe0ff */
[----:B------:R-:W-:-:S04]  /*15500*/  IADD3 R19, R248, 0xa8, RZ ;  /* 0x000000a8f8137810 */ /* 0x000fc80007ffe0ff */
[----:B------:R-:W-:Y:S02]  /*15510*/  SHF.R.S32.HI R19, RZ, 0x1f, R19 ;  /* 0x0000001fff137819 */ /* 0x000fe40000011413 */
[----:B-1----:R-:W-:-:S04]  /*15520*/  @!P1 LEA R2, P0, R7, R0, 0x2 ;  /* 0x0000000007029211 */ /* 0x002fc800078010ff */
[----:B------:R-:W-:Y:S02]  /*15530*/  @!P1 LEA.HI.X R3, R7, R4, R9, 0x2, P0 ;  /* 0x0000000407039211 */ /* 0x000fe400000f1409 */
[C---:B------:R-:W-:Y:S02]  /*15540*/  IADD3 R9, R248.reuse, 0x10, RZ ;  /* 0x00000010f8097810 */ /* 0x040fe40007ffe0ff */
[----:B------:R-:W-:Y:S01]  /*15550*/  IADD3 R7, R248, 0x20, RZ ;  /* 0x00000020f8077810 */ /* 0x000fe20007ffe0ff */
[----:B------:R1:W-:Y:S01]  /*15560*/  @!P1 ST.E.64 [R2.64], R24 ;  /* 0x0000001802009985 */ /* 0x0003e2000c101b0a */
[----:B------:R-:W-:Y:S02]  /*15570*/  ISETP.GE.AND P1, PT, R8, c[0x0][0x3c8], PT ;  /* 0x0000f20008007a0c */ /* 0x000fe40003f26270 */
[----:B------:R-:W-:Y:S02]  /*15580*/  SHF.R.S32.HI R9, RZ, 0x1f, R9 ;  /* 0x0000001fff097819 */ /* 0x000fe40000011409 */
[----:B-1----:R-:W-:-:S04]  /*15590*/  @!P2 LEA R2, P0, R6, R0, 0x2 ;  /* 0x000000000602a211 */ /* 0x002fc800078010ff */
[----:B------:R-:W-:Y:S02]  /*155a0*/  @!P2 LEA.HI.X R3, R6, R4, R9, 0x2, P0 ;  /* 0x000000040603a211 */ /* 0x000fe400000f1409 */
[C---:B------:R-:W-:Y:S02]  /*155b0*/  IADD3 R9, R248.reuse, 0x18, RZ ;  /* 0x00000018f8097810 */ /* 0x040fe40007ffe0ff */
[----:B------:R-:W-:Y:S01]  /*155c0*/  IADD3 R6, R248, 0x28, RZ ;  /* 0x00000028f8067810 */ /* 0x000fe20007ffe0ff */
[----:B------:R1:W-:Y:S01]  /*155d0*/  @!P2 ST.E.64 [R2.64], R26 ;  /* 0x0000001a0200a985 */ /* 0x0003e2000c101b0a */
[----:B------:R-:W-:Y:S02]  /*155e0*/  SHF.R.S32.HI R9, RZ, 0x1f, R9 ;  /* 0x0000001fff097819 */ /* 0x000fe40000011409 */
[----:B------:R-:W-:Y:S02]  /*155f0*/  ISETP.GE.AND P2, PT, R7, c[0x0][0x3c8], PT ;  /* 0x0000f20007007a0c */ /* 0x000fe40003f46270 */
        /* <DEDUP_REMOVED lines=16> */
[----:B------:R-:W-:-:S03]  /*15700*/  @!P3 LEA R6, P5, R10, R0, 0x2 ;  /* 0x000000000a06b211 */ /* 0x000fc600078a10ff */
[----:B------:R1:W-:Y:S01]  /*15710*/  @!P1 ST.E.64 [R2.64], R32 ;  /* 0x0000002002009985 */ /* 0x0003e2000c101b0a */
[----:B------:R-:W-:Y:S02]  /*15720*/  ISETP.GE.AND P1, PT, R9, c[0x0][0x3c8], PT ;  /* 0x0000f20009007a0c */ /* 0x000fe40003f26270 */
[----:B------:R-:W-:Y:S02]  /*15730*/  @!P3 LEA.HI.X R7, R10, R4, R15, 0x2, P5 ;  /* 0x000000040a07b211 */ /* 0x000fe400028f140f */
[C---:B------:R-:W-:Y:S02]  /*15740*/  IADD3 R10, R248.reuse, 0x50, RZ ;  /* 0x00000050f80a7810 */ /* 0x040fe40007ffe0ff */
[----:B------:R-:W-:Y:S01]  /*15750*/  IADD3 R15, R248, 0x40, RZ ;  /* 0x00000040f80f7810 */ /* 0x000fe20007ffe0ff */
[----:B------:R2:W-:Y:S01]  /*15760*/  @!P3 ST.E.64 [R6.64], R34 ;  /* 0x000000220600b985 */ /* 0x0005e2000c101b0a */
[----:B------:R-:W-:Y:S02]  /*15770*/  ISETP.GE.AND P3, PT, R10, c[0x0][0x3c8], PT ;  /* 0x0000f2000a007a0c */ /* 0x000fe40003f66270 */
[----:B------:R-:W-:-:S02]  /*15780*/  SHF.R.S32.HI R15, RZ, 0x1f, R15 ;  /* 0x0000001fff0f7819 */ /* 0x000fc4000001140f */
[----:B-1----:R-:W-:-:S04]  /*15790*/  @!P2 LEA R2, P0, R8, R0, 0x2 ;  /* 0x000000000802a211 */ /* 0x002fc800078010ff */
[----:B------:R-:W-:Y:S02]  /*157a0*/  @!P2 LEA.HI.X R3, R8, R4, R11, 0x2, P0 ;  /* 0x000000040803a211 */ /* 0x000fe400000f140b */
[C---:B------:R-:W-:Y:S02]  /*157b0*/  IADD3 R8, R248.reuse, 0x58, RZ ;  /* 0x00000058f8087810 */ /* 0x040fe40007ffe0ff */
[----:B------:R-:W-:Y:S01]  /*157c0*/  IADD3 R11, R248, 0x48, RZ ;  /* 0x00000048f80b7810 */ /* 0x000fe20007ffe0ff */
[----:B------:R1:W-:Y:S01]  /*157d0*/  @!P2 ST.E.64 [R2.64], R100 ;  /* 0x000000640200a985 */ /* 0x0003e2000c101b0a */
[----:B--2---:R-:W-:Y:S02]  /*157e0*/  @!P4 LEA R6, P5, R14, R0, 0x2 ;  /* 0x000000000e06c211 */ /* 0x004fe400078a10ff */
[----:B------:R-:W-:Y:S02]  /*157f0*/  ISETP.GE.AND P2, PT, R8, c[0x0][0x3c8], PT ;  /* 0x0000f20008007a0c */ /* 0x000fe40003f46270 */
[----:B------:R-:W-:-:S02]  /*15800*/  SHF.R.S32.HI R11, RZ, 0x1f, R11 ;  /* 0x0000001fff0b7819 */ /* 0x000fc4000001140b */
        /* <DEDUP_REMOVED lines=11> */
[----:B------:R-:W-:Y:S02]  /*158c0*/  ISETP.GE.AND P1, PT, R9, c[0x0][0x3c8], PT ;  /* 0x0000f20009007a0c */ /* 0x000fe40003f26270 */
[----:B--2---:R-:W-:Y:S02]  /*158d0*/  @!P3 LEA R6, P5, R10, R0, 0x2 ;  /* 0x000000000a06b211 */ /* 0x004fe400078a10ff */
[----:B------:R-:W-:-:S02]  /*158e0*/  SHF.R.S32.HI R11, RZ, 0x1f, R11 ;  /* 0x0000001fff0b7819 */ /* 0x000fc4000001140b */
[----:B------:R-:W-:Y:S02]  /*158f0*/  @!P3 LEA.HI.X R7, R10, R4, R15, 0x2, P5 ;  /* 0x000000040a07b211 */ /* 0x000fe400028f140f */
[C---:B------:R-:W-:Y:S02]  /*15900*/  IADD3 R10, R248.reuse, 0x70, RZ ;  /* 0x00000070f80a7810 */ /* 0x040fe40007ffe0ff */
[----:B------:R-:W-:Y:S01]  /*15910*/  IADD3 R15, R248, 0x80, RZ ;  /* 0x00000080f80f7810 */ /* 0x000fe20007ffe0ff */
[----:B------:R2:W-:Y:S01]  /*15920*/  @!P3 ST.E.64 [R6.64], R44 ;  /* 0x0000002c0600b985 */ /* 0x0005e2000c101b0a */
[----:B------:R-:W-:Y:S02]  /*15930*/  ISETP.GE.AND P3, PT, R10, c[0x0][0x3c8], PT ;  /* 0x0000f2000a007a0c */ /* 0x000fe40003f66270 */
        /* <DEDUP_REMOVED lines=23> */
[----:B------:R-:W-:Y:S02]  /*15ab0*/  ISETP.GE.AND P6, PT, R11, c[0x0][0x3c8], PT ;  /* 0x0000f2000b007a0c */ /* 0x000fe40003fc6270 */
[C---:B------:R-:W-:Y:S01]  /*15ac0*/  IADD3 R16, R248.reuse, 0x88, RZ ;  /* 0x00000088f8107810 */ /* 0x040fe20007ffe0ff */
[----:B------:R2:W-:Y:S01]  /*15ad0*/  @!P3 ST.E.64 [R6.64], R60 ;  /* 0x0000003c0600b985 */ /* 0x0005e2000c101b0a */
[----:B------:R-:W-:Y:S02]  /*15ae0*/  IADD3 R10, R248, 0x98, RZ ;  /* 0x00000098f80a7810 */ /* 0x000fe40007ffe0ff */
[----:B------:R-:W-:Y:S02]  /*15af0*/  SHF.R.S32.HI R16, RZ, 0x1f, R16 ;  /* 0x0000001fff107819 */ /* 0x000fe40000011410 */
[----:B------:R-:W-:-:S02]  /*15b00*/  ISETP.GE.AND P5, PT, R10, c[0x0][0x3c8], PT ;  /* 0x0000f2000a007a0c */ /* 0x000fc40003fa6270 */
[----:B-1----:R-:W-:-:S04]  /*15b10*/  @!P2 LEA R2, P0, R8, R0, 0x2 ;  /* 0x000000000802a211 */ /* 0x002fc800078010ff */
[----:B------:R-:W-:Y:S02]  /*15b20*/  @!P2 LEA.HI.X R3, R8, R4, R9, 0x2, P0 ;  /* 0x000000040803a211 */ /* 0x000fe400000f1409 */
[----:B------:R-:W-:-:S03]  /*15b30*/  @!P4 LEA R8, P0, R15, R0, 0x2 ;  /* 0x000000000f08c211 */ /* 0x000fc600078010ff */
[----:B------:R1:W-:Y:S01]  /*15b40*/  @!P2 ST.E.64 [R2.64], R64 ;  /* 0x000000400200a985 */ /* 0x0003e2000c101b0a */
[----:B------:R-:W-:Y:S02]  /*15b50*/  @!P4 LEA.HI.X R9, R15, R4, R17, 0x2, P0 ;  /* 0x000000040f09c211 */ /* 0x000fe400000f1411 */
[C---:B------:R-:W-:Y:S02]  /*15b60*/  IADD3 R15, R248.reuse, 0xa0, RZ ;  /* 0x000000a0f80f7810 */ /* 0x040fe40007ffe0ff */
[----:B--2---:R-:W-:Y:S01]  /*15b70*/  @!P6 LEA R6, P0, R11, R0, 0x2 ;  /* 0x000000000b06e211 */ /* 0x004fe200078010ff */
[----:B------:R-:W-:Y:S01]  /*15b80*/  @!P4 ST.E.64 [R8.64], R104 ;  /* 0x000000680800c985 */ /* 0x000fe2000c101b0a */
[----:B------:R-:W-:Y:S02]  /*15b90*/  ISETP.GE.AND P4, PT, R15, c[0x0][0x3c8], PT ;  /* 0x0000f2000f007a0c */ /* 0x000fe40003f86270 */
[----:B------:R-:W-:-:S04]  /*15ba0*/  IADD3 R17, R248, 0xa0, RZ ;  /* 0x000000a0f8117810 */ /* 0x000fc80007ffe0ff */
[----:B------:R-:W-:Y:S02]  /*15bb0*/  SHF.R.S32.HI R17, RZ, 0x1f, R17 ;  /* 0x0000001fff117819 */ /* 0x000fe40000011411 */
[----:B-1----:R-:W-:-:S04]  /*15bc0*/  @!P1 LEA R2, P2, R14, R0, 0x2 ;  /* 0x000000000e029211 */ /* 0x002fc800078410ff */
[-C--:B------:R-:W-:Y:S02]  /*15bd0*/  @!P1 LEA.HI.X R3, R14, R4.reuse, R16, 0x2, P2 ;  /* 0x000000040e039211 */ /* 0x080fe400010f1410 */
[C---:B------:R-:W-:Y:S02]  /*15be0*/  IADD3 R14, R248.reuse, 0x90, RZ ;  /* 0x00000090f80e7810 */ /* 0x040fe40007ffe0ff */
[----:B------:R-:W-:Y:S01]  /*15bf0*/  IADD3 R16, R248, 0xb0, RZ ;  /* 0x000000b0f8107810 */ /* 0x000fe20007ffe0ff */
[----:B------:R1:W-:Y:S01]  /*15c00*/  @!P1 ST.E.64 [R2.64], R68 ;  /* 0x0000004402009985 */ /* 0x0003e2000c101b0a */
[----:B------:R-:W-:Y:S02]  /*15c10*/  SHF.R.S32.HI R14, RZ, 0x1f, R14 ;  /* 0x0000001fff0e7819 */ /* 0x000fe4000001140e */
[----:B------:R-:W-:Y:S02]  /*15c20*/  ISETP.GE.AND P2, PT, R18, c[0x0][0x3c8], PT ;  /* 0x0000f20012007a0c */ /* 0x000fe40003f46270 */
[----:B------:R-:W-:-:S02]  /*15c30*/  @!P6 LEA.HI.X R7, R11, R4, R14, 0x2, P0 ;  /* 0x000000040b07e211 */ /* 0x000fc400000f140e */
[C---:B------:R-:W-:Y:S02]  /*15c40*/  IADD3 R11, R248.reuse, 0x98, RZ ;  /* 0x00000098f80b7810 */ /* 0x040fe40007ffe0ff */
[----:B------:R-:W-:Y:S01]  /*15c50*/  IADD3 R14, R248, 0xb8, RZ ;  /* 0x000000b8f80e7810 */ /* 0x000fe20007ffe0ff */
[----:B------:R2:W-:Y:S01]  /*15c60*/  @!P6 ST.E.64 [R6.64], R72 ;  /* 0x000000480600e985 */ /* 0x0005e2000c101b0a */
[----:B------:R-:W-:Y:S02]  /*15c70*/  SHF.R.S32.HI R11, RZ, 0x1f, R11 ;  /* 0x0000001fff0b7819 */ /* 0x000fe4000001140b */
[----:B------:R-:W-:Y:S02]  /*15c80*/  ISETP.GE.AND P1, PT, R16, c[0x0][0x3c8], PT ;  /* 0x0000f20010007a0c */ /* 0x000fe40003f26270 */
[----:B------:R-:W-:Y:S02]  /*15c90*/  ISETP.GE.AND P0, PT, R14, c[0x0][0x3c8], PT ;  /* 0x0000f2000e007a0c */ /* 0x000fe40003f06270 */
[----:B-1----:R-:W-:-:S04]  /*15ca0*/  @!P5 LEA R2, P3, R10, R0, 0x2 ;  /* 0x000000000a02d211 */ /* 0x002fc800078610ff */
[----:B------:R-:W-:Y:S02]  /*15cb0*/  @!P5 LEA.HI.X R3, R10, R4, R11, 0x2, P3 ;  /* 0x000000040a03d211 */ /* 0x000fe400018f140b */
[CC--:B------:R-:W-:Y:S02]  /*15cc0*/  @!P4 LEA R10, P6, R15.reuse, R0.reuse, 0x2 ;  /* 0x000000000f0ac211 */ /* 0x0c0fe400078c10ff */
[----:B------:R-:W-:Y:S01]  /*15cd0*/  @!P2 LEA R8, P3, R18, R0, 0x2 ;  /* 0x000000001208a211 */ /* 0x000fe200078610ff */
[----:B------:R1:W-:Y:S01]  /*15ce0*/  @!P5 ST.E.64 [R2.64], R76 ;  /* 0x0000004c0200d985 */ /* 0x0003e2000c101b0a */
[----:B------:R-:W-:Y:S02]  /*15cf0*/  @!P4 LEA.HI.X R11, R15, R4, R17, 0x2, P6 ;  /* 0x000000040f0bc211 */ /* 0x000fe400030f1411 */
[C---:B------:R-:W-:Y:S02]  /*15d00*/  IADD3 R17, R248.reuse, 0xb0, RZ ;  /* 0x000000b0f8117810 */ /* 0x040fe40007ffe0ff */
[----:B------:R-:W-:Y:S01]  /*15d10*/  IADD3 R15, R248, 0xb8, RZ ;  /* 0x000000b8f80f7810 */ /* 0x000fe20007ffe0ff */
[----:B------:R3:W-:Y:S01]  /*15d20*/  @!P4 ST.E.64 [R10.64], R116 ;  /* 0x000000740a00c985 */ /* 0x0007e2000c101b0a */
[----:B--2---:R-:W-:-:S02]  /*15d30*/  @!P1 LEA R6, P5, R16, R0, 0x2 ;  /* 0x0000000010069211 */ /* 0x004fc400078a10ff */
[----:B------:R-:W-:Y:S02]  /*15d40*/  SHF.R.S32.HI R17, RZ, 0x1f, R17 ;  /* 0x0000001fff117819 */ /* 0x000fe40000011411 */
[-C--:B------:R-:W-:Y:S02]  /*15d50*/  @!P2 LEA.HI.X R9, R18, R4.reuse, R19, 0x2, P3 ;  /* 0x000000041209a211 */ /* 0x080fe400018f1413 */
[----:B------:R-:W-:Y:S02]  /*15d60*/  SHF.R.S32.HI R15, RZ, 0x1f, R15 ;  /* 0x0000001fff0f7819 */ /* 0x000fe4000001140f */
[----:B------:R-:W-:Y:S01]  /*15d70*/  @!P1 LEA.HI.X R7, R16, R4, R17, 0x2, P5 ;  /* 0x0000000410079211 */ /* 0x000fe200028f1411 */
[----:B------:R3:W-:Y:S04]  /*15d80*/  @!P2 ST.E.64 [R8.64], R108 ;  /* 0x0000006c0800a985 */ /* 0x0007e8000c101b0a */
[----:B------:R3:W-:Y:S01]  /*15d90*/  @!P1 ST.E.64 [R6.64], R80 ;  /* 0x0000005006009985 */ /* 0x0007e2000c101b0a */
[----:B-1----:R-:W-:-:S04]  /*15da0*/  @!P0 LEA R2, P3, R14, R0, 0x2 ;  /* 0x000000000e028211 */ /* 0x002fc800078610ff */
[----:B------:R-:W-:-:S05]  /*15db0*/  @!P0 LEA.HI.X R3, R14, R4, R15, 0x2, P3 ;  /* 0x000000040e038211 */ /* 0x000fca00018f140f */
[----:B------:R3:W-:Y:S04]  /*15dc0*/  @!P0 ST.E.64 [R2.64], R20 ;  /* 0x0000001402008985 */ /* 0x0007e8000c101b0a */
.L_x_300:
[----:B------:R-:W-:Y:S05]  /*15dd0*/  BSYNC B0 ;  /* 0x0000000000007941 */ /* 0x000fea0003800000 */
.L_x_299:
[----:B------:R-:W-:Y:S05]  /*15de0*/  BRA.DIV ~URZ, `(.L_x_301) ;  /* 0x000036927f007947 */ /* 0x000fea000b800000 */
[----:B---3--:R3:W2:Y:S04]  /*15df0*/  SHFL.IDX PT, R4, R5, 0x1, 0x1c1f ;  /* 0x003c1f0005047f89 */ /* 0x0086a800000e0000 */
[----:B-1----:R3:W1:Y:S02]  /*15e00*/  SHFL.IDX PT, R0, R12, 0x1, 0x1c1f ;  /* 0x003c1f000c007f89 */ /* 0x00266400000e0000 */
.L_x_363:
[----:B------:R-:W-:-:S13]  /*15e10*/  ISETP.NE.AND P0, PT, R13, RZ, PT ;  /* 0x000000ff0d00720c */ /* 0x000fda0003f05270 */
[----:B------:R-:W-:Y:S05]  /*15e20*/  @P0 BRA `(.L_x_296) ;  /* 0x0000172000000947 */ /* 0x000fea0003800000 */
[C---:B------:R-:W-:Y:S02]  /*15e30*/  ISETP.GE.AND P4, PT, R248.reuse, c[0x0][0x3c8], PT ;  /* 0x0000f200f8007a0c */ /* 0x040fe40003f86270 */
[C---:B--2---:R-:W-:Y:S02]  /*15e40*/  IADD3 R15, R248.reuse, 0x18, RZ ;  /* 0x00000018f80f7810 */ /* 0x044fe40007ffe0ff */
[----:B------:R-:W-:Y:S02]  /*15e50*/  IADD3 R8, R248, 0x8, RZ ;  /* 0x00000008f8087810 */ /* 0x000fe40007ffe0ff */
[----:B------:R-:W-:Y:S02]  /*15e60*/  ISETP.GE.AND P1, PT, R15, c[0x0][0x3c8], PT ;  /* 0x0000f2000f007a0c */ /* 0x000fe40003f26270 */
[----:B------:R-:W-:Y:S02]  /*15e70*/  ISETP.GE.AND P3, PT, R8, c[0x0][0x3c8], PT ;  /* 0x0000f20008007a0c */ /* 0x000fe40003f66270 */
[----:B---3--:R-:W-:-:S02]  /*15e80*/  IADD3 R5, R248, 0x10, RZ ;  /* 0x00000010f8057810 */ /* 0x008fc40007ffe0ff */
[C---:B------:R-:W-:Y:S01]  /*15e90*/  IADD3 R9, R248.reuse, 0x8, RZ ;  /* 0x00000008f8097810 */ /* 0x040fe20007ffe0ff */
[----:B-1----:R-:W-:Y:S01]  /*15ea0*/  @!P4 IMAD.MOV.U32 R6, RZ, RZ, R0 ;  /* 0x000000ffff06c224 */ /* 0x002fe200078e0000 */
[----:B------:R-:W-:Y:S01]  /*15eb0*/  ISETP.GE.AND P2, PT, R5, c[0x0][0x3c8], PT ;  /* 0x0000f20005007a0c */ /* 0x000fe20003f46270 */
[----:B------:R-:W-:Y:S01]  /*15ec0*/  @!P4 IMAD.MOV.U32 R7, RZ, RZ, R4 ;  /* 0x000000ffff07c224 */ /* 0x000fe200078e0004 */
[----:B------:R-:W-:Y:S02]  /*15ed0*/  SHF.R.S32.HI R9, RZ, 0x1f, R9 ;  /* 0x0000001fff097819 */ /* 0x000fe40000011409 */
[C---:B------:R-:W-:Y:S01]  /*15ee0*/  IADD3 R10, R248.reuse, 0x20, RZ ;  /* 0x00000020f80a7810 */ /* 0x040fe20007ffe0ff */
[C---:B------:R-:W-:Y:S01]  /*15ef0*/  @!P4 IMAD.WIDE R6, R248.reuse, 0x4, R6 ;  /* 0x00000004f806c825 */ /* 0x040fe200078e0206 */
[----:B----4-:R-:W-:Y:S02]  /*15f00*/  IADD3 R12, R248, 0x10, RZ ;  /* 0x00000010f80c7810 */ /* 0x010fe40007ffe0ff */
[----:B------:R-:W-:-:S02]  /*15f10*/  @!P3 LEA R2, P5, R8, R0, 0x2 ;  /* 0x000000000802b211 */ /* 0x000fc400078a10ff */
[----:B------:R1:W-:Y:S01]  /*15f20*/  @!P4 ST.E.64 [R6.64], R92 ;  /* 0x0000005c0600c985 */ /* 0x0003e2000c101b0a */
[----:B------:R-:W-:Y:S02]  /*15f30*/  ISETP.GE.AND P0, PT, R10, c[0x0][0x3c8], PT ;  /* 0x0000f2000a007a0c */ /* 0x000fe40003f06270 */
[----:B------:R-:W-:Y:S02]  /*15f40*/  @!P3 LEA.HI.X R3, R8, R4, R9, 0x2, P5 ;  /* 0x000000040803b211 */ /* 0x000fe400028f1409 */
[----:B------:R-:W-:Y:S02]  /*15f50*/  SHF.R.S32.HI R12, RZ, 0x1f, R12 ;  /* 0x0000001fff0c7819 */ /* 0x000fe4000001140c */
[----:B------:R-:W-:Y:S01]  /*15f60*/  IADD3 R16, R248, 0x18, RZ ;  /* 0x00000018f8107810 */ /* 0x000fe20007ffe0ff */
[----:B------:R2:W-:Y:S01]  /*15f70*/  @!P3 ST.E.64 [R2.64], R84 ;  /* 0x000000540200b985 */ /* 0x0005e2000c101b0a */
[----:B------:R-:W-:Y:S02]  /*15f80*/  @!P2 LEA R8, P3, R5, R0, 0x2 ;  /* 0x000000000508a211 */ /* 0x000fe400078610ff */
[----:B------:R-:W-:-:S02]  /*15f90*/  SHF.R.S32.HI R16, RZ, 0x1f, R16 ;  /* 0x0000001fff107819 */ /* 0x000fc40000011410 */
[----:B------:R-:W-:Y:S02]  /*15fa0*/  @!P2 LEA.HI.X R9, R5, R4, R12, 0x2, P3 ;  /* 0x000000040509a211 */ /* 0x000fe400018f140c */
[C---:B------:R-:W-:Y:S02]  /*15fb0*/  IADD3 R5, R248.reuse, 0x38, RZ ;  /* 0x00000038f8057810 */ /* 0x040fe40007ffe0ff */
[C---:B------:R-:W-:Y:S01]  /*15fc0*/  IADD3 R12, R248.reuse, 0x20, RZ ;  /* 0x00000020f80c7810 */ /* 0x040fe20007ffe0ff */
[----:B------:R3:W-:Y:S01]  /*15fd0*/  @!P2 ST.E.64 [R8.64], R120 ;  /* 0x000000780800a985 */ /* 0x0007e2000c101b0a */
[C---:B------:R-:W-:Y:S02]  /*15fe0*/  IADD3 R11, R248.reuse, 0x28, RZ ;  /* 0x00000028f80b7810 */ /* 0x040fe40007ffe0ff */
[----:B------:R-:W-:Y:S02]  /*15ff0*/  SHF.R.S32.HI R12, RZ, 0x1f, R12 ;  /* 0x0000001fff0c7819 */ /* 0x000fe4000001140c */
[----:B------:R-:W-:-:S02]  /*16000*/  IADD3 R14, R248, 0x30, RZ ;  /* 0x00000030f80e7810 */ /* 0x000fc40007ffe0ff */
[----:B------:R-:W-:Y:S02]  /*16010*/  ISETP.GE.AND P5, PT, R11, c[0x0][0x3c8], PT ;  /* 0x0000f2000b007a0c */ /* 0x000fe40003fa6270 */
[----:B------:R-:W-:Y:S02]  /*16020*/  ISETP.GE.AND P4, PT, R14, c[0x0][0x3c8], PT ;  /* 0x0000f2000e007a0c */ /* 0x000fe40003f86270 */
[----:B-1----:R-:W-:Y:S02]  /*16030*/  @!P1 LEA R6, P6, R15, R0, 0x2 ;  /* 0x000000000f069211 */ /* 0x002fe400078c10ff */
[----:B------:R-:W-:-:S04]  /*16040*/  IADD3 R13, R248, 0x30, RZ ;  /* 0x00000030f80d7810 */ /* 0x000fc80007ffe0ff */
[----:B------:R-:W-:-:S07]  /*16050*/  SHF.R.S32.HI R13, RZ, 0x1f, R13 ;  /* 0x0000001fff0d7819 */ /* 0x000fce000001140d */
[----:B--2---:R-:W-:-:S04]  /*16060*/  P2R R2, PR, RZ, 0x40 ;  /* 0x00000040ff027803 */ /* 0x004fc80000000000 */
[----:B------:R-:W-:Y:S02]  /*16070*/  ISETP.NE.AND P3, PT, R2, RZ, PT ;  /* 0x000000ff0200720c */ /* 0x000fe40003f65270 */
[C---:B------:R-:W-:Y:S02]  /*16080*/  @!P0 LEA R2, P6, R10.reuse, R0, 0x2 ;  /* 0x000000000a028211 */ /* 0x040fe400078c10ff */
[-C--:B------:R-:W-:Y:S02]  /*16090*/  @!P1 LEA.HI.X R7, R15, R4.reuse, R16, 0x2, P3 ;  /* 0x000000040f079211 */ /* 0x080fe400018f1410 */
[----:B------:R-:W-:Y:S02]  /*160a0*/  ISETP.GE.AND P3, PT, R5, c[0x0][0x3c8], PT ;  /* 0x0000f20005007a0c */ /* 0x000fe40003f66270 */
[----:B------:R-:W-:Y:S01]  /*160b0*/  @!P0 LEA.HI.X R3, R10, R4, R12, 0x2, P6 ;  /* 0x000000040a038211 */ /* 0x000fe200030f140c */
[----:B------:R1:W-:Y:S01]  /*160c0*/  @!P1 ST.E.64 [R6.64], R112 ;  /* 0x0000007006009985 */ /* 0x0003e2000c101b0a */
[----:B------:R-:W-:-:S02]  /*160d0*/  IADD3 R12, R248, 0x28, RZ ;  /* 0x00000028f80c7810 */ /* 0x000fc40007ffe0ff */
[C---:B------:R-:W-:Y:S01]  /*160e0*/  IADD3 R15, R248.reuse, 0x48, RZ ;  /* 0x00000048f80f7810 */ /* 0x040fe20007ffe0ff */
[----:B------:R2:W-:Y:S01]  /*160f0*/  @!P0 ST.E.64 [R2.64], R88 ;  /* 0x0000005802008985 */ /* 0x0005e2000c101b0a */
[C---:B---3--:R-:W-:Y:S02]  /*16100*/  @!P5 LEA R8, P0, R11.reuse, R0, 0x2 ;  /* 0x000000000b08d211 */ /* 0x048fe400078010ff */
[----:B------:R-:W-:Y:S02]  /*16110*/  SHF.R.S32.HI R12, RZ, 0x1f, R12 ;  /* 0x0000001fff0c7819 */ /* 0x000fe4000001140c */
[C---:B------:R-:W-:Y:S02]  /*16120*/  IADD3 R10, R248.reuse, 0x40, RZ ;  /* 0x00000040f80a7810 */ /* 0x040fe40007ffe0ff */
[----:B------:R-:W-:Y:S02]  /*16130*/  @!P5 LEA.HI.X R9, R11, R4, R12, 0x2, P0 ;  /* 0x000000040b09d211 */ /* 0x000fe400000f140c */
[----:B------:R-:W-:-:S02]  /*16140*/  IADD3 R12, R248, 0x38, RZ ;  /* 0x00000038f80c7810 */ /* 0x000fc40007ffe0ff */
[----:B------:R-:W-:Y:S01]  /*16150*/  ISETP.GE.AND P2, PT, R10, c[0x0][0x3c8], PT ;  /* 0x0000f2000a007a0c */ /* 0x000fe20003f46270 */
[----:B------:R3:W-:Y:S01]  /*16160*/  @!P5 ST.E.64 [R8.64], R118 ;  /* 0x000000760800d985 */ /* 0x0007e2000c101b0a */
[----:B------:R-:W-:Y:S02]  /*16170*/  SHF.R.S32.HI R12, RZ, 0x1f, R12 ;  /* 0x0000001fff0c7819 */ /* 0x000fe4000001140c */
[C---:B------:R-:W-:Y:S02]  /*16180*/  IADD3 R11, R248.reuse, 0x50, RZ ;  /* 0x00000050f80b7810 */ /* 0x040fe40007ffe0ff */
[----:B------:R-:W-:Y:S02]  /*16190*/  IADD3 R16, R248, 0x88, RZ ;  /* 0x00000088f8107810 */ /* 0x000fe40007ffe0ff */
[----:B------:R-:W-:Y:S02]  /*161a0*/  ISETP.GE.AND P0, PT, R11, c[0x0][0x3c8], PT ;  /* 0x0000f2000b007a0c */ /* 0x000fe40003f06270 */
[----:B------:R-:W-:-:S02]  /*161b0*/  SHF.R.S32.HI R16, RZ, 0x1f, R16 ;  /* 0x0000001fff107819 */ /* 0x000fc40000011410 */
[CC--:B-1----:R-:W-:Y:S02]  /*161c0*/  @!P4 LEA R6, P6, R14.reuse, R0.reuse, 0x2 ;  /* 0x000000000e06c211 */ /* 0x0c2fe400078c10ff */
[----:B--2---:R-:W-:Y:S02]  /*161d0*/  @!P3 LEA R2, P1, R5, R0, 0x2 ;  /* 0x000000000502b211 */ /* 0x004fe400078210ff */
[----:B------:R-:W-:Y:S02]  /*161e0*/  @!P4 LEA.HI.X R7, R14, R4, R13, 0x2, P6 ;  /* 0x000000040e07c211 */ /* 0x000fe400030f140d */
[C---:B------:R-:W-:Y:S02]  /*161f0*/  IADD3 R14, R248.reuse, 0x60, RZ ;  /* 0x00000060f80e7810 */ /* 0x040fe40007ffe0ff */
[----:B------:R-:W-:Y:S01]  /*16200*/  IADD3 R13, R248, 0x48, RZ ;  /* 0x00000048f80d7810 */ /* 0x000fe20007ffe0ff */
[----:B------:R1:W-:Y:S01]  /*16210*/  @!P4 ST.E.64 [R6.64], R114 ;  /* 0x000000720600c985 */ /* 0x0003e2000c101b0a */
[----:B------:R-:W-:-:S02]  /*16220*/  ISETP.GE.AND P4, PT, R14, c[0x0][0x3c8], PT ;  /* 0x0000f2000e007a0c */ /* 0x000fc40003f86270 */
[----:B------:R-:W-:-:S03]  /*16230*/  SHF.R.S32.HI R13, RZ, 0x1f, R13 ;  /* 0x0000001fff0d7819 */ /* 0x000fc6000001140d */
[----:B------:R-:W-:Y:S02]  /*16240*/  P2R R3, PR, RZ, 0x2 ;  /* 0x00000002ff037803 */ /* 0x000fe40000000000 */
[----:B------:R-:W-:Y:S02]  /*16250*/  ISETP.GE.AND P1, PT, R15, c[0x0][0x3c8], PT ;  /* 0x0000f2000f007a0c */ /* 0x000fe40003f26270 */
[----:B------:R-:W-:-:S04]  /*16260*/  ISETP.NE.AND P6, PT, R3, RZ, PT ;  /* 0x000000ff0300720c */ /* 0x000fc80003fc5270 */
[----:B------:R-:W-:Y:S02]  /*16270*/  @!P3 LEA.HI.X R3, R5, R4, R12, 0x2, P6 ;  /* 0x000000040503b211 */ /* 0x000fe400030f140c */
[C---:B------:R-:W-:Y:S02]  /*16280*/  IADD3 R12, R248.reuse, 0x40, RZ ;  /* 0x00000040f80c7810 */ /* 0x040fe40007ffe0ff */
[----:B------:R-:W-:Y:S01]  /*16290*/  IADD3 R5, R248, 0x58, RZ ;  /* 0x00000058f8057810 */ /* 0x000fe20007ffe0ff */
[----:B------:R2:W-:Y:S01]  /*162a0*/  @!P3 ST.E.64 [R2.64], R96 ;  /* 0x000000600200b985 */ /* 0x0005e2000c101b0a */
[----:B---3--:R-:W-:Y:S02]  /*162b0*/  @!P2 LEA R8, P3, R10, R0, 0x2 ;  /* 0x000000000a08a211 */ /* 0x008fe400078610ff */
[----:B------:R-:W-:Y:S02]  /*162c0*/  SHF.R.S32.HI R12, RZ, 0x1f, R12 ;  /* 0x0000001fff0c7819 */ /* 0x000fe4000001140c */
[----:B------:R-:W-:-:S02]  /*162d0*/  ISETP.GE.AND P5, PT, R5, c[0x0][0x3c8], PT ;  /* 0x0000f20005007a0c */ /* 0x000fc40003fa6270 */
[----:B------:R-:W-:Y:S02]  /*162e0*/  @!P2 LEA.HI.X R9, R10, R4, R12, 0x2, P3 ;  /* 0x000000040a09a211 */ /* 0x000fe400018f140c */
[C---:B------:R-:W-:Y:S02]  /*162f0*/  IADD3 R12, R248.reuse, 0x50, RZ ;  /* 0x00000050f80c7810 */ /* 0x040fe40007ffe0ff */
[----:B-1----:R-:W-:Y:S01]  /*16300*/  @!P1 LEA R6, P6, R15, R0, 0x2 ;  /* 0x000000000f069211 */ /* 0x002fe200078c10ff */
[----:B------:R1:W-:Y:S01]  /*16310*/  @!P2 ST.E.64 [R8.64], R122 ;  /* 0x0000007a0800a985 */ /* 0x0003e2000c101b0a */
[----:B------:R-:W-:Y:S02]  /*16320*/  SHF.R.S32.HI R12, RZ, 0x1f, R12 ;  /* 0x0000001fff0c7819 */ /* 0x000fe4000001140c */
[----:B------:R-:W-:-:S09]  /*16330*/  IADD3 R10, R248, 0x68, RZ ;  /* 0x00000068f80a7810 */ /* 0x000fd20007ffe0ff */
[----:B--2---:R-:W-:-:S04]  /*16340*/  P2R R2, PR, RZ, 0x40 ;  /* 0x00000040ff027803 */ /* 0x004fc80000000000 */
[----:B------:R-:W-:Y:S02]  /*16350*/  ISETP.NE.AND P3, PT, R2, RZ, PT ;  /* 0x000000ff0200720c */ /* 0x000fe40003f65270 */
[----:B------:R-:W-:Y:S02]  /*16360*/  @!P0 LEA R2, P6, R11, R0, 0x2 ;  /* 0x000000000b028211 */ /* 0x000fe400078c10ff */
[-C--:B------:R-:W-:Y:S02]  /*16370*/  @!P1 LEA.HI.X R7, R15, R4.reuse, R13, 0x2, P3 ;  /* 0x000000040f079211 */ /* 0x080fe400018f140d */
[----:B------:R-:W-:Y:S02]  /*16380*/  @!P0 LEA.HI.X R3, R11, R4, R12, 0x2, P6 ;  /* 0x000000040b038211 */ /* 0x000fe400030f140c */
[C---:B------:R-:W-:Y:S01]  /*16390*/  IADD3 R13, R248.reuse, 0x58, RZ ;  /* 0x00000058f80d7810 */ /* 0x040fe20007ffe0ff */
[----:B------:R2:W-:Y:S01]  /*163a0*/  @!P1 ST.E.64 [R6.64], R110 ;  /* 0x0000006e06009985 */ /* 0x0005e2000c101b0a */
[----:B------:R-:W-:-:S02]  /*163b0*/  IADD3 R12, R248, 0x78, RZ ;  /* 0x00000078f80c7810 */ /* 0x000fc40007ffe0ff */
[----:B------:R-:W-:Y:S01]  /*163c0*/  ISETP.GE.AND P3, PT, R10, c[0x0][0x3c8], PT ;  /* 0x0000f2000a007a0c */ /* 0x000fe20003f66270 */
[----:B------:R3:W-:Y:S01]  /*163d0*/  @!P0 ST.E.64 [R2.64], R38 ;  /* 0x0000002602008985 */ /* 0x0007e2000c101b0a */
[C---:B-1----:R-:W-:Y:S02]  /*163e0*/  @!P5 LEA R8, P0, R5.reuse, R0, 0x2 ;  /* 0x000000000508d211 */ /* 0x042fe400078010ff */
[----:B------:R-:W-:Y:S02]  /*163f0*/  SHF.R.S32.HI R13, RZ, 0x1f, R13 ;  /* 0x0000001fff0d7819 */ /* 0x000fe4000001140d */
[----:B------:R-:W-:Y:S02]  /*16400*/  IADD3 R15, R248, 0x60, RZ ;  /* 0x00000060f80f7810 */ /* 0x000fe40007ffe0ff */
[----:B------:R-:W-:Y:S02]  /*16410*/  ISETP.GE.AND P1, PT, R12, c[0x0][0x3c8], PT ;  /* 0x0000f2000c007a0c */ /* 0x000fe40003f26270 */
[----:B------:R-:W-:-:S02]  /*16420*/  @!P5 LEA.HI.X R9, R5, R4, R13, 0x2, P0 ;  /* 0x000000040509d211 */ /* 0x000fc400000f140d */
[----:B------:R-:W-:Y:S02]  /*16430*/  SHF.R.S32.HI R15, RZ, 0x1f, R15 ;  /* 0x0000001fff0f7819 */ /* 0x000fe4000001140f */
[C---:B------:R-:W-:Y:S01]  /*16440*/  IADD3 R11, R248.reuse, 0x70, RZ ;  /* 0x00000070f80b7810 */ /* 0x040fe20007ffe0ff */
[----:B------:R1:W-:Y:S01]  /*16450*/  @!P5 ST.E.64 [R8.64], R124 ;  /* 0x0000007c0800d985 */ /* 0x0003e2000c101b0a */
[C---:B------:R-:W-:Y:S02]  /*16460*/  IADD3 R13, R248.reuse, 0x68, RZ ;  /* 0x00000068f80d7810 */ /* 0x040fe40007ffe0ff */
[----:B------:R-:W-:Y:S02]  /*16470*/  ISETP.GE.AND P2, PT, R11, c[0x0][0x3c8], PT ;  /* 0x0000f2000b007a0c */ /* 0x000fe40003f46270 */
[----:B------:R-:W-:Y:S02]  /*16480*/  SHF.R.S32.HI R13, RZ, 0x1f, R13 ;  /* 0x0000001fff0d7819 */ /* 0x000fe4000001140d */
[----:B------:R-:W-:-:S02]  /*16490*/  IADD3 R5, R248, 0x80, RZ ;  /* 0x00000080f8057810 */ /* 0x000fc40007ffe0ff */
[----:B--2---:R-:W-:-:S13]  /*164a0*/  @!P4 LEA R6, P6, R14, R0, 0x2 ;  /* 0x000000000e06c211 */ /* 0x004fda00078c10ff */
[----:B---3--:R-:W-:-:S04]  /*164b0*/  P2R R2, PR, RZ, 0x40 ;  /* 0x00000040ff027803 */ /* 0x008fc80000000000 */
[----:B------:R-:W-:Y:S02]  /*164c0*/  ISETP.NE.AND P0, PT, R2, RZ, PT ;  /* 0x000000ff0200720c */ /* 0x000fe40003f05270 */
[----:B------:R-:W-:Y:S02]  /*164d0*/  @!P3 LEA R2, P6, R10, R0, 0x2 ;  /* 0x000000000a02b211 */ /* 0x000fe400078c10ff */
[-C--:B------:R-:W-:Y:S02]  /*164e0*/  @!P4 LEA.HI.X R7, R14, R4.reuse, R15, 0x2, P0 ;  /* 0x000000040e07c211 */ /* 0x080fe400000f140f */
[----:B------:R-:W-:Y:S02]  /*164f0*/  @!P3 LEA.HI.X R3, R10, R4, R13, 0x2, P6 ;  /* 0x000000040a03b211 */ /* 0x000fe400030f140d */
[----:B------:R-:W-:Y:S01]  /*16500*/  IADD3 R13, R248, 0x70, RZ ;  /* 0x00000070f80d7810 */ /* 0x000fe20007ffe0ff */
[----:B------:R2:W-:Y:S01]  /*16510*/  @!P4 ST.E.64 [R6.64], R54 ;  /* 0x000000360600c985 */ /* 0x0005e2000c101b0a */
[----:B------:R-:W-:-:S02]  /*16520*/  ISETP.GE.AND P0, PT, R5, c[0x0][0x3c8], PT ;  /* 0x0000f20005007a0c */ /* 0x000fc40003f06270 */
[----:B------:R-:W-:Y:S01]  /*16530*/  SHF.R.S32.HI R13, RZ, 0x1f, R13 ;  /* 0x0000001fff0d7819 */ /* 0x000fe2000001140d */
[----:B------:R3:W-:Y:S01]  /*16540*/  @!P3 ST.E.64 [R2.64], R42 ;  /* 0x0000002a0200b985 */ /* 0x0007e2000c101b0a */
[C---:B-1----:R-:W-:Y:S02]  /*16550*/  @!P2 LEA R8, P3, R11.reuse, R0, 0x2 ;  /* 0x000000000b08a211 */ /* 0x042fe400078610ff */
[C---:B------:R-:W-:Y:S02]  /*16560*/  IADD3 R14, R248.reuse, 0x88, RZ ;  /* 0x00000088f80e7810 */ /* 0x040fe40007ffe0ff */
[----:B------:R-:W-:Y:S02]  /*16570*/  @!P2 LEA.HI.X R9, R11, R4, R13, 0x2, P3 ;  /* 0x000000040b09a211 */ /* 0x000fe400018f140d */
[C---:B------:R-:W-:Y:S02]  /*16580*/  IADD3 R13, R248.reuse, 0x78, RZ ;  /* 0x00000078f80d7810 */ /* 0x040fe40007ffe0ff */
[----:B------:R-:W-:Y:S01]  /*16590*/  IADD3 R11, R248, 0x80, RZ ;  /* 0x00000080f80b7810 */ /* 0x000fe20007ffe0ff */
[----:B------:R-:W-:Y:S01]  /*165a0*/  @!P2 ST.E.64 [R8.64], R128 ;  /* 0x000000800800a985 */ /* 0x000fe2000c101b0a */
[----:B------:R-:W-:-:S02]  /*165b0*/  ISETP.GE.AND P5, PT, R14, c[0x0][0x3c8], PT ;  /* 0x0000f2000e007a0c */ /* 0x000fc40003fa6270 */
[C---:B------:R-:W-:Y:S02]  /*165c0*/  IADD3 R10, R248.reuse, 0x90, RZ ;  /* 0x00000090f80a7810 */ /* 0x040fe40007ffe0ff */
[----:B------:R-:W-:Y:S02]  /*165d0*/  SHF.R.S32.HI R13, RZ, 0x1f, R13 ;  /* 0x0000001fff0d7819 */ /* 0x000fe4000001140d */
[----:B------:R-:W-:Y:S02]  /*165e0*/  SHF.R.S32.HI R11, RZ, 0x1f, R11 ;  /* 0x0000001fff0b7819 */ /* 0x000fe4000001140b */
[----:B------:R-:W-:-:S04]  /*165f0*/  IADD3 R15, R248, 0xa0, RZ ;  /* 0x000000a0f80f7810 */ /* 0x000fc80007ffe0ff */
[----:B------:R-:W-:Y:S02]  /*16600*/  ISETP.GE.AND P2, PT, R15, c[0x0][0x3c8], PT ;  /* 0x0000f2000f007a0c */ /* 0x000fe40003f46270 */
[-C--:B--2---:R-:W-:Y:S02]  /*16610*/  @!P1 LEA R6, P4, R12, R0.reuse, 0x2 ;  /* 0x000000000c069211 */ /* 0x084fe400078810ff */
[----:B---3--:R-:W-:-:S11]  /*16620*/  @!P0 LEA R2, P6, R5, R0, 0x2 ;  /* 0x0000000005028211 */ /* 0x008fd600078c10ff */
[----:B------:R-:W-:Y:S02]  /*16630*/  P2R R3, PR, RZ, 0x10 ;  /* 0x00000010ff037803 */ /* 0x000fe40000000000 */
[----:B------:R-:W-:Y:S02]  /*16640*/  ISETP.GE.AND P4, PT, R10, c[0x0][0x3c8], PT ;  /* 0x0000f2000a007a0c */ /* 0x000fe40003f86270 */
[----:B------:R-:W-:Y:S02]  /*16650*/  ISETP.NE.AND P3, PT, R3, RZ, PT ;  /* 0x000000ff0300720c */ /* 0x000fe40003f65270 */
[-C--:B------:R-:W-:Y:S02]  /*16660*/  @!P0 LEA.HI.X R3, R5, R4.reuse, R11, 0x2, P6 ;  /* 0x0000000405038211 */ /* 0x080fe400030f140b */
[----:B------:R-:W-:Y:S02]  /*16670*/  @!P1 LEA.HI.X R7, R12, R4, R13, 0x2, P3 ;  /* 0x000000040c079211 */ /* 0x000fe400018f140d */
[----:B------:R-:W-:-:S02]  /*16680*/  IADD3 R12, R248, 0x98, RZ ;  /* 0x00000098f80c7810 */ /* 0x000fc40007ffe0ff */
[----:B------:R-:W-:Y:S01]  /*16690*/  IADD3 R11, R248, 0x90, RZ ;  /* 0x00000090f80b7810 */ /* 0x000fe20007ffe0ff */
[----:B------:R1:W-:Y:S01]  /*166a0*/  @!P1 ST.E.64 [R6.64], R62 ;  /* 0x0000003e06009985 */ /* 0x0003e2000c101b0a */
[----:B------:R-:W-:Y:S02]  /*166b0*/  ISETP.GE.AND P3, PT, R12, c[0x0][0x3c8], PT ;  /* 0x0000f2000c007a0c */ /* 0x000fe40003f66270 */
[----:B------:R-:W-:Y:S01]  /*166c0*/  SHF.R.S32.HI R11, RZ, 0x1f, R11 ;  /* 0x0000001fff0b7819 */ /* 0x000fe2000001140b */
[----:B------:R2:W-:Y:S01]  /*166d0*/  @!P0 ST.E.64 [R2.64], R46 ;  /* 0x0000002e02008985 */ /* 0x0005e2000c101b0a */
[C---:B------:R-:W-:Y:S02]  /*166e0*/  IADD3 R13, R248.reuse, 0xa8, RZ ;  /* 0x000000a8f80d7810 */ /* 0x040fe40007ffe0ff */
[----:B------:R-:W-:Y:S02]  /*166f0*/  IADD3 R5, R248, 0xb0, RZ ;  /* 0x000000b0f8057810 */ /* 0x000fe40007ffe0ff */
[----:B------:R-:W-:-:S02]  /*16700*/  ISETP.GE.AND P1, PT, R13, c[0x0][0x3c8], PT ;  /* 0x0000f2000d007a0c */ /* 0x000fc40003f26270 */
[----:B-1----:R-:W-:-:S04]  /*16710*/  @!P5 LEA R6, P0, R14, R0, 0x2 ;  /* 0x000000000e06d211 */ /* 0x002fc800078010ff */
[----:B------:R-:W-:Y:S02]  /*16720*/  @!P5 LEA.HI.X R7, R14, R4, R16, 0x2, P0 ;  /* 0x000000040e07d211 */ /* 0x000fe400000f1410 */
[----:B--2---:R-:W-:Y:S02]  /*16730*/  @!P4 LEA R2, P6, R10, R0, 0x2 ;  /* 0x000000000a02c211 */ /* 0x004fe400078c10ff */
[----:B------:R-:W-:Y:S01]  /*16740*/  IADD3 R14, R248, 0x98, RZ ;  /* 0x00000098f80e7810 */ /* 0x000fe20007ffe0ff */
[----:B------:R-:W-:Y:S01]  /*16750*/  @!P5 ST.E.64 [R6.64], R66 ;  /* 0x000000420600d985 */ /* 0x000fe2000c101b0a */
[----:B------:R-:W-:Y:S02]  /*16760*/  @!P4 LEA.HI.X R3, R10, R4, R11, 0x2, P6 ;  /* 0x000000040a03c211 */ /* 0x000fe400030f140b */
[----:B------:R-:W-:Y:S02]  /*16770*/  @!P3 LEA R10, P5, R12, R0, 0x2 ;  /* 0x000000000c0ab211 */ /* 0x000fe400078a10ff */
[----:B------:R-:W-:Y:S01]  /*16780*/  ISETP.GE.AND P0, PT, R5, c[0x0][0x3c8], PT ;  /* 0x0000f20005007a0c */ /* 0x000fe20003f06270 */
[----:B------:R1:W-:Y:S01]  /*16790*/  @!P4 ST.E.64 [R2.64], R70 ;  /* 0x000000460200c985 */ /* 0x0003e2000c101b0a */
[----:B------:R-:W-:-:S02]  /*167a0*/  SHF.R.S32.HI R14, RZ, 0x1f, R14 ;  /* 0x0000001fff0e7819 */ /* 0x000fc4000001140e */
[----:B------:R-:W-:Y:S02]  /*167b0*/  IADD3 R16, R248, 0xa0, RZ ;  /* 0x000000a0f8107810 */ /* 0x000fe40007ffe0ff */
[----:B------:R-:W-:Y:S02]  /*167c0*/  @!P2 LEA R8, P6, R15, R0, 0x2 ;  /* 0x000000000f08a211 */ /* 0x000fe400078c10ff */
[----:B------:R-:W-:-:S04]  /*167d0*/  SHF.R.S32.HI R16, RZ, 0x1f, R16 ;  /* 0x0000001fff107819 */ /* 0x000fc80000011410 */
[----:B------:R-:W-:Y:S02]  /*167e0*/  @!P2 LEA.HI.X R9, R15, R4, R16, 0x2, P6 ;  /* 0x000000040f09a211 */ /* 0x000fe400030f1410 */
[----:B-1----:R-:W-:Y:S02]  /*167f0*/  P2R R2, PR, RZ, 0x20 ;  /* 0x00000020ff027803 */ /* 0x002fe40000000000 */
[----:B------:R-:W-:Y:S02]  /*16800*/  @!P1 LEA R6, P5, R13, R0, 0x2 ;  /* 0x000000000d069211 */ /* 0x000fe400078a10ff */
[----:B------:R-:W-:-:S04]  /*16810*/  ISETP.NE.AND P4, PT, R2, RZ, PT ;  /* 0x000000ff0200720c */ /* 0x000fc80003f85270 */
[----:B------:R-:W-:Y:S02]  /*16820*/  @!P3 LEA.HI.X R11, R12, R4, R14, 0x2, P4 ;  /* 0x000000040c0bb211 */ /* 0x000fe400020f140e */
[C---:B------:R-:W-:Y:S02]  /*16830*/  IADD3 R14, R248.reuse, 0xa8, RZ ;  /* 0x000000a8f80e7810 */ /* 0x040fe40007ffe0ff */
[----:B------:R-:W-:Y:S01]  /*16840*/  IADD3 R12, R248, 0xb0, RZ ;  /* 0x000000b0f80c7810 */ /* 0x000fe20007ffe0ff */
[----:B------:R1:W-:Y:S01]  /*16850*/  @!P3 ST.E.64 [R10.64], R82 ;  /* 0x000000520a00b985 */ /* 0x0003e2000c101b0a */
[----:B------:R-:W-:Y:S02]  /*16860*/  SHF.R.S32.HI R14, RZ, 0x1f, R14 ;  /* 0x0000001fff0e7819 */ /* 0x000fe4000001140e */
[----:B------:R-:W-:Y:S01]  /*16870*/  SHF.R.S32.HI R12, RZ, 0x1f, R12 ;  /* 0x0000001fff0c7819 */ /* 0x000fe2000001140c */
[----:B------:R1:W-:Y:S01]  /*16880*/  @!P2 ST.E.64 [R8.64], R78 ;  /* 0x0000004e0800a985 */ /* 0x0003e2000c101b0a */
[----:B------:R-:W-:-:S02]  /*16890*/  @!P0 LEA R2, P4, R5, R0, 0x2 ;  /* 0x0000000005028211 */ /* 0x000fc400078810ff */
[-C--:B------:R-:W-:Y:S02]  /*168a0*/  @!P1 LEA.HI.X R7, R13, R4.reuse, R14, 0x2, P5 ;  /* 0x000000040d079211 */ /* 0x080fe400028f140e */
[----:B------:R-:W-:Y:S02]  /*168b0*/  @!P0 LEA.HI.X R3, R5, R4, R12, 0x2, P4 ;  /* 0x0000000405038211 */ /* 0x000fe400020f140c */
[----:B------:R-:W-:Y:S01]  /*168c0*/  IADD3 R5, R248, 0xb8, RZ ;  /* 0x000000b8f8057810 */ /* 0x000fe20007ffe0ff */
[----:B------:R1:W-:Y:S04]  /*168d0*/  @!P1 ST.E.64 [R6.64], R74 ;  /* 0x0000004a06009985 */ /* 0x0003e8000c101b0a */
[----:B------:R1:W-:Y:S01]  /*168e0*/  @!P0 ST.E.64 [R2.64], R58 ;  /* 0x0000003a02008985 */ /* 0x0003e2000c101b0a */
[----:B------:R-:W-:-:S13]  /*168f0*/  ISETP.GE.AND P0, PT, R5, c[0x0][0x3c8], PT ;  /* 0x0000f20005007a0c */ /* 0x000fda0003f06270 */
[----:B------:R-:W-:Y:S05]  /*16900*/  @P0 BRA `(.L_x_296) ;  /* 0x00000c4000000947 */ /* 0x000fea0003800000 */
[----:B------:R-:W-:Y:S02]  /*16910*/  IADD3 R12, R248, 0xb8, RZ ;  /* 0x000000b8f80c7810 */ /* 0x000fe40007ffe0ff */
[----:B-1----:R-:W-:Y:S02]  /*16920*/  LEA R2, P0, R5, R0, 0x2 ;  /* 0x0000000005027211 */ /* 0x002fe400078010ff */
[----:B------:R-:W-:-:S04]  /*16930*/  SHF.R.S32.HI R12, RZ, 0x1f, R12 ;  /* 0x0000001fff0c7819 */ /* 0x000fc8000001140c */
[----:B------:R-:W-:-:S05]  /*16940*/  LEA.HI.X R3, R5, R4, R12, 0x2, P0 ;  /* 0x0000000405037211 */ /* 0x000fca00000f140c */
[----:B------:R1:W-:Y:S01]  /*16950*/  ST.E.64 [R2.64], R50 ;  /* 0x0000003202007985 */ /* 0x0003e2000c101b0a */
[----:B------:R-:W-:Y:S05]  /*16960*/  BRA `(.L_x_296) ;  /* 0x00000be000007947 */ /* 0x000fea0003800000 */
.L_x_281:
        /* <DEDUP_REMOVED lines=10> */
[----:B------:R-:W-:-:S05]  /*16a10*/  @P2 IADD3.X R5, R242, c[0x0][0x50c], RZ, P0, !PT ;  /* 0x00014300f2052a10 */ /* 0x000fca00007fe4ff */
[----:B------:R2:W5:Y:S01]  /*16a20*/  @P2 LDG.E R19, [R4.64] ;  /* 0x0000000a04132981 */ /* 0x000562000c1e1900 */
[----:B------:R-:W-:-:S04]  /*16a30*/  ISETP.NE.AND P0, PT, R245, RZ, PT ;  /* 0x000000fff500720c */ /* 0x000fc80003f05270 */
[----:B------:R-:W-:Y:S01]  /*16a40*/  SEL R18, R245, c[0x0][0x3d4], P0 ;  /* 0x0000f500f5127a07 */ /* 0x000fe20000000000 */
[----:B------:R-:W-:Y:S05]  /*16a50*/  @P2 BRA `(.L_x_302) ;  /* 0x0000004000002947 */ /* 0x000fea0003800000 */
[----:B------:R-:W-:Y:S05]  /*16a60*/  @!P3 BRA `(.L_x_302) ;  /* 0x000000300000b947 */ /* 0x000fea0003800000 */
[----:B--2---:R2:W3:Y:S04]  /*16a70*/  LDG.E R4, [R2.64] ;  /* 0x0000000a02047981 */ /* 0x0044e8000c1e1900 */
[----:B--2---:R-:W3:Y:S02]  /*16a80*/  LDG.E R2, [R2.64+0x4] ;  /* 0x0000040a02027981 */ /* 0x004ee4000c1e1900 */
[----:B---3-5:R-:W-:Y:S02]  /*16a90*/  IADD3 R19, -R4, R2, RZ ;  /* 0x0000000204137210 */ /* 0x028fe40007ffe1ff */
.L_x_302:
[----:B--2---:R-:W2:Y:S01]  /*16aa0*/  S2R R5, SR_TID.X ;  /* 0x0000000000057919 */ /* 0x004ea20000002100 */
        /* <DEDUP_REMOVED lines=30> */
[-C--:B-----5:R-:W-:Y:S01]  /*16c90*/  IMAD R10, R17, R5.reuse, RZ ;  /* 0x00000005110a7224 */ /* 0x0a0fe200078e02ff */
[----:B------:R-:W-:Y:S02]  /*16ca0*/  @P0 SHF.R.U32.HI R2, RZ, c[0x0][0x4f0], R20 ;  /* 0x00013c00ff020a19 */ /* 0x000fe40000011614 */
[----:B------:R-:W-:Y:S01]  /*16cb0*/  IADD3 R20, P1, P0, R6, R8, R0 ;  /* 0x0000000806147210 */ /* 0x000fe2000783e000 */
[----:B------:R-:W-:Y:S01]  /*16cc0*/  IMAD.WIDE.U32 R8, R16, R5, RZ ;  /* 0x0000000510087225 */ /* 0x000fe200078e00ff */
[--C-:B------:R-:W-:Y:S02]  /*16cd0*/  SHF.R.S32.HI R5, RZ, 0x1f, R2.reuse ;  /* 0x0000001fff057819 */ /* 0x100fe40000011402 */
[----:B------:R-:W-:Y:S01]  /*16ce0*/  IADD3.X R11, R7, R11, R15, P1, P0 ;  /* 0x0000000b070b7210 */ /* 0x000fe20000fe040f */
[----:B------:R-:W-:Y:S01]  /*16cf0*/  IMAD.MOV R6, RZ, RZ, -R2 ;  /* 0x000000ffff067224 */ /* 0x000fe200078e0a02 */
[----:B------:R-:W-:Y:S01]  /*16d00*/  IADD3 R9, R9, R10, RZ ;  /* 0x0000000a09097210 */ /* 0x000fe20007ffe0ff */
[----:B------:R-:W-:Y:S01]  /*16d10*/  IMAD.MOV.U32 R10, RZ, RZ, c[0x0][0x4a8] ;  /* 0x00012a00ff0a7624 */ /* 0x000fe200078e00ff */
[----:B------:R-:W-:Y:S01]  /*16d20*/  IADD3 R8, P1, P0, R2, R20, R8 ;  /* 0x0000001402087210 */ /* 0x000fe2000783e008 */
[----:B------:R-:W-:-:S03]  /*16d30*/  IMAD R6, R6, c[0x0][0x4e8], R14 ;  /* 0x00013a0006067a24 */ /* 0x000fc600078e020e */
[----:B------:R-:W-:Y:S01]  /*16d40*/  IADD3.X R9, R5, R11, R9, P1, P0 ;  /* 0x0000000b05097210 */ /* 0x000fe20000fe0409 */
[----:B-1----:R-:W-:Y:S01]  /*16d50*/  IMAD R2, R13, R6, RZ ;  /* 0x000000060d027224 */ /* 0x002fe200078e02ff */
[----:B------:R-:W-:Y:S02]  /*16d60*/  SHF.R.S32.HI R7, RZ, 0x1f, R6 ;  /* 0x0000001fff077819 */ /* 0x000fe40000011406 */
[----:B------:R-:W-:-:S03]  /*16d70*/  MOV R5, c[0x0][0x4ac] ;  /* 0x00012b0000057a02 */ /* 0x000fc60000000f00 */
[C---:B------:R-:W-:Y:S01]  /*16d80*/  IMAD R2, R12.reuse, R7, R2 ;  /* 0x000000070c027224 */ /* 0x040fe200078e0202 */
[----:B------:R-:W-:Y:S01]  /*16d90*/  SEL R5, R5, c[0x0][0x454], P2 ;  /* 0x0001150005057a07 */ /* 0x000fe20001000000 */
[----:B------:R-:W-:Y:S01]  /*16da0*/  IMAD.WIDE.U32 R6, R12, R6, R8 ;  /* 0x000000060c067225 */ /* 0x000fe200078e0008 */
[----:B------:R-:W-:-:S03]  /*16db0*/  SEL R8, R10, c[0x0][0x450], P2 ;  /* 0x000114000a087a07 */ /* 0x000fc60001000000 */
[----:B------:R-:W-:Y:S01]  /*16dc0*/  IMAD.IADD R2, R7, 0x1, R2 ;  /* 0x0000000107027824 */ /* 0x000fe200078e0202 */
[----:B------:R-:W-:-:S04]  /*16dd0*/  LEA R8, P0, R6, R8, 0x2 ;  /* 0x0000000806087211 */ /* 0x000fc800078010ff */
[----:B------:R-:W-:Y:S02]  /*16de0*/  LEA.HI.X R9, R6, R5, R2, 0x2, P0 ;  /* 0x0000000506097211 */ /* 0x000fe400000f1402 */
[----:B------:R-:W-:-:S05]  /*16df0*/  MOV R2, 0xff800000 ;  /* 0xff80000000027802 */ /* 0x000fca0000000f00 */
[----:B------:R1:W-:Y:S02]  /*16e00*/  STG.E [R8.64], R2 ;  /* 0x0000000208007986 */ /* 0x0003e4000c10190a */
.L_x_304:
[----:B------:R-:W-:Y:S05]  /*16e10*/  BSYNC B0 ;  /* 0x0000000000007941 */ /* 0x000fea0003800000 */
.L_x_303:
[----:B------:R-:W-:-:S13]  /*16e20*/  ISETP.GT.AND P0, PT, R18, 0x1, PT ;  /* 0x000000011200780c */ /* 0x000fda0003f04270 */
[----:B------:R-:W-:Y:S05]  /*16e30*/  @P0 BRA `(.L_x_296) ;  /* 0x0000071000000947 */ /* 0x000fea0003800000 */
[----:B------:R-:W-:Y:S01]  /*16e40*/  MOV R5, c[0x0][0x4e8] ;  /* 0x00013a0000057a02 */ /* 0x000fe20000000f00 */
[----:B-1----:R-:W-:Y:S01]  /*16e50*/  IMAD R2, R15, c[0x0][0x3a0], RZ ;  /* 0x0000e8000f027a24 */ /* 0x002fe200078e02ff */
[----:B------:R-:W-:Y:S01]  /*16e60*/  LEA R11, R237, R247, 0x7 ;  /* 0x000000f7ed0b7211 */ /* 0x000fe200078e38ff */
[----:B------:R-:W-:Y:S01]  /*16e70*/  IMAD.WIDE.U32 R6, R0, c[0x0][0x3a0], RZ ;  /* 0x0000e80000067a25 */ /* 0x000fe200078e00ff */
[----:B------:R-:W-:-:S03]  /*16e80*/  ISETP.NE.AND P0, PT, R5, 0x1, PT ;  /* 0x000000010500780c */ /* 0x000fc60003f05270 */
[----:B------:R-:W-:Y:S01]  /*16e90*/  IMAD R0, R0, c[0x0][0x3a4], R2 ;  /* 0x0000e90000007a24 */ /* 0x000fe200078e0202 */
[----:B------:R-:W-:Y:S01]  /*16ea0*/  LEA R2, R237, R213, 0x7 ;  /* 0x000000d5ed027211 */ /* 0x000fe200078e38ff */
[----:B------:R-:W-:-:S03]  /*16eb0*/  IMAD R8, R21, c[0x0][0x3f0], RZ ;  /* 0x0000fc0015087a24 */ /* 0x000fc600078e02ff */
[----:B------:R-:W-:Y:S01]  /*16ec0*/  IADD3 R7, R7, R0, RZ ;  /* 0x0000000007077210 */ /* 0x000fe20007ffe0ff */
[----:B------:R-:W-:Y:S01]  /*16ed0*/  IMAD R9, R3, c[0x0][0x3f4], R8 ;  /* 0x0000fd0003097a24 */ /* 0x000fe200078e0208 */
[----:B------:R-:W-:-:S03]  /*16ee0*/  MOV R0, R2 ;  /* 0x0000000200007202 */ /* 0x000fc60000000f00 */
[----:B------:R-:W-:-:S04]  /*16ef0*/  @P0 IMAD.HI.U32 R5, R2, c[0x0][0x4ec], RZ ;  /* 0x00013b0002050a27 */ /* 0x000fc800078e00ff */
[----:B------:R-:W-:Y:S01]  /*16f00*/  IMAD.WIDE.U32 R6, R4, c[0x0][0x3e8], R6 ;  /* 0x0000fa0004067a25 */ /* 0x000fe200078e0006 */
[----:B------:R-:W-:-:S03]  /*16f10*/  @P0 SHF.R.U32.HI R0, RZ, c[0x0][0x4f0], R5 ;  /* 0x00013c00ff000a19 */ /* 0x000fc60000011605 */
[----:B------:R-:W-:Y:S01]  /*16f20*/  IMAD R5, R4, c[0x0][0x3ec], R7 ;  /* 0x0000fb0004057a24 */ /* 0x000fe200078e0207 */
[----:B------:R-:W-:Y:S02]  /*16f30*/  MOV R4, R6 ;  /* 0x0000000600047202 */ /* 0x000fe40000000f00 */
[----:B------:R-:W-:-:S03]  /*16f40*/  SHF.R.S32.HI R8, RZ, 0x1f, R0 ;  /* 0x0000001fff087819 */ /* 0x000fc60000011400 */
[----:B------:R-:W-:Y:S01]  /*16f50*/  IMAD.WIDE.U32 R6, R3, c[0x0][0x3f0], R4 ;  /* 0x0000fc0003067a25 */ /* 0x000fe200078e0004 */
[----:B------:R-:W-:-:S03]  /*16f60*/  IADD3 R4, -R0, RZ, RZ ;  /* 0x000000ff00047210 */ /* 0x000fc60007ffe1ff */
[----:B------:R-:W-:Y:S01]  /*16f70*/  IMAD R5, R8, c[0x0][0x3e0], RZ ;  /* 0x0000f80008057a24 */ /* 0x000fe200078e02ff */
[----:B------:R-:W-:Y:S01]  /*16f80*/  IADD3 R3, R7, R9, RZ ;  /* 0x0000000907037210 */ /* 0x000fe20007ffe0ff */
[----:B------:R-:W-:Y:S01]  /*16f90*/  IMAD R4, R4, c[0x0][0x4e8], R2 ;  /* 0x00013a0004047a24 */ /* 0x000fe200078e0202 */
[----:B------:R-:W-:Y:S01]  /*16fa0*/  MOV R2, R6 ;  /* 0x0000000600027202 */ /* 0x000fe20000000f00 */
[----:B------:R-:W-:-:S04]  /*16fb0*/  IMAD R5, R0, c[0x0][0x3e4], R5 ;  /* 0x0000f90000057a24 */ /* 0x000fc800078e0205 */
        /* <DEDUP_REMOVED lines=11> */
.L_x_364:
[----:B------:R-:W-:Y:S05]  /*17070*/  BRA.DIV ~URZ, `(.L_x_306) ;  /* 0x000025327f007947 */ /* 0x000fea000b800000 */
[----:B------:R3:W4:Y:S02]  /*17080*/  SHFL.IDX PT, R0, R12, RZ, 0x181f ;  /* 0x00181fff0c007589 */ /* 0x00072400000e0000 */
.L_x_365:
[----:B------:R-:W-:Y:S01]  /*17090*/  IMAD R10, R19, c[0x0][0x4e8], RZ ;  /* 0x00013a00130a7a24 */ /* 0x000fe200078e02ff */
[----:B------:R-:W-:Y:S04]  /*170a0*/  BSSY B0, `(.L_x_307) ;  /* 0x000000f000007945 */ /* 0x000fe80003800000 */
        /* <DEDUP_REMOVED lines=14> */
.L_x_308:
[----:B------:R-:W-:Y:S05]  /*17190*/  BSYNC B0 ;  /* 0x0000000000007941 */ /* 0x000fea0003800000 */
.L_x_307:
[----:B------:R-:W-:Y:S05]  /*171a0*/  BRA.DIV ~URZ, `(.L_x_309) ;  /* 0x000024627f007947 */ /* 0x000fea000b800000 */
[----:B--2---:R2:W1:Y:S04]  /*171b0*/  SHFL.IDX PT, R4, R5, 0x1, 0x181f ;  /* 0x00381f0005047f89 */ /* 0x00446800000e0000 */
[----:B----4-:R2:W4:Y:S02]  /*171c0*/  SHFL.IDX PT, R0, R12, 0x1, 0x181f ;  /* 0x00381f000c007f89 */ /* 0x01052400000e0000 */
.L_x_366:
        /* <DEDUP_REMOVED lines=16> */
.L_x_311:
[----:B------:R-:W-:Y:S05]  /*172d0*/  BSYNC B0 ;  /* 0x0000000000007941 */ /* 0x000fea0003800000 */
.L_x_310:
[----:B------:R-:W-:Y:S05]  /*172e0*/  BRA.DIV ~URZ, `(.L_x_312) ;  /* 0x000023e27f007947 */ /* 0x000fea000b800000 */
[----:B-1----:R1:W2:Y:S02]  /*172f0*/  SHFL.IDX PT, R4, R5, 0x2, 0x181f ;  /* 0x00581f0005047f89 */ /* 0x0022a400000e0000 */
.L_x_367:
[----:B------:R-:W-:Y:S05]  /*17300*/  BRA.DIV ~URZ, `(.L_x_313) ;  /* 0x000024327f007947 */ /* 0x000fea000b800000 */
[----:B----4-:R4:W1:Y:S02]  /*17310*/  SHFL.IDX PT, R0, R12, 0x2, 0x181f ;  /* 0x00581f000c007f89 */ /* 0x01086400000e0000 */
.L_x_368:
[----:B------:R-:W-:Y:S01]  /*17320*/  IADD3 R2, R11, 0x40, RZ ;  /* 0x000000400b027810 */ /* 0x000fe20007ffe0ff */
[----:B------:R-:W-:Y:S03]  /*17330*/  BSSY B0, `(.L_x_314) ;  /* 0x000000f000007945 */ /* 0x000fe60003800000 */
[----:B------:R-:W-:-:S13]  /*17340*/  ISETP.GE.AND P0, PT, R2, R10, PT ;  /* 0x0000000a0200720c */ /* 0x000fda0003f06270 */
[----:B------:R-:W-:Y:S05]  /*17350*/  @P0 BRA `(.L_x_315) ;  /* 0x000000c000000947 */ /* 0x000fea0003800000 */
[----:B------:R-:W-:Y:S02]  /*17360*/  ISETP.GE.AND P2, PT, R210, c[0x0][0x3c8], PT ;  /* 0x0000f200d2007a0c */ /* 0x000fe40003f46270 */
[----:B------:R-:W-:Y:S02]  /*17370*/  ISETP.GE.AND P1, PT, R208, c[0x0][0x3c8], PT ;  /* 0x0000f200d0007a0c */ /* 0x000fe40003f26270 */
[----:B------:R-:W-:-:S09]  /*17380*/  ISETP.GE.AND P0, PT, R209, c[0x0][0x3c8], PT ;  /* 0x0000f200d1007a0c */ /* 0x000fd20003f06270 */
        /* <DEDUP_REMOVED lines=9> */
.L_x_315:
[----:B------:R-:W-:Y:S05]  /*17420*/  BSYNC B0 ;  /* 0x0000000000007941 */ /* 0x000fea0003800000 */
.L_x_314:
[----:B------:R-:W-:Y:S05]  /*17430*/  BRA.DIV ~URZ, `(.L_x_316) ;  /* 0x000023627f007947 */ /* 0x000fea000b800000 */
[----:B--2---:R2:W3:Y:S04]  /*17440*/  SHFL.IDX PT, R4, R5, 0x3, 0x181f ;  /* 0x00781f0005047f89 */ /* 0x0044e800000e0000 */
[----:B-1----:R2:W1:Y:S02]  /*17450*/  SHFL.IDX PT, R0, R12, 0x3, 0x181f ;  /* 0x00781f000c007f89 */ /* 0x00246400000e0000 */
.L_x_369:
[----:B------:R-:W-:-:S04]  /*17460*/  IADD3 R11, R11, 0x60, RZ ;  /* 0x000000600b0b7810 */ /* 0x000fc80007ffe0ff */
        /* <DEDUP_REMOVED lines=8> */
[-C--:B---3--:R-:W-:Y:S02]  /*174f0*/  @!P2 LEA.HI.X R9, R210, R4.reuse, R211, 0x1, P5 ;  /* 0x00000004d209a211 */ /* 0x088fe400028f0cd3 */
[-C--:B------:R-:W-:Y:S02]  /*17500*/  @!P1 LEA.HI.X R7, R208, R4.reuse, R225, 0x1, P4 ;  /* 0x00000004d0079211 */ /* 0x080fe400020f0ce1 */
[----:B------:R-:W-:Y:S01]  /*17510*/  @!P0 LEA.HI.X R3, R209, R4, R224, 0x1, P3 ;  /* 0x00000004d1038211 */ /* 0x000fe200018f0ce0 */
[----:B------:R1:W-:Y:S04]  /*17520*/  @!P2 ST.E.128 [R8.64], RZ ;  /* 0x000000ff0800a985 */ /* 0x0003e8000c101d0a */
[----:B------:R1:W-:Y:S04]  /*17530*/  @!P1 ST.E.128 [R6.64], RZ ;  /* 0x000000ff06009985 */ /* 0x0003e8000c101d0a */
[----:B------:R1:W-:Y:S02]  /*17540*/  @!P0 ST.E.128 [R2.64], RZ ;  /* 0x000000ff02008985 */ /* 0x0003e4000c101d0a */
.L_x_296:
[----:B------:R-:W-:Y:S05]  /*17550*/  BSYNC B1 ;  /* 0x0000000000017941 */ /* 0x000fea0003800000 */
.L_x_280:
[----:B------:R-:W-:-:S13]  /*17560*/  ISETP.NE.AND P0, PT, RZ, UR9, PT ;  /* 0x00000009ff007c0c */ /* 0x000fda000bf05270 */
[----:B------:R-:W-:Y:S01]  /*17570*/  @P0 WARPSYNC 0xffffffff ;  /* 0xffffffff00000948 */ /* 0x000fe20003800000 */
[----:B------:R-:W-:Y:S06]  /*17580*/  @P0 BAR.SYNC.DEFER_BLOCKING 0x5, 0x100 ;  /* 0x0144000000000b1d */ /* 0x000fec0000010000 */
[----:B------:R-:W4:Y:S04]  /*17590*/  @P0 LDS.128 R236, [0x18100] ;  /* 0x01810000ffec0984 */ /* 0x000f280000000c00 */
[----:B------:R-:W-:Y:S06]  /*175a0*/  @P0 BAR.ARV 0x4, 0x100 ;  /* 0x0104000000000b1d */ /* 0x000fec0000002000 */
[----:B------:R-:W-:Y:S05]  /*175b0*/  @P0 BRA `(.L_x_317) ;  /* 0x00000ae000000947 */ /* 0x000fea0003800000 */
[----:B-12---:R-:W1:Y:S01]  /*175c0*/  S2R R0, SR_TID.X ;  /* 0x0000000000007919 */ /* 0x006e620000002100 */
[----:B------:R-:W-:Y:S01]  /*175d0*/  IMAD.MOV.U32 R8, RZ, RZ, RZ ;  /* 0x000000ffff087224 */ /* 0x000fe200078e00ff */
[----:B-1----:R-:W-:-:S04]  /*175e0*/  LOP3.LUT R14, R0, 0x1f, RZ, 0xc0, !PT ;  /* 0x0000001f000e7812 */ /* 0x002fc800078ec0ff */
[----:B------:R-:W-:Y:S01]  /*175f0*/  ISETP.NE.AND P6, PT, R14, 0x1f, PT ;  /* 0x0000001f0e00780c */ /* 0x000fe20003fc5270 */
[----:B------:R-:W-:Y:S10]  /*17600*/  BRA.DIV ~URZ, `(.L_x_318) ;  /* 0x000022527f007947 */ /* 0x000ff4000b800000 */
[----:B------:R1:W2:Y:S02]  /*17610*/  SHFL.IDX PT, R9, R86, RZ, 0x1f ;  /* 0x00001fff56097589 */ /* 0x0002a400000e0000 */
.L_x_370:
[----:B------:R-:W-:Y:S05]  /*17620*/  BRA.DIV ~URZ, `(.L_x_319) ;  /* 0x000022a27f007947 */ /* 0x000fea000b800000 */
[----:B---3--:R3:W1:Y:S02]  /*17630*/  SHFL.IDX PT, R6, R86, 0x1, 0x1f ;  /* 0x00201f0056067f89 */ /* 0x00866400000e0000 */
.L_x_371:
[----:B----4-:R-:W-:Y:S02]  /*17640*/  IMAD.IADD R0, R239, 0x1, R14 ;  /* 0x00000001ef007824 */ /* 0x010fe400078e020e */
[----:B------:R-:W-:-:S03]  /*17650*/  IMAD.MOV.U32 R7, RZ, RZ, RZ ;  /* 0x000000ffff077224 */ /* 0x000fc600078e00ff */
[----:B------:R-:W-:-:S13]  /*17660*/  ISETP.GE.OR P0, PT, R0, c[0x0][0x53c], !P6 ;  /* 0x00014f0000007a0c */ /* 0x000fda0007706670 */
[----:B------:R-:W-:Y:S01]  /*17670*/  @!P0 MOV R2, 0x4 ;  /* 0x0000000400028802 */ /* 0x000fe20000000f00 */
[----:B------:R-:W-:-:S04]  /*17680*/  @!P0 IMAD.MOV.U32 R4, RZ, RZ, 0x4 ;  /* 0x00000004ff048424 */ /* 0x000fc800078e00ff */
[----:B------:R-:W-:-:S04]  /*17690*/  @!P0 IMAD.WIDE R4, R0, R4, c[0x0][0x580] ;  /* 0x0001600000048625 */ /* 0x000fc800078e0204 */
[----:B------:R-:W-:Y:S01]  /*176a0*/  @!P0 IMAD.WIDE R2, R0, R2, c[0x0][0x578] ;  /* 0x00015e0000028625 */ /* 0x000fe200078e0202 */
[----:B------:R-:W4:Y:S04]  /*176b0*/  @!P0 LDG.E R7, [R4.64] ;  /* 0x0000000a04078981 */ /* 0x000f28000c1e1900 */
[----:B------:R-:W4:Y:S01]  /*176c0*/  @!P0 LDG.E R8, [R2.64] ;  /* 0x0000000a02088981 */ /* 0x000f22000c1e1900 */
[C---:B------:R-:W-:Y:S02]  /*176d0*/  ISETP.GE.U32.AND P4, PT, R14.reuse, 0x10, PT ;  /* 0x000000100e00780c */ /* 0x040fe40003f86070 */
[C---:B------:R-:W-:Y:S02]  /*176e0*/  ISETP.GE.U32.AND P3, PT, R14.reuse, 0x8, PT ;  /* 0x000000080e00780c */ /* 0x040fe40003f66070 */
[----:B------:R-:W-:-:S02]  /*176f0*/  ISETP.GE.U32.AND P2, PT, R14, 0x4, PT ;  /* 0x000000040e00780c */ /* 0x000fc40003f46070 */
[C---:B------:R-:W-:Y:S02]  /*17700*/  ISETP.GE.U32.AND P1, PT, R14.reuse, 0x2, PT ;  /* 0x000000020e00780c */ /* 0x040fe40003f26070 */
[----:B------:R-:W-:Y:S02]  /*17710*/  ISETP.NE.AND P5, PT, R14, RZ, PT ;  /* 0x000000ff0e00720c */ /* 0x000fe40003fa5270 */
[----:B------:R-:W-:Y:S01]  /*17720*/  MOV R13, RZ ;  /* 0x000000ff000d7202 */ /* 0x000fe20000000f00 */
[----:B----4-:R-:W-:Y:S01]  /*17730*/  IMAD R0, R8, R7, RZ ;  /* 0x0000000708007224 */ /* 0x010fe200078e02ff */
[----:B------:R-:W-:Y:S07]  /*17740*/  BRA.DIV ~URZ, `(.L_x_320) ;  /* 0x000021f27f007947 */ /* 0x000fee000b800000 */
[----:B------:R4:W3:Y:S02]  /*17750*/  SHFL.UP PT, R4, R0, 0x1, RZ ;  /* 0x0420000000047989 */ /* 0x0008e400000e00ff */
.L_x_372:
[----:B---3--:R-:W-:-:S04]  /*17760*/  SEL R4, R4, RZ, P5 ;  /* 0x000000ff04047207 */ /* 0x008fc80002800000 */
[----:B----4-:R-:W-:Y:S01]  /*17770*/  IADD3 R0, R0, R4, RZ ;  /* 0x0000000400007210 */ /* 0x010fe20007ffe0ff */
[----:B------:R-:W-:Y:S05]  /*17780*/  BRA.DIV ~URZ, `(.L_x_321) ;  /* 0x000021f27f007947 */ /* 0x000fea000b800000 */
        /* <DEDUP_REMOVED lines=12> */
[----:B------:R3:W4:Y:S02]  /*17850*/  SHFL.IDX PT, R0, R4, 0x1f, 0x1f ;  /* 0x03e01f0004007f89 */ /* 0x00072400000e0000 */
.L_x_373:
[----:B----4-:R-:W-:Y:S01]  /*17860*/  IMAD R0, R0, c[0x0][0x538], RZ ;  /* 0x00014e0000007a24 */ /* 0x010fe200078e02ff */
[----:B------:R-:W-:Y:S04]  /*17870*/  BSSY B1, `(.L_x_322) ;  /* 0x000007d000017945 */ /* 0x000fe80003800000 */
[----:B-1----:R-:W-:-:S04]  /*17880*/  IADD3 R6, R0, R6, RZ ;  /* 0x0000000600067210 */ /* 0x002fc80007ffe0ff */
[----:B--2---:R-:W-:-:S13]  /*17890*/  ISETP.GT.AND P0, PT, R6, R9, PT ;  /* 0x000000090600720c */ /* 0x004fda0003f04270 */
[----:B------:R-:W-:Y:S05]  /*178a0*/  @P0 BRA `(.L_x_323) ;  /* 0x0000025000000947 */ /* 0x000fea0003800000 */
.L_x_327:
        /* <DEDUP_REMOVED lines=8> */
[----:B---3--:R-:W-:Y:S01]  /*17930*/  @!P0 MOV R4, 0x4 ;  /* 0x0000000400048802 */ /* 0x008fe20000000f00 */
[----:B------:R-:W-:-:S04]  /*17940*/  @!P0 IMAD.MOV.U32 R2, RZ, RZ, 0x4 ;  /* 0x00000004ff028424 */ /* 0x000fc800078e00ff */
[----:B------:R-:W-:-:S04]  /*17950*/  @!P0 IMAD.WIDE R4, R0, R4, c[0x0][0x580] ;  /* 0x0001600000048625 */ /* 0x000fc800078e0204 */
[----:B------:R-:W-:Y:S01]  /*17960*/  @!P0 IMAD.WIDE R2, R0, R2, c[0x0][0x578] ;  /* 0x00015e0000028625 */ /* 0x000fe200078e0202 */
[----:B------:R-:W2:Y:S04]  /*17970*/  @!P0 LDG.E R7, [R4.64] ;  /* 0x0000000a04078981 */ /* 0x000ea8000c1e1900 */
[----:B------:R-:W2:Y:S02]  /*17980*/  @!P0 LDG.E R8, [R2.64] ;  /* 0x0000000a02088981 */ /* 0x000ea4000c1e1900 */
[----:B--2---:R-:W-:Y:S01]  /*17990*/  IMAD R0, R8, R7, RZ ;  /* 0x0000000708007224 */ /* 0x004fe200078e02ff */
[----:B------:R-:W-:Y:S05]  /*179a0*/  BRA.DIV ~URZ, `(.L_x_325) ;  /* 0x000021727f007947 */ /* 0x000fea000b800000 */
[----:B------:R1:W2:Y:S02]  /*179b0*/  SHFL.UP PT, R2, R0, 0x1, RZ ;  /* 0x0420000000027989 */ /* 0x0002a400000e00ff */
.L_x_374:
        /* <DEDUP_REMOVED lines=16> */
.L_x_375:
[----:B--2---:R-:W-:-:S05]  /*17ac0*/  IMAD R0, R0, c[0x0][0x538], RZ ;  /* 0x00014e0000007a24 */ /* 0x004fca00078e02ff */
[----:B------:R-:W-:-:S04]  /*17ad0*/  IADD3 R6, R0, R6, RZ ;  /* 0x0000000600067210 */ /* 0x000fc80007ffe0ff */
[----:B------:R-:W-:-:S13]  /*17ae0*/  ISETP.GT.AND P0, PT, R6, R9, PT ;  /* 0x000000090600720c */ /* 0x000fda0003f04270 */
[----:B-1----:R-:W-:Y:S05]  /*17af0*/  @!P0 BRA `(.L_x_327) ;  /* 0xfffffdb000008947 */ /* 0x002fea000383ffff */
.L_x_323:
[----:B------:R-:W-:-:S05]  /*17b00*/  IADD3 R12, -R0, R6, RZ ;  /* 0x00000006000c7210 */ /* 0x000fca0007ffe1ff */
[----:B------:R-:W-:-:S05]  /*17b10*/  IMAD R0, R4, c[0x0][0x538], R12 ;  /* 0x00014e0004007a24 */ /* 0x000fca00078e020c */
[----:B------:R-:W-:Y:S01]  /*17b20*/  ISETP.GT.AND P0, PT, R0, R9, PT ;  /* 0x000000090000720c */ /* 0x000fe20003f04270 */
[----:B------:R-:W-:-:S12]  /*17b30*/  BRA.DIV ~URZ, `(.L_x_328) ;  /* 0x000021d27f007947 */ /* 0x000fd8000b800000 */
[----:B------:R-:W-:-:S04]  /*17b40*/  VOTE.ANY R10, PT, !P0 ;  /* 0x00000000000a7806 */ /* 0x000fc800040e0100 */
.L_x_376:
[----:B------:R1:W2:Y:S01]  /*17b50*/  POPC R6, R10 ;  /* 0x0000000a00067309 */ /* 0x0002a20000000000 */
[----:B------:R-:W-:Y:S05]  /*17b60*/  BRA.DIV ~URZ, `(.L_x_329) ;  /* 0x000021f27f007947 */ /* 0x000fea000b800000 */
[----:B--2---:R2:W4:Y:S04]  /*17b70*/  SHFL.IDX PT, R7, R7, R6, 0x1f ;  /* 0x00001f0607077589 */ /* 0x00452800000e0000 */
[----:B------:R2:W1:Y:S02]  /*17b80*/  SHFL.IDX PT, R5, R8, R6, 0x1f ;  /* 0x00001f0608057589 */ /* 0x00046400000e0000 */
.L_x_377:
[----:B------:R-:W-:Y:S01]  /*17b90*/  ISETP.NE.AND P0, PT, R10, RZ, PT ;  /* 0x000000ff0a00720c */ /* 0x000fe20003f05270 */
[----:B------:R-:W-:-:S12]  /*17ba0*/  BSSY B0, `(.L_x_330) ;  /* 0x0000005000007945 */ /* 0x000fd80003800000 */
[----:B------:R-:W-:Y:S05]  /*17bb0*/  @!P0 BRA `(.L_x_331) ;  /* 0x0000003000008947 */ /* 0x000fea0003800000 */
[----:B------:R-:W-:Y:S01]  /*17bc0*/  IADD3 R195, R6, -0x1, RZ ;  /* 0xffffffff06c37810 */ /* 0x000fe20007ffe0ff */
[----:B------:R-:W-:Y:S05]  /*17bd0*/  BRA.DIV ~URZ, `(.L_x_332) ;  /* 0x000022527f007947 */ /* 0x000fea000b800000 */
[----:B------:R2:W3:Y:S02]  /*17be0*/  SHFL.IDX PT, R13, R4, R195, 0x1f ;  /* 0x00001fc3040d7589 */ /* 0x0004e400000e0000 */
.L_x_331:
[----:B------:R-:W-:Y:S05]  /*17bf0*/  BSYNC B0 ;  /* 0x0000000000007941 */ /* 0x000fea0003800000 */
.L_x_330:
[----:B----4-:R-:W-:Y:S01]  /*17c00*/  IABS R2, R7 ;  /* 0x0000000700027213 */ /* 0x010fe20000000000 */
[----:B---3--:R-:W-:Y:S01]  /*17c10*/  IMAD R236, R13, c[0x0][0x538], R12 ;  /* 0x00014e000dec7a24 */ /* 0x008fe200078e020c */
[----:B-1----:R-:W-:Y:S01]  /*17c20*/  IABS R3, R5 ;  /* 0x0000000500037213 */ /* 0x002fe20000000000 */
[----:B------:R-:W-:Y:S01]  /*17c30*/  IMAD.IADD R239, R6, 0x1, R239 ;  /* 0x0000000106ef7824 */ /* 0x000fe200078e02ef */
[----:B------:R-:W1:Y:S01]  /*17c40*/  I2F.RP R10, R2 ;  /* 0x00000002000a7306 */ /* 0x000e620000209400 */
[----:B------:R-:W-:-:S05]  /*17c50*/  IMAD.IADD R12, R9, 0x1, -R236 ;  /* 0x00000001090c7824 */ /* 0x000fca00078e0aec */
[----:B--2---:R-:W-:Y:S02]  /*17c60*/  IABS R8, R12 ;  /* 0x0000000c00087213 */ /* 0x004fe40000000000 */
[----:B------:R-:W-:Y:S08]  /*17c70*/  I2F.RP R9, R3 ;  /* 0x0000000300097306 */ /* 0x000ff00000209400 */
[----:B-1----:R-:W1:Y:S02]  /*17c80*/  MUFU.RCP R10, R10 ;  /* 0x0000000a000a7308 */ /* 0x002e640000001000 */
[----:B-1----:R-:W-:-:S06]  /*17c90*/  IADD3 R10, R10, 0xffffffe, RZ ;  /* 0x0ffffffe0a0a7810 */ /* 0x002fcc0007ffe0ff */
[----:B------:R-:W1:Y:S02]  /*17ca0*/  F2I.FTZ.U32.TRUNC.NTZ R11, R10 ;  /* 0x0000000a000b7305 */ /* 0x000e64000021f000 */
[----:B-1----:R-:W-:Y:S01]  /*17cb0*/  IMAD.MOV R0, RZ, RZ, -R11 ;  /* 0x000000ffff007224 */ /* 0x002fe200078e0a0b */
[----:B------:R-:W-:-:S03]  /*17cc0*/  MOV R10, RZ ;  /* 0x000000ff000a7202 */ /* 0x000fc60000000f00 */
        /* <DEDUP_REMOVED lines=12> */
[-C--:B------:R-:W-:Y:S01]  /*17d90*/  @!P0 IADD3 R4, R4, -R2.reuse, RZ ;  /* 0x8000000204048210 */ /* 0x080fe20007ffe0ff */
[----:B------:R-:W1:Y:S01]  /*17da0*/  F2I.FTZ.U32.TRUNC.NTZ R9, R8 ;  /* 0x0000000800097305 */ /* 0x000e62000021f000 */
[----:B------:R-:W-:Y:S02]  /*17db0*/  @!P0 IADD3 R0, R0, 0x1, RZ ;  /* 0x0000000100008810 */ /* 0x000fe40007ffe0ff */
[----:B------:R-:W-:Y:S02]  /*17dc0*/  ISETP.GE.U32.AND P2, PT, R4, R2, PT ;  /* 0x000000020400720c */ /* 0x000fe40003f46070 */
[----:B------:R-:W-:Y:S02]  /*17dd0*/  LOP3.LUT R2, R12, R7, RZ, 0x3c, !PT ;  /* 0x000000070c027212 */ /* 0x000fe400078e3cff */
[----:B------:R-:W-:Y:S02]  /*17de0*/  ISETP.NE.AND P0, PT, R7, RZ, PT ;  /* 0x000000ff0700720c */ /* 0x000fe40003f05270 */
[----:B------:R-:W-:-:S07]  /*17df0*/  ISETP.GE.AND P1, PT, R2, RZ, PT ;  /* 0x000000ff0200720c */ /* 0x000fce0003f26270 */
[----:B------:R-:W-:Y:S01]  /*17e00*/  @P2 IADD3 R0, R0, 0x1, RZ ;  /* 0x0000000100002810 */ /* 0x000fe20007ffe0ff */
[----:B-1----:R-:W-:Y:S02]  /*17e10*/  IMAD.MOV R2, RZ, RZ, -R9 ;  /* 0x000000ffff027224 */ /* 0x002fe400078e0a09 */
[----:B------:R-:W-:Y:S02]  /*17e20*/  IMAD.MOV.U32 R8, RZ, RZ, RZ ;  /* 0x000000ffff087224 */ /* 0x000fe400078e00ff */
[----:B------:R-:W-:Y:S01]  /*17e30*/  IMAD.MOV.U32 R4, RZ, RZ, R2 ;  /* 0x000000ffff047224 */ /* 0x000fe200078e0002 */
[----:B------:R-:W-:Y:S01]  /*17e40*/  IABS R2, R5 ;  /* 0x0000000500027213 */ /* 0x000fe20000000000 */
[----:B------:R-:W-:Y:S01]  /*17e50*/  @!P1 IMAD.MOV R0, RZ, RZ, -R0 ;  /* 0x000000ffff009224 */ /* 0x000fe200078e0a00 */
[----:B------:R-:W-:Y:S01]  /*17e60*/  @!P0 LOP3.LUT R0, RZ, R7, RZ, 0x33, !PT ;  /* 0x00000007ff008212 */ /* 0x000fe200078e33ff */
[----:B------:R-:W-:Y:S01]  /*17e70*/  IMAD R4, R4, R3, RZ ;  /* 0x0000000304047224 */ /* 0x000fe200078e02ff */
[----:B------:R-:W-:-:S02]  /*17e80*/  IADD3 R10, RZ, -R2, RZ ;  /* 0x80000002ff0a7210 */ /* 0x000fc40007ffe0ff */
[----:B------:R-:W-:Y:S01]  /*17e90*/  IABS R11, R0 ;  /* 0x00000000000b7213 */ /* 0x000fe20000000000 */
[----:B------:R-:W-:Y:S01]  /*17ea0*/  IMAD.HI.U32 R2, R9, R4, R8 ;  /* 0x0000000409027227 */ /* 0x000fe200078e0008 */
[----:B------:R-:W-:-:S03]  /*17eb0*/  MOV R8, R10 ;  /* 0x0000000a00087202 */ /* 0x000fc60000000f00 */
[----:B------:R-:W-:Y:S02]  /*17ec0*/  IMAD.MOV.U32 R4, RZ, RZ, R11 ;  /* 0x000000ffff047224 */ /* 0x000fe400078e000b */
[----:B------:R-:W-:Y:S02]  /*17ed0*/  IMAD R7, R0, R7, RZ ;  /* 0x0000000700077224 */ /* 0x000fe400078e02ff */
[----:B------:R-:W-:-:S03]  /*17ee0*/  IMAD.HI.U32 R2, R2, R4, RZ ;  /* 0x0000000402027227 */ /* 0x000fc600078e00ff */
[----:B------:R-:W-:Y:S01]  /*17ef0*/  IADD3 R237, R12, -R7, RZ ;  /* 0x800000070ced7210 */ /* 0x000fe20007ffe0ff */
        /* <DEDUP_REMOVED lines=16> */
.L_x_324:
[----:B------:R-:W-:Y:S01]  /*18000*/  IMAD.MOV.U32 R236, RZ, RZ, R9 ;  /* 0x000000ffffec7224 */ /* 0x000fe200078e0009 */
[----:B------:R-:W-:Y:S01]  /*18010*/  MOV R238, RZ ;  /* 0x000000ff00ee7202 */ /* 0x000fe20000000f00 */
[----:B------:R-:W-:Y:S01]  /*18020*/  IMAD.MOV.U32 R237, RZ, RZ, RZ ;  /* 0x000000ffffed7224 */ /* 0x000fe200078e00ff */
[----:B------:R-:W-:Y:S02]  /*18030*/  MOV R239, c[0x0][0x53c] ;  /* 0x00014f0000ef7a02 */ /* 0x000fe40000000f00 */
.L_x_333:
[----:B------:R-:W-:Y:S05]  /*18040*/  BSYNC B1 ;  /* 0x0000000000017941 */ /* 0x000fea0003800000 */
.L_x_322:
[----:B------:R-:W-:Y:S01]  /*18050*/  WARPSYNC 0xffffffff ;  /* 0xffffffff00007948 */ /* 0x000fe20003800000 */
[----:B------:R-:W-:Y:S01]  /*18060*/  BAR.SYNC.DEFER_BLOCKING 0x4, 0x100 ;  /* 0x0104000000007b1d */ /* 0x000fe20000010000 */
[----:B------:R-:W-:-:S13]  /*18070*/  ISETP.NE.AND P0, PT, R14, RZ, PT ;  /* 0x000000ff0e00720c */ /* 0x000fda0003f05270 */
[----:B------:R1:W-:Y:S04]  /*18080*/  @!P0 STS.128 [0x18100], R236 ;  /* 0x018100ecff008388 */ /* 0x0003e80000000c00 */
[----:B------:R-:W-:Y:S06]  /*18090*/  BAR.ARV 0x5, 0x100 ;  /* 0x0144000000007b1d */ /* 0x000fec0000002000 */
.L_x_317:
[----:B----4-:R-:W-:-:S13]  /*180a0*/  ISETP.GE.AND P0, PT, R239, c[0x0][0x53c], PT ;  /* 0x00014f00ef007a0c */ /* 0x010fda0003f06270 */
[----:B-123--:R-:W-:Y:S01]  /*180b0*/  @P0 CALL.REL.NOINC `(.L_x_334) ;  /* 0x0000001000000944 */ /* 0x00efe20003c00000 */
[----:B------:R-:W-:Y:S05]  /*180c0*/  BRA `(.L_x_335) ;  /* 0xfffe9c0000007947 */ /* 0x000fea000383ffff */
.L_x_334:
[----:B------:R-:W-:Y:S05]  /*180d0*/  EXIT ;  /* 0x000000000000794d */ /* 0x000fea0003800000 */
.L_x_168:
[----:B------:R-:W-:Y:S01]  /*180e0*/  IMAD.MOV.U32 R0, RZ, RZ, R5 ;  /* 0x000000ffff007224 */ /* 0x000fe200078e0005 */
[----:B------:R-:W-:Y:S02]  /*180f0*/  MOV R3, 0x1 ;  /* 0x0000000100037802 */ /* 0x000fe40000000f00 */
[----:B------:R-:W-:Y:S02]  /*18100*/  MOV R2, 0x18120 ;  /* 0x0001812000027802 */ /* 0x000fe40000000f00 */
[----:B-1----:R-:W-:Y:S05]  /*18110*/  CALL.REL.NOINC `($__internal_6_$__cuda_sm70_shflsync_up_p) ;  /* 0x00001e2000007944 */ /* 0x002fea0003c00000 */
[----:B------:R-:W-:Y:S01]  /*18120*/  MOV R0, R4 ;  /* 0x0000000400007202 */ /* 0x000fe20000000f00 */
[----:B------:R-:W-:Y:S05]  /*18130*/  BRA `(.L_x_336) ;  /* 0xfffe831000007947 */ /* 0x000fea000383ffff */
.L_x_169:
[----:B------:R-:W-:Y:S01]  /*18140*/  IMAD.MOV.U32 R0, RZ, RZ, R5 ;  /* 0x000000ffff007224 */ /* 0x000fe200078e0005 */
[----:B------:R-:W-:Y:S02]  /*18150*/  MOV R3, 0x2 ;  /* 0x0000000200037802 */ /* 0x000fe40000000f00 */
[----:B------:R-:W-:Y:S02]  /*18160*/  MOV R2, 0x18180 ;  /* 0x0001818000027802 */ /* 0x000fe40000000f00 */
[----:B-1----:R-:W-:Y:S05]  /*18170*/  CALL.REL.NOINC `($__internal_6_$__cuda_sm70_shflsync_up_p) ;  /* 0x00001dc000007944 */ /* 0x002fea0003c00000 */
[----:B------:R-:W-:Y:S01]  /*18180*/  SEL R4, R4, RZ, P4 ;  /* 0x000000ff04047207 */ /* 0x000fe20002000000 */
[----:B------:R-:W-:Y:S01]  /*18190*/  IMAD.MOV.U32 R3, RZ, RZ, 0x4 ;  /* 0x00000004ff037424 */ /* 0x000fe200078e00ff */
[----:B------:R-:W-:-:S03]  /*181a0*/  MOV R2, 0x181d0 ;  /* 0x000181d000027802 */ /* 0x000fc60000000f00 */
[----:B------:R-:W-:Y:S02]  /*181b0*/  IMAD.IADD R0, R5, 0x1, R4 ;  /* 0x0000000105007824 */ /* 0x000fe400078e0204 */
[----:B------:R-:W-:Y:S05]  /*181c0*/  CALL.REL.NOINC `($__internal_6_$__cuda_sm70_shflsync_up_p) ;  /* 0x00001d7000007944 */ /* 0x000fea0003c00000 */
        /* <DEDUP_REMOVED lines=12> */
[----:B------:R-:W-:Y:S02]  /*18290*/  MOV R3, 0x1f ;  /* 0x0000001f00037802 */ /* 0x000fe40000000f00 */
[----:B------:R-:W-:Y:S01]  /*182a0*/  MOV R2, 0x182e0 ;  /* 0x000182e000027802 */ /* 0x000fe20000000f00 */
[----:B------:R-:W-:-:S04]  /*182b0*/  IMAD.IADD R4, R0, 0x1, R4 ;  /* 0x0000000100047824 */ /* 0x000fc800078e0204 */
[----:B------:R-:W-:Y:S02]  /*182c0*/  IMAD.MOV.U32 R0, RZ, RZ, R4 ;  /* 0x000000ffff007224 */ /* 0x000fe400078e0004 */
[----:B------:R-:W-:Y:S05]  /*182d0*/  CALL.REL.NOINC `($__internal_5_$__cuda_sm70_shflsync_idx_p) ;  /* 0x00001c1000007944 */ /* 0x000fea0003c00000 */
[----:B------:R-:W-:Y:S05]  /*182e0*/  BRA `(.L_x_337) ;  /* 0xfffe826000007947 */ /* 0x000fea000383ffff */
.L_x_171:
[----:B------:R-:W-:Y:S02]  /*182f0*/  SEL R0, RZ, 0x1, P0 ;  /* 0x00000001ff007807 */ /* 0x000fe40000000000 */
[----:B------:R-:W-:Y:S02]  /*18300*/  MOV R2, 0x18320 ;  /* 0x0001832000027802 */ /* 0x000fe40000000f00 */
[----:B-1----:R-:W-:Y:S05]  /*18310*/  CALL.REL.NOINC `($__internal_7_$__cuda_sm70_votesync_ballot) ;  /* 0x00001c8000007944 */ /* 0x002fea0003c00000 */
[----:B------:R-:W-:Y:S01]  /*18320*/  MOV R5, R0 ;  /* 0x0000000000057202 */ /* 0x000fe20000000f00 */
[----:B------:R-:W-:Y:S05]  /*18330*/  BRA `(.L_x_338) ;  /* 0xfffe82a000007947 */ /* 0x000fea000383ffff */
.L_x_172:
[----:B------:R-:W-:Y:S01]  /*18340*/  IMAD.MOV.U32 R0, RZ, RZ, R8 ;  /* 0x000000ffff007224 */ /* 0x000fe200078e0008 */
[----:B---3--:R-:W-:Y:S01]  /*18350*/  MOV R195, R13 ;  /* 0x0000000d00c37202 */ /* 0x008fe20000000f00 */
[----:B------:R-:W-:Y:S01]  /*18360*/  IMAD.MOV.U32 R3, RZ, RZ, 0x1f ;  /* 0x0000001fff037424 */ /* 0x000fe200078e00ff */
[----:B------:R-:W-:Y:S02]  /*18370*/  MOV R2, 0x18390 ;  /* 0x0001839000027802 */ /* 0x000fe40000000f00 */
[----:B-12---:R-:W-:Y:S05]  /*18380*/  CALL.REL.NOINC `($__internal_5_$__cuda_sm70_shflsync_idx_p) ;  /* 0x00001b6000007944 */ /* 0x006fea0003c00000 */
[----:B------:R-:W-:Y:S01]  /*18390*/  IMAD.MOV.U32 R11, RZ, RZ, R0 ;  /* 0x000000ffff0b7224 */ /* 0x000fe200078e0000 */
[----:B------:R-:W-:Y:S01]  /*183a0*/  MOV R0, R7 ;  /* 0x0000000700007202 */ /* 0x000fe20000000f00 */
[----:B------:R-:W-:Y:S01]  /*183b0*/  IMAD.MOV.U32 R6, RZ, RZ, RZ ;  /* 0x000000ffff067224 */ /* 0x000fe200078e00ff */
[----:B------:R-:W-:Y:S01]  /*183c0*/  MOV R195, R13 ;  /* 0x0000000d00c37202 */ /* 0x000fe20000000f00 */
[----:B------:R-:W-:Y:S01]  /*183d0*/  IMAD.MOV.U32 R3, RZ, RZ, 0x1f ;  /* 0x0000001fff037424 */ /* 0x000fe200078e00ff */
[----:B------:R-:W-:-:S02]  /*183e0*/  MOV R2, 0x18400 ;  /* 0x0001840000027802 */ /* 0x000fc40000000f00 */
[----:B------:R-:W-:Y:S05]  /*183f0*/  CALL.REL.NOINC `($__internal_5_$__cuda_sm70_shflsync_idx_p) ;  /* 0x00001af000007944 */ /* 0x000fea0003c00000 */
[----:B------:R-:W-:Y:S01]  /*18400*/  MOV R10, R0 ;  /* 0x00000000000a7202 */ /* 0x000fe20000000f00 */
[----:B------:R-:W-:Y:S05]  /*18410*/  BRA `(.L_x_339) ;  /* 0xfffe821000007947 */ /* 0x000fea000383ffff */
.L_x_175:
[----:B------:R-:W-:Y:S01]  /*18420*/  IMAD.MOV.U32 R0, RZ, RZ, R4 ;  /* 0x000000ffff007224 */ /* 0x000fe200078e0004 */
[----:B------:R-:W-:-:S02]  /*18430*/  MOV R3, 0x1f ;  /* 0x0000001f00037802 */ /* 0x000fc40000000f00 */
[----:B------:R-:W-:Y:S02]  /*18440*/  MOV R2, 0x18460 ;  /* 0x0001846000027802 */ /* 0x000fe40000000f00 */
[----:B-1234-:R-:W-:Y:S05]  /*18450*/  CALL.REL.NOINC `($__internal_5_$__cuda_sm70_shflsync_idx_p) ;  /* 0x00001a9000007944 */ /* 0x01efea0003c00000 */
[----:B------:R-:W-:Y:S01]  /*18460*/  MOV R6, R0 ;  /* 0x0000000000067202 */ /* 0x000fe20000000f00 */
[----:B------:R-:W-:Y:S05]  /*18470*/  BRA `(.L_x_174) ;  /* 0xfffe821000007947 */ /* 0x000fea000383ffff */
.L_x_211:
[----:B------:R-:W-:Y:S01]  /*18480*/  IMAD.MOV.U32 R0, RZ, RZ, R5 ;  /* 0x000000ffff007224 */ /* 0x000fe200078e0005 */
[----:B------:R-:W-:Y:S01]  /*18490*/  MOV R195, RZ ;  /* 0x000000ff00c37202 */ /* 0x000fe20000000f00 */
[----:B------:R-:W-:Y:S01]  /*184a0*/  IMAD.MOV.U32 R3, RZ, RZ, 0x181f ;  /* 0x0000181fff037424 */ /* 0x000fe200078e00ff */
[----:B------:R-:W-:Y:S02]  /*184b0*/  MOV R2, 0x184d0 ;  /* 0x000184d000027802 */ /* 0x000fe40000000f00 */
[----:B-----5:R-:W-:Y:S05]  /*184c0*/  CALL.REL.NOINC `($__internal_5_$__cuda_sm70_shflsync_idx_p) ;  /* 0x00001a2000007944 */ /* 0x020fea0003c00000 */
[----:B------:R-:W-:Y:S01]  /*184d0*/  MOV R6, R0 ;  /* 0x0000000000067202 */ /* 0x000fe20000000f00 */
[----:B------:R-:W-:Y:S05]  /*184e0*/  BRA `(.L_x_340) ;  /* 0xfffef98000007947 */ /* 0x000fea000383ffff */
.L_x_212:
[----:B------:R-:W-:Y:S01]  /*184f0*/  IMAD.MOV.U32 R0, RZ, RZ, R7 ;  /* 0x000000ffff007224 */ /* 0x000fe200078e0007 */
[----:B------:R-:W-:Y:S01]  /*18500*/  MOV R195, RZ ;  /* 0x000000ff00c37202 */ /* 0x000fe20000000f00 */
[----:B------:R-:W-:Y:S01]  /*18510*/  IMAD.MOV.U32 R3, RZ, RZ, 0x181f ;  /* 0x0000181fff037424 */ /* 0x000fe200078e00ff */
[----:B------:R-:W-:Y:S02]  /*18520*/  MOV R2, 0x18540 ;  /* 0x0001854000027802 */ /* 0x000fe40000000f00 */
[----:B-12--5:R-:W-:Y:S05]  /*18530*/  CALL.REL.NOINC `($__internal_5_$__cuda_sm70_shflsync_idx_p) ;  /* 0x000019b000007944 */ /* 0x026fea0003c00000 */
[----:B------:R-:W-:Y:S05]  /*18540*/  BRA `(.L_x_341) ;  /* 0xfffef94000007947 */ /* 0x000fea000383ffff */
.L_x_215:
[----:B----4-:R-:W-:Y:S01]  /*18550*/  IMAD.MOV.U32 R0, RZ, RZ, R5 ;  /* 0x000000ffff007224 */ /* 0x010fe200078e0005 */
[----:B------:R-:W-:Y:S01]  /*18560*/  MOV R195, 0x1 ;  /* 0x0000000100c37802 */ /* 0x000fe20000000f00 */
[----:B--2---:R-:W-:Y:S01]  /*18570*/  IMAD.MOV.U32 R3, RZ, RZ, 0x181f ;  /* 0x0000181fff037424 */ /* 0x004fe200078e00ff */
[----:B------:R-:W-:-:S02]  /*18580*/  MOV R2, 0x185a0 ;  /* 0x000185a000027802 */ /* 0x000fc40000000f00 */
[----:B-1-3-5:R-:W-:Y:S05]  /*18590*/  CALL.REL.NOINC `($__internal_5_$__cuda_sm70_shflsync_idx_p) ;  /* 0x0000195000007944 */ /* 0x02afea0003c00000 */
[----:B------:R-:W-:Y:S01]  /*185a0*/  IMAD.MOV.U32 R6, RZ, RZ, R0 ;  /* 0x000000ffff067224 */ /* 0x000fe200078e0000 */
[----:B------:R-:W-:Y:S01]  /*185b0*/  MOV R195, 0x1 ;  /* 0x0000000100c37802 */ /* 0x000fe20000000f00 */
[----:B------:R-:W-:Y:S01]  /*185c0*/  IMAD.MOV.U32 R0, RZ, RZ, R7 ;  /* 0x000000ffff007224 */ /* 0x000fe200078e0007 */
[----:B------:R-:W-:-:S02]  /*185d0*/  MOV R3, 0x181f ;  /* 0x0000181f00037802 */ /* 0x000fc40000000f00 */
[----:B------:R-:W-:Y:S02]  /*185e0*/  MOV R2, 0x18600 ;  /* 0x0001860000027802 */ /* 0x000fe40000000f00 */
[----:B------:R-:W-:Y:S05]  /*185f0*/  CALL.REL.NOINC `($__internal_5_$__cuda_sm70_shflsync_idx_p) ;  /* 0x000018f000007944 */ /* 0x000fea0003c00000 */
[----:B------:R-:W-:Y:S05]  /*18600*/  BRA `(.L_x_342) ;  /* 0xfffef9c000007947 */ /* 0x000fea000383ffff */
.L_x_218:
[----:B----4-:R-:W-:Y:S01]  /*18610*/  IMAD.MOV.U32 R0, RZ, RZ, R5 ;  /* 0x000000ffff007224 */ /* 0x010fe200078e0005 */
[----:B------:R-:W-:Y:S01]  /*18620*/  MOV R195, 0x2 ;  /* 0x0000000200c37802 */ /* 0x000fe20000000f00 */
[----:B-1----:R-:W-:Y:S01]  /*18630*/  IMAD.MOV.U32 R3, RZ, RZ, 0x181f ;  /* 0x0000181fff037424 */ /* 0x002fe200078e00ff */
[----:B------:R-:W-:Y:S02]  /*18640*/  MOV R2, 0x18660 ;  /* 0x0001866000027802 */ /* 0x000fe40000000f00 */
[----:B--23-5:R-:W-:Y:S05]  /*18650*/  CALL.REL.NOINC `($__internal_5_$__cuda_sm70_shflsync_idx_p) ;  /* 0x0000189000007944 */ /* 0x02cfea0003c00000 */
[----:B------:R-:W-:Y:S01]  /*18660*/  MOV R6, R0 ;  /* 0x0000000000067202 */ /* 0x000fe20000000f00 */
[----:B------:R-:W-:Y:S05]  /*18670*/  BRA `(.L_x_343) ;  /* 0xfffefa8000007947 */ /* 0x000fea000383ffff */
.L_x_219:
[----:B----4-:R-:W-:Y:S01]  /*18680*/  IMAD.MOV.U32 R0, RZ, RZ, R7 ;  /* 0x000000ffff007224 */ /* 0x010fe200078e0007 */
[----:B------:R-:W-:Y:S01]  /*18690*/  MOV R195, 0x2 ;  /* 0x0000000200c37802 */ /* 0x000fe20000000f00 */
[----:B------:R-:W-:Y:S01]  /*186a0*/  IMAD.MOV.U32 R3, RZ, RZ, 0x181f ;  /* 0x0000181fff037424 */ /* 0x000fe200078e00ff */
[----:B------:R-:W-:Y:S02]  /*186b0*/  MOV R2, 0x186d0 ;  /* 0x000186d000027802 */ /* 0x000fe40000000f00 */
[----:B-123-5:R-:W-:Y:S05]  /*186c0*/  CALL.REL.NOINC `($__internal_5_$__cuda_sm70_shflsync_idx_p) ;  /* 0x0000182000007944 */ /* 0x02efea0003c00000 */
[----:B------:R-:W-:Y:S05]  /*186d0*/  BRA `(.L_x_344) ;  /* 0xfffefa4000007947 */ /* 0x000fea000383ffff */
.L_x_222:
[----:B-1----:R-:W-:Y:S01]  /*186e0*/  IMAD.MOV.U32 R0, RZ, RZ, R5 ;  /* 0x000000ffff007224 */ /* 0x002fe200078e0005 */
[----:B------:R-:W-:Y:S01]  /*186f0*/  MOV R195, 0x3 ;  /* 0x0000000300c37802 */ /* 0x000fe20000000f00 */
[----:B------:R-:W-:Y:S01]  /*18700*/  IMAD.MOV.U32 R3, RZ, RZ, 0x181f ;  /* 0x0000181fff037424 */ /* 0x000fe200078e00ff */
[----:B------:R-:W-:-:S02]  /*18710*/  MOV R2, 0x18730 ;  /* 0x0001873000027802 */ /* 0x000fc40000000f00 */
[----:B--2345:R-:W-:Y:S05]  /*18720*/  CALL.REL.NOINC `($__internal_5_$__cuda_sm70_shflsync_idx_p) ;  /* 0x000017c000007944 */ /* 0x03cfea0003c00000 */
[----:B------:R-:W-:Y:S01]  /*18730*/  IMAD.MOV.U32 R5, RZ, RZ, R0 ;  /* 0x000000ffff057224 */ /* 0x000fe200078e0000 */
[----:B------:R-:W-:Y:S01]  /*18740*/  MOV R195, 0x3 ;  /* 0x0000000300c37802 */ /* 0x000fe20000000f00 */
[----:B------:R-:W-:Y:S01]  /*18750*/  IMAD.MOV.U32 R0, RZ, RZ, R7 ;  /* 0x000000ffff007224 */ /* 0x000fe200078e0007 */
[----:B------:R-:W-:-:S02]  /*18760*/  MOV R3, 0x181f ;  /* 0x0000181f00037802 */ /* 0x000fc40000000f00 */
[----:B------:R-:W-:Y:S02]  /*18770*/  MOV R2, 0x18790 ;  /* 0x0001879000027802 */ /* 0x000fe40000000f00 */
[----:B------:R-:W-:Y:S05]  /*18780*/  CALL.REL.NOINC `($__internal_5_$__cuda_sm70_shflsync_idx_p) ;  /* 0x0000176000007944 */ /* 0x000fea0003c00000 */
[----:B------:R-:W-:Y:S05]  /*18790*/  BRA `(.L_x_345) ;  /* 0xfffefac000007947 */ /* 0x000fea000383ffff */
.L_x_265:
[----:B------:R-:W-:Y:S01]  /*187a0*/  IMAD.MOV.U32 R0, RZ, RZ, R5 ;  /* 0x000000ffff007224 */ /* 0x000fe200078e0005 */
[----:B------:R-:W-:Y:S01]  /*187b0*/  MOV R195, RZ ;  /* 0x000000ff00c37202 */ /* 0x000fe20000000f00 */
[----:B------:R-:W-:Y:S01]  /*187c0*/  IMAD.MOV.U32 R3, RZ, RZ, 0x181f ;  /* 0x0000181fff037424 */ /* 0x000fe200078e00ff */
[----:B------:R-:W-:Y:S02]  /*187d0*/  MOV R2, 0x187f0 ;  /* 0x000187f000027802 */ /* 0x000fe40000000f00 */
[----:B------:R-:W-:Y:S05]  /*187e0*/  CALL.REL.NOINC `($__internal_5_$__cuda_sm70_shflsync_idx_p) ;  /* 0x0000170000007944 */ /* 0x000fea0003c00000 */
[----:B------:R-:W-:Y:S01]  /*187f0*/  MOV R4, R0 ;  /* 0x0000000000047202 */ /* 0x000fe20000000f00 */
[----:B------:R-:W-:Y:S05]  /*18800*/  BRA `(.L_x_346) ;  /* 0xffff66d000007947 */ /* 0x000fea000383ffff */
.L_x_266:
[----:B------:R-:W-:Y:S01]  /*18810*/  IMAD.MOV.U32 R0, RZ, RZ, R10 ;  /* 0x000000ffff007224 */ /* 0x000fe200078e000a */
[----:B------:R-:W-:Y:S01]  /*18820*/  MOV R195, RZ ;  /* 0x000000ff00c37202 */ /* 0x000fe20000000f00 */
[----:B------:R-:W-:Y:S01]  /*18830*/  IMAD.MOV.U32 R3, RZ, RZ, 0x181f ;  /* 0x0000181fff037424 */ /* 0x000fe200078e00ff */
[----:B------:R-:W-:Y:S02]  /*18840*/  MOV R2, 0x18860 ;  /* 0x0001886000027802 */ /* 0x000fe40000000f00 */
[----:B-12---:R-:W-:Y:S05]  /*18850*/  CALL.REL.NOINC `($__internal_5_$__cuda_sm70_shflsync_idx_p) ;  /* 0x0000169000007944 */ /* 0x006fea0003c00000 */
[----:B------:R-:W-:Y:S01]  /*18860*/  IADD3 R2, P0, R0, R88, RZ ;  /* 0x0000005800027210 */ /* 0x000fe20007f1e0ff */
[----:B------:R-:W-:Y:S01]  /*18870*/  IMAD.MOV.U32 R195, RZ, RZ, 0x1 ;  /* 0x00000001ffc37424 */ /* 0x000fe200078e00ff */
[----:B------:R-:W-:Y:S02]  /*18880*/  MOV R7, R95 ;  /* 0x0000005f00077202 */ /* 0x000fe40000000f00 */
[----:B------:R-:W-:Y:S01]  /*18890*/  SEL R6, RZ, 0x10, P4 ;  /* 0x00000010ff067807 */ /* 0x000fe20002000000 */
[----:B------:R-:W-:-:S05]  /*188a0*/  IMAD.X R3, R4, 0x1, R90, P0 ;  /* 0x0000000104037824 */ /* 0x000fca00000e065a */
[----:B------:R-:W-:Y:S01]  /*188b0*/  @!PT LDS RZ, [RZ] ;  /* 0x00000000fffff984 */ /* 0x000fe20000000800 */
[----:B------:R-:W-:Y:S01]  /*188c0*/  @!PT LDS RZ, [RZ] ;  /* 0x00000000fffff984 */ /* 0x000fe20000000800 */
[----:B------:R-:W-:Y:S01]  /*188d0*/  @!PT LDS RZ, [RZ] ;  /* 0x00000000fffff984 */ /* 0x000fe20000000800 */
[----:B------:R1:W-:Y:S02]  /*188e0*/  LDGSTS.E.BYPASS.LTC128B.128 [R192+0x6100], [R2.64], !P6 ;  /* 0x0610000002c07fae */ /* 0x0003e4000f101d4a */
[----:B-1----:R-:W-:-:S05]  /*188f0*/  IADD3 R2, P0, R0, R89, RZ ;  /* 0x0000005900027210 */ /* 0x002fca0007f1e0ff */
[----:B------:R-:W-:-:S05]  /*18900*/  IMAD.X R3, R4, 0x1, R91, P0 ;  /* 0x0000000104037824 */ /* 0x000fca00000e065b */
[----:B------:R1:W-:Y:S02]  /*18910*/  LDGSTS.E.BYPASS.LTC128B.128 [R192+0x8100], [R2.64], !P4 ;  /* 0x0810000002c07fae */ /* 0x0003e4000e101d4a */
[----:B-1----:R-:W-:Y:S01]  /*18920*/  IADD3 R2, P0, R0, R92, RZ ;  /* 0x0000005c00027210 */ /* 0x002fe20007f1e0ff */
[----:B------:R-:W-:Y:S01]  /*18930*/  IMAD.MOV.U32 R0, RZ, RZ, R5 ;  /* 0x000000ffff007224 */ /* 0x000fe200078e0005 */
[----:B------:R-:W-:-:S03]  /*18940*/  SEL R5, RZ, 0x10, P6 ;  /* 0x00000010ff057807 */ /* 0x000fc60003000000 */
[----:B------:R-:W-:-:S05]  /*18950*/  IMAD.X R3, R4, 0x1, R93, P0 ;  /* 0x0000000104037824 */ /* 0x000fca00000e065d */
[----:B------:R1:W-:Y:S02]  /*18960*/  LDGSTS.E.BYPASS.LTC128B.128 [R192+0xa100], [R2.64], !P5 ;  /* 0x0a10000002c07fae */ /* 0x0003e4000e901d4a */
[----:B-1----:R-:W-:Y:S02]  /*18970*/  MOV R3, 0x181f ;  /* 0x0000181f00037802 */ /* 0x002fe40000000f00 */
[----:B------:R-:W-:Y:S02]  /*18980*/  MOV R2, 0x189a0 ;  /* 0x000189a000027802 */ /* 0x000fe40000000f00 */
[----:B------:R-:W-:Y:S05]  /*18990*/  CALL.REL.NOINC `($__internal_5_$__cuda_sm70_shflsync_idx_p) ;  /* 0x0000155000007944 */ /* 0x000fea0003c00000 */
[----:B------:R-:W-:Y:S01]  /*189a0*/  IMAD.MOV.U32 R4, RZ, RZ, R0 ;  /* 0x000000ffff047224 */ /* 0x000fe200078e0000 */
[----:B------:R-:W-:Y:S01]  /*189b0*/  MOV R195, 0x1 ;  /* 0x0000000100c37802 */ /* 0x000fe20000000f00 */
[----:B------:R-:W-:Y:S01]  /*189c0*/  IMAD.MOV.U32 R0, RZ, RZ, R10 ;  /* 0x000000ffff007224 */ /* 0x000fe200078e000a */
[----:B------:R-:W-:Y:S02]  /*189d0*/  MOV R3, 0x181f ;  /* 0x0000181f00037802 */ /* 0x000fe40000000f00 */
[----:B------:R-:W-:Y:S02]  /*189e0*/  MOV R2, 0x18a00 ;  /* 0x00018a0000027802 */ /* 0x000fe40000000f00 */
[----:B------:R-:W-:Y:S05]  /*189f0*/  CALL.REL.NOINC `($__internal_5_$__cuda_sm70_shflsync_idx_p) ;  /* 0x000014f000007944 */ /* 0x000fea0003c00000 */
[----:B------:R-:W-:Y:S05]  /*18a00*/  BRA `(.L_x_347) ;  /* 0xffff65e000007947 */ /* 0x000fea000383ffff */
.L_x_267:
[----:B------:R-:W-:Y:S01]  /*18a10*/  IMAD.MOV.U32 R100, RZ, RZ, R4 ;  /* 0x000000ffff647224 */ /* 0x000fe200078e0004 */
[----:B------:R-:W-:-:S02]  /*18a20*/  MOV R0, 0x2 ;  /* 0x0000000200007802 */ /* 0x000fc40000000f00 */
[----:B------:R-:W-:Y:S02]  /*18a30*/  MOV R2, 0x18a50 ;  /* 0x00018a5000027802 */ /* 0x000fe40000000f00 */
[----:B------:R-:W-:Y:S05]  /*18a40*/  CALL.REL.NOINC `($__internal_4_$__cuda_sm70_shflsync_bfly_p) ;  /* 0x0000144000007944 */ /* 0x000fea0003c00000 */
[----:B------:R-:W-:Y:S01]  /*18a50*/  FMNMX.FTZ R4, R4, R0, !PT ;  /* 0x0000000004047209 */ /* 0x000fe20007810000 */
[----:B------:R-:W-:Y:S01]  /*18a60*/  IMAD.MOV.U32 R0, RZ, RZ, 0x1 ;  /* 0x00000001ff007424 */ /* 0x000fe200078e00ff */
[----:B------:R-:W-:-:S03]  /*18a70*/  MOV R2, 0x18aa0 ;  /* 0x00018aa000027802 */ /* 0x000fc60000000f00 */
[----:B------:R-:W-:Y:S02]  /*18a80*/  IMAD.MOV.U32 R100, RZ, RZ, R4 ;  /* 0x000000ffff647224 */ /* 0x000fe400078e0004 */
[----:B------:R-:W-:Y:S05]  /*18a90*/  CALL.REL.NOINC `($__internal_4_$__cuda_sm70_shflsync_bfly_p) ;  /* 0x000013f000007944 */ /* 0x000fea0003c00000 */
[----:B------:R-:W-:Y:S01]  /*18aa0*/  FMNMX.FTZ R101, R4, R0, !PT ;  /* 0x0000000004657209 */ /* 0x000fe20007810000 */
[----:B------:R-:W-:Y:S01]  /*18ab0*/  IMAD.MOV.U32 R100, RZ, RZ, R5 ;  /* 0x000000ffff647224 */ /* 0x000fe200078e0005 */
[----:B------:R-:W-:Y:S01]  /*18ac0*/  MOV R2, 0x18af0 ;  /* 0x00018af000027802 */ /* 0x000fe20000000f00 */
[----:B------:R-:W-:Y:S02]  /*18ad0*/  IMAD.MOV.U32 R0, RZ, RZ, 0x2 ;  /* 0x00000002ff007424 */ /* 0x000fe400078e00ff */
[----:B------:R-:W-:Y:S05]  /*18ae0*/  CALL.REL.NOINC `($__internal_4_$__cuda_sm70_shflsync_bfly_p) ;  /* 0x000013a000007944 */ /* 0x000fea0003c00000 */
[----:B------:R-:W-:Y:S01]  /*18af0*/  FMNMX.FTZ R4, R5, R0, !PT ;  /* 0x0000000005047209 */ /* 0x000fe20007810000 */
[----:B------:R-:W-:Y:S01]  /*18b00*/  IMAD.MOV.U32 R0, RZ, RZ, 0x1 ;  /* 0x00000001ff007424 */ /* 0x000fe200078e00ff */
[----:B------:R-:W-:-:S03]  /*18b10*/  MOV R2, 0x18b40 ;  /* 0x00018b4000027802 */ /* 0x000fc60000000f00 */
[----:B------:R-:W-:Y:S02]  /*18b20*/  IMAD.MOV.U32 R100, RZ, RZ, R4 ;  /* 0x000000ffff647224 */ /* 0x000fe400078e0004 */
[----:B------:R-:W-:Y:S05]  /*18b30*/  CALL.REL.NOINC `($__internal_4_$__cuda_sm70_shflsync_bfly_p) ;  /* 0x0000135000007944 */ /* 0x000fea0003c00000 */
[----:B------:R-:W-:Y:S01]  /*18b40*/  MOV R3, R0 ;  /* 0x0000000000037202 */ /* 0x000fe20000000f00 */
[----:B------:R-:W-:Y:S05]  /*18b50*/  BRA `(.L_x_348) ;  /* 0xffff6b7000007947 */ /* 0x000fea000383ffff */
.L_x_269:
[----:B------:R-:W-:Y:S01]  /*18b60*/  MOV R195, RZ ;  /* 0x000000ff00c37202 */ /* 0x000fe20000000f00 */
[----:B------:R-:W-:Y:S01]  /*18b70*/  IMAD.MOV.U32 R0, RZ, RZ, R4 ;  /* 0x000000ffff007224 */ /* 0x000fe200078e0004 */
[----:B------:R-:W-:Y:S01]  /*18b80*/  MOV R2, 0x18bb0 ;  /* 0x00018bb000027802 */ /* 0x000fe20000000f00 */
[----:B------:R-:W-:Y:S02]  /*18b90*/  IMAD.MOV.U32 R3, RZ, RZ, 0x181f ;  /* 0x0000181fff037424 */ /* 0x000fe400078e00ff */
[----:B-1234-:R-:W-:Y:S05]  /*18ba0*/  CALL.REL.NOINC `($__internal_5_$__cuda_sm70_shflsync_idx_p) ;  /* 0x0000134000007944 */ /* 0x01efea0003c00000 */
[----:B------:R-:W-:-:S05]  /*18bb0*/  BRA `(.L_x_349) ;  /* 0xffff7e8000007947 */ /* 0x000fca000383ffff */
.L_x_272:
[----:B------:R-:W-:Y:S01]  /*18bc0*/  MOV R195, RZ ;  /* 0x000000ff00c37202 */ /* 0x000fe20000000f00 */
[----:B------:R-:W-:Y:S01]  /*18bd0*/  IMAD.MOV.U32 R0, RZ, RZ, R101 ;  /* 0x000000ffff007224 */ /* 0x000fe200078e0065 */
[----:B------:R-:W-:Y:S01]  /*18be0*/  MOV R2, 0x18c10 ;  /* 0x00018c1000027802 */ /* 0x000fe20000000f00 */
[----:B------:R-:W-:Y:S02]  /*18bf0*/  IMAD.MOV.U32 R3, RZ, RZ, 0x181f ;  /* 0x0000181fff037424 */ /* 0x000fe400078e00ff */
[----:B------:R-:W-:Y:S05]  /*18c00*/  CALL.REL.NOINC `($__internal_5_$__cuda_sm70_shflsync_idx_p) ;  /* 0x000012e000007944 */ /* 0x000fea0003c00000 */
[----:B------:R-:W-:Y:S01]  /*18c10*/  MOV R100, R0 ;  /* 0x0000000000647202 */ /* 0x000fe20000000f00 */
[----:B------:R-:W-:-:S05]  /*18c20*/  BRA `(.L_x_350) ;  /* 0xffff8c0000007947 */ /* 0x000fca000383ffff */
.L_x_273:
[----:B------:R-:W-:Y:S01]  /*18c30*/  MOV R195, RZ ;  /* 0x000000ff00c37202 */ /* 0x000fe20000000f00 */
[----:B------:R-:W-:Y:S01]  /*18c40*/  IMAD.MOV.U32 R0, RZ, RZ, R150 ;  /* 0x000000ffff007224 */ /* 0x000fe200078e0096 */
[----:B------:R-:W-:Y:S01]  /*18c50*/  MOV R2, 0x18c80 ;  /* 0x00018c8000027802 */ /* 0x000fe20000000f00 */
[----:B------:R-:W-:Y:S02]  /*18c60*/  IMAD.MOV.U32 R3, RZ, RZ, 0x181f ;  /* 0x0000181fff037424 */ /* 0x000fe400078e00ff */
[----:B-12---:R-:W-:Y:S05]  /*18c70*/  CALL.REL.NOINC `($__internal_5_$__cuda_sm70_shflsync_idx_p) ;  /* 0x0000127000007944 */ /* 0x006fea0003c00000 */
        /* <DEDUP_REMOVED lines=10> */
[----:B------:R-:W-:Y:S05]  /*18d20*/  IADD3 R148, P0, R0, R153, RZ ;  /* 0x0000009900947210 */ /* 0x000fea0007f1e0ff */
[----:B------:R-:W-:Y:S05]  /*18d30*/  IMAD.X R149, R100, 0x1, R155, P0 ;  /* 0x0000000164957824 */ /* 0x000fea00000e069b */
[----:B------:R2:W-:Y:S01]  /*18d40*/  LDGSTS.E.BYPASS.LTC128B.128 [R192+0x8100], [R148.64], !P3 ;  /* 0x0810000094c07fae */ /* 0x0005e2000d901d4a */
[----:B-1----:R-:W-:Y:S01]  /*18d50*/  IADD3 R2, P0, R0, R154, RZ ;  /* 0x0000009a00027210 */ /* 0x002fe20007f1e0ff */
[----:B------:R-:W-:Y:S04]  /*18d60*/  IMAD.MOV.U32 R0, RZ, RZ, R101 ;  /* 0x000000ffff007224 */ /* 0x000fe800078e0065 */
[----:B------:R-:W-:Y:S05]  /*18d70*/  IMAD.X R3, R100, 0x1, R156, P0 ;  /* 0x0000000164037824 */ /* 0x000fea00000e069c */
[----:B------:R1:W-:Y:S02]  /*18d80*/  LDGSTS.E.BYPASS.LTC128B.128 [R192+0xa100], [R2.64], !P4 ;  /* 0x0a10000002c07fae */ /* 0x0003e4000e101d4a */
[----:B-1----:R-:W-:Y:S01]  /*18d90*/  MOV R2, 0x18dc0 ;  /* 0x00018dc000027802 */ /* 0x002fe20000000f00 */
[----:B------:R-:W-:Y:S02]  /*18da0*/  IMAD.MOV.U32 R3, RZ, RZ, 0x181f ;  /* 0x0000181fff037424 */ /* 0x000fe400078e00ff */
[----:B--2---:R-:W-:Y:S05]  /*18db0*/  CALL.REL.NOINC `($__internal_5_$__cuda_sm70_shflsync_idx_p) ;  /* 0x0000113000007944 */ /* 0x004fea0003c00000 */
[----:B------:R-:W-:Y:S01]  /*18dc0*/  MOV R195, 0x1 ;  /* 0x0000000100c37802 */ /* 0x000fe20000000f00 */
[----:B------:R-:W-:Y:S01]  /*18dd0*/  IMAD.MOV.U32 R100, RZ, RZ, R0 ;  /* 0x000000ffff647224 */ /* 0x000fe200078e0000 */
[----:B------:R-:W-:Y:S01]  /*18de0*/  MOV R3, 0x181f ;  /* 0x0000181f00037802 */ /* 0x000fe20000000f00 */
[----:B------:R-:W-:Y:S01]  /*18df0*/  IMAD.MOV.U32 R0, RZ, RZ, R150 ;  /* 0x000000ffff007224 */ /* 0x000fe200078e0096 */
[----:B------:R-:W-:Y:S02]  /*18e00*/  MOV R2, 0x18e20 ;  /* 0x00018e2000027802 */ /* 0x000fe40000000f00 */
[----:B------:R-:W-:Y:S05]  /*18e10*/  CALL.REL.NOINC `($__internal_5_$__cuda_sm70_shflsync_idx_p) ;  /* 0x000010d000007944 */ /* 0x000fea0003c00000 */
[----:B------:R-:W-:-:S05]  /*18e20*/  BRA `(.L_x_351) ;  /* 0xffff8b2000007947 */ /* 0x000fca000383ffff */
.L_x_274:
[----:B------:R-:W-:Y:S02]  /*18e30*/  MOV R0, 0x2 ;  /* 0x0000000200007802 */ /* 0x000fe40000000f00 */
[----:B------:R-:W-:Y:S02]  /*18e40*/  MOV R2, 0x18e60 ;  /* 0x00018e6000027802 */ /* 0x000fe40000000f00 */
[----:B-1----:R-:W-:Y:S05]  /*18e50*/  CALL.REL.NOINC `($__internal_4_$__cuda_sm70_shflsync_bfly_p) ;  /* 0x0000103000007944 */ /* 0x002fea0003c00000 */
[----:B------:R-:W-:Y:S01]  /*18e60*/  FMNMX.FTZ R100, R100, R0, !PT ;  /* 0x0000000064647209 */ /* 0x000fe20007810000 */
[----:B------:R-:W-:Y:S01]  /*18e70*/  IMAD.MOV.U32 R0, RZ, RZ, 0x1 ;  /* 0x00000001ff007424 */ /* 0x000fe200078e00ff */
[----:B------:R-:W-:Y:S02]  /*18e80*/  MOV R2, 0x18ea0 ;  /* 0x00018ea000027802 */ /* 0x000fe40000000f00 */
        /* <DEDUP_REMOVED lines=8> */
[----:B------:R-:W-:Y:S02]  /*18f10*/  MOV R2, 0x18f30 ;  /* 0x00018f3000027802 */ /* 0x000fe40000000f00 */
[----:B------:R-:W-:Y:S05]  /*18f20*/  CALL.REL.NOINC `($__internal_4_$__cuda_sm70_shflsync_bfly_p) ;  /* 0x00000f6000007944 */ /* 0x000fea0003c00000 */
[----:B------:R-:W-:-:S05]  /*18f30*/  BRA `(.L_x_352) ;  /* 0xffff8da000007947 */ /* 0x000fca000383ffff */
.L_x_276:
[----:B------:R-:W-:Y:S01]  /*18f40*/  IMAD.MOV.U32 R100, RZ, RZ, R207 ;  /* 0x000000ffff647224 */ /* 0x000fe200078e00cf */
[----:B------:R-:W-:-:S02]  /*18f50*/  MOV R0, 0x2 ;  /* 0x0000000200007802 */ /* 0x000fc40000000f00 */
[----:B------:R-:W-:Y:S02]  /*18f60*/  MOV R2, 0x18f80 ;  /* 0x00018f8000027802 */ /* 0x000fe40000000f00 */
[----:B------:R-:W-:Y:S05]  /*18f70*/  CALL.REL.NOINC `($__internal_4_$__cuda_sm70_shflsync_bfly_p) ;  /* 0x00000f1000007944 */ /* 0x000fea0003c00000 */
[----:B------:R-:W-:Y:S05]  /*18f80*/  BRA `(.L_x_353) ;  /* 0xffffa49000007947 */ /* 0x000fea000383ffff */
.L_x_277:
[----:B------:R-:W-:Y:S01]  /*18f90*/  IMAD.MOV.U32 R100, RZ, RZ, R4 ;  /* 0x000000ffff647224 */ /* 0x000fe200078e0004 */
[----:B------:R-:W-:Y:S02]  /*18fa0*/  MOV R0, 0x1 ;  /* 0x0000000100007802 */ /* 0x000fe40000000f00 */
[----:B------:R-:W-:Y:S02]  /*18fb0*/  MOV R2, 0x18fd0 ;  /* 0x00018fd000027802 */ /* 0x000fe40000000f00 */
[----:B-1----:R-:W-:Y:S05]  /*18fc0*/  CALL.REL.NOINC `($__internal_4_$__cuda_sm70_shflsync_bfly_p) ;  /* 0x00000ec000007944 */ /* 0x002fea0003c00000 */
[----:B------:R-:W-:Y:S01]  /*18fd0*/  FADD.FTZ R4, R4, R0 ;  /* 0x0000000004047221 */ /* 0x000fe20000010000 */
[----:B------:R-:W-:Y:S02]  /*18fe0*/  MOV R100, R200 ;  /* 0x000000c800647202 */ /* 0x000fe40000000f00 */
[----:B------:R-:W-:Y:S02]  /*18ff0*/  MOV R0, 0x2 ;  /* 0x0000000200007802 */ /* 0x000fe40000000f00 */
[----:B------:R-:W-:Y:S02]  /*19000*/  MOV R2, 0x19020 ;  /* 0x0001902000027802 */ /* 0x000fe40000000f00 */
[----:B------:R-:W-:Y:S05]  /*19010*/  CALL.REL.NOINC `($__internal_4_$__cuda_sm70_shflsync_bfly_p) ;  /* 0x00000e7000007944 */ /* 0x000fea0003c00000 */
[----:B------:R-:W-:Y:S01]  /*19020*/  FADD.FTZ R5, R200, R0 ;  /* 0x00000000c8057221 */ /* 0x000fe20000010000 */
[----:B------:R-:W-:Y:S02]  /*19030*/  MOV R0, 0x1 ;  /* 0x0000000100007802 */ /* 0x000fe40000000f00 */
[----:B------:R-:W-:-:S02]  /*19040*/  MOV R2, 0x19070 ;  /* 0x0001907000027802 */ /* 0x000fc40000000f00 */
[----:B------:R-:W-:Y:S02]  /*19050*/  MOV R100, R5 ;  /* 0x0000000500647202 */ /* 0x000fe40000000f00 */
[----:B------:R-:W-:Y:S05]  /*19060*/  CALL.REL.NOINC `($__internal_4_$__cuda_sm70_shflsync_bfly_p) ;  /* 0x00000e2000007944 */ /* 0x000fea0003c00000 */
[----:B------:R-:W-:Y:S01]  /*19070*/  MOV R3, R0 ;  /* 0x0000000000037202 */ /* 0x000fe20000000f00 */
[----:B------:R-:W-:Y:S05]  /*19080*/  BRA `(.L_x_354) ;  /* 0xffffa40000007947 */ /* 0x000fea000383ffff */
.L_x_284:
[----:B--234-:R-:W-:Y:S01]  /*19090*/  IMAD.MOV.U32 R0, RZ, RZ, R6 ;  /* 0x000000ffff007224 */ /* 0x01cfe200078e0006 */
[----:B------:R-:W-:Y:S01]  /*190a0*/  MOV R195, RZ ;  /* 0x000000ff00c37202 */ /* 0x000fe20000000f00 */
[----:B------:R-:W-:Y:S01]  /*190b0*/  IMAD.MOV.U32 R3, RZ, RZ, 0x181f ;  /* 0x0000181fff037424 */ /* 0x000fe200078e00ff */
[----:B------:R-:W-:Y:S02]  /*190c0*/  MOV R2, 0x190e0 ;  /* 0x000190e000027802 */ /* 0x000fe40000000f00 */
[----:B-1----:R-:W-:Y:S05]  /*190d0*/  CALL.REL.NOINC `($__internal_5_$__cuda_sm70_shflsync_idx_p) ;  /* 0x00000e1000007944 */ /* 0x002fea0003c00000 */
[----:B------:R-:W-:Y:S01]  /*190e0*/  MOV R7, R0 ;  /* 0x0000000000077202 */ /* 0x000fe20000000f00 */
[----:B------:R-:W-:Y:S05]  /*190f0*/  BRA `(.L_x_355) ;  /* 0xffffbb2000007947 */ /* 0x000fea000383ffff */
.L_x_285:
[----:B------:R-:W-:Y:S01]  /*19100*/  IMAD.MOV.U32 R0, RZ, RZ, R12 ;  /* 0x000000ffff007224 */ /* 0x000fe200078e000c */
[----:B------:R-:W-:Y:S01]  /*19110*/  MOV R195, RZ ;  /* 0x000000ff00c37202 */ /* 0x000fe20000000f00 */
[----:B------:R-:W-:Y:S01]  /*19120*/  IMAD.MOV.U32 R3, RZ, RZ, 0x181f ;  /* 0x0000181fff037424 */ /* 0x000fe200078e00ff */
[----:B------:R-:W-:Y:S02]  /*19130*/  MOV R2, 0x19150 ;  /* 0x0001915000027802 */ /* 0x000fe40000000f00 */
[----:B-123--:R-:W-:Y:S05]  /*19140*/  CALL.REL.NOINC `($__internal_5_$__cuda_sm70_shflsync_idx_p) ;  /* 0x00000da000007944 */ /* 0x00efea0003c00000 */
[----:B------:R-:W-:Y:S05]  /*19150*/  BRA `(.L_x_356) ;  /* 0xffffbae000007947 */ /* 0x000fea000383ffff */
.L_x_288:
[----:B--2---:R-:W-:Y:S01]  /*19160*/  IMAD.MOV.U32 R0, RZ, RZ, R6 ;  /* 0x000000ffff007224 */ /* 0x004fe200078e0006 */
[----:B------:R-:W-:Y:S01]  /*19170*/  MOV R195, 0x1 ;  /* 0x0000000100c37802 */ /* 0x000fe20000000f00 */
[----:B------:R-:W-:Y:S01]  /*19180*/  IMAD.MOV.U32 R3, RZ, RZ, 0x181f ;  /* 0x0000181fff037424 */ /* 0x000fe200078e00ff */
[----:B------:R-:W-:-:S02]  /*19190*/  MOV R2, 0x191b0 ;  /* 0x000191b000027802 */ /* 0x000fc40000000f00 */
[----:B-1-34-:R-:W-:Y:S05]  /*191a0*/  CALL.REL.NOINC `($__internal_5_$__cuda_sm70_shflsync_idx_p) ;  /* 0x00000d4000007944 */ /* 0x01afea0003c00000 */
[----:B------:R-:W-:Y:S01]  /*191b0*/  IMAD.MOV.U32 R7, RZ, RZ, R0 ;  /* 0x000000ffff077224 */ /* 0x000fe200078e0000 */
[----:B------:R-:W-:Y:S01]  /*191c0*/  MOV R195, 0x1 ;  /* 0x0000000100c37802 */ /* 0x000fe20000000f00 */
[----:B------:R-:W-:Y:S01]  /*191d0*/  IMAD.MOV.U32 R0, RZ, RZ, R12 ;  /* 0x000000ffff007224 */ /* 0x000fe200078e000c */
[----:B------:R-:W-:-:S02]  /*191e0*/  MOV R3, 0x181f ;  /* 0x0000181f00037802 */ /* 0x000fc40000000f00 */
[----:B------:R-:W-:Y:S02]  /*191f0*/  MOV R2, 0x19210 ;  /* 0x0001921000027802 */ /* 0x000fe40000000f00 */
[----:B------:R-:W-:Y:S05]  /*19200*/  CALL.REL.NOINC `($__internal_5_$__cuda_sm70_shflsync_idx_p) ;  /* 0x00000ce000007944 */ /* 0x000fea0003c00000 */
[----:B------:R-:W-:Y:S05]  /*19210*/  BRA `(.L_x_357) ;  /* 0xffffbb5000007947 */ /* 0x000fea000383ffff */
.L_x_291:
[----:B--2---:R-:W-:Y:S01]  /*19220*/  IMAD.MOV.U32 R0, RZ, RZ, R6 ;  /* 0x000000ffff007224 */ /* 0x004fe200078e0006 */
[----:B------:R-:W-:Y:S01]  /*19230*/  MOV R195, 0x2 ;  /* 0x0000000200c37802 */ /* 0x000fe20000000f00 */
[----:B------:R-:W-:Y:S01]  /*19240*/  IMAD.MOV.U32 R3, RZ, RZ, 0x181f ;  /* 0x0000181fff037424 */ /* 0x000fe200078e00ff */
[----:B------:R-:W-:Y:S02]  /*19250*/  MOV R2, 0x19270 ;  /* 0x0001927000027802 */ /* 0x000fe40000000f00 */
[----:B-1-34-:R-:W-:Y:S05]  /*19260*/  CALL.REL.NOINC `($__internal_5_$__cuda_sm70_shflsync_idx_p) ;  /* 0x00000c8000007944 */ /* 0x01afea0003c00000 */
[----:B------:R-:W-:Y:S01]  /*19270*/  MOV R7, R0 ;  /* 0x0000000000077202 */ /* 0x000fe20000000f00 */
[----:B------:R-:W-:Y:S05]  /*19280*/  BRA `(.L_x_358) ;  /* 0xffffbc1000007947 */ /* 0x000fea000383ffff */
.L_x_292:
[----:B--2---:R-:W-:Y:S01]  /*19290*/  IMAD.MOV.U32 R0, RZ, RZ, R12 ;  /* 0x000000ffff007224 */ /* 0x004fe200078e000c */
[----:B------:R-:W-:Y:S01]  /*192a0*/  MOV R195, 0x2 ;  /* 0x0000000200c37802 */ /* 0x000fe20000000f00 */
[----:B------:R-:W-:Y:S01]  /*192b0*/  IMAD.MOV.U32 R3, RZ, RZ, 0x181f ;  /* 0x0000181fff037424 */ /* 0x000fe200078e00ff */
[----:B------:R-:W-:Y:S02]  /*192c0*/  MOV R2, 0x192e0 ;  /* 0x000192e000027802 */ /* 0x000fe40000000f00 */
[----:B-1-34-:R-:W-:Y:S05]  /*192d0*/  CALL.REL.NOINC `($__internal_5_$__cuda_sm70_shflsync_idx_p) ;  /* 0x00000c1000007944 */ /* 0x01afea0003c00000 */
[----:B------:R-:W-:Y:S05]  /*192e0*/  BRA `(.L_x_359) ;  /* 0xffffbbd000007947 */ /* 0x000fea000383ffff */
.L_x_295:
[----:B----4-:R-:W-:Y:S01]  /*192f0*/  IMAD.MOV.U32 R0, RZ, RZ, R6 ;  /* 0x000000ffff007224 */ /* 0x010fe200078e0006 */
[----:B------:R-:W-:Y:S01]  /*19300*/  MOV R195, 0x3 ;  /* 0x0000000300c37802 */ /* 0x000fe20000000f00 */
[----:B---3--:R-:W-:Y:S01]  /*19310*/  IMAD.MOV.U32 R3, RZ, RZ, 0x181f ;  /* 0x0000181fff037424 */ /* 0x008fe200078e00ff */
[----:B------:R-:W-:-:S02]  /*19320*/  MOV R2, 0x19340 ;  /* 0x0001934000027802 */ /* 0x000fc40000000f00 */
[----:B-12---:R-:W-:Y:S05]  /*19330*/  CALL.REL.NOINC `($__internal_5_$__cuda_sm70_shflsync_idx_p) ;  /* 0x00000bb000007944 */ /* 0x006fea0003c00000 */
[----:B------:R-:W-:Y:S01]  /*19340*/  IMAD.MOV.U32 R6, RZ, RZ, R0 ;  /* 0x000000ffff067224 */ /* 0x000fe200078e0000 */
[----:B------:R-:W-:Y:S01]  /*19350*/  MOV R195, 0x3 ;  /* 0x0000000300c37802 */ /* 0x000fe20000000f00 */
[----:B------:R-:W-:Y:S01]  /*19360*/  IMAD.MOV.U32 R0, RZ, RZ, R12 ;  /* 0x000000ffff007224 */ /* 0x000fe200078e000c */
[----:B------:R-:W-:-:S02]  /*19370*/  MOV R3, 0x181f ;  /* 0x0000181f00037802 */ /* 0x000fc40000000f00 */
[----:B------:R-:W-:Y:S02]  /*19380*/  MOV R2, 0x193a0 ;  /* 0x000193a000027802 */ /* 0x000fe40000000f00 */
[----:B------:R-:W-:Y:S05]  /*19390*/  CALL.REL.NOINC `($__internal_5_$__cuda_sm70_shflsync_idx_p) ;  /* 0x00000b5000007944 */ /* 0x000fea0003c00000 */
[----:B------:R-:W-:Y:S05]  /*193a0*/  BRA `(.L_x_360) ;  /* 0xffffbc5000007947 */ /* 0x000fea000383ffff */
.L_x_297:
[----:B------:R-:W-:Y:S01]  /*193b0*/  IMAD.MOV.U32 R0, RZ, RZ, R5 ;  /* 0x000000ffff007224 */ /* 0x000fe200078e0005 */
[----:B------:R-:W-:Y:S01]  /*193c0*/  MOV R195, RZ ;  /* 0x000000ff00c37202 */ /* 0x000fe20000000f00 */
[----:B------:R-:W-:Y:S01]  /*193d0*/  IMAD.MOV.U32 R3, RZ, RZ, 0x1c1f ;  /* 0x00001c1fff037424 */ /* 0x000fe200078e00ff */
[----:B------:R-:W-:Y:S02]  /*193e0*/  MOV R2, 0x19400 ;  /* 0x0001940000027802 */ /* 0x000fe40000000f00 */
[----:B--2---:R-:W-:Y:S05]  /*193f0*/  CALL.REL.NOINC `($__internal_5_$__cuda_sm70_shflsync_idx_p) ;  /* 0x00000af000007944 */ /* 0x004fea0003c00000 */
[----:B------:R-:W-:Y:S01]  /*19400*/  MOV R4, R0 ;  /* 0x0000000000047202 */ /* 0x000fe20000000f00 */
[----:B------:R-:W-:Y:S05]  /*19410*/  BRA `(.L_x_361) ;  /* 0xffffbf1000007947 */ /* 0x000fea000383ffff */
.L_x_298:
[----:B------:R-:W-:Y:S01]  /*19420*/  IMAD.MOV.U32 R0, RZ, RZ, R12 ;  /* 0x000000ffff007224 */ /* 0x000fe200078e000c */
[----:B------:R-:W-:Y:S01]  /*19430*/  MOV R195, RZ ;  /* 0x000000ff00c37202 */ /* 0x000fe20000000f00 */
[----:B------:R-:W-:Y:S01]  /*19440*/  IMAD.MOV.U32 R3, RZ, RZ, 0x1c1f ;  /* 0x00001c1fff037424 */ /* 0x000fe200078e00ff */
[----:B------:R-:W-:Y:S02]  /*19450*/  MOV R2, 0x19470 ;  /* 0x0001947000027802 */ /* 0x000fe40000000f00 */
[----:B-123--:R-:W-:Y:S05]  /*19460*/  CALL.REL.NOINC `($__internal_5_$__cuda_sm70_shflsync_idx_p) ;  /* 0x00000a8000007944 */ /* 0x00efea0003c00000 */
[----:B------:R-:W-:Y:S05]  /*19470*/  BRA `(.L_x_362) ;  /* 0xffffbed000007947 */ /* 0x000fea000383ffff */
.L_x_301:
[----:B-1----:R-:W-:Y:S01]  /*19480*/  IMAD.MOV.U32 R0, RZ, RZ, R5 ;  /* 0x000000ffff007224 */ /* 0x002fe200078e0005 */
[----:B------:R-:W-:Y:S01]  /*19490*/  MOV R195, 0x1 ;  /* 0x0000000100c37802 */ /* 0x000fe20000000f00 */
[----:B---3--:R-:W-:Y:S01]  /*194a0*/  IMAD.MOV.U32 R3, RZ, RZ, 0x1c1f ;  /* 0x00001c1fff037424 */ /* 0x008fe200078e00ff */
[----:B------:R-:W-:-:S02]  /*194b0*/  MOV R2, 0x194d0 ;  /* 0x000194d000027802 */ /* 0x000fc40000000f00 */
[----:B--2-4-:R-:W-:Y:S05]  /*194c0*/  CALL.REL.NOINC `($__internal_5_$__cuda_sm70_shflsync_idx_p) ;  /* 0x00000a2000007944 */ /* 0x014fea0003c00000 */
[----:B------:R-:W-:Y:S01]  /*194d0*/  IMAD.MOV.U32 R4, RZ, RZ, R0 ;  /* 0x000000ffff047224 */ /* 0x000fe200078e0000 */
[----:B------:R-:W-:Y:S01]  /*194e0*/  MOV R195, 0x1 ;  /* 0x0000000100c37802 */ /* 0x000fe20000000f00 */
[----:B------:R-:W-:Y:S01]  /*194f0*/  IMAD.MOV.U32 R0, RZ, RZ, R12 ;  /* 0x000000ffff007224 */ /* 0x000fe200078e000c */
[----:B------:R-:W-:-:S02]  /*19500*/  MOV R3, 0x1c1f ;  /* 0x00001c1f00037802 */ /* 0x000fc40000000f00 */
[----:B------:R-:W-:Y:S02]  /*19510*/  MOV R2, 0x19530 ;  /* 0x0001953000027802 */ /* 0x000fe40000000f00 */
[----:B------:R-:W-:Y:S05]  /*19520*/  CALL.REL.NOINC `($__internal_5_$__cuda_sm70_shflsync_idx_p) ;  /* 0x000009c000007944 */ /* 0x000fea0003c00000 */
[----:B------:R-:W-:Y:S05]  /*19530*/  BRA `(.L_x_363) ;  /* 0xffffc8d000007947 */ /* 0x000fea000383ffff */
.L_x_305:
[----:B------:R-:W-:Y:S01]  /*19540*/  IMAD.MOV.U32 R0, RZ, RZ, R5 ;  /* 0x000000ffff007224 */ /* 0x000fe200078e0005 */
[----:B------:R-:W-:Y:S01]  /*19550*/  MOV R195, RZ ;  /* 0x000000ff00c37202 */ /* 0x000fe20000000f00 */
[----:B------:R-:W-:Y:S01]  /*19560*/  IMAD.MOV.U32 R3, RZ, RZ, 0x181f ;  /* 0x0000181fff037424 */ /* 0x000fe200078e00ff */
[----:B------:R-:W-:Y:S02]  /*19570*/  MOV R2, 0x19590 ;  /* 0x0001959000027802 */ /* 0x000fe40000000f00 */
[----:B------:R-:W-:Y:S05]  /*19580*/  CALL.REL.NOINC `($__internal_5_$__cuda_sm70_shflsync_idx_p) ;  /* 0x0000096000007944 */ /* 0x000fea0003c00000 */
[----:B------:R-:W-:Y:S01]  /*19590*/  MOV R4, R0 ;  /* 0x0000000000047202 */ /* 0x000fe20000000f00 */
[----:B------:R-:W-:Y:S05]  /*195a0*/  BRA `(.L_x_364) ;  /* 0xffffdac000007947 */ /* 0x000fea000383ffff */
.L_x_306:
[----:B------:R-:W-:Y:S01]  /*195b0*/  IMAD.MOV.U32 R0, RZ, RZ, R12 ;  /* 0x000000ffff007224 */ /* 0x000fe200078e000c */
[----:B------:R-:W-:Y:S01]  /*195c0*/  MOV R195, RZ ;  /* 0x000000ff00c37202 */ /* 0x000fe20000000f00 */
[----:B------:R-:W-:Y:S01]  /*195d0*/  IMAD.MOV.U32 R3, RZ, RZ, 0x181f ;  /* 0x0000181fff037424 */ /* 0x000fe200078e00ff */
[----:B------:R-:W-:Y:S02]  /*195e0*/  MOV R2, 0x19600 ;  /* 0x0001960000027802 */ /* 0x000fe40000000f00 */
[----:B-12---:R-:W-:Y:S05]  /*195f0*/  CALL.REL.NOINC `($__internal_5_$__cuda_sm70_shflsync_idx_p) ;  /* 0x000008f000007944 */ /* 0x006fea0003c00000 */
[----:B------:R-:W-:Y:S05]  /*19600*/  BRA `(.L_x_365) ;  /* 0xffffda8000007947 */ /* 0x000fea000383ffff */
.L_x_309:
[----:B----4-:R-:W-:Y:S01]  /*19610*/  IMAD.MOV.U32 R0, RZ, RZ, R5 ;  /* 0x000000ffff007224 */ /* 0x010fe200078e0005 */
[----:B------:R-:W-:Y:S01]  /*19620*/  MOV R195, 0x1 ;  /* 0x0000000100c37802 */ /* 0x000fe20000000f00 */
[----:B--2---:R-:W-:Y:S01]  /*19630*/  IMAD.MOV.U32 R3, RZ, RZ, 0x181f ;  /* 0x0000181fff037424 */ /* 0x004fe200078e00ff */
[----:B------:R-:W-:-:S02]  /*19640*/  MOV R2, 0x19660 ;  /* 0x0001966000027802 */ /* 0x000fc40000000f00 */
[----:B-1-3--:R-:W-:Y:S05]  /*19650*/  CALL.REL.NOINC `($__internal_5_$__cuda_sm70_shflsync_idx_p) ;  /* 0x0000089000007944 */ /* 0x00afea0003c00000 */
[----:B------:R-:W-:Y:S01]  /*19660*/  IMAD.MOV.U32 R4, RZ, RZ, R0 ;  /* 0x000000ffff047224 */ /* 0x000fe200078e0000 */
[----:B------:R-:W-:Y:S01]  /*19670*/  MOV R195, 0x1 ;  /* 0x0000000100c37802 */ /* 0x000fe20000000f00 */
[----:B------:R-:W-:Y:S01]  /*19680*/  IMAD.MOV.U32 R0, RZ, RZ, R12 ;  /* 0x000000ffff007224 */ /* 0x000fe200078e000c */
[----:B------:R-:W-:-:S02]  /*19690*/  MOV R3, 0x181f ;  /* 0x0000181f00037802 */ /* 0x000fc40000000f00 */
[----:B------:R-:W-:Y:S02]  /*196a0*/  MOV R2, 0x196c0 ;  /* 0x000196c000027802 */ /* 0x000fe40000000f00 */
[----:B------:R-:W-:Y:S05]  /*196b0*/  CALL.REL.NOINC `($__internal_5_$__cuda_sm70_shflsync_idx_p) ;  /* 0x0000083000007944 */ /* 0x000fea0003c00000 */
[----:B------:R-:W-:Y:S05]  /*196c0*/  BRA `(.L_x_366) ;  /* 0xffffdb0000007947 */ /* 0x000fea000383ffff */
.L_x_312:
[----:B----4-:R-:W-:Y:S01]  /*196d0*/  IMAD.MOV.U32 R0, RZ, RZ, R5 ;  /* 0x000000ffff007224 */ /* 0x010fe200078e0005 */
[----:B------:R-:W-:Y:S01]  /*196e0*/  MOV R195, 0x2 ;  /* 0x0000000200c37802 */ /* 0x000fe20000000f00 */
[----:B-1----:R-:W-:Y:S01]  /*196f0*/  IMAD.MOV.U32 R3, RZ, RZ, 0x181f ;  /* 0x0000181fff037424 */ /* 0x002fe200078e00ff */
[----:B------:R-:W-:Y:S02]  /*19700*/  MOV R2, 0x19720 ;  /* 0x0001972000027802 */ /* 0x000fe40000000f00 */
[----:B--23--:R-:W-:Y:S05]  /*19710*/  CALL.REL.NOINC `($__internal_5_$__cuda_sm70_shflsync_idx_p) ;  /* 0x000007d000007944 */ /* 0x00cfea0003c00000 */
[----:B------:R-:W-:Y:S01]  /*19720*/  MOV R4, R0 ;  /* 0x0000000000047202 */ /* 0x000fe20000000f00 */
[----:B------:R-:W-:Y:S05]  /*19730*/  BRA `(.L_x_367) ;  /* 0xffffdbc000007947 */ /* 0x000fea000383ffff */
.L_x_313:
[----:B----4-:R-:W-:Y:S01]  /*19740*/  IMAD.MOV.U32 R0, RZ, RZ, R12 ;  /* 0x000000ffff007224 */ /* 0x010fe200078e000c */
[----:B------:R-:W-:Y:S01]  /*19750*/  MOV R195, 0x2 ;  /* 0x0000000200c37802 */ /* 0x000fe20000000f00 */
[----:B------:R-:W-:Y:S01]  /*19760*/  IMAD.MOV.U32 R3, RZ, RZ, 0x181f ;  /* 0x0000181fff037424 */ /* 0x000fe200078e00ff */
[----:B------:R-:W-:Y:S02]  /*19770*/  MOV R2, 0x19790 ;  /* 0x0001979000027802 */ /* 0x000fe40000000f00 */
[----:B-123--:R-:W-:Y:S05]  /*19780*/  CALL.REL.NOINC `($__internal_5_$__cuda_sm70_shflsync_idx_p) ;  /* 0x0000076000007944 */ /* 0x00efea0003c00000 */
[----:B------:R-:W-:Y:S05]  /*19790*/  BRA `(.L_x_368) ;  /* 0xffffdb8000007947 */ /* 0x000fea000383ffff */
.L_x_316:
[----:B-1----:R-:W-:Y:S01]  /*197a0*/  IMAD.MOV.U32 R0, RZ, RZ, R5 ;  /* 0x000000ffff007224 */ /* 0x002fe200078e0005 */
[----:B------:R-:W-:Y:S01]  /*197b0*/  MOV R195, 0x3 ;  /* 0x0000000300c37802 */ /* 0x000fe20000000f00 */
[----:B------:R-:W-:Y:S01]  /*197c0*/  IMAD.MOV.U32 R3, RZ, RZ, 0x181f ;  /* 0x0000181fff037424 */ /* 0x000fe200078e00ff */
[----:B------:R-:W-:-:S02]  /*197d0*/  MOV R2, 0x197f0 ;  /* 0x000197f000027802 */ /* 0x000fc40000000f00 */
[----:B--234-:R-:W-:Y:S05]  /*197e0*/  CALL.REL.NOINC `($__internal_5_$__cuda_sm70_shflsync_idx_p) ;  /* 0x0000070000007944 */ /* 0x01cfea0003c00000 */
[----:B------:R-:W-:Y:S01]  /*197f0*/  IMAD.MOV.U32 R4, RZ, RZ, R0 ;  /* 0x000000ffff047224 */ /* 0x000fe200078e0000 */
[----:B------:R-:W-:Y:S01]  /*19800*/  MOV R195, 0x3 ;  /* 0x0000000300c37802 */ /* 0x000fe20000000f00 */
[----:B------:R-:W-:Y:S01]  /*19810*/  IMAD.MOV.U32 R0, RZ, RZ, R12 ;  /* 0x000000ffff007224 */ /* 0x000fe200078e000c */
[----:B------:R-:W-:-:S02]  /*19820*/  MOV R3, 0x181f ;  /* 0x0000181f00037802 */ /* 0x000fc40000000f00 */
[----:B------:R-:W-:Y:S02]  /*19830*/  MOV R2, 0x19850 ;  /* 0x0001985000027802 */ /* 0x000fe40000000f00 */
[----:B------:R-:W-:Y:S05]  /*19840*/  CALL.REL.NOINC `($__internal_5_$__cuda_sm70_shflsync_idx_p) ;  /* 0x000006a000007944 */ /* 0x000fea0003c00000 */
[----:B------:R-:W-:Y:S05]  /*19850*/  BRA `(.L_x_369) ;  /* 0xffffdc0000007947 */ /* 0x000fea000383ffff */
.L_x_318:
[----:B------:R-:W-:Y:S01]  /*19860*/  IMAD.MOV.U32 R0, RZ, RZ, R86 ;  /* 0x000000ffff007224 */ /* 0x000fe200078e0056 */
[----:B------:R-:W-:Y:S01]  /*19870*/  MOV R195, RZ ;  /* 0x000000ff00c37202 */ /* 0x000fe20000000f00 */
[----:B------:R-:W-:Y:S01]  /*19880*/  IMAD.MOV.U32 R3, RZ, RZ, 0x1f ;  /* 0x0000001fff037424 */ /* 0x000fe200078e00ff */
[----:B------:R-:W-:Y:S02]  /*19890*/  MOV R2, 0x198b0 ;  /* 0x000198b000027802 */ /* 0x000fe40000000f00 */
[----:B---34-:R-:W-:Y:S05]  /*198a0*/  CALL.REL.NOINC `($__internal_5_$__cuda_sm70_shflsync_idx_p) ;  /* 0x0000064000007944 */ /* 0x018fea0003c00000 */
[----:B------:R-:W-:Y:S01]  /*198b0*/  MOV R9, R0 ;  /* 0x0000000000097202 */ /* 0x000fe20000000f00 */
[----:B------:R-:W-:Y:S05]  /*198c0*/  BRA `(.L_x_370) ;  /* 0xffffdd5000007947 */ /* 0x000fea000383ffff */
.L_x_319:
[----:B------:R-:W-:Y:S01]  /*198d0*/  IMAD.MOV.U32 R0, RZ, RZ, R86 ;  /* 0x000000ffff007224 */ /* 0x000fe200078e0056 */
[----:B------:R-:W-:Y:S01]  /*198e0*/  MOV R195, 0x1 ;  /* 0x0000000100c37802 */ /* 0x000fe20000000f00 */
[----:B------:R-:W-:Y:S01]  /*198f0*/  IMAD.MOV.U32 R3, RZ, RZ, 0x1f ;  /* 0x0000001fff037424 */ /* 0x000fe200078e00ff */
[----:B------:R-:W-:Y:S02]  /*19900*/  MOV R2, 0x19920 ;  /* 0x0001992000027802 */ /* 0x000fe40000000f00 */
[----:B-1234-:R-:W-:Y:S05]  /*19910*/  CALL.REL.NOINC `($__internal_5_$__cuda_sm70_shflsync_idx_p) ;  /* 0x000005d000007944 */ /* 0x01efea0003c00000 */
[----:B------:R-:W-:Y:S01]  /*19920*/  MOV R6, R0 ;  /* 0x0000000000067202 */ /* 0x000fe20000000f00 */
[----:B------:R-:W-:Y:S05]  /*19930*/  BRA `(.L_x_371) ;  /* 0xffffdd0000007947 */ /* 0x000fea000383ffff */
.L_x_320:
[----:B------:R-:W-:Y:S02]  /*19940*/  MOV R3, 0x1 ;  /* 0x0000000100037802 */ /* 0x000fe40000000f00 */
[----:B------:R-:W-:-:S02]  /*19950*/  MOV R2, 0x19970 ;  /* 0x0001997000027802 */ /* 0x000fc40000000f00 */
[----:B-123--:R-:W-:Y:S05]  /*19960*/  CALL.REL.NOINC `($__internal_6_$__cuda_sm70_shflsync_up_p) ;  /* 0x000005d000007944 */ /* 0x00efea0003c00000 */
[----:B------:R-:W-:Y:S05]  /*19970*/  BRA `(.L_x_372) ;  /* 0xffffdde000007947 */ /* 0x000fea000383ffff */
.L_x_321:
[----:B------:R-:W-:Y:S02]  /*19980*/  MOV R3, 0x2 ;  /* 0x0000000200037802 */ /* 0x000fe40000000f00 */
[----:B------:R-:W-:-:S02]  /*19990*/  MOV R2, 0x199b0 ;  /* 0x000199b000027802 */ /* 0x000fc40000000f00 */
[----:B-12---:R-:W-:Y:S05]  /*199a0*/  CALL.REL.NOINC `($__internal_6_$__cuda_sm70_shflsync_up_p) ;  /* 0x0000059000007944 */ /* 0x006fea0003c00000 */
[----:B------:R-:W-:Y:S02]  /*199b0*/  SEL R3, R4, RZ, P1 ;  /* 0x000000ff04037207 */ /* 0x000fe40000800000 */
[----:B------:R-:W-:-:S03]  /*199c0*/  MOV R2, 0x19a00 ;  /* 0x00019a0000027802 */ /* 0x000fc60000000f00 */
[----:B------:R-:W-:Y:S02]  /*199d0*/  IMAD.IADD R0, R0, 0x1, R3 ;  /* 0x0000000100007824 */ /* 0x000fe400078e0203 */
[----:B------:R-:W-:Y:S02]  /*199e0*/  IMAD.MOV.U32 R3, RZ, RZ, 0x4 ;  /* 0x00000004ff037424 */ /* 0x000fe400078e00ff */
        /* <DEDUP_REMOVED lines=19> */
.L_x_325:
[----:B------:R-:W-:Y:S02]  /*19b20*/  MOV R3, 0x1 ;  /* 0x0000000100037802 */ /* 0x000fe40000000f00 */
[----:B------:R-:W-:Y:S02]  /*19b30*/  MOV R2, 0x19b50 ;  /* 0x00019b5000027802 */ /* 0x000fe40000000f00 */
[----:B------:R-:W-:Y:S05]  /*19b40*/  CALL.REL.NOINC `($__internal_6_$__cuda_sm70_shflsync_up_p) ;  /* 0x000003f000007944 */ /* 0x000fea0003c00000 */
[----:B------:R-:W-:Y:S01]  /*19b50*/  MOV R2, R4 ;  /* 0x0000000400027202 */ /* 0x000fe20000000f00 */
[----:B------:R-:W-:Y:S05]  /*19b60*/  BRA `(.L_x_374) ;  /* 0xffffde5000007947 */ /* 0x000fea000383ffff */
.L_x_326:
[----:B------:R-:W-:Y:S02]  /*19b70*/  MOV R3, 0x2 ;  /* 0x0000000200037802 */ /* 0x000fe40000000f00 */
[----:B------:R-:W-:Y:S02]  /*19b80*/  MOV R2, 0x19ba0 ;  /* 0x00019ba000027802 */ /* 0x000fe40000000f00 */
        /* <DEDUP_REMOVED lines=24> */
.L_x_328:
[----:B------:R-:W-:Y:S02]  /*19d10*/  SEL R0, RZ, 0x1, P0 ;  /* 0x00000001ff007807 */ /* 0x000fe40000000000 */
[----:B------:R-:W-:Y:S02]  /*19d20*/  MOV R2, 0x19d40 ;  /* 0x00019d4000027802 */ /* 0x000fe40000000f00 */
[----:B---3--:R-:W-:Y:S05]  /*19d30*/  CALL.REL.NOINC `($__internal_7_$__cuda_sm70_votesync_ballot) ;  /* 0x0000026000007944 */ /* 0x008fea0003c00000 */
[----:B------:R-:W-:Y:S01]  /*19d40*/  MOV R10, R0 ;  /* 0x00000000000a7202 */ /* 0x000fe20000000f00 */
[----:B------:R-:W-:Y:S05]  /*19d50*/  BRA `(.L_x_376) ;  /* 0xffffddf000007947 */ /* 0x000fea000383ffff */
.L_x_329:
[----:B------:R-:W-:Y:S01]  /*19d60*/  IMAD.MOV.U32 R0, RZ, RZ, R7 ;  /* 0x000000ffff007224 */ /* 0x000fe200078e0007 */
[----:B--2---:R-:W-:Y:S01]  /*19d70*/  MOV R195, R6 ;  /* 0x0000000600c37202 */ /* 0x004fe20000000f00 */
[----:B------:R-:W-:Y:S01]  /*19d80*/  IMAD.MOV.U32 R3, RZ, RZ, 0x1f ;  /* 0x0000001fff037424 */ /* 0x000fe200078e00ff */
[----:B------:R-:W-:Y:S02]  /*19d90*/  MOV R2, 0x19db0 ;  /* 0x00019db000027802 */ /* 0x000fe40000000f00 */
[----:B-1-3--:R-:W-:Y:S05]  /*19da0*/  CALL.REL.NOINC `($__internal_5_$__cuda_sm70_shflsync_idx_p) ;  /* 0x0000014000007944 */ /* 0x00afea0003c00000 */
[----:B------:R-:W-:Y:S01]  /*19db0*/  IMAD.MOV.U32 R7, RZ, RZ, R0 ;  /* 0x000000ffff077224 */ /* 0x000fe200078e0000 */
[----:B------:R-:W-:Y:S01]  /*19dc0*/  MOV R195, R6 ;  /* 0x0000000600c37202 */ /* 0x000fe20000000f00 */
[----:B------:R-:W-:Y:S01]  /*19dd0*/  IMAD.MOV.U32 R0, RZ, RZ, R8 ;  /* 0x000000ffff007224 */ /* 0x000fe200078e0008 */
[----:B------:R-:W-:Y:S02]  /*19de0*/  MOV R3, 0x1f ;  /* 0x0000001f00037802 */ /* 0x000fe40000000f00 */
[----:B------:R-:W-:-:S02]  /*19df0*/  MOV R2, 0x19e10 ;  /* 0x00019e1000027802 */ /* 0x000fc40000000f00 */
[----:B------:R-:W-:Y:S05]  /*19e00*/  CALL.REL.NOINC `($__internal_5_$__cuda_sm70_shflsync_idx_p) ;  /* 0x000000e000007944 */ /* 0x000fea0003c00000 */
[----:B------:R-:W-:Y:S01]  /*19e10*/  MOV R5, R0 ;  /* 0x0000000000057202 */ /* 0x000fe20000000f00 */
[----:B------:R-:W-:Y:S05]  /*19e20*/  BRA `(.L_x_377) ;  /* 0xffffdd6000007947 */ /* 0x000fea000383ffff */
.L_x_332:
[----:B------:R-:W-:Y:S01]  /*19e30*/  IMAD.MOV.U32 R0, RZ, RZ, R4 ;  /* 0x000000ffff007224 */ /* 0x000fe200078e0004 */
[----:B------:R-:W-:-:S02]  /*19e40*/  MOV R3, 0x1f ;  /* 0x0000001f00037802 */ /* 0x000fc40000000f00 */
[----:B------:R-:W-:Y:S02]  /*19e50*/  MOV R2, 0x19e70 ;  /* 0x00019e7000027802 */ /* 0x000fe40000000f00 */
[----:B-1234-:R-:W-:Y:S05]  /*19e60*/  CALL.REL.NOINC `($__internal_5_$__cuda_sm70_shflsync_idx_p) ;  /* 0x0000008000007944 */ /* 0x01efea0003c00000 */
[----:B------:R-:W-:Y:S01]  /*19e70*/  MOV R13, R0 ;  /* 0x00000000000d7202 */ /* 0x000fe20000000f00 */
[----:B------:R-:W-:Y:S05]  /*19e80*/  BRA `(.L_x_331) ;  /* 0xffffdd6000007947 */ /* 0x000fea000383ffff */
        .weak           $__internal_4_$__cuda_sm70_shflsync_bfly_p
        .type           $__internal_4_$__cuda_sm70_shflsync_bfly_p,@function
        .size           $__internal_4_$__cuda_sm70_shflsync_bfly_p,($__internal_5_$__cuda_sm70_shflsync_idx_p - $__internal_4_$__cuda_sm70_shflsync_bfly_p)
$__internal_4_$__cuda_sm70_shflsync_bfly_p:
[----:B------:R-:W-:Y:S02]  /*19e90*/  MOV R149, 0xffffffff ;  /* 0xffffffff00957802 */ /* 0x000fe40000000f00 */
[----:B------:R-:W-:Y:S02]  /*19ea0*/  MOV R3, 0x1f ;  /* 0x0000001f00037802 */ /* 0x000fe40000000f00 */
[----:B------:R-:W-:Y:S04]  /*19eb0*/  WARPSYNC R149 ;  /* 0x0000009500007348 */ /* 0x000fe80003800000 */
[----:B------:R1:W2:Y:S02]  /*19ec0*/  SHFL.BFLY PT, R0, R100, R0, R3 ;  /* 0x0c00000064007389 */ /* 0x0002a400000e0003 */
[----:B-1----:R-:W-:-:S04]  /*19ed0*/  MOV R3, 0x0 ;  /* 0x0000000000037802 */ /* 0x002fc80000000f00 */
[----:B--2---:R-:W-:Y:S05]  /*19ee0*/  RET.REL.NODEC R2 `(_ZN7cutlass13device_kernelIN5flash19enable_sm80_to_sm89INS1_16FlashAttnFwdSm80INS1_25CollectiveMainloopFwdSm80ILi8ELi1ELb0EN4cute5tupleIJNS5_1CILi128EEENS7_ILi64EEENS7_ILi192EEEEEELi192ENS_6half_tEfNS_4arch4Sm80ELb0ELb0ELb0ELb1ELb1ELb1ELb1ELb1EEENS1_21CollectiveEpilogueFwdINS6_IJS8_SA_S9_EEENS6_IJNS7_ILi1EEESI_SI_EEESC_SE_Li256ELb1ELb1ELb1ELb0EEENS1_36VarlenDynamicPersistentTileSchedulerILi128ELi64ELi256ELi256ELb1ELb1ELb0ELb0ELb1ELb1EEEEEEEEEvNT_6ParamsE) ;  /* 0xfffe611002007950 */ /* 0x004fea0003c3ffff */
        .weak           $__internal_5_$__cuda_sm70_shflsync_idx_p
        .type           $__internal_5_$__cuda_sm70_shflsync_idx_p,@function
        .size           $__internal_5_$__cuda_sm70_shflsync_idx_p,($__internal_6_$__cuda_sm70_shflsync_up_p - $__internal_5_$__cuda_sm70_shflsync_idx_p)
$__internal_5_$__cuda_sm70_shflsync_idx_p:
[----:B------:R-:W-:-:S04]  /*19ef0*/  MOV R198, 0xffffffff ;  /* 0xffffffff00c67802 */ /* 0x000fc80000000f00 */
[----:B------:R-:W-:Y:S04]  /*19f00*/  WARPSYNC R198 ;  /* 0x000000c600007348 */ /* 0x000fe80003800000 */
[----:B------:R1:W2:Y:S02]  /*19f10*/  SHFL.IDX PT, R0, R0, R195, R3 ;  /* 0x000000c300007389 */ /* 0x0002a400000e0003 */
[----:B-1----:R-:W-:-:S04]  /*19f20*/  MOV R3, 0x0 ;  /* 0x0000000000037802 */ /* 0x002fc80000000f00 */
[----:B--2---:R-:W-:Y:S05]  /*19f30*/  RET.REL.NODEC R2 `(_ZN7cutlass13device_kernelIN5flash19enable_sm80_to_sm89INS1_16FlashAttnFwdSm80INS1_25CollectiveMainloopFwdSm80ILi8ELi1ELb0EN4cute5tupleIJNS5_1CILi128EEENS7_ILi64EEENS7_ILi192EEEEEELi192ENS_6half_tEfNS_4arch4Sm80ELb0ELb0ELb0ELb1ELb1ELb1ELb1ELb1EEENS1_21CollectiveEpilogueFwdINS6_IJS8_SA_S9_EEENS6_IJNS7_ILi1EEESI_SI_EEESC_SE_Li256ELb1ELb1ELb1ELb0EEENS1_36VarlenDynamicPersistentTileSchedulerILi128ELi64ELi256ELi256ELb1ELb1ELb0ELb0ELb1ELb1EEEEEEEEEvNT_6ParamsE) ;  /* 0xfffe60c002007950 */ /* 0x004fea0003c3ffff */
        .weak           $__internal_6_$__cuda_sm70_shflsync_up_p
        .type           $__internal_6_$__cuda_sm70_shflsync_up_p,@function
        .size           $__internal_6_$__cuda_sm70_shflsync_up_p,($__internal_7_$__cuda_sm70_votesync_ballot - $__internal_6_$__cuda_sm70_shflsync_up_p)
$__internal_6_$__cuda_sm70_shflsync_up_p:
[----:B------:R-:W-:Y:S02]  /*19f40*/  MOV R4, RZ ;  /* 0x000000ff00047202 */ /* 0x000fe40000000f00 */
[----:B------:R-:W-:-:S04]  /*19f50*/  MOV R10, 0xffffffff ;  /* 0xffffffff000a7802 */ /* 0x000fc80000000f00 */
[----:B------:R-:W-:Y:S04]  /*19f60*/  WARPSYNC R10 ;  /* 0x0000000a00007348 */ /* 0x000fe80003800000 */
[----:B------:R1:W2:Y:S02]  /*19f70*/  SHFL.UP PT, R4, R0, R3, R4 ;  /* 0x0400000300047389 */ /* 0x0002a400000e0004 */
[----:B-1----:R-:W-:-:S04]  /*19f80*/  MOV R3, 0x0 ;  /* 0x0000000000037802 */ /* 0x002fc80000000f00 */
[----:B--2---:R-:W-:Y:S05]  /*19f90*/  RET.REL.NODEC R2 `(_ZN7cutlass13device_kernelIN5flash19enable_sm80_to_sm89INS1_16FlashAttnFwdSm80INS1_25CollectiveMainloopFwdSm80ILi8ELi1ELb0EN4cute5tupleIJNS5_1CILi128EEENS7_ILi64EEENS7_ILi192EEEEEELi192ENS_6half_tEfNS_4arch4Sm80ELb0ELb0ELb0ELb1ELb1ELb1ELb1ELb1EEENS1_21CollectiveEpilogueFwdINS6_IJS8_SA_S9_EEENS6_IJNS7_ILi1EEESI_SI_EEESC_SE_Li256ELb1ELb1ELb1ELb0EEENS1_36VarlenDynamicPersistentTileSchedulerILi128ELi64ELi256ELi256ELb1ELb1ELb0ELb0ELb1ELb1EEEEEEEEEvNT_6ParamsE) ;  /* 0xfffe606002007950 */ /* 0x004fea0003c3ffff */
        .weak           $__internal_7_$__cuda_sm70_votesync_ballot
        .type           $__internal_7_$__cuda_sm70_votesync_ballot,@function
        .size           $__internal_7_$__cuda_sm70_votesync_ballot,(.L_x_3091 - $__internal_7_$__cuda_sm70_votesync_ballot)
$__internal_7_$__cuda_sm70_votesync_ballot:
[----:B------:R-:W-:Y:S01]  /*19fa0*/  ISETP.NE.U32.AND P0, PT, R0, 0x1, PT ;  /* 0x000000010000780c */ /* 0x000fe20003f05070 */
[----:B------:R-:W-:-:S04]  /*19fb0*/  IMAD.MOV.U32 R3, RZ, RZ, -0x1 ;  /* 0xffffffffff037424 */ /* 0x000fc800078e00ff */
[----:B------:R-:W-:Y:S08]  /*19fc0*/  WARPSYNC R3 ;  /* 0x0000000300007348 */ /* 0x000ff00003800000 */
[----:B------:R-:W-:-:S04]  /*19fd0*/  VOTE.ANY R0, PT, !P0 ;  /* 0x0000000000007806 */ /* 0x000fc800040e0100 */
[----:B------:R-:W-:Y:S01]  /*19fe0*/  LOP3.LUT R0, R0, R3, RZ, 0xc0, !PT ;  /* 0x0000000300007212 */ /* 0x000fe200078ec0ff */
[----:B------:R-:W-:-:S04]  /*19ff0*/  IMAD.MOV.U32 R3, RZ, RZ, 0x0 ;  /* 0x00000000ff037424 */ /* 0x000fc800078e00ff */
[----:B------:R-:W-:Y:S05]  /*1a000*/  RET.REL.NODEC R2 `(_ZN7cutlass13device_kernelIN5flash19enable_sm80_to_sm89INS1_16FlashAttnFwdSm80INS1_25CollectiveMainloopFwdSm80ILi8ELi1ELb0EN4cute5tupleIJNS5_1CILi128EEENS7_ILi64EEENS7_ILi192EEEEEELi192ENS_6half_tEfNS_4arch4Sm80ELb0ELb0ELb0ELb1ELb1ELb1ELb1ELb1EEENS1_21CollectiveEpilogueFwdINS6_IJS8_SA_S9_EEENS6_IJNS7_ILi1EEESI_SI_EEESC_SE_Li256ELb1ELb1ELb1ELb0EEENS1_36VarlenDynamicPersistentTileSchedulerILi128ELi64ELi256ELi256ELb1ELb1ELb0ELb0ELb1ELb1EEEEEEEEEvNT_6ParamsE) ;  /* 0xfffe5ff002007950 */ /* 0x000fea0003c3ffff */
.L_x_378:
        /* <DEDUP_REMOVED lines=15> */
.L_x_3091:


//--------------------- .text._ZN7cutlass13device_kernelIN5flash19enable_sm80_to_sm89INS1_16FlashAttnFwdSm80INS1_25CollectiveMainloopFwdSm80ILi8ELi1ELb0EN4cute5tupleIJNS5_1CILi128EEENS7_ILi64EEENS7_ILi192EEEEEELi192ENS_6half_tEfNS_4arch4Sm80ELb0ELb1ELb0ELb0ELb1ELb0ELb1ELb1EEENS1_21CollectiveEpilogueFwdINS6_IJS8_SA_S9_EEENS6_IJNS7_ILi1EEESI_SI_EEESC_SE_Li256ELb0ELb1ELb1ELb0EEENS1_19SingleTileSchedulerILb0ELb1ELb1ELi128EEEEEEEEEvNT_6ParamsE --------------------------
	.section	.text._ZN7cutlass13device_kernelIN5flash19enable_sm80_to_sm89INS1_16FlashAttnFwdSm80INS1_25CollectiveMainloopFwdSm80ILi8ELi1ELb0EN4cute5tupleIJNS5_1CILi128EEENS7_ILi64EEENS7_ILi192EEEEEELi192ENS_6half_tEfNS_4arch4Sm80ELb0ELb1ELb0ELb0ELb1ELb0ELb1ELb1EEENS1_21CollectiveEpilogueFwdINS6_IJS8_SA_S9_EEENS6_IJNS7_ILi1EEESI_SI_EEESC_SE_Li256ELb0ELb1ELb1ELb0EEENS1_19SingleTileSchedulerILb0ELb1ELb1ELi128EEEEEEEEEvNT_6ParamsE,"ax",@progbits
	.sectioninfo	@"SHI_REGISTERS=235"
	.align	128
.text._ZN7cutlass13device_kernelIN5flash19enable_sm80_to_sm89INS1_16FlashAttnFwdSm80INS1_25CollectiveMainloopFwdSm80ILi8ELi1ELb0EN4cute5tupleIJNS5_1CILi128EEENS7_ILi64EEENS7_ILi192EEEEEELi192ENS_6half_tEfNS_4arch4Sm80ELb0ELb1ELb0ELb0ELb1ELb0ELb1ELb1EEENS1_21CollectiveEpilogueFwdINS6_IJS8_SA_S9_EEENS6_IJNS7_ILi1EEESI_SI_EEESC_SE_Li256ELb0ELb1ELb1ELb0EEENS1_19SingleTileSchedulerILb0ELb1ELb1ELi128EEEEEEEEEvNT_6ParamsE:
        .type           _ZN7cutlass13device_kernelIN5flash19enable_sm80_to_sm89INS1_16FlashAttnFwdSm80INS1_25CollectiveMainloopFwdSm80ILi8ELi1ELb0EN4cute5tupleIJNS5_1CILi128EEENS7_ILi64EEENS7_ILi192EEEEEELi192ENS_6half_tEfNS_4arch4Sm80ELb0ELb1ELb0ELb0ELb1ELb0ELb1ELb1EEENS1_21CollectiveEpilogueFwdINS6_IJS8_SA_S9_EEENS6_IJNS7_ILi1EEESI_SI_EEESC_SE_Li256ELb0ELb1ELb1ELb0EEENS1_19SingleTileSchedulerILb0ELb1ELb1ELi128EEEEEEEEEvNT_6ParamsE,@function
        .size           _ZN7cutlass13device_kernelIN5flash19enable_sm80_to_sm89INS1_16FlashAttnFwdSm80INS1_25CollectiveMainloopFwdSm80ILi8ELi1ELb0EN4cute5tupleIJNS5_1CILi128EEENS7_ILi64EEENS7_ILi192EEEEEELi192ENS_6half_tEfNS_4arch4Sm80ELb0ELb1ELb0ELb0ELb1ELb0ELb1ELb1EEENS1_21CollectiveEpilogueFwdINS6_IJS8_SA_S9_EEENS6_IJNS7_ILi1EEESI_SI_EEESC_SE_Li256ELb0ELb1ELb1ELb0EEENS1_19SingleTileSchedulerILb0ELb1ELb1ELi128EEEEEEEEEvNT_6ParamsE,(.L_x_3096 - _ZN7cutlass13device_kernelIN5flash19enable_sm80_to_sm89INS1_16FlashAttnFwdSm80INS1_25CollectiveMainloopFwdSm80ILi8ELi1ELb0EN4cute5tupleIJNS5_1CILi128EEENS7_ILi64EEENS7_ILi192EEEEEELi192ENS_6half_tEfNS_4arch4Sm80ELb0ELb1ELb0ELb0ELb1ELb0ELb1ELb1EEENS1_21CollectiveEpilogueFwdINS6_IJS8_SA_S9_EEENS6_IJNS7_ILi1EEESI_SI_EEESC_SE_Li256ELb0ELb1ELb1ELb0EEENS1_19SingleTileSchedulerILb0ELb1ELb1ELi128EEEEEEEEEvNT_6ParamsE)
        .other          _ZN7cutlass13device_kernelIN5flash19enable_sm80_to_sm89INS1_16FlashAttnFwdSm80INS1_25CollectiveMainloopFwdSm80ILi8ELi1ELb0EN4cute5tupleIJNS5_1CILi128EEENS7_ILi64EEENS7_ILi192EEEEEELi192ENS_6half_tEfNS_4arch4Sm80ELb0ELb1ELb0ELb0ELb1ELb0ELb1ELb1EEENS1_21CollectiveEpilogueFwdINS6_IJS8_SA_S9_EEENS6_IJNS7_ILi1EEESI_SI_EEESC_SE_Li256ELb0ELb1ELb1ELb0EEENS1_19SingleTileSchedulerILb0ELb1ELb1ELi128EEEEEEEEEvNT_6ParamsE,@"STO_CUDA_ENTRY STV_DEFAULT"
_ZN7cutlass13device_kernelIN5flash19enable_sm80_to_sm89INS1_16FlashAttnFwdSm80INS1_25CollectiveMainloopFwdSm80ILi8ELi1ELb0EN4cute5tupleIJNS5_1CILi128EEENS7_ILi64EEENS7_ILi192EEEEEELi192ENS_6half_tEfNS_4arch4Sm80ELb0ELb1ELb0ELb0ELb1ELb0ELb1ELb1EEENS1_21CollectiveEpilogueFwdINS6_IJS8_SA_S9_EEENS6_IJNS7_ILi1EEESI_SI_EEESC_SE_Li256ELb0ELb1ELb1ELb0EEENS1_19SingleTileSchedulerILb0ELb1ELb1ELi128EEEEEEEEEvNT_6ParamsE:
        /* <DEDUP_REMOVED lines=17> */
.L_x_379:
[----:B------:R-:W-:Y:S02]  /*0110*/  ULDC.64 UR4, c[0x0][0x550] ;  /* 0x0001540000047ab9 */ /* 0x000fe40000000a00 */
[----:B------:R-:W-:Y:S02]  /*0120*/  UISETP.NE.AND UP0, UPT, UR4, 0x1, UPT ;  /* 0x000000010400788c */ /* 0x000fe4000bf05270 */
[----:B------:R-:W-:-:S02]  /*0130*/  UIMAD.WIDE.U32 UR8, UR7, UR5, URZ ;  /* 0x00000005070872a5 */ /* 0x000fc4000f8e003f */
[----:B------:R-:W-:Y:S02]  /*0140*/  ULDC UR4, c[0x0][0x558] ;  /* 0x0001560000047ab9 */ /* 0x000fe40000000800 */
[----:B------:R-:W-:-:S05]  /*0150*/  UMOV UR13, UR7 ;  /* 0x00000007000d7c82 */ /* 0x000fca0008000000 */
[----:B------:R-:W-:-:S03]  /*0160*/  @UP0 USHF.R.U32.HI UR13, URZ, UR4, UR9 ;  /* 0x000000043f0d0299 */ /* 0x000fc60008011609 */
.L_x_380:
        /* <DEDUP_REMOVED lines=16> */
[----:B------:R-:W1:Y:S01]  /*0270*/  S2UR UR24, SR_CTAID.X ;  /* 0x00000000001879c3 */ /* 0x000e620000002500 */
[----:B------:R-:W-:Y:S02]  /*0280*/  ULDC UR4, c[0x0][0x2c4] ;  /* 0x0000b10000047ab9 */ /* 0x000fe40000000800 */
[----:B------:R-:W-:Y:S02]  /*0290*/  UISETP.NE.AND UP1, UPT, UR4, 0x1, UPT ;  /* 0x000000010400788c */ /* 0x000fe4000bf25270 */
[----:B------:R-:W-:Y:S02]  /*02a0*/  UMOV UR12, URZ ;  /* 0x0000003f000c7c82 */ /* 0x000fe40008000000 */
[----:B------:R-:W-:Y:S02]  /*02b0*/  ULDC.64 UR4, c[0x0][0x2c8] ;  /* 0x0000b20000047ab9 */ /* 0x000fe40000000a00 */
[----:B-1----:R-:W-:-:S05]  /*02c0*/  USHF.L.U32 UR24, UR24, 0x7, URZ ;  /* 0x0000000718187899 */ /* 0x002fca000800063f */
[----:B------:R-:W-:Y:S02]  /*02d0*/  @UP1 UIADD3 UR10, UR24, 0x7f, URZ ;  /* 0x0000007f180a1890 */ /* 0x000fe4000fffe03f */
[----:B------:R-:W-:Y:S02]  /*02e0*/  UIADD3 UR8, UR24, 0x7f, URZ ;  /* 0x0000007f18087890 */ /* 0x000fe4000fffe03f */
[----:B------:R-:W-:-:S03]  /*02f0*/  UIMAD.WIDE.U32 UR10, UR10, UR4, URZ ;  /* 0x000000040a0a72a5 */ /* 0x000fc6000f8e003f */
[----:B------:R-:W-:-:S04]  /*0300*/  ULDC UR4, c[0x0][0x2ac] ;  /* 0x0000ab0000047ab9 */ /* 0x000fc80000000800 */
[----:B------:R-:W-:Y:S02]  /*0310*/  @UP1 UMOV UR9, UR11 ;  /* 0x0000000b00091c82 */ /* 0x000fe40008000000 */
[----:B------:R-:W-:Y:S02]  /*0320*/  ULDC UR10, c[0x0][0x1d0] ;  /* 0x00007400000a7ab9 */ /* 0x000fe40000000800 */
[----:B------:R-:W-:Y:S02]  /*0330*/  @UP1 USHF.R.U32.HI UR8, URZ, UR5, UR9 ;  /* 0x000000053f081299 */ /* 0x000fe40008011609 */
[----:B------:R-:W-:Y:S02]  /*0340*/  UIMAD UR10, UR4, UR10, URZ ;  /* 0x0000000a040a72a4 */ /* 0x000fe4000f8e023f */
[----:B------:R-:W-:Y:S02]  /*0350*/  UMOV UR9, 0x1 ;  /* 0x0000000100097882 */ /* 0x000fe40000000000 */
[----:B------:R-:W-:-:S02]  /*0360*/  ULDC.64 UR4, c[0x0][0x328] ;  /* 0x0000ca0000047ab9 */ /* 0x000fc40000000a00 */
[----:B------:R-:W-:Y:S02]  /*0370*/  UISETP.LE.AND UP0, UPT, UR9, UR5, UPT ;  /* 0x000000050900728c */ /* 0x000fe4000bf03270 */
[----:B------:R-:W-:Y:S02]  /*0380*/  ULDC UR11, c[0x0][0x168] ;  /* 0x00005a00000b7ab9 */ /* 0x000fe40000000800 */
[----:B------:R-:W-:-:S04]  /*0390*/  UIADD3 UR11, UR10, -UR11, UR9 ;  /* 0x8000000b0a0b7290 */ /* 0x000fc8000fffe009 */
[----:B------:R-:W-:-:S04]  /*03a0*/  UIADD3 UR5, UR11, UR8, URZ ;  /* 0x000000080b057290 */ /* 0x000fc8000fffe03f */
[----:B------:R-:W-:Y:S01]  /*03b0*/  UIADD3 UR8, UR5, UR4, URZ ;  /* 0x0000000405087290 */ /* 0x000fe2000fffe03f */
[----:B--2---:R1:W2:Y:S01]  /*03c0*/  @P0 R2UR UR12, R2 ;  /* 0x00000000020c03c2 */ /* 0x0042a200000e0000 */
[----:B------:R-:W-:-:S13]  /*03d0*/  PLOP3.LUT P0, PT, PT, PT, UP0, 0x40, 0x0 ;  /* 0x000000000000781c */ /* 0x000fda0003f0e808 */
[----:B------:R-:W-:Y:S05]  /*03e0*/  @P0 BRA `(.L_x_381) ;  /* 0x0000016000000947 */ /* 0x000fea0003800000 */
[----:B------:R-:W-:Y:S01]  /*03f0*/  ISETP.LT.AND P0, PT, RZ, UR5, PT ;  /* 0x00000005ff007c0c */ /* 0x000fe2000bf01270 */
[----:B------:R-:W-:-:S12]  /*0400*/  UIADD3 UR11, UR5, -0x1, URZ ;  /* 0xffffffff050b7890 */ /* 0x000fd8000fffe03f */
[----:B------:R-:W-:Y:S05]  /*0410*/  @P0 BRA `(.L_x_382) ;  /* 0x0000009000000947 */ /* 0x000fea0003800000 */
[----:B------:R-:W-:Y:S02]  /*0420*/  ULDC UR4, c[0x0][0x32c] ;  /* 0x0000cb0000047ab9 */ /* 0x000fe40000000800 */
[----:B------:R-:W-:Y:S02]  /*0430*/  UISETP.NE.AND UP2, UPT, UR9, UR4, UPT ;  /* 0x000000040900728c */ /* 0x000fe4000bf45270 */
[----:B------:R-:W-:-:S03]  /*0440*/  UIADD3 UR11, -UR5, URZ, URZ ;  /* 0x0000003f050b7290 */ /* 0x000fc6000fffe13f */
[----:B------:R-:W-:Y:S02]  /*0450*/  ULDC.64 UR4, c[0x0][0x330] ;  /* 0x0000cc0000047ab9 */ /* 0x000fe40000000a00 */
[----:B------:R-:W-:-:S07]  /*0460*/  UIMAD.WIDE.U32 UR14, UR11, UR4, URZ ;  /* 0x000000040b0e72a5 */ /* 0x000fce000f8e003f */
[----:B------:R-:W-:Y:S02]  /*0470*/  @UP2 UMOV UR9, UR15 ;  /* 0x0000000f00092c82 */ /* 0x000fe40008000000 */
[----:B------:R-:W-:-:S04]  /*0480*/  @UP2 USHF.R.U32.HI UR11, URZ, UR5, UR9 ;  /* 0x000000053f0b2299 */ /* 0x000fc80008011609 */
[----:B------:R-:W-:Y:S01]  /*0490*/  ULOP3.LUT UR11, URZ, UR11, URZ, 0x33, !UPT ;  /* 0x0000000b3f0b7292 */ /* 0x000fe2000f8e333f */
[----:B------:R-:W-:Y:S05]  /*04a0*/  BRA `(.L_x_383) ;  /* 0x0000006000007947 */ /* 0x000fea0003800000 */
.L_x_382:
[----:B------:R-:W-:Y:S02]  /*04b0*/  ULDC UR4, c[0x0][0x32c] ;  /* 0x0000cb0000047ab9 */ /* 0x000fe40000000800 */
[----:B------:R-:W-:-:S03]  /*04c0*/  UISETP.NE.AND UP2, UPT, UR9, UR4, UPT ;  /* 0x000000040900728c */ /* 0x000fc6000bf45270 */
[----:B------:R-:W-:Y:S02]  /*04d0*/  ULDC.64 UR4, c[0x0][0x330] ;  /* 0x0000cc0000047ab9 */ /* 0x000fe40000000a00 */
[----:B------:R-:W-:-:S07]  /*04e0*/  UIMAD.WIDE.U32 UR14, UR11, UR4, URZ ;  /* 0x000000040b0e72a5 */ /* 0x000fce000f8e003f */
[----:B------:R-:W-:Y:S02]  /*04f0*/  @UP2 UMOV UR9, UR15 ;  /* 0x0000000f00092c82 */ /* 0x000fe40008000000 */
[----:B------:R-:W-:Y:S02]  /*0500*/  @UP2 USHF.R.U32.HI UR11, URZ, UR5, UR9 ;  /* 0x000000053f0b2299 */ /* 0x000fe40008011609 */
.L_x_383:
[----:B------:R-:W-:Y:S02]  /*0510*/  ULDC UR4, c[0x0][0x32c] ;  /* 0x0000cb0000047ab9 */ /* 0x000fe40000000800 */
[----:B------:R-:W-:-:S04]  /*0520*/  UIMAD UR4, UR11, UR4, UR4 ;  /* 0x000000040b0472a4 */ /* 0x000fc8000f8e0204 */
[----:B------:R-:W-:-:S04]  /*0530*/  UISETP.LT.AND UP2, UPT, UR8, UR4, UPT ;  /* 0x000000040800728c */ /* 0x000fc8000bf41270 */
[----:B------:R-:W-:Y:S02]  /*0540*/  USEL UR8, UR8, UR4, UP2 ;  /* 0x0000000408087287 */ /* 0x000fe40009000000 */
.L_x_381:
[----:B------:R-:W-:Y:S01]  /*0550*/  UIADD3 UR9, UR10, 0x3f, URZ ;  /* 0x0000003f0a097890 */ /* 0x000fe2000fffe03f */
[----:B------:R-:W-:Y:S01]  /*0560*/  PLOP3.LUT P0, PT, PT, PT, UP0, 0x40, 0x0 ;  /* 0x000000000000781c */ /* 0x000fe20003f0e808 */
[----:B------:R-:W-:Y:S02]  /*0570*/  UIADD3 UR11, UR8, 0x3f, URZ ;  /* 0x0000003f080b7890 */ /* 0x000fe4000fffe03f */
[----:B------:R-:W-:Y:S02]  /*0580*/  ULDC.64 UR4, c[0x0][0x2c8] ;  /* 0x0000b20000047ab9 */ /* 0x000fe40000000a00 */
[----:B------:R-:W-:Y:S02]  /*0590*/  UIMAD.WIDE.U32 UR16, UR24, UR4, URZ ;  /* 0x00000004181072a5 */ /* 0x000fe4000f8e003f */
[----:B------:R-:W-:Y:S02]  /*05a0*/  USHF.R.S32.HI UR14, URZ, 0x1f, UR9 ;  /* 0x0000001f3f0e7899 */ /* 0x000fe40008011409 */
[----:B------:R-:W-:-:S02]  /*05b0*/  USHF.R.S32.HI UR8, URZ, 0x1f, UR11 ;  /* 0x0000001f3f087899 */ /* 0x000fc4000801140b */
[----:B------:R-:W-:Y:S02]  /*05c0*/  UMOV UR4, UR24 ;  /* 0x0000001800047c82 */ /* 0x000fe40008000000 */
[----:B------:R-:W-:Y:S02]  /*05d0*/  @UP1 USHF.R.U32.HI UR4, URZ, UR5, UR17 ;  /* 0x000000053f041299 */ /* 0x000fe40008011611 */
[----:B------:R-:W-:Y:S02]  /*05e0*/  ULEA.HI UR5, UR14, UR9, URZ, 0x6 ;  /* 0x000000090e057291 */ /* 0x000fe4000f8f303f */
[----:B------:R-:W-:Y:S02]  /*05f0*/  ULEA.HI UR20, UR8, UR11, URZ, 0x6 ;  /* 0x0000000b08147291 */ /* 0x000fe4000f8f303f */
[----:B------:R-:W-:Y:S02]  /*0600*/  ULDC UR21, c[0x0][0x168] ;  /* 0x00005a0000157ab9 */ /* 0x000fe40000000800 */
[----:B------:R-:W-:-:S02]  /*0610*/  USHF.R.S32.HI UR5, URZ, 0x6, UR5 ;  /* 0x000000063f057899 */ /* 0x000fc40008011405 */
[----:B------:R-:W-:Y:S02]  /*0620*/  USHF.R.S32.HI UR20, URZ, 0x6, UR20 ;  /* 0x000000063f147899 */ /* 0x000fe40008011414 */
[----:B------:R-:W-:Y:S02]  /*0630*/  UIADD3 UR21, UR10, -UR21, URZ ;  /* 0x800000150a157290 */ /* 0x000fe4000fffe03f */
[----:B------:R-:W-:Y:S02]  /*0640*/  UISETP.LT.AND UP2, UPT, UR5, UR20, UPT ;  /* 0x000000140500728c */ /* 0x000fe4000bf41270 */
[----:B------:R-:W-:Y:S02]  /*0650*/  UIADD3 UR4, UR21, UR4, URZ ;  /* 0x0000000415047290 */ /* 0x000fe4000fffe03f */
[----:B------:R-:W-:Y:S02]  /*0660*/  ULDC UR8, c[0x0][0x324] ;  /* 0x0000c90000087ab9 */ /* 0x000fe40000000800 */
[----:B------:R-:W-:-:S02]  /*0670*/  USEL UR20, UR5, UR20, UP2 ;  /* 0x0000001405147287 */ /* 0x000fc40009000000 */
[----:B------:R-:W-:Y:S01]  /*0680*/  UIADD3 UR8, UR4, -UR8, URZ ;  /* 0x8000000804087290 */ /* 0x000fe2000fffe03f */
[----:B------:R-:W-:Y:S05]  /*0690*/  @P0 BRA `(.L_x_384) ;  /* 0x0000017000000947 */ /* 0x000fea0003800000 */
[----:B------:R-:W-:Y:S02]  /*06a0*/  UMOV UR9, UR4 ;  /* 0x0000000400097c82 */ /* 0x000fe40008000000 */
[----:B------:R-:W-:-:S06]  /*06b0*/  UISETP.GT.AND UP2, UPT, UR9, -0x1, UPT ;  /* 0xffffffff0900788c */ /* 0x000fcc000bf44270 */
[----:B------:R-:W-:-:S13]  /*06c0*/  PLOP3.LUT P0, PT, PT, PT, UP2, 0x80, 0x0 ;  /* 0x000000000000781c */ /* 0x000fda0003f0f028 */
[----:B------:R-:W-:Y:S05]  /*06d0*/  @P0 BRA `(.L_x_385) ;  /* 0x0000009000000947 */ /* 0x000fea0003800000 */
[----:B------:R-:W-:Y:S02]  /*06e0*/  ULDC UR4, c[0x0][0x32c] ;  /* 0x0000cb0000047ab9 */ /* 0x000fe40000000800 */
[----:B------:R-:W-:Y:S02]  /*06f0*/  UISETP.NE.AND UP2, UPT, UR4, 0x1, UPT ;  /* 0x000000010400788c */ /* 0x000fe4000bf45270 */
[----:B------:R-:W-:Y:S02]  /*0700*/  ULOP3.LUT UR9, URZ, UR9, URZ, 0x33, !UPT ;  /* 0x000000093f097292 */ /* 0x000fe4000f8e333f */
[----:B------:R-:W-:Y:S02]  /*0710*/  ULDC.64 UR4, c[0x0][0x330] ;  /* 0x0000cc0000047ab9 */ /* 0x000fe40000000a00 */
[----:B------:R-:W-:-:S07]  /*0720*/  UIMAD.WIDE.U32 UR14, UR9, UR4, URZ ;  /* 0x00000004090e72a5 */ /* 0x000fce000f8e003f */
[----:B------:R-:W-:Y:S02]  /*0730*/  @UP2 UMOV UR11, UR15 ;  /* 0x0000000f000b2c82 */ /* 0x000fe40008000000 */
[----:B------:R-:W-:-:S04]  /*0740*/  @UP2 USHF.R.U32.HI UR9, URZ, UR5, UR11 ;  /* 0x000000053f092299 */ /* 0x000fc8000801160b */
[----:B------:R-:W-:Y:S01]  /*0750*/  ULOP3.LUT UR9, URZ, UR9, URZ, 0x33, !UPT ;  /* 0x000000093f097292 */ /* 0x000fe2000f8e333f */
[----:B------:R-:W-:Y:S05]  /*0760*/  BRA `(.L_x_386) ;  /* 0x0000006000007947 */ /* 0x000fea0003800000 */
.L_x_385:
[----:B------:R-:W-:Y:S02]  /*0770*/  ULDC UR4, c[0x0][0x32c] ;  /* 0x0000cb0000047ab9 */ /* 0x000fe40000000800 */
[----:B------:R-:W-:-:S03]  /*0780*/  UISETP.NE.AND UP2, UPT, UR4, 0x1, UPT ;  /* 0x000000010400788c */ /* 0x000fc6000bf45270 */
[----:B------:R-:W-:Y:S02]  /*0790*/  ULDC.64 UR4, c[0x0][0x330] ;  /* 0x0000cc0000047ab9 */ /* 0x000fe40000000a00 */
[----:B------:R-:W-:-:S07]  /*07a0*/  UIMAD.WIDE.U32 UR14, UR9, UR4, URZ ;  /* 0x00000004090e72a5 */ /* 0x000fce000f8e003f */
[----:B------:R-:W-:Y:S02]  /*07b0*/  @UP2 UMOV UR11, UR15 ;  /* 0x0000000f000b2c82 */ /* 0x000fe40008000000 */
[----:B------:R-:W-:Y:S02]  /*07c0*/  @UP2 USHF.R.U32.HI UR9, URZ, UR5, UR11 ;  /* 0x000000053f092299 */ /* 0x000fe4000801160b */
.L_x_386:
[----:B------:R-:W-:Y:S02]  /*07d0*/  ULDC UR4, c[0x0][0x32c] ;  /* 0x0000cb0000047ab9 */ /* 0x000fe40000000800 */
[----:B------:R-:W-:-:S04]  /*07e0*/  UIMAD UR4, UR9, UR4, URZ ;  /* 0x00000004090472a4 */ /* 0x000fc8000f8e023f */
[----:B------:R-:W-:-:S04]  /*07f0*/  UISETP.LT.AND UP2, UPT, UR8, UR4, UPT ;  /* 0x000000040800728c */ /* 0x000fc8000bf41270 */
[----:B------:R-:W-:-:S04]  /*0800*/  USEL UR8, UR8, UR4, !UP2 ;  /* 0x0000000408087287 */ /* 0x000fc8000d000000 */
.L_x_384:
[----:B------:R-:W-:Y:S02]  /*0810*/  USHF.R.S32.HI UR4, URZ, 0x1f, UR8 ;  /* 0x0000001f3f047899 */ /* 0x000fe40008011408 */
[----:B------:R-:W-:Y:S02]  /*0820*/  ULDC UR5, c[0x0][0x338] ;  /* 0x0000ce0000057ab9 */ /* 0x000fe40000000800 */
[----:B------:R-:W-:-:S04]  /*0830*/  ULEA.HI UR4, UR4, UR8, URZ, 0x6 ;  /* 0x0000000804047291 */ /* 0x000fc8000f8f303f */
[----:B------:R-:W-:Y:S02]  /*0840*/  USHF.R.S32.HI UR9, URZ, 0x6, UR4 ;  /* 0x000000063f097899 */ /* 0x000fe40008011404 */
[----:B------:R-:W-:Y:S02]  /*0850*/  USHF.R.U32.HI UR4, URZ, 0x10, UR7 ;  /* 0x000000103f047899 */ /* 0x000fe40008011607 */
[----:B------:R-:W-:Y:S02]  /*0860*/  UISETP.LT.AND UP2, UPT, URZ, UR9, UPT ;  /* 0x000000093f00728c */ /* 0x000fe4000bf41270 */
[----:B------:R-:W-:Y:S02]  /*0870*/  UISETP.NE.AND UP3, UPT, UR4, URZ, UPT ;  /* 0x0000003f0400728c */ /* 0x000fe4000bf65270 */
[----:B------:R-:W-:Y:S02]  /*0880*/  USEL UR9, URZ, UR9, !UP2 ;  /* 0x000000093f097287 */ /* 0x000fe4000d000000 */
[----:B------:R-:W-:-:S02]  /*0890*/  USEL UR5, UR4, UR5, UP3 ;  /* 0x0000000504057287 */ /* 0x000fc40009800000 */
[----:B------:R-:W-:Y:S02]  /*08a0*/  UISETP.GT.AND UP2, UPT, UR20, UR9, UPT ;  /* 0x000000091400728c */ /* 0x000fe4000bf44270 */
[----:B------:R-:W-:-:S04]  /*08b0*/  UMOV UR4, URZ ;  /* 0x0000003f00047c82 */ /* 0x000fc80008000000 */
[----:B------:R-:W-:-:S13]  /*08c0*/  PLOP3.LUT P0, PT, PT, PT, UP2, 0x80, 0x0 ;  /* 0x000000000000781c */ /* 0x000fda0003f0f028 */
[----:B------:R-:W-:Y:S05]  /*08d0*/  @!P0 BRA `(.L_x_387) ;  /* 0x0000021000008947 */ /* 0x000fea0003800000 */
[----:B------:R-:W-:Y:S01]  /*08e0*/  IMAD.U32 R0, RZ, RZ, UR5 ;  /* 0x00000005ff007e24 */ /* 0x000fe2000f8e00ff */
[----:B------:R-:W-:Y:S02]  /*08f0*/  UIADD3 UR15, UR5, -0x1, UR20 ;  /* 0xffffffff050f7890 */ /* 0x000fe4000fffe014 */
[----:B------:R-:W-:Y:S02]  /*0900*/  UMOV UR16, URZ ;  /* 0x0000003f00107c82 */ /* 0x000fe40008000000 */
[-C--:B-1----:R-:W-:Y:S01]  /*0910*/  IABS R2, R0.reuse ;  /* 0x0000000000027213 */ /* 0x082fe20000000000 */
[----:B------:R-:W-:Y:S01]  /*0920*/  UIADD3 UR15, -UR9, UR15, URZ ;  /* 0x0000000f090f7290 */ /* 0x000fe2000fffe13f */
[----:B------:R-:W-:Y:S02]  /*0930*/  IABS R0, R0 ;  /* 0x0000000000007213 */ /* 0x000fe40000000000 */
[----:B------:R1:W3:Y:S03]  /*0940*/  R2UR UR14, R2 ;  /* 0x00000000020e73c2 */ /* 0x0002e600000e0000 */
[----:B------:R-:W-:Y:S01]  /*0950*/  IMAD.U32 R4, RZ, RZ, UR15 ;  /* 0x0000000fff047e24 */ /* 0x000fe2000f8e00ff */
[----:B------:R-:W-:Y:S01]  /*0960*/  ULOP3.LUT UR15, UR15, UR5, URZ, 0x3c, !UPT ;  /* 0x000000050f0f7292 */ /* 0x000fe2000f8e3c3f */
[----:B------:R-:W-:-:S04]  /*0970*/  IMAD.MOV R0, RZ, RZ, -R0 ;  /* 0x000000ffff007224 */ /* 0x000fc800078e0a00 */
[----:B------:R-:W4:Y:S01]  /*0980*/  R2UR UR8, R0 ;  /* 0x00000000000873c2 */ /* 0x000f2200000e0000 */
[----:B-1----:R-:W-:Y:S01]  /*0990*/  IABS R2, R4 ;  /* 0x0000000400027213 */ /* 0x002fe20000000000 */
[----:B---3--:R-:W1:Y:S06]  /*09a0*/  I2F.RP R5, UR14 ;  /* 0x0000000e00057d06 */ /* 0x008e6c0008209400 */
[----:B------:R-:W3:Y:S02]  /*09b0*/  R2UR UR11, R2 ;  /* 0x00000000020b73c2 */ /* 0x000ee400000e0000 */
[----:B-1----:R-:W1:Y:S02]  /*09c0*/  MUFU.RCP R3, R5 ;  /* 0x0000000500037308 */ /* 0x002e640000001000 */
[----:B-1----:R-:W-:-:S06]  /*09d0*/  IADD3 R3, R3, 0xffffffe, RZ ;  /* 0x0ffffffe03037810 */ /* 0x002fcc0007ffe0ff */
[----:B------:R-:W1:Y:S02]  /*09e0*/  F2I.FTZ.U32.TRUNC.NTZ R3, R3 ;  /* 0x0000000300037305 */ /* 0x000e64000021f000 */
[----:B-1----:R-:W1:Y:S02]  /*09f0*/  R2UR UR17, R3 ;  /* 0x00000000031173c2 */ /* 0x002e6400000e0000 */
[----:B-1----:R-:W-:-:S04]  /*0a00*/  UIADD3 UR4, URZ, -UR17, URZ ;  /* 0x800000113f047290 */ /* 0x002fc8000fffe03f */
[----:B------:R-:W-:-:S04]  /*0a10*/  UIMAD UR4, UR4, UR14, URZ ;  /* 0x0000000e040472a4 */ /* 0x000fc8000f8e023f */
[----:B------:R-:W-:-:S04]  /*0a20*/  UIMAD.WIDE.U32 UR16, UR17, UR4, UR16 ;  /* 0x00000004111072a5 */ /* 0x000fc8000f8e0010 */
[----:B---3--:R-:W-:-:S04]  /*0a30*/  UIMAD.WIDE.U32 UR16, UR17, UR11, URZ ;  /* 0x0000000b111072a5 */ /* 0x008fc8000f8e003f */
[----:B----4-:R-:W-:-:S04]  /*0a40*/  UIMAD UR8, UR17, UR8, UR11 ;  /* 0x00000008110872a4 */ /* 0x010fc8000f8e020b */
[----:B------:R-:W-:-:S11]  /*0a50*/  UISETP.GT.U32.AND UP2, UPT, UR14, UR8, UPT ;  /* 0x000000080e00728c */ /* 0x000fd6000bf44070 */
[----:B------:R-:W-:Y:S02]  /*0a60*/  @!UP2 UIADD3 UR8, UR8, -UR14, URZ ;  /* 0x8000000e0808a290 */ /* 0x000fe4000fffe03f */
[----:B------:R-:W-:Y:S02]  /*0a70*/  @!UP2 UIADD3 UR17, UR17, 0x1, URZ ;  /* 0x000000011111a890 */ /* 0x000fe4000fffe03f */
[----:B------:R-:W-:Y:S02]  /*0a80*/  UISETP.GE.U32.AND UP3, UPT, UR8, UR14, UPT ;  /* 0x0000000e0800728c */ /* 0x000fe4000bf66070 */
[----:B------:R-:W-:-:S09]  /*0a90*/  UISETP.GE.AND UP2, UPT, UR15, URZ, UPT ;  /* 0x0000003f0f00728c */ /* 0x000fd2000bf46270 */
[----:B------:R-:W-:Y:S02]  /*0aa0*/  @UP3 UIADD3 UR17, UR17, 0x1, URZ ;  /* 0x0000000111113890 */ /* 0x000fe4000fffe03f */
[----:B------:R-:W-:-:S05]  /*0ab0*/  UISETP.NE.AND UP3, UPT, UR5, URZ, UPT ;  /* 0x0000003f0500728c */ /* 0x000fca000bf65270 */
[----:B------:R-:W-:Y:S02]  /*0ac0*/  UMOV UR4, UR17 ;  /* 0x0000001100047c82 */ /* 0x000fe40008000000 */
[----:B------:R-:W-:-:S04]  /*0ad0*/  @!UP2 UIADD3 UR4, -UR4, URZ, URZ ;  /* 0x0000003f0404a290 */ /* 0x000fc8000fffe13f */
[----:B------:R-:W-:Y:S02]  /*0ae0*/  @!UP3 ULOP3.LUT UR4, URZ, UR5, URZ, 0x33, !UPT ;  /* 0x000000053f04b292 */ /* 0x000fe4000f8e333f */
.L_x_387:
[----:B------:R-:W-:Y:S01]  /*0af0*/  ULOP3.LUT UR7, UR7, 0xffff, URZ, 0xc0, !UPT ;  /* 0x0000ffff07077892 */ /* 0x000fe2000f8ec03f */
[----:B------:R-:W-:Y:S01]  /*0b00*/  PLOP3.LUT P2, PT, PT, PT, PT, 0x80, 0x0 ;  /* 0x000000000000781c */ /* 0x000fe20003f4f070 */
[----:B------:R-:W-:Y:S01]  /*0b10*/  IMAD.MOV.U32 R7, RZ, RZ, RZ ;  /* 0x000000ffff077224 */ /* 0x000fe200078e00ff */
[----:B------:R-:W-:Y:S01]  /*0b20*/  CS2R R96, SRZ ;  /* 0x0000000000607805 */ /* 0x000fe2000001ff00 */
[----:B------:R-:W-:Y:S01]  /*0b30*/  UIMAD UR9, UR7, UR4, UR9 ;  /* 0x00000004070972a4 */ /* 0x000fe2000f8e0209 */
        /* <DEDUP_REMOVED lines=12> */
[----:B-1----:R-:W-:Y:S01]  /*0c00*/  CS2R R2, SRZ ;  /* 0x0000000000027805 */ /* 0x002fe2000001ff00 */
        /* <DEDUP_REMOVED lines=50> */
[----:B------:R-:W-:Y:S01]  /*0f30*/  SHF.R.S32.HI R81, RZ, 0x1f, R78 ;  /* 0x0000001fff517819 */ /* 0x000fe2000001144e */
[----:B------:R-:W-:Y:S01]  /*0f40*/  USHF.R.S32.HI UR7, URZ, 0x1f, UR13 ;  /* 0x0000001f3f077899 */ /* 0x000fe2000801140d */
[----:B------:R-:W-:Y:S01]  /*0f50*/  PLOP3.LUT P1, PT, PT, PT, UP1, 0x80, 0x0 ;  /* 0x000000000000781c */ /* 0x000fe20003f2f018 */
[----:B------:R-:W-:Y:S01]  /*0f60*/  ULDC.64 UR4, c[0x0][0x1b8] ;  /* 0x00006e0000047ab9 */ /* 0x000fe20000000a00 */
[----:B------:R1:W3:Y:S01]  /*0f70*/  @P2 LDG.E R5, [R4.64] ;  /* 0x0000001204052981 */ /* 0x0002e2000c1e1900 */
[CC--:B------:R-:W-:Y:S01]  /*0f80*/  LEA.HI R40, R81.reuse, R78.reuse, RZ, 0x3 ;  /* 0x0000004e51287211 */ /* 0x0c0fe200078f18ff */
[----:B------:R-:W-:Y:S01]  /*0f90*/  UIMAD UR7, UR7, UR4, URZ ;  /* 0x00000004070772a4 */ /* 0x000fe2000f8e023f */
[----:B------:R-:W-:Y:S01]  /*0fa0*/  PLOP3.LUT P0, PT, PT, PT, UP1, 0x80, 0x0 ;  /* 0x000000000000781c */ /* 0x000fe20003f0f018 */
[----:B------:R-:W-:Y:S01]  /*0fb0*/  UIMAD.WIDE.U32 UR14, UR13, UR4, URZ ;  /* 0x000000040d0e72a5 */ /* 0x000fe2000f8e003f */
[----:B------:R-:W-:Y:S01]  /*0fc0*/  LOP3.LUT R3, R40, 0xfffffff8, RZ, 0xc0, !PT ;  /* 0xfffffff828037812 */ /* 0x000fe200078ec0ff */
[----:B------:R-:W-:Y:S01]  /*0fd0*/  UIMAD UR7, UR13, UR5, UR7 ;  /* 0x000000050d0772a4 */ /* 0x000fe2000f8e0207 */
[----:B------:R-:W-:Y:S01]  /*0fe0*/  SHF.R.S32.HI R40, RZ, 0x3, R40 ;  /* 0x00000003ff287819 */ /* 0x000fe20000011428 */
[----:B------:R-:W-:Y:S01]  /*0ff0*/  USHF.R.S32.HI UR8, URZ, 0x1f, UR6 ;  /* 0x0000001f3f087899 */ /* 0x000fe20008011406 */
[----:B------:R-:W-:Y:S01]  /*1000*/  LEA.HI R12, R81, R78, RZ, 0x6 ;  /* 0x0000004e510c7211 */ /* 0x000fe200078f30ff */
[----:B------:R-:W-:Y:S01]  /*1010*/  IMAD.IADD R0, R78, 0x1, -R3 ;  /* 0x000000014e007824 */ /* 0x000fe200078e0a03 */
[----:B------:R-:W-:Y:S01]  /*1020*/  ULDC.64 UR4, c[0x0][0x1c0] ;  /* 0x0000700000047ab9 */ /* 0x000fe20000000a00 */
[----:B------:R-:W-:Y:S01]  /*1030*/  IMAD.SHL.U32 R199, R40, 0x40, RZ ;  /* 0x0000004028c77824 */ /* 0x000fe200078e00ff */
[----:B------:R-:W-:Y:S01]  /*1040*/  UIADD3 UR15, UR15, UR7, URZ ;  /* 0x000000070f0f7290 */ /* 0x000fe2000fffe03f */
[C---:B------:R-:W-:Y:S01]  /*1050*/  IMAD R202, R0.reuse, 0x20, R40 ;  /* 0x0000002000ca7824 */ /* 0x040fe200078e0228 */
[----:B------:R-:W-:Y:S01]  /*1060*/  UIMAD UR8, UR8, UR4, URZ ;  /* 0x00000004080872a4 */ /* 0x000fe2000f8e023f */
[----:B------:R-:W-:Y:S01]  /*1070*/  IMAD.SHL.U32 R210, R0, 0x8, RZ ;  /* 0x0000000800d27824 */ /* 0x000fe200078e00ff */
[----:B------:R-:W-:Y:S01]  /*1080*/  UIMAD.WIDE.U32 UR14, UR6, UR4, UR14 ;  /* 0x00000004060e72a5 */ /* 0x000fe2000f8e000e */
[----:B------:R-:W-:Y:S01]  /*1090*/  LOP3.LUT R199, R199, 0x1c0, RZ, 0xc0, !PT ;  /* 0x000001c0c7c77812 */ /* 0x000fe200078ec0ff */
[----:B------:R-:W-:Y:S01]  /*10a0*/  UIMAD UR5, UR6, UR5, UR8 ;  /* 0x00000005060572a4 */ /* 0x000fe2000f8e0208 */
[----:B------:R-:W-:Y:S01]  /*10b0*/  IADD3 R2, R202, UR24, RZ ;  /* 0x00000018ca027c10 */ /* 0x000fe2000fffe0ff */
[----:B------:R-:W-:Y:S01]  /*10c0*/  ULDC UR4, c[0x0][0x168] ;  /* 0x00005a0000047ab9 */ /* 0x000fe20000000800 */
[----:B------:R-:W-:Y:S01]  /*10d0*/  ISETP.GE.AND P3, PT, R210, c[0x0][0x198], PT ;  /* 0x00006600d2007a0c */ /* 0x000fe20003f66270 */
[----:B------:R-:W-:Y:S01]  /*10e0*/  UIADD3 UR5, UR15, UR5, URZ ;  /* 0x000000050f057290 */ /* 0x000fe2000fffe03f */
[----:B------:R-:W-:Y:S01]  /*10f0*/  IMAD.U32 R9, RZ, RZ, UR15 ;  /* 0x0000000fff097e24 */ /* 0x000fe2000f8e00ff */
[----:B------:R-:W-:Y:S01]  /*1100*/  BSSY B0, `(.L_x_389) ;  /* 0x0000040000007945 */ /* 0x000fe20003800000 */
        /* <DEDUP_REMOVED lines=10> */
[----:B------:R-:W-:Y:S02]  /*11b0*/  IMAD R3, R3, c[0x0][0x2c4], R2 ;  /* 0x0000b10003037a24 */ /* 0x000fe400078e0202 */
[----:B------:R-:W-:Y:S02]  /*11c0*/  IMAD R4, R4, c[0x0][0x1b0], RZ ;  /* 0x00006c0004047a24 */ /* 0x000fe400078e02ff */
[----:B------:R-:W-:Y:S01]  /*11d0*/  IMAD.SHL.U32 R12, R12, 0x8, RZ ;  /* 0x000000080c0c7824 */ /* 0x000fe200078e00ff */
[----:B------:R-:W-:Y:S01]  /*11e0*/  SHF.R.S32.HI R2, RZ, 0x1f, R3 ;  /* 0x0000001fff027819 */ /* 0x000fe20000011403 */
[----:B------:R-:W-:Y:S01]  /*11f0*/  IMAD R7, R7, c[0x0][0x1b4], R4 ;  /* 0x00006d0007077a24 */ /* 0x000fe200078e0204 */
[----:B------:R-:W-:Y:S02]  /*1200*/  SHF.R.U32.HI R4, RZ, 0x3, R199 ;  /* 0x00000003ff047819 */ /* 0x000fe400000116c7 */
[----:B------:R-:W-:Y:S01]  /*1210*/  LOP3.LUT R199, R199, 0x38, R210, 0xf8, !PT ;  /* 0x00000038c7c77812 */ /* 0x000fe200078ef8d2 */
[----:B------:R-:W-:Y:S01]  /*1220*/  IMAD.IADD R9, R9, 0x1, R7 ;  /* 0x0000000109097824 */ /* 0x000fe200078e0207 */
[----:B------:R-:W-:Y:S01]  /*1230*/  LEA.HI R7, R81, R78, RZ, 0x4 ;  /* 0x0000004e51077211 */ /* 0x000fe200078f20ff */
[----:B------:R-:W-:Y:S01]  /*1240*/  IMAD R2, R2, c[0x0][0x1a8], RZ ;  /* 0x00006a0002027a24 */ /* 0x000fe200078e02ff */
[----:B------:R-:W-:Y:S01]  /*1250*/  LOP3.LUT R199, R199, R4, RZ, 0x3c, !PT ;  /* 0x00000004c7c77212 */ /* 0x000fe200078e3cff */
[----:B------:R-:W-:Y:S01]  /*1260*/  IMAD.WIDE.U32 R8, R3, c[0x0][0x1a8], R8 ;  /* 0x00006a0003087a25 */ /* 0x000fe200078e0008 */
[----:B------:R-:W-:-:S02]  /*1270*/  IADD3 R4, R210, 0x80, RZ ;  /* 0x00000080d2047810 */ /* 0x000fc40007ffe0ff */
[----:B------:R-:W-:Y:S01]  /*1280*/  LOP3.LUT R199, R199, 0xfffffe00, R12, 0xf8, !PT ;  /* 0xfffffe00c7c77812 */ /* 0x000fe200078ef80c */
[----:B------:R-:W-:Y:S01]  /*1290*/  IMAD R11, R3, c[0x0][0x1ac], R2 ;  /* 0x00006b00030b7a24 */ /* 0x000fe200078e0202 */
[----:B------:R-:W-:Y:S02]  /*12a0*/  LOP3.LUT R3, R7, 0xfffffff0, RZ, 0xc0, !PT ;  /* 0xfffffff007037812 */ /* 0x000fe400078ec0ff */
[----:B------:R-:W-:Y:S01]  /*12b0*/  LEA R14, P0, R8, c[0x0][0x160], 0x1 ;  /* 0x00005800080e7a11 */ /* 0x000fe200078008ff */
[----:B------:R-:W-:Y:S02]  /*12c0*/  IMAD.IADD R10, R9, 0x1, R11 ;  /* 0x00000001090a7824 */ /* 0x000fe400078e020b */
[----:B------:R-:W-:Y:S02]  /*12d0*/  IMAD.IADD R2, R78, 0x1, -R3 ;  /* 0x000000014e027824 */ /* 0x000fe400078e0a03 */
[----:B------:R1:W4:Y:S01]  /*12e0*/  SHFL.IDX PT, R16, R14, RZ, 0x181f ;  /* 0x00181fff0e107589 */ /* 0x00032200000e0000 */
[----:B------:R-:W-:-:S02]  /*12f0*/  LEA.HI.X R10, R8, c[0x0][0x164], R10, 0x1, P0 ;  /* 0x00005900080a7a11 */ /* 0x000fc400000f0c0a */
[----:B------:R-:W-:Y:S02]  /*1300*/  SHF.R.S32.HI R3, RZ, 0x1f, R2 ;  /* 0x0000001fff037819 */ /* 0x000fe40000011402 */
[----:B------:R-:W-:Y:S01]  /*1310*/  IADD3 R8, R40, UR24, RZ ;  /* 0x0000001828087c10 */ /* 0x000fe2000fffe0ff */
[----:B------:R1:W2:Y:S01]  /*1320*/  SHFL.IDX PT, R17, R10, RZ, 0x181f ;  /* 0x00181fff0a117589 */ /* 0x0002a200000e0000 */
[----:B------:R-:W-:Y:S01]  /*1330*/  LEA.HI R6, R3, R2, RZ, 0x3 ;  /* 0x0000000203067211 */ /* 0x000fe200078f18ff */
[----:B------:R-:W-:Y:S01]  /*1340*/  IMAD.MOV.U32 R3, RZ, RZ, 0x20 ;  /* 0x00000020ff037424 */ /* 0x000fe200078e00ff */
[----:B------:R-:W-:Y:S02]  /*1350*/  ISETP.GE.AND P5, PT, R8, UR4, PT ;  /* 0x0000000408007c0c */ /* 0x000fe4000bfa6270 */
[----:B------:R-:W-:Y:S02]  /*1360*/  LOP3.LUT R9, R6, 0xfffffff8, RZ, 0xc0, !PT ;  /* 0xfffffff806097812 */ /* 0x000fe400078ec0ff */
[----:B------:R-:W-:-:S03]  /*1370*/  ISETP.GE.AND P0, PT, R4, c[0x0][0x198], PT ;  /* 0x0000660004007a0c */ /* 0x000fc60003f06270 */
[----:B------:R-:W-:Y:S02]  /*1380*/  IMAD.IADD R9, R2, 0x1, -R9 ;  /* 0x0000000102097824 */ /* 0x000fe400078e0a09 */
[----:B------:R-:W-:Y:S01]  /*1390*/  IMAD.MOV.U32 R2, RZ, RZ, 0x10 ;  /* 0x00000010ff027424 */ /* 0x000fe200078e00ff */
[----:B---3--:R3:W5:Y:S02]  /*13a0*/  @P2 R2UR UR7, R5 ;  /* 0x00000000050723c2 */ /* 0x00876400000e0000 */
[----:B-----5:R-:W-:Y:S01]  /*13b0*/  @!UP2 UMOV UR7, UR6 ;  /* 0x000000060007ac82 */ /* 0x020fe20008000000 */
[----:B---3--:R-:W-:-:S04]  /*13c0*/  IADD3 R5, R210, 0x40, RZ ;  /* 0x00000040d2057810 */ /* 0x008fc80007ffe0ff */
[----:B------:R-:W-:-:S04]  /*13d0*/  ISETP.GE.AND P4, PT, R5, c[0x0][0x198], PT ;  /* 0x0000660005007a0c */ /* 0x000fc80003f86270 */
[----:B------:R-:W-:-:S05]  /*13e0*/  R2P PR, R9, 0x6 ;  /* 0x0000000609007804 */ /* 0x000fca0000000000 */
[----:B------:R-:W-:Y:S02]  /*13f0*/  SEL R2, R2, 0xfffffff0, !P1 ;  /* 0xfffffff002027807 */ /* 0x000fe40004800000 */
[----:B------:R-:W-:Y:S01]  /*1400*/  SEL R3, R3, 0xffffffe0, !P2 ;  /* 0xffffffe003037807 */ /* 0x000fe20005000000 */
[----:B------:R-:W-:Y:S05]  /*1410*/  @P5 BRA `(.L_x_390) ;  /* 0x000000e000005947 */ /* 0x000fea0003800000 */
[----:B-12-4-:R-:W-:Y:S01]  /*1420*/  SHF.R.S32.HI R12, RZ, 0x1f, R5 ;  /* 0x0000001fff0c7819 */ /* 0x016fe20000011405 */
        /* <DEDUP_REMOVED lines=13> */
.L_x_390:
[----:B-12-4-:R-:W-:Y:S05]  /*1500*/  BSYNC B0 ;  /* 0x0000000000007941 */ /* 0x016fea0003800000 */
.L_x_389:
        /* <DEDUP_REMOVED lines=20> */
.L_x_392:
[----:B------:R-:W-:Y:S05]  /*1650*/  BSYNC B0 ;  /* 0x0000000000007941 */ /* 0x000fea0003800000 */
.L_x_391:
[----:B------:R-:W-:Y:S01]  /*1660*/  IADD3 R11, R8, 0x40, RZ ;  /* 0x00000040080b7810 */ /* 0x000fe20007ffe0ff */
[----:B--2---:R2:W4:Y:S01]  /*1670*/  SHFL.IDX PT, R17, R10, 0x2, 0x181f ;  /* 0x00581f000a117f89 */ /* 0x00452200000e0000 */
        /* <DEDUP_REMOVED lines=18> */
.L_x_394:
[----:B------:R-:W-:Y:S05]  /*17a0*/  BSYNC B0 ;  /* 0x0000000000007941 */ /* 0x000fea0003800000 */
.L_x_393:
[----:B------:R-:W-:Y:S01]  /*17b0*/  UIADD3 UR25, UR20, -0x1, URZ ;  /* 0xffffffff14197890 */ /* 0x000fe2000fffe03f */
[----:B------:R-:W-:Y:S01]  /*17c0*/  IMAD.MOV.U32 R11, RZ, RZ, c[0x0][0x2b8] ;  /* 0x0000ae00ff0b7624 */ /* 0x000fe200078e00ff */
[----:B---3--:R-:W-:Y:S01]  /*17d0*/  SHFL.IDX PT, R16, R14, 0x3, 0x181f ;  /* 0x00781f000e107f89 */ /* 0x008fe200000e0000 */
[----:B------:R-:W-:Y:S01]  /*17e0*/  SHF.R.S32.HI R12, RZ, 0x1f, R5 ;  /* 0x0000001fff0c7819 */ /* 0x000fe20000011405 */
[----:B------:R-:W-:Y:S01]  /*17f0*/  USHF.L.U32 UR11, UR25, 0x6, URZ ;  /* 0x00000006190b7899 */ /* 0x000fe2000800063f */
[----:B------:R-:W-:Y:S01]  /*1800*/  IMAD.SHL.U32 R199, R199, 0x2, RZ ;  /* 0x00000002c7c77824 */ /* 0x000fe200078e00ff */
[----:B------:R-:W-:Y:S01]  /*1810*/  ISETP.NE.AND P2, PT, R11, 0x1, PT ;  /* 0x000000010b00780c */ /* 0x000fe20003f45270 */
[----:B----4-:R-:W3:Y:S01]  /*1820*/  SHFL.IDX PT, R17, R10, 0x3, 0x181f ;  /* 0x00781f000a117f89 */ /* 0x010ee200000e0000 */
[----:B------:R-:W-:Y:S01]  /*1830*/  IADD3 R11, R8, 0x60, RZ ;  /* 0x00000060080b7810 */ /* 0x000fe20007ffe0ff */
[----:B------:R-:W-:Y:S01]  /*1840*/  USHF.R.S32.HI UR6, URZ, 0x1f, UR7 ;  /* 0x0000001f3f067899 */ /* 0x000fe20008011407 */
[----:B------:R-:W-:Y:S01]  /*1850*/  IADD3 R8, R202, UR11, RZ ;  /* 0x0000000bca087c10 */ /* 0x000fe2000fffe0ff */
[----:B------:R-:W-:Y:S01]  /*1860*/  IMAD.MOV.U32 R200, RZ, RZ, RZ ;  /* 0x000000ffffc87224 */ /* 0x000fe200078e00ff */
[----:B------:R-:W-:Y:S01]  /*1870*/  ISETP.GE.AND P5, PT, R11, UR4, PT ;  /* 0x000000040b007c0c */ /* 0x000fe2000bfa6270 */
[----:B------:R-:W-:Y:S01]  /*1880*/  ULDC.64 UR4, c[0x0][0x2b0] ;  /* 0x0000ac0000047ab9 */ /* 0x000fe20000000a00 */
[C---:B------:R-:W-:Y:S01]  /*1890*/  IADD3 R201, R8.reuse, UR12, RZ ;  /* 0x0000000c08c97c10 */ /* 0x040fe2000fffe0ff */
[----:B------:R-:W-:Y:S01]  /*18a0*/  UIMAD UR6, UR6, UR4, URZ ;  /* 0x00000004060672a4 */ /* 0x000fe2000f8e023f */
[----:B------:R-:W-:Y:S01]  /*18b0*/  ISETP.GE.AND P6, PT, R8, UR10, PT ;  /* 0x0000000a08007c0c */ /* 0x000fe2000bfc6270 */
[----:B------:R-:W-:Y:S01]  /*18c0*/  UIMAD.WIDE.U32 UR16, UR7, UR4, URZ ;  /* 0x00000004071072a5 */ /* 0x000fe2000f8e003f */
[----:B------:R-:W-:Y:S01]  /*18d0*/  LEA.HI R209, R12, R5, RZ, 0x3 ;  /* 0x000000050cd17211 */ /* 0x000fe200078f18ff */
[----:B------:R-:W-:Y:S01]  /*18e0*/  @P2 IMAD.HI.U32 R11, R201, c[0x0][0x2bc], RZ ;  /* 0x0000af00c90b2a27 */ /* 0x000fe200078e00ff */
[----:B------:R-:W-:Y:S01]  /*18f0*/  ISETP.GT.OR P6, PT, R202, 0x3f, P6 ;  /* 0x0000003fca00780c */ /* 0x000fe200037c4670 */
[----:B------:R-:W-:Y:S01]  /*1900*/  UIMAD UR5, UR7, UR5, UR6 ;  /* 0x00000005070572a4 */ /* 0x000fe2000f8e0206 */
[----:B------:R-:W-:Y:S01]  /*1910*/  LOP3.LUT R209, R209, 0xfffffff8, RZ, 0xc0, !PT ;  /* 0xfffffff8d1d17812 */ /* 0x000fe200078ec0ff */
[----:B------:R-:W-:Y:S01]  /*1920*/  IMAD.MOV.U32 R8, RZ, RZ, R201 ;  /* 0x000000ffff087224 */ /* 0x000fe200078e00c9 */
[----:B------:R-:W-:Y:S01]  /*1930*/  @P2 SHF.R.U32.HI R8, RZ, c[0x0][0x2c0], R11 ;  /* 0x0000b000ff082a19 */ /* 0x000fe2000001160b */
[----:B------:R-:W-:Y:S01]  /*1940*/  UIADD3 UR8, UR17, UR5, URZ ;  /* 0x0000000511087290 */ /* 0x000fe2000fffe03f */
[----:B------:R-:W-:Y:S01]  /*1950*/  SHF.R.S32.HI R11, RZ, 0x1f, R4 ;  /* 0x0000001fff0b7819 */ /* 0x000fe20000011404 */
[----:B-123--:R-:W-:-:S03]  /*1960*/  @!P5 IMAD.WIDE R14, R210, 0x2, R16 ;  /* 0x00000002d20ed825 */ /* 0x00efc600078e0210 */
[----:B------:R-:W-:Y:S01]  /*1970*/  LEA.HI R208, R11, R4, RZ, 0x3 ;  /* 0x000000040bd07211 */ /* 0x000fe200078f18ff */
[----:B------:R-:W-:Y:S02]  /*1980*/  USHF.R.S32.HI UR6, URZ, 0x1f, UR13 ;  /* 0x0000001f3f067899 */ /* 0x000fe4000801140d */
[----:B------:R-:W-:Y:S01]  /*1990*/  @!P6 IADD3 R12, P1, R8, UR16, RZ ;  /* 0x00000010080cec10 */ /* 0x000fe2000ff3e0ff */
[--C-:B------:R-:W-:Y:S01]  /*19a0*/  @!P5 IMAD.WIDE R18, R209, 0x2, R16.reuse ;  /* 0x00000002d112d825 */ /* 0x100fe200078e0210 */
[----:B------:R-:W-:Y:S01]  /*19b0*/  LOP3.LUT R208, R208, 0xfffffff8, RZ, 0xc0, !PT ;  /* 0xfffffff8d0d07812 */ /* 0x000fe200078ec0ff */
[----:B------:R-:W-:Y:S01]  /*19c0*/  @!PT LDS RZ, [RZ] ;  /* 0x00000000fffff984 */ /* 0x000fe20000000800 */
[----:B------:R1:W-:Y:S01]  /*19d0*/  @!P5 LDGSTS.E.BYPASS.LTC128B.128 [R199+0xf100], [R14.64], !P3 ;  /* 0x0f1000000ec7dfae */ /* 0x0003e2000d901d52 */
[----:B------:R-:W-:Y:S01]  /*19e0*/  @!P6 LEA.HI.X.SX32 R11, R8, UR8, 0x1, P1 ;  /* 0x00000008080bec11 */ /* 0x000fe200088f0eff */
[----:B------:R-:W-:Y:S01]  /*19f0*/  ULDC.64 UR4, c[0x0][0x1e8] ;  /* 0x00007a0000047ab9 */ /* 0x000fe20000000a00 */
[----:B------:R-:W-:Y:S01]  /*1a00*/  @!P6 LEA R10, P1, R12, c[0x0][0x2a0], 0x2 ;  /* 0x0000a8000c0aea11 */ /* 0x000fe200078210ff */
[----:B------:R-:W-:Y:S01]  /*1a10*/  @!P5 IMAD.WIDE R16, R208, 0x2, R16 ;  /* 0x00000002d010d825 */ /* 0x000fe200078e0210 */
[----:B------:R2:W-:Y:S02]  /*1a20*/  @!P5 LDGSTS.E.BYPASS.LTC128B.128 [R199+0x13100], [R18.64], !P4 ;  /* 0x1310000012c7dfae */ /* 0x0005e4000e101d52 */
[----:B------:R-:W-:-:S02]  /*1a30*/  @!P6 LEA.HI.X R11, R12, c[0x0][0x2a4], R11, 0x2, P1 ;  /* 0x0000a9000c0bea11 */ /* 0x000fc400008f140b */
[----:B------:R3:W-:Y:S04]  /*1a40*/  @!P5 LDGSTS.E.BYPASS.LTC128B.128 [R199+0x17100], [R16.64], !P0 ;  /* 0x1710000010c7dfae */ /* 0x0007e8000c101d52 */
[----:B------:R-:W0:Y:S04]  /*1a50*/  LDGDEPBAR ;  /* 0x00000000000079af */ /* 0x000e280000000000 */
[----:B------:R-:W-:Y:S06]  /*1a60*/  BAR.SYNC.DEFER_BLOCKING 0x0 ;  /* 0x0000000000007b1d */ /* 0x000fec0000010000 */
[----:B------:R4:W5:Y:S01]  /*1a70*/  @!P6 LDG.E R200, [R10.64] ;  /* 0x000000120ac8e981 */ /* 0x000962000c1e1900 */
[----:B------:R-:W-:Y:S01]  /*1a80*/  IMAD.MOV R8, RZ, RZ, -R8 ;  /* 0x000000ffff087224 */ /* 0x000fe200078e0a08 */
[----:B------:R-:W-:Y:S01]  /*1a90*/  UIMAD UR7, UR6, UR4, URZ ;  /* 0x00000004060772a4 */ /* 0x000fe2000f8e023f */
[----:B-1----:R-:W-:Y:S01]  /*1aa0*/  IMAD.SHL.U32 R15, R0, 0x40, RZ ;  /* 0x00000040000f7824 */ /* 0x002fe200078e00ff */
[----:B------:R-:W-:Y:S01]  /*1ab0*/  UIMAD.WIDE.U32 UR14, UR13, UR4, URZ ;  /* 0x000000040d0e72a5 */ /* 0x000fe2000f8e003f */
[----:B------:R-:W-:Y:S01]  /*1ac0*/  IMAD R201, R8, c[0x0][0x2b8], R201 ;  /* 0x0000ae0008c97a24 */ /* 0x000fe200078e02c9 */
[----:B------:R-:W-:Y:S01]  /*1ad0*/  UIMAD UR7, UR13, UR5, UR7 ;  /* 0x000000050d0772a4 */ /* 0x000fe2000f8e0207 */
[----:B------:R-:W-:Y:S01]  /*1ae0*/  IMAD.U32 R77, RZ, RZ, UR11 ;  /* 0x0000000bff4d7e24 */ /* 0x000fe2000f8e00ff */
[----:B------:R-:W-:Y:S01]  /*1af0*/  LOP3.LUT R15, R15, 0x1c0, RZ, 0xc0, !PT ;  /* 0x000001c00f0f7812 */ /* 0x000fe200078ec0ff */
[----:B------:R-:W-:Y:S01]  /*1b00*/  IMAD.WIDE.U32 R12, R201, c[0x0][0x1e0], RZ ;  /* 0x00007800c90c7a25 */ /* 0x000fe200078e00ff */
[----:B------:R-:W-:Y:S01]  /*1b10*/  SHF.R.S32.HI R14, RZ, 0x1f, R201 ;  /* 0x0000001fff0e7819 */ /* 0x000fe200000114c9 */
[----:B------:R-:W-:Y:S01]  /*1b20*/  UIADD3 UR7, UR15, UR7, URZ ;  /* 0x000000070f077290 */ /* 0x000fe2000fffe03f */
[----:B------:R-:W-:Y:S01]  /*1b30*/  LOP3.LUT P3, RZ, R0, 0x2, RZ, 0xc0, !PT ;  /* 0x0000000200ff7812 */ /* 0x000fe2000786c0ff */
[----:B---3--:R-:W-:Y:S01]  /*1b40*/  IMAD.MOV.U32 R16, RZ, RZ, R12 ;  /* 0x000000ffff107224 */ /* 0x008fe200078e000c */
[----:B------:R-:W-:Y:S01]  /*1b50*/  SHF.R.S32.HI R12, RZ, 0x4, R7 ;  /* 0x00000004ff0c7819 */ /* 0x000fe20000011407 */
[C---:B------:R-:W-:Y:S01]  /*1b60*/  IMAD R8, R14.reuse, c[0x0][0x1e0], RZ ;  /* 0x000078000e087a24 */ /* 0x040fe200078e02ff */
[----:B------:R-:W-:Y:S01]  /*1b70*/  ULDC.64 UR4, c[0x0][0x210] ;  /* 0x0000840000047ab9 */ /* 0x000fe20000000a00 */
[----:B------:R-:W-:Y:S01]  /*1b80*/  IMAD R14, R14, c[0x0][0x208], RZ ;  /* 0x000082000e0e7a24 */ /* 0x000fe200078e02ff */
[----:B------:R-:W-:Y:S01]  /*1b90*/  LEA.HI R7, R7, R12, RZ, 0x1 ;  /* 0x0000000c07077211 */ /* 0x000fe200078f08ff */
[C---:B------:R-:W-:Y:S01]  /*1ba0*/  IMAD R8, R201.reuse, c[0x0][0x1e4], R8 ;  /* 0x00007900c9087a24 */ /* 0x040fe200078e0208 */
[----:B------:R-:W-:Y:S01]  /*1bb0*/  UIMAD UR6, UR6, UR4, URZ ;  /* 0x00000004060672a4 */ /* 0x000fe2000f8e023f */
[----:B--2---:R-:W-:Y:S01]  /*1bc0*/  IMAD.WIDE.U32 R18, R201, c[0x0][0x208], RZ ;  /* 0x00008200c9127a25 */ /* 0x004fe200078e00ff */
[----:B------:R-:W-:Y:S01]  /*1bd0*/  LOP3.LUT R7, R7, 0xfffffffe, RZ, 0xc0, !PT ;  /* 0xfffffffe07077812 */ /* 0x000fe200078ec0ff */
[----:B------:R-:W-:Y:S01]  /*1be0*/  UIMAD.WIDE.U32 UR22, UR13, UR4, URZ ;  /* 0x000000040d1672a5 */ /* 0x000fe2000f8e003f */
[----:B------:R-:W-:Y:S01]  /*1bf0*/  ISETP.GE.AND P5, PT, R210, c[0x0][0x1d4], PT ;  /* 0x00007500d2007a0c */ /* 0x000fe20003fa6270 */
[----:B------:R-:W-:Y:S01]  /*1c00*/  IMAD.IADD R17, R13, 0x1, R8 ;  /* 0x000000010d117824 */ /* 0x000fe200078e0208 */
[----:B------:R-:W-:Y:S01]  /*1c10*/  UIMAD UR6, UR13, UR5, UR6 ;  /* 0x000000050d0672a4 */ /* 0x000fe2000f8e0206 */
[C---:B----4-:R-:W-:Y:S01]  /*1c20*/  IMAD.SHL.U32 R10, R40.reuse, 0x8, RZ ;  /* 0x00000008280a7824 */ /* 0x050fe200078e00ff */
[----:B------:R-:W-:Y:S01]  /*1c30*/  IADD3 R40, -R40, UR10, -R77 ;  /* 0x0000000a28287c10 */ /* 0x000fe2000fffe94d */
[----:B------:R-:W-:Y:S01]  /*1c40*/  IMAD R13, R201, c[0x0][0x20c], R14 ;  /* 0x00008300c90d7a24 */ /* 0x000fe200078e020e */
[----:B------:R-:W-:Y:S01]  /*1c50*/  UIADD3 UR6, UR23, UR6, URZ ;  /* 0x0000000617067290 */ /* 0x000fe2000fffe03f */
[----:B------:R-:W-:Y:S01]  /*1c60*/  IMAD.IADD R7, R12, 0x1, -R7 ;  /* 0x000000010c077824 */ /* 0x000fe200078e0a07 */
[----:B------:R-:W-:Y:S01]  /*1c70*/  LOP3.LUT R10, R15, 0x8, R10, 0xf8, !PT ;  /* 0x000000080f0a7812 */ /* 0x000fe200078ef80a */
[----:B------:R-:W-:Y:S01]  /*1c80*/  IMAD.IADD R13, R19, 0x1, R13 ;  /* 0x00000001130d7824 */ /* 0x000fe200078e020d */
[----:B------:R-:W-:Y:S01]  /*1c90*/  SHF.R.U32.HI R15, RZ, 0x3, R15 ;  /* 0x00000003ff0f7819 */ /* 0x000fe2000001160f */
[----:B------:R-:W-:Y:S01]  /*1ca0*/  IMAD.MOV.U32 R12, RZ, RZ, R18 ;  /* 0x000000ffff0c7224 */ /* 0x000fe200078e0012 */
[----:B------:R-:W-:Y:S01]  /*1cb0*/  ISETP.GE.AND P1, PT, R40, 0x1, PT ;  /* 0x000000012800780c */ /* 0x000fe20003f26270 */
[----:B------:R-:W-:Y:S01]  /*1cc0*/  IMAD.SHL.U32 R76, R7, 0x8, RZ ;  /* 0x00000008074c7824 */ /* 0x000fe200078e00ff */
[----:B------:R-:W-:Y:S01]  /*1cd0*/  LOP3.LUT R10, R10, R15, RZ, 0x3c, !PT ;  /* 0x0000000f0a0a7212 */ /* 0x000fe200078e3cff */
[----:B------:R-:W-:Y:S01]  /*1ce0*/  IMAD.SHL.U32 R15, R9, 0x40, RZ ;  /* 0x00000040090f7824 */ /* 0x000fe200078e00ff */
[----:B------:R-:W-:Y:S01]  /*1cf0*/  ISETP.GE.AND P4, PT, R5, c[0x0][0x1d4], PT ;  /* 0x0000750005007a0c */ /* 0x000fe20003f86270 */
[----:B------:R-:W-:Y:S01]  /*1d00*/  IMAD.SHL.U32 R79, R6, 0x40, RZ ;  /* 0x00000040064f7824 */ /* 0x000fe200078e00ff */
[----:B------:R-:W-:Y:S01]  /*1d10*/  LEA.HI R82, R81, R78, RZ, 0x5 ;  /* 0x0000004e51527211 */ /* 0x000fe200078f28ff */
[----:B------:R-:W-:Y:S01]  /*1d20*/  IMAD R197, R7, 0x200, R10 ;  /* 0x0000020007c57824 */ /* 0x000fe200078e020a */
[----:B------:R-:W-:Y:S01]  /*1d30*/  LOP3.LUT R15, R15, 0x1c0, RZ, 0xc0, !PT ;  /* 0x000001c00f0f7812 */ /* 0x000fe200078ec0ff */
[----:B------:R-:W-:Y:S01]  /*1d40*/  UISETP.GT.AND UP2, UPT, UR25, UR9, UPT ;  /* 0x000000091900728c */ /* 0x000fe2000bf44270 */
[----:B------:R-:W-:Y:S01]  /*1d50*/  LOP3.LUT R79, R79, 0xfffffe00, RZ, 0xc0, !PT ;  /* 0xfffffe004f4f7812 */ /* 0x000fe200078ec0ff */
[----:B------:R-:W-:Y:S01]  /*1d60*/  IMAD.SHL.U32 R197, R197, 0x2, RZ ;  /* 0x00000002c5c57824 */ /* 0x000fe200078e00ff */
[----:B------:R-:W-:-:S02]  /*1d70*/  LOP3.LUT R76, R15, 0x8, R76, 0xf8, !PT ;  /* 0x000000080f4c7812 */ /* 0x000fc400078ef84c */
[----:B------:R-:W-:Y:S02]  /*1d80*/  SHF.R.U32.HI R15, RZ, 0x3, R15 ;  /* 0x00000003ff0f7819 */ /* 0x000fe4000001160f */
[----:B------:R-:W-:Y:S02]  /*1d90*/  IADD3 R196, R197, 0x6120, RZ ;  /* 0x00006120c5c47810 */ /* 0x000fe40007ffe0ff */
[----:B------:R-:W-:Y:S02]  /*1da0*/  LOP3.LUT R76, R76, R15, RZ, 0x3c, !PT ;  /* 0x0000000f4c4c7212 */ /* 0x000fe400078e3cff */
[----:B------:R-:W-:Y:S02]  /*1db0*/  SHF.R.S32.HI R80, RZ, 0x5, R82 ;  /* 0x00000005ff507819 */ /* 0x000fe40000011452 */
[----:B------:R-:W-:Y:S02]  /*1dc0*/  IADD3 R205, R199, 0x100, RZ ;  /* 0x00000100c7cd7810 */ /* 0x000fe40007ffe0ff */
[----:B------:R-:W-:-:S02]  /*1dd0*/  SHF.R.S32.HI R212, RZ, 0x1f, R209 ;  /* 0x0000001fffd47819 */ /* 0x000fc400000114d1 */
[----:B------:R-:W-:Y:S02]  /*1de0*/  SHF.R.S32.HI R211, RZ, 0x1f, R208 ;  /* 0x0000001fffd37819 */ /* 0x000fe400000114d0 */
[----:B-----5:R-:W-:Y:S01]  /*1df0*/  SHF.R.S32.HI R8, RZ, 0x1f, R200 ;  /* 0x0000001fff087819 */ /* 0x020fe200000114c8 */
[----:B------:R-:W-:-:S04]  /*1e00*/  IMAD.WIDE.U32 R16, R200, c[0x0][0x1f0], R16 ;  /* 0x00007c00c8107a25 */ /* 0x000fc800078e0010 */
[----:B------:R-:W-:Y:S01]  /*1e10*/  IMAD R11, R8, c[0x0][0x1f0], RZ ;  /* 0x00007c00080b7a24 */ /* 0x000fe200078e02ff */
[----:B------:R-:W-:-:S03]  /*1e20*/  IADD3 R16, P0, R16, UR14, RZ ;  /* 0x0000000e10107c10 */ /* 0x000fc6000ff1e0ff */
[----:B------:R-:W-:-:S05]  /*1e30*/  IMAD R11, R200, c[0x0][0x1f4], R11 ;  /* 0x00007d00c80b7a24 */ /* 0x000fca00078e020b */
[----:B------:R-:W-:Y:S02]  /*1e40*/  IADD3.X R11, R17, UR7, R11, P0, !PT ;  /* 0x00000007110b7c10 */ /* 0x000fe400087fe40b */
[----:B------:R-:W-:-:S04]  /*1e50*/  LEA R17, P0, R16, c[0x0][0x1c8], 0x1 ;  /* 0x0000720010117a11 */ /* 0x000fc800078008ff */
[----:B------:R-:W-:Y:S01]  /*1e60*/  LEA.HI.X R16, R16, c[0x0][0x1cc], R11, 0x1, P0 ;  /* 0x0000730010107a11 */ /* 0x000fe200000f0c0b */
[----:B------:R-:W-:Y:S01]  /*1e70*/  IMAD R11, R8, c[0x0][0x218], RZ ;  /* 0x00008600080b7a24 */ /* 0x000fe200078e02ff */
[----:B------:R-:W-:Y:S01]  /*1e80*/  SHFL.IDX PT, R10, R17, 0x1, 0x181f ;  /* 0x00381f00110a7f89 */ /* 0x000fe200000e0000 */
[----:B------:R-:W-:-:S03]  /*1e90*/  IMAD.WIDE.U32 R8, R200, c[0x0][0x218], R12 ;  /* 0x00008600c8087a25 */ /* 0x000fc600078e000c */
[----:B------:R-:W-:Y:S01]  /*1ea0*/  SHFL.IDX PT, R12, R17, RZ, 0x181f ;  /* 0x00181fff110c7589 */ /* 0x000fe200000e0000 */
[----:B------:R-:W-:Y:S01]  /*1eb0*/  IMAD R7, R200, c[0x0][0x21c], R11 ;  /* 0x00008700c8077a24 */ /* 0x000fe200078e020b */
[----:B------:R-:W-:Y:S02]  /*1ec0*/  IADD3 R8, P0, R8, UR22, RZ ;  /* 0x0000001608087c10 */ /* 0x000fe4000ff1e0ff */
[----:B------:R-:W1:Y:S02]  /*1ed0*/  SHFL.IDX PT, R13, R16, RZ, 0x181f ;  /* 0x00181fff100d7589 */ /* 0x000e6400000e0000 */
[----:B------:R-:W-:Y:S02]  /*1ee0*/  IADD3.X R7, R9, UR6, R7, P0, !PT ;  /* 0x0000000609077c10 */ /* 0x000fe400087fe407 */
[----:B------:R2:W3:Y:S01]  /*1ef0*/  SHFL.IDX PT, R11, R16, 0x1, 0x181f ;  /* 0x00381f00100b7f89 */ /* 0x0004e200000e0000 */
[----:B------:R-:W-:Y:S02]  /*1f00*/  LEA R14, P0, R8, c[0x0][0x1f8], 0x1 ;  /* 0x00007e00080e7a11 */ /* 0x000fe400078008ff */
[----:B------:R-:W-:-:S02]  /*1f10*/  IADD3 R9, R197, 0x6100, RZ ;  /* 0x00006100c5097810 */ /* 0x000fc40007ffe0ff */
[----:B------:R-:W-:Y:S01]  /*1f20*/  LEA.HI.X R7, R8, c[0x0][0x1fc], R7, 0x1, P0 ;  /* 0x00007f0008077a11 */ /* 0x000fe200000f0c07 */
[----:B------:R-:W-:Y:S01]  /*1f30*/  SHFL.IDX PT, R44, R14, RZ, 0x181f ;  /* 0x00181fff0e2c7589 */ /* 0x000fe200000e0000 */
[----:B------:R-:W-:Y:S02]  /*1f40*/  ISETP.GT.AND P0, PT, R40, 0x20, PT ;  /* 0x000000202800780c */ /* 0x000fe40003f04270 */
[----:B------:R-:W-:Y:S01]  /*1f50*/  @P3 IADD3 R196, R9, -0x20, RZ ;  /* 0xffffffe009c43810 */ /* 0x000fe20007ffe0ff */
[----:B------:R4:W5:Y:S01]  /*1f60*/  SHFL.IDX PT, R68, R14, 0x1, 0x181f ;  /* 0x00381f000e447f89 */ /* 0x00096200000e0000 */
[----:B------:R-:W-:Y:S02]  /*1f70*/  ISETP.GE.AND P3, PT, R4, c[0x0][0x1d4], PT ;  /* 0x0000750004007a0c */ /* 0x000fe40003f66270 */
[----:B------:R-:W-:Y:S01]  /*1f80*/  IADD3 R187, R196, 0x800, RZ ;  /* 0x00000800c4bb7810 */ /* 0x000fe20007ffe0ff */
[----:B------:R-:W-:Y:S01]  /*1f90*/  SHFL.IDX PT, R9, R7, RZ, 0x181f ;  /* 0x00181fff07097589 */ /* 0x000fe200000e0000 */
[----:B------:R-:W-:-:S02]  /*1fa0*/  SEL R213, RZ, 0x10, P3 ;  /* 0x00000010ffd57807 */ /* 0x000fc40001800000 */
[C---:B------:R-:W-:Y:S01]  /*1fb0*/  IADD3 R186, R196.reuse, 0x1000, RZ ;  /* 0x00001000c4ba7810 */ /* 0x040fe20007ffe0ff */
[----:B------:R5:W5:Y:S01]  /*1fc0*/  SHFL.IDX PT, R8, R7, 0x1, 0x181f ;  /* 0x00381f0007087f89 */ /* 0x000b6200000e0000 */
[----:B------:R-:W-:Y:S01]  /*1fd0*/  IADD3 R185, R196, 0x1800, RZ ;  /* 0x00001800c4b97810 */ /* 0x000fe20007ffe0ff */
[--C-:B-1----:R-:W-:Y:S01]  /*1fe0*/  @P1 IMAD.WIDE R18, R210, 0x2, R12.reuse ;  /* 0x00000002d2121825 */ /* 0x102fe200078e020c */
[C---:B------:R-:W-:Y:S02]  /*1ff0*/  IADD3 R183, R196.reuse, 0x2000, RZ ;  /* 0x00002000c4b77810 */ /* 0x040fe40007ffe0ff */
[C---:B------:R-:W-:Y:S01]  /*2000*/  IADD3 R182, R196.reuse, 0x2800, RZ ;  /* 0x00002800c4b67810 */ /* 0x040fe20007ffe0ff */
[--C-:B--2---:R-:W-:Y:S01]  /*2010*/  @P1 IMAD.WIDE R16, R209, 0x2, R12.reuse ;  /* 0x00000002d1101825 */ /* 0x104fe200078e020c */
[----:B------:R1:W-:Y:S01]  /*2020*/  @P1 LDGSTS.E.BYPASS.LTC128B.128 [R199+0x6100], [R18.64], !P5 ;  /* 0x0610000012c71fae */ /* 0x0003e2000e901d52 */
[----:B------:R-:W-:Y:S02]  /*2030*/  IADD3 R181, R196, 0x3000, RZ ;  /* 0x00003000c4b57810 */ /* 0x000fe40007ffe0ff */
[----:B------:R-:W-:Y:S01]  /*2040*/  @P1 IMAD.WIDE R12, R208, 0x2, R12 ;  /* 0x00000002d00c1825 */ /* 0x000fe200078e020c */
[----:B------:R2:W-:Y:S01]  /*2050*/  @P1 LDGSTS.E.BYPASS.LTC128B.128 [R199+0x8100], [R16.64], !P4 ;  /* 0x0810000010c71fae */ /* 0x0005e2000e101d52 */
[----:B------:R-:W-:-:S02]  /*2060*/  IADD3 R180, R196, 0x3800, RZ ;  /* 0x00003800c4b47810 */ /* 0x000fc40007ffe0ff */
[--C-:B---3--:R-:W-:Y:S01]  /*2070*/  @P0 IMAD.WIDE R20, R210, 0x2, R10.reuse ;  /* 0x00000002d2140825 */ /* 0x108fe200078e020a */
[----:B------:R3:W-:Y:S01]  /*2080*/  @P1 LDGSTS.E.BYPASS.LTC128B.128 [R199+0xa100], [R12.64], !P3 ;  /* 0x0a1000000cc71fae */ /* 0x0007e2000d901d52 */
[C---:B------:R-:W-:Y:S02]  /*2090*/  IADD3 R179, R196.reuse, 0x4000, RZ ;  /* 0x00004000c4b37810 */ /* 0x040fe40007ffe0ff */
[--C-:B------:R-:W-:Y:S01]  /*20a0*/  @P0 IMAD.WIDE R22, R209, 0x2, R10.reuse ;  /* 0x00000002d1160825 */ /* 0x100fe200078e020a */
[----:B------:R1:W-:Y:S01]  /*20b0*/  @P0 LDGSTS.E.BYPASS.LTC128B.128 [R199+0x7100], [R20.64], !P5 ;  /* 0x0710000014c70fae */ /* 0x0003e2000e901d52 */
[----:B------:R-:W-:Y:S02]  /*20c0*/  IADD3 R178, R196, 0x4800, RZ ;  /* 0x00004800c4b27810 */ /* 0x000fe40007ffe0ff */
[----:B----4-:R-:W-:Y:S01]  /*20d0*/  @P0 IMAD.WIDE R14, R208, 0x2, R10 ;  /* 0x00000002d00e0825 */ /* 0x010fe200078e020a */
[----:B------:R4:W-:Y:S01]  /*20e0*/  @P0 LDGSTS.E.BYPASS.LTC128B.128 [R199+0x9100], [R22.64], !P4 ;  /* 0x0910000016c70fae */ /* 0x0009e2000e101d52 */
[----:B------:R-:W-:-:S02]  /*20f0*/  IADD3 R177, R196, 0x5000, RZ ;  /* 0x00005000c4b17810 */ /* 0x000fc40007ffe0ff */
[----:B-----5:R-:W-:Y:S01]  /*2100*/  IMAD.WIDE R6, R210, 0x2, RZ ;  /* 0x00000002d2067825 */ /* 0x020fe200078e02ff */
[----:B------:R5:W-:Y:S01]  /*2110*/  @P0 LDGSTS.E.BYPASS.LTC128B.128 [R199+0xb100], [R14.64], !P3 ;  /* 0x0b1000000ec70fae */ /* 0x000be2000d901d52 */
[----:B------:R-:W-:Y:S02]  /*2120*/  IADD3 R176, R196, 0x5800, RZ ;  /* 0x00005800c4b07810 */ /* 0x000fe40007ffe0ff */
[----:B------:R-:W-:Y:S01]  /*2130*/  IMAD R11, R80, 0x400, R79 ;  /* 0x00000400500b7824 */ /* 0x000fe200078e024f */
[----:B------:R-:W0:Y:S01]  /*2140*/  LDGDEPBAR ;  /* 0x00000000000079af */ /* 0x000e220000000000 */
[----:B------:R-:W-:Y:S02]  /*2150*/  IADD3 R42, P1, R6, R68, RZ ;  /* 0x00000044062a7210 */ /* 0x000fe40007f3e0ff */
[----:B------:R-:W-:-:S03]  /*2160*/  IMAD.IADD R198, R76, 0x1, R11 ;  /* 0x000000014cc67824 */ /* 0x000fc600078e020b */
[----:B------:R-:W-:Y:S02]  /*2170*/  IMAD.X R43, R7, 0x1, R8, P1 ;  /* 0x00000001072b7824 */ /* 0x000fe400008e0608 */
[----:B--2---:R-:W-:Y:S01]  /*2180*/  IMAD.WIDE R16, R209, 0x2, RZ ;  /* 0x00000002d1107825 */ /* 0x004fe200078e02ff */
[----:B---3--:R-:W-:-:S03]  /*2190*/  IADD3 R12, P0, R44, R6, RZ ;  /* 0x000000062c0c7210 */ /* 0x008fc60007f1e0ff */
[----:B------:R-:W-:Y:S01]  /*21a0*/  IMAD.SHL.U32 R198, R198, 0x2, RZ ;  /* 0x00000002c6c67824 */ /* 0x000fe200078e00ff */
[----:B------:R-:W-:Y:S01]  /*21b0*/  IADD3 R6, P6, R44, R16, RZ ;  /* 0x000000102c067210 */ /* 0x000fe20007fde0ff */
[C---:B------:R-:W-:Y:S01]  /*21c0*/  IMAD.X R13, R9.reuse, 0x1, R7, P0 ;  /* 0x00000001090d7824 */ /* 0x040fe200000e0607 */
[----:B------:R-:W-:Y:S01]  /*21d0*/  IADD3 R70, P0, R16, R68, RZ ;  /* 0x0000004410467210 */ /* 0x000fe20007f1e0ff */
[----:B------:R-:W-:Y:S02]  /*21e0*/  IMAD R194, R2, 0x2, R198 ;  /* 0x0000000202c27824 */ /* 0x000fe400078e02c6 */
[----:B------:R-:W-:Y:S01]  /*21f0*/  IMAD.X R7, R9, 0x1, R17, P6 ;  /* 0x0000000109077824 */ /* 0x000fe200030e0611 */
[----:B------:R-:W-:Y:S01]  /*2200*/  ISETP.GE.AND P6, PT, R5, c[0x0][0x1d4], PT ;  /* 0x0000750005007a0c */ /* 0x000fe20003fc6270 */
[----:B------:R-:W-:Y:S02]  /*2210*/  IMAD.X R71, R17, 0x1, R8, P0 ;  /* 0x0000000111477824 */ /* 0x000fe400000e0608 */
[----:B-----5:R-:W-:Y:S01]  /*2220*/  IMAD.WIDE R14, R208, 0x2, RZ ;  /* 0x00000002d00e7825 */ /* 0x020fe200078e02ff */
[----:B------:R-:W-:-:S04]  /*2230*/  DEPBAR.LE SB0, 0x1 ;  /* 0x000080400000791a */ /* 0x000fc80000000000 */
[----:B------:R-:W-:-:S04]  /*2240*/  DEPBAR.LE SB0, 0x0 ;  /* 0x000080000000791a */ /* 0x000fc80000000000 */
[----:B------:R-:W-:Y:S01]  /*2250*/  BAR.SYNC.DEFER_BLOCKING 0x0 ;  /* 0x0000000000007b1d */ /* 0x000fe20000010000 */
[----:B------:R-:W-:Y:S01]  /*2260*/  IADD3 R44, P1, R44, R14, RZ ;  /* 0x0000000e2c2c7210 */ /* 0x000fe20007f3e0ff */
[C---:B------:R-:W-:Y:S01]  /*2270*/  IMAD R193, R3.reuse, 0x2, R198 ;  /* 0x0000000203c17824 */ /* 0x040fe200078e02c6 */
[----:B------:R-:W-:Y:S01]  /*2280*/  IADD3 R68, P0, R14, R68, RZ ;  /* 0x000000440e447210 */ /* 0x000fe20007f1e0ff */
[----:B------:R-:W-:Y:S02]  /*2290*/  IMAD R191, R3, 0x2, R194 ;  /* 0x0000000203bf7824 */ /* 0x000fe400078e02c2 */
[----:B------:R-:W-:Y:S01]  /*22a0*/  IMAD.X R45, R9, 0x1, R15, P1 ;  /* 0x00000001092d7824 */ /* 0x000fe200008e060f */
[----:B------:R-:W-:Y:S01]  /*22b0*/  ISETP.GE.AND P1, PT, R210, c[0x0][0x1d4], PT ;  /* 0x00007500d2007a0c */ /* 0x000fe20003f26270 */
[----:B------:R-:W-:-:S03]  /*22c0*/  IMAD.X R69, R15, 0x1, R8, P0 ;  /* 0x000000010f457824 */ /* 0x000fc600000e0608 */
[----:B------:R-:W-:Y:S02]  /*22d0*/  ISETP.LT.OR P0, PT, R40, 0x1, P1 ;  /* 0x000000012800780c */ /* 0x000fe40000f01670 */
[----:B------:R-:W-:Y:S01]  /*22e0*/  ISETP.GE.AND P1, PT, R4, c[0x0][0x1d4], PT ;  /* 0x0000750004007a0c */ /* 0x000fe20003f26270 */
[----:B------:R-:W-:Y:S04]  /*22f0*/  LDSM.16.M88.4 R72, [R198+0xc100] ;  /* 0x00c10000c648783b */ /* 0x000fe80000000200 */
[----:B------:R-:W2:Y:S04]  /*2300*/  LDSM.16.M88.4 R24, [R197+0x6100] ;  /* 0x00610000c518783b */ /* 0x000ea80000000200 */
[----:B------:R-:W-:Y:S04]  /*2310*/  LDSM.16.M88.4 R52, [R194+0xc100] ;  /* 0x00c10000c234783b */ /* 0x000fe80000000200 */
[----:B-1----:R-:W4:Y:S04]  /*2320*/  LDSM.16.M88.4 R16, [R197+0x6900] ;  /* 0x00690000c510783b */ /* 0x002f280000000200 */
[----:B------:R-:W1:Y:S04]  /*2330*/  LDSM.16.M88.4 R8, [R197+0x7100] ;  /* 0x00710000c508783b */ /* 0x000e680000000200 */
[----:B------:R-:W3:Y:S04]  /*2340*/  LDSM.16.M88.4 R36, [R197+0x7900] ;  /* 0x00790000c524783b */ /* 0x000ee80000000200 */
[----:B------:R-:W5:Y:S04]  /*2350*/  LDSM.16.M88.4 R32, [R196] ;  /* 0x00000000c420783b */ /* 0x000f680000000200 */
[----:B------:R-:W-:Y:S04]  /*2360*/  LDSM.16.M88.4 R64, [R196+0x800] ;  /* 0x00080000c440783b */ /* 0x000fe80000000200 */
[----:B------:R-:W3:Y:S04]  /*2370*/  LDSM.16.M88.4 R60, [R196+0x1000] ;  /* 0x00100000c43c783b */ /* 0x000ee80000000200 */
[----:B------:R-:W3:Y:S04]  /*2380*/  LDSM.16.M88.4 R56, [R196+0x1800] ;  /* 0x00180000c438783b */ /* 0x000ee80000000200 */
[----:B------:R-:W-:Y:S01]  /*2390*/  @!PT LDS RZ, [RZ] ;  /* 0x00000000fffff984 */ /* 0x000fe20000000800 */
[----:B------:R-:W-:Y:S01]  /*23a0*/  @!PT LDS RZ, [RZ] ;  /* 0x00000000fffff984 */ /* 0x000fe20000000800 */
[----:B------:R-:W-:Y:S01]  /*23b0*/  @!PT LDS RZ, [RZ] ;  /* 0x00000000fffff984 */ /* 0x000fe20000000800 */
[----:B------:R1:W-:Y:S01]  /*23c0*/  LDGSTS.E.BYPASS.LTC128B.128 [R199+0x100], [R12.64], !P0 ;  /* 0x001000000cc77fae */ /* 0x0003e2000c101d52 */
[----:B------:R-:W-:-:S02]  /*23d0*/  ISETP.LT.OR P0, PT, R40, 0x1, P6 ;  /* 0x000000012800780c */ /* 0x000fc40003701670 */
[C---:B------:R-:W-:Y:S01]  /*23e0*/  ISETP.LT.OR P6, PT, R40.reuse, 0x21, P6 ;  /* 0x000000212800780c */ /* 0x040fe200037c1670 */
[C---:B--2---:R-:W-:Y:S08]  /*23f0*/  HMMA.16816.F32 R28, R72.reuse, R24, RZ ;  /* 0x00000018481c723c */ /* 0x044ff000000018ff */
[----:B------:R-:W-:Y:S02]  /*2400*/  HMMA.16816.F32 R24, R72, R26, RZ ;  /* 0x0000001a4818723c */ /* 0x000fe400000018ff */
[----:B------:R3:W-:Y:S01]  /*2410*/  LDGSTS.E.BYPASS.LTC128B.128 [R199+0x2100], [R6.64], !P0 ;  /* 0x0210000006c77fae */ /* 0x0007e2000c101d52 */
[----:B------:R-:W-:-:S02]  /*2420*/  ISETP.LT.OR P0, PT, R40, 0x1, P1 ;  /* 0x000000012800780c */ /* 0x000fc40000f01670 */
[----:B------:R-:W-:-:S03]  /*2430*/  ISETP.LT.OR P1, PT, R40, 0x21, P1 ;  /* 0x000000212800780c */ /* 0x000fc60000f21670 */
[C---:B----4-:R-:W-:Y:S08]  /*2440*/  HMMA.16816.F32 R20, R72.reuse, R16, RZ ;  /* 0x000000104814723c */ /* 0x050ff000000018ff */
[----:B------:R2:W-:Y:S01]  /*2450*/  LDGSTS.E.BYPASS.LTC128B.128 [R199+0x4100], [R44.64], !P0 ;  /* 0x041000002cc77fae */ /* 0x0005e2000c101d52 */
[----:B------:R-:W-:Y:S01]  /*2460*/  ISETP.GE.AND P0, PT, R210, c[0x0][0x1d4], PT ;  /* 0x00007500d2007a0c */ /* 0x000fe20003f06270 */
[----:B-1----:R-:W-:Y:S03]  /*2470*/  HMMA.16816.F32 R12, R72, R8, RZ ;  /* 0x00000008480c723c */ /* 0x002fe600000018ff */
[----:B------:R-:W-:-:S05]  /*2480*/  ISETP.LT.OR P0, PT, R40, 0x21, P0 ;  /* 0x000000212800780c */ /* 0x000fca0000701670 */
[C---:B------:R-:W-:Y:S08]  /*2490*/  HMMA.16816.F32 R16, R72.reuse, R18, RZ ;  /* 0x000000124810723c */ /* 0x040ff000000018ff */
[----:B------:R1:W-:Y:S01]  /*24a0*/  LDGSTS.E.BYPASS.LTC128B.128 [R199+0x1100], [R42.64], !P0 ;  /* 0x011000002ac77fae */ /* 0x0003e2000c101d52 */
[----:B------:R-:W-:Y:S01]  /*24b0*/  LOP3.LUT P0, RZ, R0, 0x4, RZ, 0xc0, !PT ;  /* 0x0000000400ff7812 */ /* 0x000fe2000780c0ff */
[----:B------:R-:W-:Y:S01]  /*24c0*/  IMAD.MOV.U32 R0, RZ, RZ, 0x40 ;  /* 0x00000040ff007424 */ /* 0x000fe200078e00ff */
[----:B------:R-:W-:Y:S01]  /*24d0*/  HMMA.16816.F32 R8, R72, R10, RZ ;  /* 0x0000000a4808723c */ /* 0x000fe200000018ff */
[----:B------:R4:W-:Y:S03]  /*24e0*/  LDGSTS.E.BYPASS.LTC128B.128 [R199+0x3100], [R70.64], !P6 ;  /* 0x0310000046c77fae */ /* 0x0009e6000f101d52 */
[----:B------:R-:W-:Y:S01]  /*24f0*/  SEL R0, R0, 0xffffffc0, !P0 ;  /* 0xffffffc000007807 */ /* 0x000fe20004000000 */
[----:B------:R4:W-:Y:S01]  /*2500*/  LDGSTS.E.BYPASS.LTC128B.128 [R199+0x5100], [R68.64], !P1 ;  /* 0x0510000044c77fae */ /* 0x0009e2000c901d52 */
[----:B------:R-:W-:-:S02]  /*2510*/  PLOP3.LUT P0, PT, PT, PT, UP2, 0x40, 0x0 ;  /* 0x000000000000781c */ /* 0x000fc40003f0e828 */
[C---:B---3--:R-:W-:Y:S01]  /*2520*/  HMMA.16816.F32 R4, R72.reuse, R36, RZ ;  /* 0x000000244804723c */ /* 0x048fe200000018ff */
[----:B------:R-:W-:Y:S01]  /*2530*/  IMAD.IADD R192, R197, 0x1, R0 ;  /* 0x00000001c5c07824 */ /* 0x000fe200078e0200 */
[----:B------:R-:W-:Y:S01]  /*2540*/  LDSM.16.M88.4 R48, [R193+0xc100] ;  /* 0x00c10000c130783b */ /* 0x000fe20000000200 */
[----:B------:R-:W-:Y:S01]  /*2550*/  IMAD.IADD R184, R0, 0x1, R196 ;  /* 0x0000000100b87824 */ /* 0x000fe200078e02c4 */
[----:B------:R-:W-:Y:S02]  /*2560*/  ISETP.GT.AND P1, PT, R202, 0x3f, PT ;  /* 0x0000003fca00780c */ /* 0x000fe40003f24270 */
[----:B--2---:R-:W-:Y:S02]  /*2570*/  LDSM.16.M88.4 R44, [R192+0x6100] ;  /* 0x00610000c02c783b */ /* 0x004fe40000000200 */
[----:B------:R-:W-:Y:S02]  /*2580*/  HMMA.16816.F32 R72, R72, R38, RZ ;  /* 0x000000264848723c */ /* 0x000fe400000018ff */
[----:B------:R-:W2:Y:S04]  /*2590*/  LDSM.16.M88.4 R36, [R192+0x7100] ;  /* 0x00710000c024783b */ /* 0x000ea80000000200 */
[----:B------:R-:W0:Y:S02]  /*25a0*/  LDGDEPBAR ;  /* 0x00000000000079af */ /* 0x000e240000000000 */
[C---:B-----5:R-:W-:Y:S02]  /*25b0*/  HMMA.16816.F32 R28, R52.reuse, R32, R28 ;  /* 0x00000020341c723c */ /* 0x060fe4000000181c */
[----:B-1----:R-:W1:Y:S06]  /*25c0*/  LDSM.16.M88.4 R40, [R192+0x6900] ;  /* 0x00690000c028783b */ /* 0x002e6c0000000200 */
[C---:B------:R-:W-:Y:S01]  /*25d0*/  HMMA.16816.F32 R24, R52.reuse, R34, R24 ;  /* 0x000000223418723c */ /* 0x040fe20000001818 */
[----:B------:R-:W3:Y:S04]  /*25e0*/  LDSM.16.M88.4 R32, [R192+0x7900] ;  /* 0x00790000c020783b */ /* 0x000ee80000000200 */
[----:B----4-:R-:W-:Y:S03]  /*25f0*/  LDSM.16.M88.4 R68, [R191+0xc100] ;  /* 0x00c10000bf44783b */ /* 0x010fe60000000200 */
[C---:B------:R-:W-:Y:S08]  /*2600*/  HMMA.16816.F32 R12, R52.reuse, R60, R12 ;  /* 0x0000003c340c723c */ /* 0x040ff0000000180c */
[C---:B------:R-:W-:Y:S08]  /*2610*/  HMMA.16816.F32 R20, R52.reuse, R64, R20 ;  /* 0x000000403414723c */ /* 0x040ff00000001814 */
[C---:B------:R-:W-:Y:S01]  /*2620*/  HMMA.16816.F32 R16, R52.reuse, R66, R16 ;  /* 0x000000423410723c */ /* 0x040fe20000001810 */
[----:B------:R-:W-:Y:S07]  /*2630*/  LDSM.16.M88.4 R64, [R184] ;  /* 0x00000000b840783b */ /* 0x000fee0000000200 */
[C---:B------:R-:W-:Y:S01]  /*2640*/  HMMA.16816.F32 R8, R52.reuse, R62, R8 ;  /* 0x0000003e3408723c */ /* 0x040fe20000001808 */
[----:B------:R-:W-:Y:S07]  /*2650*/  LDSM.16.M88.4 R60, [R184+0x800] ;  /* 0x00080000b83c783b */ /* 0x000fee0000000200 */
[C---:B------:R-:W-:Y:S08]  /*2660*/  HMMA.16816.F32 R4, R52.reuse, R56, R4 ;  /* 0x000000383404723c */ /* 0x040ff00000001804 */
[----:B------:R-:W-:Y:S01]  /*2670*/  HMMA.16816.F32 R72, R52, R58, R72 ;  /* 0x0000003a3448723c */ /* 0x000fe20000001848 */
[----:B------:R-:W4:Y:S04]  /*2680*/  LDSM.16.M88.4 R56, [R184+0x1000] ;  /* 0x00100000b838783b */ /* 0x000f280000000200 */
[----:B------:R-:W5:Y:S03]  /*2690*/  LDSM.16.M88.4 R52, [R184+0x1800] ;  /* 0x00180000b834783b */ /* 0x000f660000000200 */
[C---:B--2---:R-:W-:Y:S08]  /*26a0*/  HMMA.16816.F32 R12, R48.reuse, R36, R12 ;  /* 0x00000024300c723c */ /* 0x044ff0000000180c */
[C---:B------:R-:W-:Y:S08]  /*26b0*/  HMMA.16816.F32 R28, R48.reuse, R44, R28 ;  /* 0x0000002c301c723c */ /* 0x040ff0000000181c */
[C---:B------:R-:W-:Y:S01]  /*26c0*/  HMMA.16816.F32 R24, R48.reuse, R46, R24 ;  /* 0x0000002e3018723c */ /* 0x040fe20000001818 */
[----:B------:R-:W-:Y:S07]  /*26d0*/  LDSM.16.M88.4 R44, [R197+0x8100] ;  /* 0x00810000c52c783b */ /* 0x000fee0000000200 */
[C---:B-1----:R-:W-:Y:S08]  /*26e0*/  HMMA.16816.F32 R20, R48.reuse, R40, R20 ;  /* 0x000000283014723c */ /* 0x042ff00000001814 */
[C---:B------:R-:W-:Y:S01]  /*26f0*/  HMMA.16816.F32 R16, R48.reuse, R42, R16 ;  /* 0x0000002a3010723c */ /* 0x040fe20000001810 */
[----:B------:R-:W-:Y:S07]  /*2700*/  LDSM.16.M88.4 R40, [R197+0x8900] ;  /* 0x00890000c528783b */ /* 0x000fee0000000200 */
[C---:B------:R-:W-:Y:S01]  /*2710*/  HMMA.16816.F32 R8, R48.reuse, R38, R8 ;  /* 0x000000263008723c */ /* 0x040fe20000001808 */
[----:B------:R-:W-:Y:S07]  /*2720*/  LDSM.16.M88.4 R36, [R197+0x9100] ;  /* 0x00910000c524783b */ /* 0x000fee0000000200 */
[C---:B---3--:R-:W-:Y:S08]  /*2730*/  HMMA.16816.F32 R4, R48.reuse, R32, R4 ;  /* 0x000000203004723c */ /* 0x048ff00000001804 */
[----:B------:R-:W-:Y:S01]  /*2740*/  HMMA.16816.F32 R72, R48, R34, R72 ;  /* 0x000000223048723c */ /* 0x000fe20000001848 */
[----:B------:R-:W1:Y:S04]  /*2750*/  LDSM.16.M88.4 R48, [R198+0x10100] ;  /* 0x01010000c630783b */ /* 0x000e680000000200 */
[----:B------:R-:W2:Y:S03]  /*2760*/  LDSM.16.M88.4 R32, [R197+0x9900] ;  /* 0x00990000c520783b */ /* 0x000ea60000000200 */
[C---:B----4-:R-:W-:Y:S08]  /*2770*/  HMMA.16816.F32 R12, R68.reuse, R56, R12 ;  /* 0x00000038440c723c */ /* 0x050ff0000000180c */
[C---:B------:R-:W-:Y:S08]  /*2780*/  HMMA.16816.F32 R28, R68.reuse, R64, R28 ;  /* 0x00000040441c723c */ /* 0x040ff0000000181c */
[C---:B------:R-:W-:Y:S01]  /*2790*/  HMMA.16816.F32 R24, R68.reuse, R66, R24 ;  /* 0x000000424418723c */ /* 0x040fe20000001818 */
[----:B------:R-:W-:Y:S07]  /*27a0*/  LDSM.16.M88.4 R64, [R196+0x2000] ;  /* 0x00200000c440783b */ /* 0x000fee0000000200 */
[C---:B------:R-:W-:Y:S08]  /*27b0*/  HMMA.16816.F32 R20, R68.reuse, R60, R20 ;  /* 0x0000003c4414723c */ /* 0x040ff00000001814 */
[C---:B------:R-:W-:Y:S01]  /*27c0*/  HMMA.16816.F32 R16, R68.reuse, R62, R16 ;  /* 0x0000003e4410723c */ /* 0x040fe20000001810 */
[----:B------:R-:W-:Y:S07]  /*27d0*/  LDSM.16.M88.4 R60, [R196+0x2800] ;  /* 0x00280000c43c783b */ /* 0x000fee0000000200 */
[C---:B------:R-:W-:Y:S01]  /*27e0*/  HMMA.16816.F32 R8, R68.reuse, R58, R8 ;  /* 0x0000003a4408723c */ /* 0x040fe20000001808 */
[----:B------:R-:W-:Y:S07]  /*27f0*/  LDSM.16.M88.4 R56, [R196+0x3000] ;  /* 0x00300000c438783b */ /* 0x000fee0000000200 */
[C---:B-----5:R-:W-:Y:S08]  /*2800*/  HMMA.16816.F32 R4, R68.reuse, R52, R4 ;  /* 0x000000344404723c */ /* 0x060ff00000001804 */
[----:B------:R-:W-:Y:S01]  /*2810*/  HMMA.16816.F32 R72, R68, R54, R72 ;  /* 0x000000364448723c */ /* 0x000fe20000001848 */
[----:B------:R-:W3:Y:S04]  /*2820*/  LDSM.16.M88.4 R68, [R194+0x10100] ;  /* 0x01010000c244783b */ /* 0x000ee80000000200 */
[----:B------:R-:W4:Y:S03]  /*2830*/  LDSM.16.M88.4 R52, [R196+0x3800] ;  /* 0x00380000c434783b */ /* 0x000f260000000200 */
[C---:B-1----:R-:W-:Y:S08]  /*2840*/  HMMA.16816.F32 R12, R48.reuse, R36, R12 ;  /* 0x00000024300c723c */ /* 0x042ff0000000180c */
        /* <DEDUP_REMOVED lines=8> */
[C---:B--2---:R-:W-:Y:S08]  /*28d0*/  HMMA.16816.F32 R4, R48.reuse, R32, R4 ;  /* 0x000000203004723c */ /* 0x044ff00000001804 */
[----:B------:R-:W-:Y:S01]  /*28e0*/  HMMA.16816.F32 R72, R48, R34, R72 ;  /* 0x000000223048723c */ /* 0x000fe20000001848 */
[----:B------:R-:W1:Y:S04]  /*28f0*/  LDSM.16.M88.4 R48, [R193+0x10100] ;  /* 0x01010000c130783b */ /* 0x000e680000000200 */
[----:B------:R-:W2:Y:S03]  /*2900*/  LDSM.16.M88.4 R32, [R192+0x9900] ;  /* 0x00990000c020783b */ /* 0x000ea60000000200 */
[C---:B---3--:R-:W-:Y:S08]  /*2910*/  HMMA.16816.F32 R12, R68.reuse, R56, R12 ;  /* 0x00000038440c723c */ /* 0x048ff0000000180c */
        /* <DEDUP_REMOVED lines=8> */
[C---:B----4-:R-:W-:Y:S08]  /*29a0*/  HMMA.16816.F32 R4, R68.reuse, R52, R4 ;  /* 0x000000344404723c */ /* 0x050ff00000001804 */
        /* <DEDUP_REMOVED lines=54> */
[----:B------:R-:W4:Y:S01]  /*2d10*/  LDSM.16.M88.4 R52, [R184+0x5800] ;  /* 0x00580000b834783b */ /* 0x000f220000000200 */
        /* <DEDUP_REMOVED lines=14> */
[C---:B------:R-:W-:Y:S07]  /*2e00*/  HMMA.16816.F32 R56, R68.reuse, R58, R8 ;  /* 0x0000003a4438723c */ /* 0x040fee0000001808 */
[----:B------:R-:W-:Y:S01]  /*2e10*/  SHF.R.S32.HI R9, RZ, 0x1f, R210 ;  /* 0x0000001fff097819 */ /* 0x000fe200000114d2 */
[C---:B----4-:R-:W-:Y:S08]  /*2e20*/  HMMA.16816.F32 R32, R68.reuse, R52, R4 ;  /* 0x000000344420723c */ /* 0x050ff00000001804 */
[----:B------:R-:W-:Y:S01]  /*2e30*/  HMMA.16816.F32 R72, R68, R54, R72 ;  /* 0x000000364448723c */ /* 0x000fe20000001848 */
[----:B------:R-:W-:Y:S06]  /*2e40*/  BAR.SYNC.DEFER_BLOCKING 0x0 ;  /* 0x0000000000007b1d */ /* 0x000fec0000010000 */
[----:B------:R-:W-:Y:S05]  /*2e50*/  @P0 BRA `(.L_x_395) ;  /* 0x0000041000000947 */ /* 0x000fea0003800000 */
[----:B------:R-:W-:Y:S01]  /*2e60*/  IADD3 R201, R202, UR12, R77 ;  /* 0x0000000ccac97c10 */ /* 0x000fe2000fffe04d */
[----:B------:R-:W-:-:S03]  /*2e70*/  IMAD.MOV.U32 R200, RZ, RZ, RZ ;  /* 0x000000ffffc87224 */ /* 0x000fc600078e00ff */
[----:B------:R-:W-:-:S05]  /*2e80*/  IADD3 R201, R201, -0x40, RZ ;  /* 0xffffffc0c9c97810 */ /* 0x000fca0007ffe0ff */
        /* <DEDUP_REMOVED lines=9> */
[----:B------:R-:W-:Y:S01]  /*2f20*/  SHF.L.U64.HI R6, R209, 0x1, R212 ;  /* 0x00000001d1067819 */ /* 0x000fe200000102d4 */
[----:B------:R-:W-:Y:S02]  /*2f30*/  IMAD.SHL.U32 R8, R210, 0x2, RZ ;  /* 0x00000002d2087824 */ /* 0x000fe400078e00ff */
[----:B------:R-:W-:-:S04]  /*2f40*/  IMAD R201, R0, c[0x0][0x2b8], R201 ;  /* 0x0000ae0000c97a24 */ /* 0x000fc800078e02c9 */
[----:B------:R-:W-:Y:S01]  /*2f50*/  IMAD.WIDE.U32 R10, R201, c[0x0][0x1e0], RZ ;  /* 0x00007800c90a7a25 */ /* 0x000fe200078e00ff */
[----:B------:R-:W-:-:S05]  /*2f60*/  SHF.R.S32.HI R0, RZ, 0x1f, R201 ;  /* 0x0000001fff007819 */ /* 0x000fca00000114c9 */
[----:B------:R-:W-:-:S04]  /*2f70*/  IMAD R0, R0, c[0x0][0x1e0], RZ ;  /* 0x0000780000007a24 */ /* 0x000fc800078e02ff */
[----:B------:R-:W-:-:S04]  /*2f80*/  IMAD R7, R201, c[0x0][0x1e4], R0 ;  /* 0x00007900c9077a24 */ /* 0x000fc800078e0200 */
[----:B------:R-:W-:Y:S01]  /*2f90*/  IMAD.IADD R11, R11, 0x1, R7 ;  /* 0x000000010b0b7824 */ /* 0x000fe200078e0207 */
[----:B--2---:R-:W-:-:S03]  /*2fa0*/  SHF.R.S32.HI R7, RZ, 0x1f, R200 ;  /* 0x0000001fff077819 */ /* 0x004fc600000114c8 */
[----:B------:R-:W-:Y:S01]  /*2fb0*/  IMAD.WIDE.U32 R4, R200, c[0x0][0x1f0], R10 ;  /* 0x00007c00c8047a25 */ /* 0x000fe200078e000a */
[----:B------:R-:W-:Y:S02]  /*2fc0*/  SHF.L.U64.HI R10, R210, 0x1, R9 ;  /* 0x00000001d20a7819 */ /* 0x000fe40000010209 */
[----:B------:R-:W-:Y:S01]  /*2fd0*/  IADD3 R11, -R213, 0x10, RZ ;  /* 0x00000010d50b7810 */ /* 0x000fe20007ffe1ff */
[----:B------:R-:W-:Y:S01]  /*2fe0*/  IMAD R7, R7, c[0x0][0x1f0], RZ ;  /* 0x00007c0007077a24 */ /* 0x000fe200078e02ff */
[----:B------:R-:W-:Y:S02]  /*2ff0*/  IADD3 R38, P0, R4, UR14, RZ ;  /* 0x0000000e04267c10 */ /* 0x000fe4000ff1e0ff */
[----:B------:R-:W-:Y:S01]  /*3000*/  SEL R4, RZ, 0x10, P4 ;  /* 0x00000010ff047807 */ /* 0x000fe20002000000 */
[----:B------:R-:W-:Y:S01]  /*3010*/  IMAD R0, R200, c[0x0][0x1f4], R7 ;  /* 0x00007d00c8007a24 */ /* 0x000fe200078e0207 */
[----:B------:R-:W-:Y:S02]  /*3020*/  SEL R7, RZ, 0x10, P5 ;  /* 0x00000010ff077807 */ /* 0x000fe40002800000 */
[----:B------:R-:W-:-:S02]  /*3030*/  IADD3 R42, -R4, 0x10, RZ ;  /* 0x00000010042a7810 */ /* 0x000fc40007ffe1ff */
[----:B------:R-:W-:Y:S02]  /*3040*/  IADD3.X R5, R5, UR7, R0, P0, !PT ;  /* 0x0000000705057c10 */ /* 0x000fe400087fe400 */
[C---:B------:R-:W-:Y:S02]  /*3050*/  LEA R0, P0, R38.reuse, c[0x0][0x1c8], 0x1 ;  /* 0x0000720026007a11 */ /* 0x040fe400078008ff */
[----:B------:R-:W-:Y:S02]  /*3060*/  IADD3 R45, -R7, 0x10, RZ ;  /* 0x00000010072d7810 */ /* 0x000fe40007ffe1ff */
[----:B------:R-:W-:Y:S01]  /*3070*/  LEA.HI.X R38, R38, c[0x0][0x1cc], R5, 0x1, P0 ;  /* 0x0000730026267a11 */ /* 0x000fe200000f0c05 */
[----:B------:R-:W1:Y:S01]  /*3080*/  SHFL.IDX PT, R36, R0, 0x1, 0x181f ;  /* 0x00381f0000247f89 */ /* 0x000e6200000e0000 */
[----:B------:R-:W-:Y:S01]  /*3090*/  LOP3.LUT R45, R45, 0xf, RZ, 0xc0, !PT ;  /* 0x0000000f2d2d7812 */ /* 0x000fe200078ec0ff */
[----:B------:R-:W-:Y:S01]  /*30a0*/  IMAD.SHL.U32 R5, R209, 0x2, RZ ;  /* 0x00000002d1057824 */ /* 0x000fe200078e00ff */
[----:B------:R-:W-:Y:S01]  /*30b0*/  LOP3.LUT R42, R42, 0xf, RZ, 0xc0, !PT ;  /* 0x0000000f2a2a7812 */ /* 0x000fe200078ec0ff */
[----:B------:R-:W2:Y:S01]  /*30c0*/  SHFL.IDX PT, R37, R38, 0x1, 0x181f ;  /* 0x00381f0026257f89 */ /* 0x000ea200000e0000 */
[----:B------:R-:W-:-:S03]  /*30d0*/  LOP3.LUT R11, R11, 0xf, RZ, 0xc0, !PT ;  /* 0x0000000f0b0b7812 */ /* 0x000fc600078ec0ff */
        /* <DEDUP_REMOVED lines=14> */
[----:B------:R-:W-:Y:S01]  /*31c0*/  IMAD.X R51, R41, 0x1, R6, P0 ;  /* 0x0000000129337824 */ /* 0x000fe200000e0606 */
        /* <DEDUP_REMOVED lines=10> */
.L_x_395:
[----:B------:R-:W-:Y:S01]  /*3270*/  LOP3.LUT R5, R82, 0xffffffe0, RZ, 0xc0, !PT ;  /* 0xffffffe052057812 */ /* 0x000fe200078ec0ff */
[----:B------:R-:W-:Y:S01]  /*3280*/  UIADD3 UR4, UR10, 0x1, -UR11 ;  /* 0x000000010a047890 */ /* 0x000fe2000fffe80b */
[----:B------:R-:W-:Y:S01]  /*3290*/  LEA.HI R11, R81, R78, RZ, 0x2 ;  /* 0x0000004e510b7211 */ /* 0x000fe200078f10ff */
[----:B------:R-:W-:Y:S01]  /*32a0*/  ULDC UR25, c[0x0][0x2ac] ;  /* 0x0000ab0000197ab9 */ /* 0x000fe20000000800 */
[----:B-1----:R-:W-:Y:S01]  /*32b0*/  SHF.R.S32.HI R7, RZ, 0x1f, R80 ;  /* 0x0000001fff077819 */ /* 0x002fe20000011450 */
[C---:B------:R-:W-:Y:S01]  /*32c0*/  IMAD.IADD R0, R78.reuse, 0x1, -R5 ;  /* 0x000000014e007824 */ /* 0x040fe200078e0a05 */
[----:B------:R-:W-:Y:S01]  /*32d0*/  LOP3.LUT R11, R11, 0xfffffffc, RZ, 0xc0, !PT ;  /* 0xfffffffc0b0b7812 */ /* 0x000fe200078ec0ff */
[----:B------:R-:W-:Y:S01]  /*32e0*/  ULDC UR5, c[0x0][0x324] ;  /* 0x0000c90000057ab9 */ /* 0x000fe20000000800 */
[----:B------:R-:W-:Y:S01]  /*32f0*/  LEA.HI R7, R7, R80, RZ, 0x3 ;  /* 0x0000005007077211 */ /* 0x000fe200078f18ff */
[----:B------:R-:W0:Y:S01]  /*3300*/  LDGDEPBAR ;  /* 0x00000000000079af */ /* 0x000e220000000000 */
[----:B------:R-:W-:Y:S01]  /*3310*/  SHF.R.S32.HI R5, RZ, 0x1f, R0 ;  /* 0x0000001fff057819 */ /* 0x000fe20000011400 */
[----:B------:R-:W-:Y:S01]  /*3320*/  IMAD.IADD R78, R78, 0x1, -R11 ;  /* 0x000000014e4e7824 */ /* 0x000fe200078e0a0b */
[----:B------:R-:W-:-:S02]  /*3330*/  LOP3.LUT R7, R7, 0xffffff8, RZ, 0xc0, !PT ;  /* 0x0ffffff807077812 */ /* 0x000fc400078ec0ff */
[----:B------:R-:W-:Y:S02]  /*3340*/  LEA.HI R4, R5, R0, RZ, 0x2 ;  /* 0x0000000005047211 */ /* 0x000fe400078f10ff */
[----:B------:R-:W-:Y:S01]  /*3350*/  LEA.HI R5, R78, R78, RZ, 0x1 ;  /* 0x0000004e4e057211 */ /* 0x000fe200078f08ff */
[----:B------:R-:W-:Y:S01]  /*3360*/  IMAD.IADD R7, R80, 0x1, -R7 ;  /* 0x0000000150077824 */ /* 0x000fe200078e0a07 */
[----:B------:R-:W-:Y:S02]  /*3370*/  PLOP3.LUT P6, PT, PT, PT, UP1, 0x80, 0x0 ;  /* 0x000000000000781c */ /* 0x000fe40003fcf018 */
[C---:B------:R-:W-:Y:S02]  /*3380*/  LEA.HI.SX32 R6, R4.reuse, UR24, 0x1e ;  /* 0x0000001804067c11 */ /* 0x040fe4000f8ff2ff */
[----:B------:R-:W-:Y:S02]  /*3390*/  LOP3.LUT R5, R5, 0x1ffffffe, RZ, 0xc0, !PT ;  /* 0x1ffffffe05057812 */ /* 0x000fe400078ec0ff */
[----:B------:R-:W-:Y:S01]  /*33a0*/  PLOP3.LUT P0, PT, PT, PT, UP1, 0x80, 0x0 ;  /* 0x000000000000781c */ /* 0x000fe20003f0f018 */
[----:B------:R-:W-:Y:S01]  /*33b0*/  IMAD R6, R7, 0x10, R6 ;  /* 0x0000001007067824 */ /* 0x000fe200078e0206 */
[----:B------:R-:W-:Y:S01]  /*33c0*/  LOP3.LUT R7, R4, 0x7ffffffc, RZ, 0xc0, !PT ;  /* 0x7ffffffc04077812 */ /* 0x000fe200078ec0ff */
[----:B------:R-:W-:-:S02]  /*33d0*/  IMAD.IADD R5, R78, 0x1, -R5 ;  /* 0x000000014e057824 */ /* 0x000fc400078e0a05 */
[----:B------:R-:W-:Y:S02]  /*33e0*/  IMAD.IADD R4, R79, 0x1, R76 ;  /* 0x000000014f047824 */ /* 0x000fe400078e024c */
[----:B------:R-:W-:Y:S02]  /*33f0*/  IMAD R203, R5, 0x8, R6 ;  /* 0x0000000805cb7824 */ /* 0x000fe400078e0206 */
[----:B------:R-:W-:Y:S02]  /*3400*/  IMAD.IADD R204, R0, 0x1, -R7 ;  /* 0x0000000100cc7824 */ /* 0x000fe400078e0a07 */
[----:B------:R-:W-:-:S04]  /*3410*/  @P6 IMAD.HI.U32 R5, R203, c[0x0][0x2c8], RZ ;  /* 0x0000b200cb056a27 */ /* 0x000fc800078e00ff */
[----:B------:R-:W-:Y:S01]  /*3420*/  IMAD.MOV.U32 R37, RZ, RZ, R203 ;  /* 0x000000ffff257224 */ /* 0x000fe200078e00cb */
[----:B------:R-:W-:Y:S01]  /*3430*/  @P0 SHF.R.U32.HI R37, RZ, c[0x0][0x2cc], R5 ;  /* 0x0000b300ff250a19 */ /* 0x000fe20000011605 */
[----:B------:R-:W-:Y:S01]  /*3440*/  IMAD.U32 R7, RZ, RZ, UR4 ;  /* 0x00000004ff077e24 */ /* 0x000fe2000f8e00ff */
[----:B------:R-:W-:Y:S01]  /*3450*/  PLOP3.LUT P0, PT, PT, PT, UP0, 0x40, 0x0 ;  /* 0x000000000000781c */ /* 0x000fe20003f0e808 */
[----:B------:R-:W-:Y:S01]  /*3460*/  IMAD.SHL.U32 R204, R204, 0x2, RZ ;  /* 0x00000002cccc7824 */ /* 0x000fe200078e00ff */
[----:B------:R-:W-:Y:S01]  /*3470*/  ULDC UR4, c[0x0][0x1d0] ;  /* 0x0000740000047ab9 */ /* 0x000fe20000000800 */
[----:B------:R-:W1:Y:S01]  /*3480*/  SHFL.IDX PT, R5, R37, RZ, 0x1c1f ;  /* 0x001c1fff25057589 */ /* 0x000e6200000e0000 */
[----:B------:R-:W-:Y:S02]  /*3490*/  UIMAD UR4, UR25, UR4, -UR11 ;  /* 0x00000004190472a4 */ /* 0x000fe4000f8e0a0b */
[----:B------:R-:W-:Y:S01]  /*34a0*/  IADD3 R6, R7, -c[0x0][0x168], -R204 ;  /* 0x80005a0007067a10 */ /* 0x000fe20007ffe8cc */
[----:B------:R-:W-:-:S03]  /*34b0*/  ULOP3.LUT UR11, URZ, UR5, URZ, 0x33, !UPT ;  /* 0x000000053f0b7292 */ /* 0x000fc6000f8e333f */
[----:B------:R-:W-:Y:S02]  /*34c0*/  IADD3 R8, R6, c[0x0][0x328], RZ ;  /* 0x0000ca0006087a10 */ /* 0x000fe40007ffe0ff */
[----:B------:R-:W-:Y:S02]  /*34d0*/  IADD3 R0, -R204, UR4, RZ ;  /* 0x00000004cc007c10 */ /* 0x000fe4000fffe1ff */
[----:B------:R-:W-:Y:S01]  /*34e0*/  IADD3 R6, R6, UR11, RZ ;  /* 0x0000000b06067c10 */ /* 0x000fe2000fffe0ff */
[----:B-1----:R-:W-:-:S04]  /*34f0*/  IMAD.IADD R7, R8, 0x1, R5 ;  /* 0x0000000108077824 */ /* 0x002fc800078e0205 */
[----:B------:R-:W-:Y:S01]  /*3500*/  IMAD.IADD R10, R6, 0x1, R5 ;  /* 0x00000001060a7824 */ /* 0x000fe200078e0205 */
[----:B------:R-:W-:Y:S01]  /*3510*/  IMNMX R36, R7, R0, PT ;  /* 0x0000000007247217 */ /* 0x000fe20003800200 */
[----:B------:R-:W-:Y:S05]  /*3520*/  @P0 BRA `(.L_x_396) ;  /* 0x0000016000000947 */ /* 0x000fea0003800000 */
[----:B------:R-:W-:Y:S01]  /*3530*/  IMAD.U32 R38, RZ, RZ, UR10 ;  /* 0x0000000aff267e24 */ /* 0x000fe2000f8e00ff */
[----:B------:R-:W-:Y:S04]  /*3540*/  BSSY B0, `(.L_x_397) ;  /* 0x000000f000007945 */ /* 0x000fe80003800000 */
[----:B------:R-:W-:-:S04]  /*3550*/  IADD3 R38, R38, -c[0x0][0x168], R5 ;  /* 0x80005a0026267a10 */ /* 0x000fc80007ffe005 */
[----:B------:R-:W-:-:S13]  /*3560*/  ISETP.GT.AND P0, PT, R38, -0x1, PT ;  /* 0xffffffff2600780c */ /* 0x000fda0003f04270 */
[----:B------:R-:W-:Y:S05]  /*3570*/  @P0 BRA `(.L_x_398) ;  /* 0x0000007000000947 */ /* 0x000fea0003800000 */
[----:B------:R-:W-:Y:S01]  /*3580*/  IMAD.MOV.U32 R5, RZ, RZ, c[0x0][0x32c] ;  /* 0x0000cb00ff057624 */ /* 0x000fe200078e00ff */
[----:B------:R-:W-:-:S04]  /*3590*/  LOP3.LUT R38, RZ, R38, RZ, 0x33, !PT ;  /* 0x00000026ff267212 */ /* 0x000fc800078e33ff */
[----:B------:R-:W-:-:S13]  /*35a0*/  ISETP.NE.AND P0, PT, R5, 0x1, PT ;  /* 0x000000010500780c */ /* 0x000fda0003f05270 */
[----:B------:R-:W-:-:S05]  /*35b0*/  @P0 IMAD.HI.U32 R5, R38, c[0x0][0x330], RZ ;  /* 0x0000cc0026050a27 */ /* 0x000fca00078e00ff */
[----:B------:R-:W-:-:S04]  /*35c0*/  @P0 SHF.R.U32.HI R38, RZ, c[0x0][0x334], R5 ;  /* 0x0000cd00ff260a19 */ /* 0x000fc80000011605 */
[----:B------:R-:W-:Y:S01]  /*35d0*/  LOP3.LUT R38, RZ, R38, RZ, 0x33, !PT ;  /* 0x00000026ff267212 */ /* 0x000fe200078e33ff */
[----:B------:R-:W-:Y:S05]  /*35e0*/  BRA `(.L_x_399) ;  /* 0x0000004000007947 */ /* 0x000fea0003800000 */
.L_x_398:
[----:B------:R-:W-:-:S04]  /*35f0*/  MOV R5, c[0x0][0x32c] ;  /* 0x0000cb0000057a02 */ /* 0x000fc80000000f00 */
[----:B------:R-:W-:-:S13]  /*3600*/  ISETP.NE.AND P0, PT, R5, 0x1, PT ;  /* 0x000000010500780c */ /* 0x000fda0003f05270 */
[----:B------:R-:W-:-:S05]  /*3610*/  @P0 IMAD.HI.U32 R5, R38, c[0x0][0x330], RZ ;  /* 0x0000cc0026050a27 */ /* 0x000fca00078e00ff */
[----:B------:R-:W-:Y:S02]  /*3620*/  @P0 SHF.R.U32.HI R38, RZ, c[0x0][0x334], R5 ;  /* 0x0000cd00ff260a19 */ /* 0x000fe40000011605 */
.L_x_399:
[----:B------:R-:W-:Y:S05]  /*3630*/  BSYNC B0 ;  /* 0x0000000000007941 */ /* 0x000fea0003800000 */
.L_x_397:
[----:B------:R-:W-:-:S04]  /*3640*/  IMAD R7, R38, c[0x0][0x32c], -R77 ;  /* 0x0000cb0026077a24 */ /* 0x000fc800078e0a4d */
[----:B------:R-:W-:-:S05]  /*3650*/  IMAD.IADD R7, R7, 0x1, -R204 ;  /* 0x0000000107077824 */ /* 0x000fca00078e0acc */
[----:B------:R-:W-:Y:S02]  /*3660*/  IADD3 R5, R7, c[0x0][0x32c], RZ ;  /* 0x0000cb0007057a10 */ /* 0x000fe40007ffe0ff */
[----:B------:R-:W-:Y:S02]  /*3670*/  IMNMX R10, R10, R7, !PT ;  /* 0x000000070a0a7217 */ /* 0x000fe40007800200 */
[----:B------:R-:W-:Y:S02]  /*3680*/  IMNMX R36, R36, R5, PT ;  /* 0x0000000524247217 */ /* 0x000fe40003800200 */
.L_x_396:
[----:B------:R-:W-:-:S04]  /*3690*/  ISETP.LT.AND P6, PT, RZ, UR20, PT ;  /* 0x00000014ff007c0c */ /* 0x000fc8000bfc1270 */
[----:B------:R-:W-:-:S04]  /*36a0*/  ISETP.GT.AND P0, PT, R10, RZ, P6 ;  /* 0x000000ff0a00720c */ /* 0x000fc80003704270 */
[----:B------:R-:W-:-:S04]  /*36b0*/  ISETP.LT.OR P0, PT, R36, 0x1, P0 ;  /* 0x000000012400780c */ /* 0x000fc80000701670 */
[----:B------:R-:W-:Y:S02]  /*36c0*/  FSEL R28, R28, -INF , !P0 ;  /* 0xff8000001c1c7808 */ /* 0x000fe40004000000 */
[----:B------:R-:W-:-:S04]  /*36d0*/  ISETP.GT.AND P0, PT, R10, 0x1, P6 ;  /* 0x000000010a00780c */ /* 0x000fc80003704270 */
        /* <DEDUP_REMOVED lines=26> */
[----:B------:R-:W-:Y:S01]  /*3880*/  ISETP.GT.AND P0, PT, R10, 0x28, P6 ;  /* 0x000000280a00780c */ /* 0x000fe20003704270 */
[----:B------:R-:W1:Y:S03]  /*3890*/  SHFL.IDX PT, R13, R37, 0x1, 0x1c1f ;  /* 0x003c1f00250d7f89 */ /* 0x000e6600000e0000 */
        /* <DEDUP_REMOVED lines=10> */
[----:B------:R-:W-:Y:S01]  /*3940*/  FSEL R167, R33, -INF , !P0 ;  /* 0xff80000021a77808 */ /* 0x000fe20004000000 */
[--C-:B-1----:R-:W-:Y:S01]  /*3950*/  IMAD.IADD R33, R8, 0x1, R13.reuse ;  /* 0x0000000108217824 */ /* 0x102fe200078e020d */
[----:B------:R-:W-:Y:S01]  /*3960*/  ISETP.GT.AND P0, PT, R10, 0x38, P6 ;  /* 0x000000380a00780c */ /* 0x000fe20003704270 */
[----:B------:R-:W-:-:S03]  /*3970*/  IMAD.IADD R8, R6, 0x1, R13 ;  /* 0x0000000106087824 */ /* 0x000fc600078e020d */
[----:B------:R-:W-:Y:S02]  /*3980*/  ISETP.LT.OR P0, PT, R36, 0x39, P0 ;  /* 0x000000392400780c */ /* 0x000fe40000701670 */
[----:B------:R-:W-:Y:S02]  /*3990*/  IMNMX R0, R33, R0, PT ;  /* 0x0000000021007217 */ /* 0x000fe40003800200 */
[----:B------:R-:W-:Y:S02]  /*39a0*/  FSEL R143, R72, -INF , !P0 ;  /* 0xff800000488f7808 */ /* 0x000fe40004000000 */
[----:B------:R-:W-:-:S04]  /*39b0*/  ISETP.GT.AND P0, PT, R10, 0x39, P6 ;  /* 0x000000390a00780c */ /* 0x000fc80003704270 */
[----:B------:R-:W-:-:S04]  /*39c0*/  ISETP.LT.OR P0, PT, R36, 0x3a, P0 ;  /* 0x0000003a2400780c */ /* 0x000fc80000701670 */
[----:B------:R-:W-:Y:S02]  /*39d0*/  FSEL R141, R73, -INF , !P0 ;  /* 0xff800000498d7808 */ /* 0x000fe40004000000 */
[----:B------:R-:W-:-:S13]  /*39e0*/  PLOP3.LUT P0, PT, PT, PT, UP0, 0x40, 0x0 ;  /* 0x000000000000781c */ /* 0x000fda0003f0e808 */
        /* <DEDUP_REMOVED lines=13> */
.L_x_402:
[----:B------:R-:W-:-:S04]  /*3ac0*/  MOV R6, c[0x0][0x32c] ;  /* 0x0000cb0000067a02 */ /* 0x000fc80000000f00 */
[----:B------:R-:W-:-:S13]  /*3ad0*/  ISETP.NE.AND P0, PT, R6, 0x1, PT ;  /* 0x000000010600780c */ /* 0x000fda0003f05270 */
[----:B------:R-:W-:-:S05]  /*3ae0*/  @P0 IMAD.HI.U32 R6, R10, c[0x0][0x330], RZ ;  /* 0x0000cc000a060a27 */ /* 0x000fca00078e00ff */
[----:B------:R-:W-:Y:S02]  /*3af0*/  @P0 SHF.R.U32.HI R10, RZ, c[0x0][0x334], R6 ;  /* 0x0000cd00ff0a0a19 */ /* 0x000fe40000011606 */
.L_x_403:
[----:B------:R-:W-:Y:S05]  /*3b00*/  BSYNC B0 ;  /* 0x0000000000007941 */ /* 0x000fea0003800000 */
.L_x_401:
[----:B------:R-:W-:-:S04]  /*3b10*/  IMAD R33, R10, c[0x0][0x32c], -R77 ;  /* 0x0000cb000a217a24 */ /* 0x000fc800078e0a4d */
[----:B------:R-:W-:-:S05]  /*3b20*/  IMAD.IADD R33, R33, 0x1, -R204 ;  /* 0x0000000121217824 */ /* 0x000fca00078e0acc */
[----:B------:R-:W-:Y:S02]  /*3b30*/  IADD3 R13, R33, c[0x0][0x32c], RZ ;  /* 0x0000cb00210d7a10 */ /* 0x000fe40007ffe0ff */
[----:B------:R-:W-:Y:S02]  /*3b40*/  IMNMX R8, R8, R33, !PT ;  /* 0x0000002108087217 */ /* 0x000fe40007800200 */
[----:B------:R-:W-:Y:S02]  /*3b50*/  IMNMX R0, R0, R13, PT ;  /* 0x0000000d00007217 */ /* 0x000fe40003800200 */
.L_x_400:
[----:B------:R-:W-:Y:S01]  /*3b60*/  ISETP.GT.AND P0, PT, R8, 0x1, P6 ;  /* 0x000000010800780c */ /* 0x000fe20003704270 */
[----:B------:R-:W-:Y:S01]  /*3b70*/  IMAD.SHL.U32 R195, R4, 0x2, RZ ;  /* 0x0000000204c37824 */ /* 0x000fe200078e00ff */
[----:B------:R-:W-:Y:S01]  /*3b80*/  FMNMX.FTZ R20, R28, R29, !PT ;  /* 0x0000001d1c147209 */ /* 0x000fe20007810000 */
[----:B------:R-:W-:Y:S01]  /*3b90*/  ULDC.64 UR4, c[0x0][0x2c8] ;  /* 0x0000b20000047ab9 */ /* 0x000fe20000000a00 */
[----:B------:R-:W-:Y:S01]  /*3ba0*/  ISETP.LT.OR P0, PT, R0, 0x2, P0 ;  /* 0x000000020000780c */ /* 0x000fe20000701670 */
[--C-:B------:R-:W-:Y:S01]  /*3bb0*/  IMAD R189, R3, 0x2, R195.reuse ;  /* 0x0000000203bd7824 */ /* 0x100fe200078e02c3 */
[----:B------:R-:W-:Y:S01]  /*3bc0*/  LDSM.16.MT88.4 R40, [R195+0x2100] ;  /* 0x00210000c328783b */ /* 0x000fe20000004200 */
[----:B------:R-:W-:Y:S01]  /*3bd0*/  IMAD R190, R2, 0x2, R195 ;  /* 0x0000000202be7824 */ /* 0x000fe200078e02c3 */
[----:B------:R-:W-:Y:S01]  /*3be0*/  FSEL R16, R31, -INF , !P0 ;  /* 0xff8000001f107808 */ /* 0x000fe20004000000 */
[----:B------:R-:W-:Y:S01]  /*3bf0*/  UIMAD.WIDE.U32 UR26, UR24, UR4, URZ ;  /* 0x00000004181a72a5 */ /* 0x000fe2000f8e003f */
[----:B------:R-:W-:Y:S01]  /*3c00*/  ISETP.GT.AND P0, PT, R8, 0x8, P6 ;  /* 0x000000080800780c */ /* 0x000fe20003704270 */
[----:B------:R-:W-:Y:S01]  /*3c10*/  IMAD R188, R3, 0x2, R190 ;  /* 0x0000000203bc7824 */ /* 0x000fe200078e02be */
[----:B------:R-:W-:Y:S01]  /*3c20*/  LDSM.16.MT88.4 R100, [R195+0x100] ;  /* 0x00010000c364783b */ /* 0x000fe20000004200 */
[----:B------:R-:W-:Y:S01]  /*3c30*/  UIADD3 UR20, UR20, -0x2, URZ ;  /* 0xfffffffe14147890 */ /* 0x000fe2000fffe03f */
[----:B------:R-:W-:-:S02]  /*3c40*/  ISETP.LT.OR P0, PT, R0, 0x9, P0 ;  /* 0x000000090000780c */ /* 0x000fc40000701670 */
[----:B------:R-:W-:Y:S01]  /*3c50*/  LDSM.16.MT88.4 R108, [R190+0x100] ;  /* 0x00010000be6c783b */ /* 0x000fe20000004200 */
[----:B------:R-:W-:Y:S01]  /*3c60*/  @UP1 UMOV UR25, UR27 ;  /* 0x0000001b00191c82 */ /* 0x000fe20008000000 */
[----:B------:R-:W-:Y:S01]  /*3c70*/  FSEL R26, R26, -INF , !P0 ;  /* 0xff8000001a1a7808 */ /* 0x000fe20004000000 */
[----:B------:R-:W-:Y:S01]  /*3c80*/  @UP1 USHF.R.U32.HI UR24, URZ, UR5, UR25 ;  /* 0x000000053f181299 */ /* 0x000fe20008011619 */
[----:B------:R-:W-:Y:S01]  /*3c90*/  ISETP.GT.AND P0, PT, R8, 0x9, P6 ;  /* 0x000000090800780c */ /* 0x000fe20003704270 */
[----:B------:R-:W-:Y:S02]  /*3ca0*/  LDSM.16.MT88.4 R116, [R189+0x100] ;  /* 0x00010000bd74783b */ /* 0x000fe40000004200 */
[----:B------:R-:W-:Y:S01]  /*3cb0*/  UIADD3 UR4, UR21, UR24, URZ ;  /* 0x0000001815047290 */ /* 0x000fe2000fffe03f */
[----:B------:R-:W-:Y:S01]  /*3cc0*/  ISETP.LT.OR P0, PT, R0, 0xa, P0 ;  /* 0x0000000a0000780c */ /* 0x000fe20000701670 */
[----:B------:R-:W-:Y:S01]  /*3cd0*/  LDSM.16.MT88.4 R124, [R188+0x100] ;  /* 0x00010000bc7c783b */ /* 0x000fe20000004200 */
[----:B------:R-:W-:-:S02]  /*3ce0*/  ULDC UR21, c[0x0][0x328] ;  /* 0x0000ca0000157ab9 */ /* 0x000fc40000000800 */
[----:B------:R-:W-:Y:S01]  /*3cf0*/  FSEL R6, R27, -INF , !P0 ;  /* 0xff8000001b067808 */ /* 0x000fe20004000000 */
[----:B------:R-:W-:Y:S01]  /*3d00*/  LDSM.16.MT88.4 R48, [R190+0x2100] ;  /* 0x00210000be30783b */ /* 0x000fe20000004200 */
[----:B------:R-:W-:Y:S01]  /*3d10*/  ISETP.GT.AND P0, PT, R8, 0x10, P6 ;  /* 0x000000100800780c */ /* 0x000fe20003704270 */
[----:B------:R-:W-:Y:S02]  /*3d20*/  UIADD3 UR21, UR4, UR21, URZ ;  /* 0x0000001504157290 */ /* 0x000fe4000fffe03f */
[----:B------:R-:W-:Y:S01]  /*3d30*/  LDSM.16.MT88.4 R64, [R188+0x2100] ;  /* 0x00210000bc40783b */ /* 0x000fe20000004200 */
[----:B------:R-:W-:-:S03]  /*3d40*/  ISETP.LT.OR P0, PT, R0, 0x11, P0 ;  /* 0x000000110000780c */ /* 0x000fc60000701670 */
[----:B------:R-:W-:Y:S01]  /*3d50*/  LDSM.16.MT88.4 R80, [R190+0x4100] ;  /* 0x00410000be50783b */ /* 0x000fe20000004200 */
[----:B------:R-:W-:Y:S02]  /*3d60*/  FSEL R22, R22, -INF , !P0 ;  /* 0xff80000016167808 */ /* 0x000fe40004000000 */
[----:B------:R-:W-:Y:S01]  /*3d70*/  ISETP.GT.AND P0, PT, R8, 0x11, P6 ;  /* 0x000000110800780c */ /* 0x000fe20003704270 */
[----:B------:R-:W-:Y:S03]  /*3d80*/  LDSM.16.MT88.4 R88, [R189+0x4100] ;  /* 0x00410000bd58783b */ /* 0x000fe60000004200 */
[----:B------:R-:W-:Y:S01]  /*3d90*/  ISETP.LT.OR P0, PT, R0, 0x12, P0 ;  /* 0x000000120000780c */ /* 0x000fe20000701670 */
[----:B------:R-:W-:Y:S03]  /*3da0*/  LDSM.16.MT88.4 R136, [R190+0x900] ;  /* 0x00090000be88783b */ /* 0x000fe60000004200 */
[----:B------:R-:W-:Y:S01]  /*3db0*/  FSEL R10, R23, -INF , !P0 ;  /* 0xff800000170a7808 */ /* 0x000fe20004000000 */
[----:B------:R-:W-:Y:S01]  /*3dc0*/  LDSM.16.MT88.4 R132, [R189+0x900] ;  /* 0x00090000bd84783b */ /* 0x000fe20000004200 */
        /* <DEDUP_REMOVED lines=9> */
[----:B------:R-:W-:Y:S02]  /*3e60*/  ISETP.GT.AND P0, PT, R8, 0x21, P6 ;  /* 0x000000210800780c */ /* 0x000fe40003704270 */
[----:B------:R-:W-:Y:S02]  /*3e70*/  FMNMX.FTZ R14, R11, R20, !PT ;  /* 0x000000140b0e7209 */ /* 0x000fe40007810000 */
[----:B------:R-:W-:Y:S02]  /*3e80*/  ISETP.LT.OR P0, PT, R0, 0x22, P0 ;  /* 0x000000220000780c */ /* 0x000fe40000701670 */
[----:B------:R-:W-:Y:S02]  /*3e90*/  FMNMX.FTZ R14, R25, R14, !PT ;  /* 0x0000000e190e7209 */ /* 0x000fe40007810000 */
[----:B------:R-:W-:-:S02]  /*3ea0*/  FSEL R172, R15, -INF , !P0 ;  /* 0xff8000000fac7808 */ /* 0x000fc40004000000 */
[----:B------:R-:W-:Y:S02]  /*3eb0*/  ISETP.GT.AND P0, PT, R8, RZ, P6 ;  /* 0x000000ff0800720c */ /* 0x000fe40003704270 */
[----:B------:R-:W-:Y:S02]  /*3ec0*/  FMNMX.FTZ R14, R7, R14, !PT ;  /* 0x0000000e070e7209 */ /* 0x000fe40007810000 */
[----:B------:R-:W-:Y:S02]  /*3ed0*/  ISETP.LT.OR P0, PT, R0, 0x1, P0 ;  /* 0x000000010000780c */ /* 0x000fe40000701670 */
[----:B------:R-:W-:Y:S02]  /*3ee0*/  FMNMX.FTZ R14, R21, R14, !PT ;  /* 0x0000000e150e7209 */ /* 0x000fe40007810000 */
[----:B------:R-:W-:Y:S02]  /*3ef0*/  FSEL R30, R30, -INF , !P0 ;  /* 0xff8000001e1e7808 */ /* 0x000fe40004000000 */
[----:B------:R-:W-:-:S02]  /*3f00*/  ISETP.GT.AND P0, PT, R8, 0x28, P6 ;  /* 0x000000280800780c */ /* 0x000fc40003704270 */
[----:B------:R-:W-:Y:S02]  /*3f10*/  FMNMX.FTZ R15, R30, R16, !PT ;  /* 0x000000101e0f7209 */ /* 0x000fe40007810000 */
[----:B------:R-:W-:Y:S02]  /*3f20*/  ISETP.LT.OR P0, PT, R0, 0x29, P0 ;  /* 0x000000290000780c */ /* 0x000fe40000701670 */
[----:B------:R-:W-:Y:S02]  /*3f30*/  FMNMX.FTZ R15, R26, R15, !PT ;  /* 0x0000000f1a0f7209 */ /* 0x000fe40007810000 */
[----:B------:R-:W-:Y:S02]  /*3f40*/  FSEL R164, R58, -INF , !P0 ;  /* 0xff8000003aa47808 */ /* 0x000fe40004000000 */
[----:B------:R-:W-:Y:S02]  /*3f50*/  FMNMX.FTZ R15, R6, R15, !PT ;  /* 0x0000000f060f7209 */ /* 0x000fe40007810000 */
[----:B------:R-:W-:-:S02]  /*3f60*/  ISETP.GT.AND P0, PT, R8, 0x29, P6 ;  /* 0x000000290800780c */ /* 0x000fc40003704270 */
[----:B------:R-:W-:Y:S02]  /*3f70*/  FMNMX.FTZ R15, R22, R15, !PT ;  /* 0x0000000f160f7209 */ /* 0x000fe40007810000 */
[----:B------:R-:W-:Y:S02]  /*3f80*/  FMNMX.FTZ R14, R5, R14, !PT ;  /* 0x0000000e050e7209 */ /* 0x000fe40007810000 */
[----:B------:R-:W-:Y:S02]  /*3f90*/  FMNMX.FTZ R15, R10, R15, !PT ;  /* 0x0000000f0a0f7209 */ /* 0x000fe40007810000 */
[----:B------:R-:W-:Y:S02]  /*3fa0*/  ISETP.LT.OR P0, PT, R0, 0x2a, P0 ;  /* 0x0000002a0000780c */ /* 0x000fe40000701670 */
[----:B------:R-:W-:Y:S02]  /*3fb0*/  FMNMX.FTZ R14, R17, R14, !PT ;  /* 0x0000000e110e7209 */ /* 0x000fe40007810000 */
[----:B------:R-:W-:-:S02]  /*3fc0*/  FMNMX.FTZ R15, R18, R15, !PT ;  /* 0x0000000f120f7209 */ /* 0x000fc40007810000 */
[----:B------:R-:W-:Y:S02]  /*3fd0*/  FSEL R170, R59, -INF , !P0 ;  /* 0xff8000003baa7808 */ /* 0x000fe40004000000 */
[----:B------:R-:W-:Y:S01]  /*3fe0*/  ISETP.GT.AND P0, PT, R8, 0x30, P6 ;  /* 0x000000300800780c */ /* 0x000fe20003704270 */
[----:B------:R-:W-:Y:S01]  /*3ff0*/  LDSM.16.MT88.4 R56, [R189+0x2100] ;  /* 0x00210000bd38783b */ /* 0x000fe20000004200 */
[----:B------:R-:W-:Y:S02]  /*4000*/  FMNMX.FTZ R14, R165, R14, !PT ;  /* 0x0000000ea50e7209 */ /* 0x000fe40007810000 */
[----:B------:R-:W-:Y:S02]  /*4010*/  FMNMX.FTZ R15, R12, R15, !PT ;  /* 0x0000000f0c0f7209 */ /* 0x000fe40007810000 */
[----:B------:R-:W-:Y:S02]  /*4020*/  ISETP.LT.OR P0, PT, R0, 0x31, P0 ;  /* 0x000000310000780c */ /* 0x000fe40000701670 */
[----:B------:R-:W-:-:S02]  /*4030*/  FMNMX.FTZ R14, R159, R14, !PT ;  /* 0x0000000e9f0e7209 */ /* 0x000fc40007810000 */
[----:B------:R-:W-:Y:S02]  /*4040*/  FMNMX.FTZ R15, R162, R15, !PT ;  /* 0x0000000fa20f7209 */ /* 0x000fe40007810000 */
[----:B------:R-:W-:Y:S02]  /*4050*/  FSEL R166, R34, -INF , !P0 ;  /* 0xff80000022a67808 */ /* 0x000fe40004000000 */
[----:B------:R-:W-:Y:S02]  /*4060*/  FMNMX.FTZ R14, R157, R14, !PT ;  /* 0x0000000e9d0e7209 */ /* 0x000fe40007810000 */
[----:B------:R-:W-:Y:S02]  /*4070*/  ISETP.GT.AND P0, PT, R8, 0x31, P6 ;  /* 0x000000310800780c */ /* 0x000fe40003704270 */
[----:B------:R-:W-:Y:S02]  /*4080*/  FMNMX.FTZ R15, R172, R15, !PT ;  /* 0x0000000fac0f7209 */ /* 0x000fe40007810000 */
[----:B------:R-:W-:-:S02]  /*4090*/  FMNMX.FTZ R14, R163, R14, !PT ;  /* 0x0000000ea30e7209 */ /* 0x000fc40007810000 */
[----:B------:R-:W-:Y:S02]  /*40a0*/  ISETP.LT.OR P0, PT, R0, 0x32, P0 ;  /* 0x000000320000780c */ /* 0x000fe40000701670 */
[----:B------:R-:W-:Y:S02]  /*40b0*/  FMNMX.FTZ R15, R164, R15, !PT ;  /* 0x0000000fa40f7209 */ /* 0x000fe40007810000 */
[----:B------:R-:W-:Y:S02]  /*40c0*/  FMNMX.FTZ R14, R169, R14, !PT ;  /* 0x0000000ea90e7209 */ /* 0x000fe40007810000 */
[----:B------:R-:W-:Y:S02]  /*40d0*/  FSEL R142, R35, -INF , !P0 ;  /* 0xff800000238e7808 */ /* 0x000fe40004000000 */
[----:B------:R-:W-:Y:S01]  /*40e0*/  ISETP.GT.AND P0, PT, R8, 0x38, P6 ;  /* 0x000000380800780c */ /* 0x000fe20003704270 */
[----:B------:R-:W-:Y:S01]  /*40f0*/  LDSM.16.MT88.4 R32, [R188+0x900] ;  /* 0x00090000bc20783b */ /* 0x000fe20000004200 */
[----:B------:R-:W-:-:S02]  /*4100*/  FMNMX.FTZ R15, R170, R15, !PT ;  /* 0x0000000faa0f7209 */ /* 0x000fc40007810000 */
[----:B------:R-:W-:Y:S02]  /*4110*/  FMNMX.FTZ R14, R167, R14, !PT ;  /* 0x0000000ea70e7209 */ /* 0x000fe40007810000 */
[----:B------:R-:W-:Y:S02]  /*4120*/  ISETP.GT.AND P6, PT, R8, 0x39, P6 ;  /* 0x000000390800780c */ /* 0x000fe400037c4270 */
[----:B------:R-:W-:Y:S02]  /*4130*/  ISETP.LT.OR P0, PT, R0, 0x39, P0 ;  /* 0x000000390000780c */ /* 0x000fe40000701670 */
[----:B------:R-:W-:Y:S02]  /*4140*/  FMNMX.FTZ R15, R166, R15, !PT ;  /* 0x0000000fa60f7209 */ /* 0x000fe40007810000 */
[----:B------:R-:W-:Y:S02]  /*4150*/  FMNMX.FTZ R14, R143, R14, !PT ;  /* 0x0000000e8f0e7209 */ /* 0x000fe40007810000 */
[----:B------:R-:W-:-:S02]  /*4160*/  ISETP.LT.OR P6, PT, R0, 0x3a, P6 ;  /* 0x0000003a0000780c */ /* 0x000fc400037c1670 */
[----:B------:R-:W-:Y:S02]  /*4170*/  FSEL R140, R74, -INF , !P0 ;  /* 0xff8000004a8c7808 */ /* 0x000fe40004000000 */
[----:B------:R-:W-:Y:S02]  /*4180*/  FMNMX.FTZ R15, R142, R15, !PT ;  /* 0x0000000f8e0f7209 */ /* 0x000fe40007810000 */
[----:B------:R-:W-:Y:S02]  /*4190*/  FMNMX.FTZ R13, R141, R14, !PT ;  /* 0x0000000e8d0d7209 */ /* 0x000fe40007810000 */
[----:B------:R-:W-:Y:S02]  /*41a0*/  FSEL R160, R75, -INF , !P6 ;  /* 0xff8000004ba07808 */ /* 0x000fe40007000000 */
[----:B------:R-:W-:Y:S01]  /*41b0*/  FMNMX.FTZ R15, R140, R15, !PT ;  /* 0x0000000f8c0f7209 */ /* 0x000fe20007810000 */
[----:B------:R-:W1:Y:S03]  /*41c0*/  SHFL.BFLY PT, R14, R13, 0x2, 0x1f ;  /* 0x0c401f000d0e7f89 */ /* 0x000e6600000e0000 */
[----:B------:R-:W-:Y:S01]  /*41d0*/  FMNMX.FTZ R15, R160, R15, !PT ;  /* 0x0000000fa00f7209 */ /* 0x000fe20007810000 */
[----:B------:R-:W-:Y:S04]  /*41e0*/  LDSM.16.MT88.4 R72, [R195+0x4100] ;  /* 0x00410000c348783b */ /* 0x000fe80000004200 */
[----:B------:R-:W2:Y:S01]  /*41f0*/  SHFL.BFLY PT, R0, R15, 0x2, 0x1f ;  /* 0x0c401f000f007f89 */ /* 0x000ea200000e0000 */
[----:B-1----:R-:W-:-:S05]  /*4200*/  FMNMX.FTZ R14, R13, R14, !PT ;  /* 0x0000000e0d0e7209 */ /* 0x002fca0007810000 */
[----:B------:R-:W1:Y:S01]  /*4210*/  SHFL.BFLY PT, R19, R14, 0x1, 0x1f ;  /* 0x0c201f000e137f89 */ /* 0x000e6200000e0000 */
[----:B--2---:R-:W-:-:S05]  /*4220*/  FMNMX.FTZ R13, R15, R0, !PT ;  /* 0x000000000f0d7209 */ /* 0x004fca0007810000 */
[----:B------:R-:W2:Y:S01]  /*4230*/  SHFL.BFLY PT, R8, R13, 0x1, 0x1f ;  /* 0x0c201f000d087f89 */ /* 0x000ea200000e0000 */
[----:B-1----:R-:W-:-:S04]  /*4240*/  FMNMX.FTZ R0, R14, R19, !PT ;  /* 0x000000130e007209 */ /* 0x002fc80007810000 */
[C---:B------:R-:W-:Y:S01]  /*4250*/  FSETP.NEU.FTZ.AND P0, PT, R0.reuse, -INF , PT ;  /* 0xff8000000000780b */ /* 0x040fe20003f1d000 */
[----:B------:R-:W-:Y:S01]  /*4260*/  FMUL.FTZ R168, R0, c[0x0][0x2d0] ;  /* 0x0000b40000a87a20 */ /* 0x000fe20000410000 */
[----:B--2---:R-:W-:-:S04]  /*4270*/  FMNMX.FTZ R8, R8, R13, !PT ;  /* 0x0000000d08087209 */ /* 0x004fc80007810000 */
[----:B------:R-:W-:Y:S02]  /*4280*/  FSEL R168, R168, RZ, P0 ;  /* 0x000000ffa8a87208 */ /* 0x000fe40000000000 */
[C---:B------:R-:W-:Y:S01]  /*4290*/  FSETP.NEU.FTZ.AND P0, PT, R8.reuse, -INF , PT ;  /* 0xff8000000800780b */ /* 0x040fe20003f1d000 */
[----:B------:R-:W-:Y:S02]  /*42a0*/  FMUL.FTZ R161, R8, c[0x0][0x2d0] ;  /* 0x0000b40008a17a20 */ /* 0x000fe40000410000 */
[--C-:B------:R-:W-:Y:S02]  /*42b0*/  FFMA.FTZ R155, R28, c[0x0][0x2d0], -R168.reuse ;  /* 0x0000b4001c9b7a23 */ /* 0x100fe400000108a8 */
[--C-:B------:R-:W-:Y:S01]  /*42c0*/  FFMA.FTZ R154, R29, c[0x0][0x2d0], -R168.reuse ;  /* 0x0000b4001d9a7a23 */ /* 0x100fe200000108a8 */
[----:B------:R-:W-:Y:S01]  /*42d0*/  FSEL R161, R161, RZ, P0 ;  /* 0x000000ffa1a17208 */ /* 0x000fe20000000000 */
[--C-:B------:R-:W-:Y:S01]  /*42e0*/  FFMA.FTZ R153, R11, c[0x0][0x2d0], -R168.reuse ;  /* 0x0000b4000b997a23 */ /* 0x100fe200000108a8 */
[----:B------:R-:W-:Y:S01]  /*42f0*/  PLOP3.LUT P0, PT, PT, PT, UP0, 0x40, 0x0 ;  /* 0x000000000000781c */ /* 0x000fe20003f0e808 */
[----:B------:R-:W-:Y:S01]  /*4300*/  FFMA.FTZ R148, R25, c[0x0][0x2d0], -R168 ;  /* 0x0000b40019947a23 */ /* 0x000fe200000108a8 */
[----:B------:R-:W-:Y:S01]  /*4310*/  MUFU.EX2 R155, R155 ;  /* 0x0000009b009b7308 */ /* 0x000fe20000000800 */
[----:B------:R-:W-:-:S02]  /*4320*/  FFMA.FTZ R149, R30, c[0x0][0x2d0], -R161 ;  /* 0x0000b4001e957a23 */ /* 0x000fc400000108a1 */
[--C-:B------:R-:W-:Y:S01]  /*4330*/  FFMA.FTZ R150, R16, c[0x0][0x2d0], -R161.reuse ;  /* 0x0000b40010967a23 */ /* 0x100fe200000108a1 */
[----:B------:R-:W-:Y:S01]  /*4340*/  LDSM.16.MT88.4 R28, [R190+0x2900] ;  /* 0x00290000be1c783b */ /* 0x000fe20000004200 */
[--C-:B------:R-:W-:Y:S02]  /*4350*/  FFMA.FTZ R151, R26, c[0x0][0x2d0], -R161.reuse ;  /* 0x0000b4001a977a23 */ /* 0x100fe400000108a1 */
[--C-:B------:R-:W-:Y:S01]  /*4360*/  FFMA.FTZ R144, R6, c[0x0][0x2d0], -R161.reuse ;  /* 0x0000b40006907a23 */ /* 0x100fe200000108a1 */
[----:B------:R-:W1:Y:S01]  /*4370*/  MUFU.EX2 R154, R154 ;  /* 0x0000009a009a7308 */ /* 0x000e620000000800 */
[--C-:B------:R-:W-:Y:S01]  /*4380*/  FFMA.FTZ R152, R7, c[0x0][0x2d0], -R168.reuse ;  /* 0x0000b40007987a23 */ /* 0x100fe200000108a8 */
[----:B------:R-:W-:Y:S01]  /*4390*/  LDSM.16.MT88.4 R24, [R195+0x900] ;  /* 0x00090000c318783b */ /* 0x000fe20000004200 */
[--C-:B------:R-:W-:Y:S02]  /*43a0*/  FFMA.FTZ R146, R5, c[0x0][0x2d0], -R168.reuse ;  /* 0x0000b40005927a23 */ /* 0x100fe400000108a8 */
[--C-:B------:R-:W-:Y:S01]  /*43b0*/  FFMA.FTZ R147, R21, c[0x0][0x2d0], -R168.reuse ;  /* 0x0000b40015937a23 */ /* 0x100fe200000108a8 */
[----:B------:R-:W2:Y:S01]  /*43c0*/  LDSM.16.MT88.4 R4, [R188+0x4100] ;  /* 0x00410000bc04783b */ /* 0x000ea20000004200 */
[--C-:B------:R-:W-:Y:S01]  /*43d0*/  FFMA.FTZ R145, R22, c[0x0][0x2d0], -R161.reuse ;  /* 0x0000b40016917a23 */ /* 0x100fe200000108a1 */
[----:B------:R-:W-:Y:S01]  /*43e0*/  MUFU.EX2 R153, R153 ;  /* 0x0000009900997308 */ /* 0x000fe20000000800 */
[----:B------:R-:W-:Y:S01]  /*43f0*/  FFMA.FTZ R2, R12, c[0x0][0x2d0], -R161 ;  /* 0x0000b4000c027a23 */ /* 0x000fe200000108a1 */
[----:B------:R-:W-:Y:S01]  /*4400*/  LDSM.16.MT88.4 R20, [R189+0x2900] ;  /* 0x00290000bd14783b */ /* 0x000fe20000004200 */
[----:B------:R-:W-:-:S02]  /*4410*/  FFMA.FTZ R11, R17, c[0x0][0x2d0], -R168 ;  /* 0x0000b400110b7a23 */ /* 0x000fc400000108a8 */
[--C-:B------:R-:W-:Y:S01]  /*4420*/  FFMA.FTZ R10, R10, c[0x0][0x2d0], -R161.reuse ;  /* 0x0000b4000a0a7a23 */ /* 0x100fe200000108a1 */
[----:B------:R-:W3:Y:S01]  /*4430*/  LDSM.16.MT88.4 R12, [R195+0x2900] ;  /* 0x00290000c30c783b */ /* 0x000ee20000004200 */
[----:B------:R-:W-:Y:S01]  /*4440*/  FFMA.FTZ R3, R18, c[0x0][0x2d0], -R161 ;  /* 0x0000b40012037a23 */ /* 0x000fe200000108a1 */
[----:B------:R-:W4:Y:S01]  /*4450*/  MUFU.EX2 R148, R148 ;  /* 0x0000009400947308 */ /* 0x000f220000000800 */
[----:B-1----:R-:W-:Y:S01]  /*4460*/  F2FP.PACK_AB R96, R154, R155 ;  /* 0x0000009b9a60723e */ /* 0x002fe200000000ff */
[----:B------:R-:W1:Y:S01]  /*4470*/  LDSM.16.MT88.4 R16, [R188+0x2900] ;  /* 0x00290000bc10783b */ /* 0x000e620000004200 */
        /* <DEDUP_REMOVED lines=8> */
[----:B------:R-:W5:Y:S01]  /*4500*/  MUFU.EX2 R150, R150 ;  /* 0x0000009600967308 */ /* 0x000f620000000800 */
[----:B----4-:R-:W-:Y:S01]  /*4510*/  F2FP.PACK_AB R98, R148, R153 ;  /* 0x000000999462723e */ /* 0x010fe200000000ff */
        /* <DEDUP_REMOVED lines=8> */
[----:B------:R-:W4:Y:S01]  /*45a0*/  MUFU.EX2 R144, R144 ;  /* 0x0000009000907308 */ /* 0x000f220000000800 */
[----:B-----5:R-:W-:Y:S01]  /*45b0*/  F2FP.PACK_AB R97, R150, R149 ;  /* 0x000000959661723e */ /* 0x020fe200000000ff */
        /* <DEDUP_REMOVED lines=8> */
[----:B----4-:R-:W-:Y:S01]  /*4640*/  F2FP.PACK_AB R99, R144, R151 ;  /* 0x000000979063723e */ /* 0x010fe200000000ff */
[----:B------:R-:W4:Y:S01]  /*4650*/  MUFU.EX2 R147, R147 ;  /* 0x0000009300937308 */ /* 0x000f220000000800 */
        /* <DEDUP_REMOVED lines=46> */
[C---:B--2---:R-:W-:Y:S07]  /*4940*/  HMMA.16816.F32 R92, R96.reuse, R4, RZ ;  /* 0x00000004605c723c */ /* 0x044fee00000018ff */
[----:B----4-:R-:W-:Y:S01]  /*4950*/  F2FP.PACK_AB R4, R147, R152 ;  /* 0x000000989304723e */ /* 0x010fe200000000ff */
[----:B------:R-:W-:Y:S01]  /*4960*/  HMMA.16816.F32 R96, R96, R6, RZ ;  /* 0x000000066060723c */ /* 0x000fe200000018ff */
[----:B-----5:R-:W-:Y:S01]  /*4970*/  F2FP.PACK_AB R5, R10, R145 ;  /* 0x000000910a05723e */ /* 0x020fe200000000ff */
[----:B------:R-:W-:-:S02]  /*4980*/  FADD.FTZ R152, R152, R153 ;  /* 0x0000009998987221 */ /* 0x000fc40000010000 */
[----:B------:R-:W-:Y:S02]  /*4990*/  FADD.FTZ R145, R145, R144 ;  /* 0x0000009091917221 */ /* 0x000fe40000010000 */
[----:B------:R-:W-:Y:S01]  /*49a0*/  FADD.FTZ R147, R147, R152 ;  /* 0x0000009893937221 */ /* 0x000fe20000010000 */
[----:B------:R-:W-:Y:S01]  /*49b0*/  F2FP.PACK_AB R6, R11, R146 ;  /* 0x000000920b06723e */ /* 0x000fe200000000ff */
[----:B------:R-:W-:Y:S01]  /*49c0*/  FADD.FTZ R10, R10, R145 ;  /* 0x000000910a0a7221 */ /* 0x000fe20000010000 */
[----:B-1----:R-:W-:Y:S01]  /*49d0*/  F2FP.PACK_AB R7, R2, R3 ;  /* 0x000000030207723e */ /* 0x002fe200000000ff */
[----:B------:R-:W-:Y:S02]  /*49e0*/  FADD.FTZ R146, R146, R147 ;  /* 0x0000009392927221 */ /* 0x000fe40000010000 */
[----:B------:R-:W-:Y:S02]  /*49f0*/  FADD.FTZ R3, R3, R10 ;  /* 0x0000000a03037221 */ /* 0x000fe40000010000 */
[----:B------:R-:W-:-:S02]  /*4a00*/  FADD.FTZ R11, R11, R146 ;  /* 0x000000920b0b7221 */ /* 0x000fc40000010000 */
[----:B---3--:R-:W-:Y:S01]  /*4a10*/  HMMA.16816.F32 R36, R4, R12, R36 ;  /* 0x0000000c0424723c */ /* 0x008fe20000001824 */
        /* <DEDUP_REMOVED lines=123> */
[----:B------:R-:W-:Y:S07]  /*51d0*/  @P0 BRA `(.L_x_404) ;  /* 0x0000018000000947 */ /* 0x000fee0003800000 */
[----:B------:R-:W-:Y:S01]  /*51e0*/  ISETP.LT.AND P0, PT, RZ, UR4, PT ;  /* 0x00000004ff007c0c */ /* 0x000fe2000bf01270 */
[----:B------:R-:W-:-:S12]  /*51f0*/  UIADD3 UR24, UR4, -0x1, URZ ;  /* 0xffffffff04187890 */ /* 0x000fd8000fffe03f */
[----:B------:R-:W-:Y:S05]  /*5200*/  @P0 BRA `(.L_x_405) ;  /* 0x000000a000000947 */ /* 0x000fea0003800000 */
[----:B------:R-:W-:Y:S02]  /*5210*/  UMOV UR24, 0x1 ;  /* 0x0000000100187882 */ /* 0x000fe40000000000 */
        /* <DEDUP_REMOVED lines=9> */
.L_x_405:
[----:B------:R-:W-:Y:S02]  /*52b0*/  UMOV UR5, 0x1 ;  /* 0x0000000100057882 */ /* 0x000fe40000000000 */
[----:B------:R-:W-:Y:S02]  /*52c0*/  ULDC UR4, c[0x0][0x32c] ;  /* 0x0000cb0000047ab9 */ /* 0x000fe40000000800 */
[----:B------:R-:W-:-:S03]  /*52d0*/  UISETP.NE.AND UP2, UPT, UR5, UR4, UPT ;  /* 0x000000040500728c */ /* 0x000fc6000bf45270 */
[----:B------:R-:W-:Y:S02]  /*52e0*/  ULDC.64 UR4, c[0x0][0x330] ;  /* 0x0000cc0000047ab9 */ /* 0x000fe40000000a00 */
[----:B------:R-:W-:-:S07]  /*52f0*/  UIMAD.WIDE.U32 UR26, UR24, UR4, URZ ;  /* 0x00000004181a72a5 */ /* 0x000fce000f8e003f */
[----:B------:R-:W-:Y:S02]  /*5300*/  @UP2 UMOV UR25, UR27 ;  /* 0x0000001b00192c82 */ /* 0x000fe40008000000 */
[----:B------:R-:W-:Y:S02]  /*5310*/  @UP2 USHF.R.U32.HI UR24, URZ, UR5, UR25 ;  /* 0x000000053f182299 */ /* 0x000fe40008011619 */
.L_x_406:
[----:B------:R-:W-:Y:S02]  /*5320*/  ULDC UR4, c[0x0][0x32c] ;  /* 0x0000cb0000047ab9 */ /* 0x000fe40000000800 */
[----:B------:R-:W-:-:S04]  /*5330*/  UIMAD UR4, UR24, UR4, UR4 ;  /* 0x00000004180472a4 */ /* 0x000fc8000f8e0204 */
[----:B------:R-:W-:-:S04]  /*5340*/  UISETP.LT.AND UP2, UPT, UR21, UR4, UPT ;  /* 0x000000041500728c */ /* 0x000fc8000bf41270 */
[----:B------:R-:W-:-:S04]  /*5350*/  USEL UR21, UR21, UR4, UP2 ;  /* 0x0000000415157287 */ /* 0x000fc80009000000 */
.L_x_404:
[----:B------:R-:W-:-:S04]  /*5360*/  USHF.R.S32.HI UR4, URZ, 0x1f, UR21 ;  /* 0x0000001f3f047899 */ /* 0x000fc80008011415 */
[----:B------:R-:W-:-:S04]  /*5370*/  ULEA.HI UR4, UR4, UR21, URZ, 0x6 ;  /* 0x0000001504047291 */ /* 0x000fc8000f8f303f */
[----:B------:R-:W-:-:S04]  /*5380*/  USHF.R.S32.HI UR4, URZ, 0x6, UR4 ;  /* 0x000000063f047899 */ /* 0x000fc80008011404 */
[----:B------:R-:W-:-:S04]  /*5390*/  UISETP.LT.AND UP2, UPT, UR9, UR4, UPT ;  /* 0x000000040900728c */ /* 0x000fc8000bf41270 */
[----:B------:R-:W-:-:S04]  /*53a0*/  USEL UR4, UR9, UR4, !UP2 ;  /* 0x0000000409047287 */ /* 0x000fc8000d000000 */
[----:B------:R-:W-:-:S06]  /*53b0*/  UISETP.GE.AND UP2, UPT, UR20, UR4, UPT ;  /* 0x000000041400728c */ /* 0x000fcc000bf46270 */
[----:B------:R-:W-:-:S13]  /*53c0*/  PLOP3.LUT P0, PT, PT, PT, UP2, 0x40, 0x0 ;  /* 0x000000000000781c */ /* 0x000fda0003f0e828 */
[----:B------:R-:W-:Y:S05]  /*53d0*/  @P0 BRA `(.L_x_407) ;  /* 0x000037e000000947 */ /* 0x000fea0003800000 */
[C---:B------:R-:W-:Y:S01]  /*53e0*/  SHF.L.U64.HI R214, R210.reuse, 0x1, R9 ;  /* 0x00000001d2d67819 */ /* 0x040fe20000010209 */
[----:B------:R-:W-:Y:S01]  /*53f0*/  IMAD.MOV.U32 R2, RZ, RZ, R8 ;  /* 0x000000ffff027224 */ /* 0x000fe200078e0008 */
[----:B------:R-:W-:Y:S01]  /*5400*/  SHF.L.U32 R175, R210, 0x1, RZ ;  /* 0x00000001d2af7819 */ /* 0x000fe200000006ff */
[----:B------:R-:W-:Y:S01]  /*5410*/  IMAD.MOV.U32 R3, RZ, RZ, R0 ;  /* 0x000000ffff037224 */ /* 0x000fe200078e0000 */
[C---:B------:R-:W-:Y:S01]  /*5420*/  SHF.L.U64.HI R174, R209.reuse, 0x1, R212 ;  /* 0x00000001d1ae7819 */ /* 0x040fe200000102d4 */
[----:B------:R-:W-:Y:S01]  /*5430*/  IMAD.SHL.U32 R173, R209, 0x2, RZ ;  /* 0x00000002d1ad7824 */ /* 0x000fe200078e00ff */
[----:B------:R-:W-:Y:S02]  /*5440*/  SEL R172, RZ, 0x10, P4 ;  /* 0x00000010ffac7807 */ /* 0x000fe40002000000 */
.L_x_418:
[----:B------:R-:W-:Y:S04]  /*5450*/  DEPBAR.LE SB0, 0x0 ;  /* 0x000080000000791a */ /* 0x000fe80000000000 */
[----:B------:R-:W-:Y:S01]  /*5460*/  BAR.SYNC.DEFER_BLOCKING 0x0 ;  /* 0x0000000000007b1d */ /* 0x000fe20000010000 */
[----:B------:R-:W-:Y:S06]  /*5470*/  UISETP.GT.AND UP2, UPT, UR9, UR20, UPT ;  /* 0x000000140900728c */ /* 0x000fec000bf44270 */
[----:B------:R-:W-:Y:S01]  /*5480*/  PLOP3.LUT P0, PT, PT, PT, UP2, 0x80, 0x0 ;  /* 0x000000000000781c */ /* 0x000fe20003f0f028 */
[----:B------:R1:W2:Y:S04]  /*5490*/  LDSM.16.M88.4 R132, [R198+0xc100] ;  /* 0x00c10000c684783b */ /* 0x0002a80000000200 */
[----:B------:R1:W3:Y:S04]  /*54a0*/  LDSM.16.M88.4 R136, [R197+0x6100] ;  /* 0x00610000c588783b */ /* 0x0002e80000000200 */
[----:B------:R1:W4:Y:S04]  /*54b0*/  LDSM.16.M88.4 R140, [R197+0x6900] ;  /* 0x00690000c58c783b */ /* 0x0003280000000200 */
[----:B------:R1:W1:Y:S04]  /*54c0*/  LDSM.16.M88.4 R144, [R197+0x7100] ;  /* 0x00710000c590783b */ /* 0x0002680000000200 */
[----:B------:R1:W1:Y:S04]  /*54d0*/  LDSM.16.M88.4 R148, [R197+0x7900] ;  /* 0x00790000c594783b */ /* 0x0002680000000200 */
[----:B------:R1:W1:Y:S04]  /*54e0*/  LDSM.16.M88.4 R152, [R194+0xc100] ;  /* 0x00c10000c298783b */ /* 0x0002680000000200 */
[----:B------:R1:W1:Y:S04]  /*54f0*/  LDSM.16.M88.4 R156, [R196] ;  /* 0x00000000c49c783b */ /* 0x0002680000000200 */
[----:B------:R1:W1:Y:S04]  /*5500*/  LDSM.16.M88.4 R160, [R187] ;  /* 0x00000000bba0783b */ /* 0x0002680000000200 */
[----:B------:R1:W1:Y:S04]  /*5510*/  LDSM.16.M88.4 R164, [R186] ;  /* 0x00000000baa4783b */ /* 0x0002680000000200 */
[----:B------:R1:W1:Y:S01]  /*5520*/  LDSM.16.M88.4 R168, [R185] ;  /* 0x00000000b9a8783b */ /* 0x0002620000000200 */
[----:B------:R-:W-:-:S05]  /*5530*/  @P0 BRA `(.L_x_408) ;  /* 0x000002b000000947 */ /* 0x000fca0003800000 */
[----:B------:R-:W-:Y:S01]  /*5540*/  SHF.R.S32.HI R5, RZ, 0x1f, R201 ;  /* 0x0000001fff057819 */ /* 0x000fe200000114c9 */
[----:B------:R-:W-:Y:S01]  /*5550*/  IMAD.WIDE.U32 R6, R201, c[0x0][0x208], RZ ;  /* 0x00008200c9067a25 */ /* 0x000fe200078e00ff */
[----:B------:R-:W-:Y:S02]  /*5560*/  SHF.R.S32.HI R4, RZ, 0x1f, R200 ;  /* 0x0000001fff047819 */ /* 0x000fe400000114c8 */
[----:B------:R-:W-:Y:S01]  /*5570*/  IADD3 R12, -R172, 0x10, RZ ;  /* 0x00000010ac0c7810 */ /* 0x000fe20007ffe1ff */
[----:B------:R-:W-:Y:S01]  /*5580*/  IMAD R5, R5, c[0x0][0x208], RZ ;  /* 0x0000820005057a24 */ /* 0x000fe200078e02ff */
[----:B------:R-:W-:Y:S01]  /*5590*/  IADD3 R11, -R213, 0x10, RZ ;  /* 0x00000010d50b7810 */ /* 0x000fe20007ffe1ff */
[----:B------:R-:W-:Y:S01]  /*55a0*/  IMAD R4, R4, c[0x0][0x218], RZ ;  /* 0x0000860004047a24 */ /* 0x000fe200078e02ff */
[----:B------:R-:W-:Y:S01]  /*55b0*/  LOP3.LUT R12, R12, 0xf, RZ, 0xc0, !PT ;  /* 0x0000000f0c0c7812 */ /* 0x000fe200078ec0ff */
[----:B------:R-:W-:Y:S01]  /*55c0*/  IMAD R5, R201, c[0x0][0x20c], R5 ;  /* 0x00008300c9057a24 */ /* 0x000fe200078e0205 */
[----:B------:R-:W-:Y:S01]  /*55d0*/  LOP3.LUT R11, R11, 0xf, RZ, 0xc0, !PT ;  /* 0x0000000f0b0b7812 */ /* 0x000fe200078ec0ff */
[C---:B------:R-:W-:Y:S02]  /*55e0*/  IMAD R4, R200.reuse, c[0x0][0x21c], R4 ;  /* 0x00008700c8047a24 */ /* 0x040fe400078e0204 */
[----:B------:R-:W-:Y:S04]  /*55f0*/  IMAD.IADD R7, R7, 0x1, R5 ;  /* 0x0000000107077824 */ /* 0x000fe800078e0205 */
[----:B------:R-:W-:Y:S05]  /*5600*/  IMAD.WIDE.U32 R6, R200, c[0x0][0x218], R6 ;  /* 0x00008600c8067a25 */ /* 0x000fea00078e0006 */
[----:B------:R-:W-:Y:S04]  /*5610*/  IADD3 R0, P0, R6, UR22, RZ ;  /* 0x0000001606007c10 */ /* 0x000fe8000ff1e0ff */
[----:B------:R-:W-:Y:S02]  /*5620*/  IADD3.X R7, R7, UR6, R4, P0, !PT ;  /* 0x0000000607077c10 */ /* 0x000fe400087fe404 */
[----:B------:R-:W-:Y:S02]  /*5630*/  LEA R14, P0, R0, c[0x0][0x1f8], 0x1 ;  /* 0x00007e00000e7a11 */ /* 0x000fe400078008ff */
[----:B------:R-:W-:Y:S02]  /*5640*/  SHF.L.U64.HI R4, R208, 0x1, R211 ;  /* 0x00000001d0047819 */ /* 0x000fe400000102d3 */
[----:B------:R-:W-:Y:S01]  /*5650*/  LEA.HI.X R9, R0, c[0x0][0x1fc], R7, 0x1, P0 ;  /* 0x00007f0000097a11 */ /* 0x000fe200000f0c07 */
[----:B------:R-:W5:Y:S01]  /*5660*/  SHFL.IDX PT, R6, R14, 0x1, 0x181f ;  /* 0x00381f000e067f89 */ /* 0x000f6200000e0000 */
[----:B------:R-:W-:Y:S03]  /*5670*/  IMAD.SHL.U32 R0, R208, 0x2, RZ ;  /* 0x00000002d0007824 */ /* 0x000fe600078e00ff */
[----:B------:R-:W4:Y:S04]  /*5680*/  SHFL.IDX PT, R5, R9, 0x1, 0x181f ;  /* 0x00381f0009057f89 */ /* 0x000f2800000e0000 */
[----:B------:R-:W3:Y:S04]  /*5690*/  SHFL.IDX PT, R8, R14, RZ, 0x181f ;  /* 0x00181fff0e087589 */ /* 0x000ee800000e0000 */
[----:B------:R-:W2:Y:S01]  /*56a0*/  SHFL.IDX PT, R7, R9, RZ, 0x181f ;  /* 0x00181fff09077589 */ /* 0x000ea200000e0000 */
[-C--:B-----5:R-:W-:Y:S04]  /*56b0*/  IADD3 R12, P6, P0, R12, R6.reuse, R173 ;  /* 0x000000060c0c7210 */ /* 0x0a0fe800078de0ad */
[-C--:B----4-:R-:W-:Y:S02]  /*56c0*/  IADD3.X R13, RZ, R5.reuse, R174, P6, P0 ;  /* 0x00000005ff0d7210 */ /* 0x090fe400037e04ae */
[----:B------:R-:W-:Y:S04]  /*56d0*/  IADD3 R10, P6, P0, R11, R6, R0 ;  /* 0x000000060b0a7210 */ /* 0x000fe800078de000 */
[--C-:B------:R-:W-:Y:S02]  /*56e0*/  IADD3.X R11, RZ, R5, R4.reuse, P6, P0 ;  /* 0x00000005ff0b7210 */ /* 0x100fe400037e0404 */
[C---:B---3--:R-:W-:Y:S02]  /*56f0*/  IADD3 R14, P6, R8.reuse, R0, RZ ;  /* 0x00000000080e7210 */ /* 0x048fe40007fde0ff */
[C---:B------:R-:W-:Y:S03]  /*5700*/  IADD3 R16, P0, R8.reuse, R175, RZ ;  /* 0x000000af08107210 */ /* 0x040fe60007f1e0ff */
[C---:B--2---:R-:W-:Y:S01]  /*5710*/  IMAD.X R15, R7.reuse, 0x1, R4, P6 ;  /* 0x00000001070f7824 */ /* 0x044fe200030e0604 */
[----:B------:R-:W-:Y:S01]  /*5720*/  IADD3 R8, P6, R8, R173, RZ ;  /* 0x000000ad08087210 */ /* 0x000fe20007fde0ff */
[C---:B------:R-:W-:Y:S01]  /*5730*/  IMAD.X R17, R7.reuse, 0x1, R214, P0 ;  /* 0x0000000107117824 */ /* 0x040fe200000e06d6 */
[----:B------:R-:W-:Y:S03]  /*5740*/  IADD3 R6, P0, R6, R175, RZ ;  /* 0x000000af06067210 */ /* 0x000fe60007f1e0ff */
[----:B------:R-:W-:Y:S01]  /*5750*/  IMAD.X R9, R7, 0x1, R174, P6 ;  /* 0x0000000107097824 */ /* 0x000fe200030e06ae */
[----:B------:R2:W-:Y:S01]  /*5760*/  LDGSTS.E.BYPASS.LTC128B.128 [R205], [R16.64], !P5 ;  /* 0x0000000010cd7fae */ /* 0x0005e2000e901d52 */
[----:B------:R-:W-:Y:S01]  /*5770*/  ISETP.NE.U32.AND P6, PT, R172, RZ, PT ;  /* 0x000000ffac00720c */ /* 0x000fe20003fc5070 */
[----:B------:R-:W-:Y:S01]  /*5780*/  IMAD.X R7, R5, 0x1, R214, P0 ;  /* 0x0000000105077824 */ /* 0x000fe200000e06d6 */
[----:B------:R-:W-:Y:S01]  /*5790*/  ISETP.NE.U32.AND P0, PT, R213, RZ, PT ;  /* 0x000000ffd500720c */ /* 0x000fe20003f05070 */
[----:B------:R2:W-:Y:S04]  /*57a0*/  LDGSTS.E.BYPASS.LTC128B.128 [R205+0x2000], [R8.64], !P4 ;  /* 0x0200000008cd7fae */ /* 0x0005e8000e101d52 */
[----:B------:R2:W-:Y:S04]  /*57b0*/  LDGSTS.E.BYPASS.LTC128B.128 [R205+0x4000], [R14.64], !P3 ;  /* 0x040000000ecd7fae */ /* 0x0005e8000d901d52 */
[----:B------:R2:W-:Y:S04]  /*57c0*/  LDGSTS.E.BYPASS.LTC128B.128 [R205+0x1000], [R6.64], !P5 ;  /* 0x0100000006cd7fae */ /* 0x0005e8000e901d52 */
[----:B------:R2:W-:Y:S04]  /*57d0*/  LDGSTS.E.BYPASS.LTC128B.128.ZFILL [R205+0x3000], [R12.64], P6 ;  /* 0x030000000ccd7fae */ /* 0x0005e8000b141d52 */
[----:B------:R2:W-:Y:S02]  /*57e0*/  LDGSTS.E.BYPASS.LTC128B.128.ZFILL [R205+0x5000], [R10.64], P0 ;  /* 0x050000000acd7fae */ /* 0x0005e40008141d52 */
.L_x_408:
[C---:B--23--:R-:W-:Y:S01]  /*57f0*/  HMMA.16816.F32 R4, R132.reuse, R136, RZ ;  /* 0x000000888404723c */ /* 0x04cfe200000018ff */
[----:B------:R-:W0:Y:S01]  /*5800*/  LDGDEPBAR ;  /* 0x00000000000079af */ /* 0x000e220000000000 */
[----:B------:R-:W-:Y:S06]  /*5810*/  UISETP.GT.AND UP2, UPT, UR20, UR9, UPT ;  /* 0x000000091400728c */ /* 0x000fec000bf44270 */
[C---:B------:R-:W-:Y:S01]  /*5820*/  HMMA.16816.F32 R8, R132.reuse, R138, RZ ;  /* 0x0000008a8408723c */ /* 0x040fe200000018ff */
[----:B------:R-:W-:Y:S01]  /*5830*/  LDSM.16.M88.4 R136, [R193+0xc100] ;  /* 0x00c10000c188783b */ /* 0x000fe20000000200 */
[----:B------:R-:W-:Y:S06]  /*5840*/  PLOP3.LUT P0, PT, PT, PT, UP2, 0x40, 0x0 ;  /* 0x000000000000781c */ /* 0x000fec0003f0e828 */
[C---:B----4-:R-:W-:Y:S08]  /*5850*/  HMMA.16816.F32 R12, R132.reuse, R140, RZ ;  /* 0x0000008c840c723c */ /* 0x050ff000000018ff */
[C---:B------:R-:W-:Y:S01]  /*5860*/  HMMA.16816.F32 R16, R132.reuse, R142, RZ ;  /* 0x0000008e8410723c */ /* 0x040fe200000018ff */
[----:B------:R-:W2:Y:S07]  /*5870*/  LDSM.16.M88.4 R140, [R192+0x6100] ;  /* 0x00610000c08c783b */ /* 0x000eae0000000200 */
[C---:B-1----:R-:W-:Y:S08]  /*5880*/  HMMA.16816.F32 R20, R132.reuse, R144, RZ ;  /* 0x000000908414723c */ /* 0x042ff000000018ff */
[C---:B------:R-:W-:Y:S01]  /*5890*/  HMMA.16816.F32 R24, R132.reuse, R146, RZ ;  /* 0x000000928418723c */ /* 0x040fe200000018ff */
[----:B------:R-:W1:Y:S07]  /*58a0*/  LDSM.16.M88.4 R144, [R192+0x6900] ;  /* 0x00690000c090783b */ /* 0x000e6e0000000200 */
[C---:B------:R-:W-:Y:S08]  /*58b0*/  HMMA.16816.F32 R28, R132.reuse, R148, RZ ;  /* 0x00000094841c723c */ /* 0x040ff000000018ff */
[----:B------:R-:W-:Y:S01]  /*58c0*/  HMMA.16816.F32 R32, R132, R150, RZ ;  /* 0x000000968420723c */ /* 0x000fe200000018ff */
[----:B------:R-:W3:Y:S06]  /*58d0*/  LDSM.16.M88.4 R132, [R192+0x7100] ;  /* 0x00710000c084783b */ /* 0x000eec0000000200 */
[----:B------:R-:W4:Y:S01]  /*58e0*/  LDSM.16.M88.4 R148, [R192+0x7900] ;  /* 0x00790000c094783b */ /* 0x000f220000000200 */
[C---:B------:R-:W-:Y:S08]  /*58f0*/  HMMA.16816.F32 R4, R152.reuse, R156, R4 ;  /* 0x0000009c9804723c */ /* 0x040ff00000001804 */
[C---:B------:R-:W-:Y:S01]  /*5900*/  HMMA.16816.F32 R8, R152.reuse, R158, R8 ;  /* 0x0000009e9808723c */ /* 0x040fe20000001808 */
[----:B------:R-:W-:Y:S07]  /*5910*/  LDSM.16.M88.4 R156, [R191+0xc100] ;  /* 0x00c10000bf9c783b */ /* 0x000fee0000000200 */
[C---:B------:R-:W-:Y:S08]  /*5920*/  HMMA.16816.F32 R12, R152.reuse, R160, R12 ;  /* 0x000000a0980c723c */ /* 0x040ff0000000180c */
[C---:B------:R-:W-:Y:S01]  /*5930*/  HMMA.16816.F32 R16, R152.reuse, R162, R16 ;  /* 0x000000a29810723c */ /* 0x040fe20000001810 */
[----:B------:R-:W5:Y:S07]  /*5940*/  LDSM.16.M88.4 R160, [R184] ;  /* 0x00000000b8a0783b */ /* 0x000f6e0000000200 */
[C---:B------:R-:W-:Y:S08]  /*5950*/  HMMA.16816.F32 R20, R152.reuse, R164, R20 ;  /* 0x000000a49814723c */ /* 0x040ff00000001814 */
[C---:B------:R-:W-:Y:S01]  /*5960*/  HMMA.16816.F32 R24, R152.reuse, R166, R24 ;  /* 0x000000a69818723c */ /* 0x040fe20000001818 */
[----:B------:R-:W3:Y:S07]  /*5970*/  LDSM.16.M88.4 R164, [R184+0x800] ;  /* 0x00080000b8a4783b */ /* 0x000eee0000000200 */
[C---:B------:R-:W-:Y:S08]  /*5980*/  HMMA.16816.F32 R28, R152.reuse, R168, R28 ;  /* 0x000000a8981c723c */ /* 0x040ff0000000181c */
[----:B------:R-:W-:Y:S01]  /*5990*/  HMMA.16816.F32 R32, R152, R170, R32 ;  /* 0x000000aa9820723c */ /* 0x000fe20000001820 */
[----:B------:R-:W4:Y:S06]  /*59a0*/  LDSM.16.M88.4 R152, [R184+0x1000] ;  /* 0x00100000b898783b */ /* 0x000f2c0000000200 */
[----:B------:R-:W4:Y:S01]  /*59b0*/  LDSM.16.M88.4 R168, [R184+0x1800] ;  /* 0x00180000b8a8783b */ /* 0x000f220000000200 */
[C---:B--2---:R-:W-:Y:S08]  /*59c0*/  HMMA.16816.F32 R4, R136.reuse, R140, R4 ;  /* 0x0000008c8804723c */ /* 0x044ff00000001804 */
[C---:B------:R-:W-:Y:S01]  /*59d0*/  HMMA.16816.F32 R8, R136.reuse, R142, R8 ;  /* 0x0000008e8808723c */ /* 0x040fe20000001808 */
[----:B------:R-:W-:Y:S07]  /*59e0*/  LDSM.16.M88.4 R140, [R197+0x8100] ;  /* 0x00810000c58c783b */ /* 0x000fee0000000200 */
[C---:B-1----:R-:W-:Y:S08]  /*59f0*/  HMMA.16816.F32 R12, R136.reuse, R144, R12 ;  /* 0x00000090880c723c */ /* 0x042ff0000000180c */
[C---:B------:R-:W-:Y:S01]  /*5a00*/  HMMA.16816.F32 R16, R136.reuse, R146, R16 ;  /* 0x000000928810723c */ /* 0x040fe20000001810 */
[----:B------:R-:W-:Y:S07]  /*5a10*/  LDSM.16.M88.4 R144, [R197+0x8900] ;  /* 0x00890000c590783b */ /* 0x000fee0000000200 */
[C---:B---3--:R-:W-:Y:S08]  /*5a20*/  HMMA.16816.F32 R20, R136.reuse, R132, R20 ;  /* 0x000000848814723c */ /* 0x048ff00000001814 */
[C---:B------:R-:W-:Y:S01]  /*5a30*/  HMMA.16816.F32 R24, R136.reuse, R134, R24 ;  /* 0x000000868818723c */ /* 0x040fe20000001818 */
[----:B------:R-:W1:Y:S07]  /*5a40*/  LDSM.16.M88.4 R132, [R198+0x10100] ;  /* 0x01010000c684783b */ /* 0x000e6e0000000200 */
[C---:B----4-:R-:W-:Y:S08]  /*5a50*/  HMMA.16816.F32 R28, R136.reuse, R148, R28 ;  /* 0x00000094881c723c */ /* 0x050ff0000000181c */
[----:B------:R-:W-:Y:S01]  /*5a60*/  HMMA.16816.F32 R32, R136, R150, R32 ;  /* 0x000000968820723c */ /* 0x000fe20000001820 */
[----:B------:R-:W2:Y:S06]  /*5a70*/  LDSM.16.M88.4 R136, [R197+0x9100] ;  /* 0x00910000c588783b */ /* 0x000eac0000000200 */
[----:B------:R-:W3:Y:S01]  /*5a80*/  LDSM.16.M88.4 R148, [R197+0x9900] ;  /* 0x00990000c594783b */ /* 0x000ee20000000200 */
[C---:B-----5:R-:W-:Y:S08]  /*5a90*/  HMMA.16816.F32 R4, R156.reuse, R160, R4 ;  /* 0x000000a09c04723c */ /* 0x060ff00000001804 */
[C---:B------:R-:W-:Y:S01]  /*5aa0*/  HMMA.16816.F32 R8, R156.reuse, R162, R8 ;  /* 0x000000a29c08723c */ /* 0x040fe20000001808 */
[----:B------:R-:W-:Y:S07]  /*5ab0*/  LDSM.16.M88.4 R160, [R183] ;  /* 0x00000000b7a0783b */ /* 0x000fee0000000200 */
[C---:B------:R-:W-:Y:S08]  /*5ac0*/  HMMA.16816.F32 R12, R156.reuse, R164, R12 ;  /* 0x000000a49c0c723c */ /* 0x040ff0000000180c */
[C---:B------:R-:W-:Y:S01]  /*5ad0*/  HMMA.16816.F32 R16, R156.reuse, R166, R16 ;  /* 0x000000a69c10723c */ /* 0x040fe20000001810 */
[----:B------:R-:W-:Y:S07]  /*5ae0*/  LDSM.16.M88.4 R164, [R182] ;  /* 0x00000000b6a4783b */ /* 0x000fee0000000200 */
[C---:B------:R-:W-:Y:S08]  /*5af0*/  HMMA.16816.F32 R20, R156.reuse, R152, R20 ;  /* 0x000000989c14723c */ /* 0x040ff00000001814 */
[C---:B------:R-:W-:Y:S01]  /*5b00*/  HMMA.16816.F32 R24, R156.reuse, R154, R24 ;  /* 0x0000009a9c18723c */ /* 0x040fe20000001818 */
[----:B------:R-:W4:Y:S07]  /*5b10*/  LDSM.16.M88.4 R152, [R194+0x10100] ;  /* 0x01010000c298783b */ /* 0x000f2e0000000200 */
[C---:B------:R-:W-:Y:S08]  /*5b20*/  HMMA.16816.F32 R28, R156.reuse, R168, R28 ;  /* 0x000000a89c1c723c */ /* 0x040ff0000000181c */
[----:B------:R-:W-:Y:S01]  /*5b30*/  HMMA.16816.F32 R32, R156, R170, R32 ;  /* 0x000000aa9c20723c */ /* 0x000fe20000001820 */
[----:B------:R-:W5:Y:S06]  /*5b40*/  LDSM.16.M88.4 R156, [R181] ;  /* 0x00000000b59c783b */ /* 0x000f6c0000000200 */
[----:B------:R-:W3:Y:S01]  /*5b50*/  LDSM.16.M88.4 R168, [R180] ;  /* 0x00000000b4a8783b */ /* 0x000ee20000000200 */
        /* <DEDUP_REMOVED lines=11> */
[----:B------:R-:W2:Y:S06]  /*5c10*/  LDSM.16.M88.4 R132, [R192+0x9100] ;  /* 0x00910000c084783b */ /* 0x000eac0000000200 */
[----:B------:R-:W3:Y:S01]  /*5c20*/  LDSM.16.M88.4 R148, [R192+0x9900] ;  /* 0x00990000c094783b */ /* 0x000ee20000000200 */
[C---:B----4-:R-:W-:Y:S08]  /*5c30*/  HMMA.16816.F32 R4, R152.reuse, R160, R4 ;  /* 0x000000a09804723c */ /* 0x050ff00000001804 */
[C---:B------:R-:W-:Y:S01]  /*5c40*/  HMMA.16816.F32 R8, R152.reuse, R162, R8 ;  /* 0x000000a29808723c */ /* 0x040fe20000001808 */
[----:B------:R-:W-:Y:S07]  /*5c50*/  LDSM.16.M88.4 R160, [R184+0x2000] ;  /* 0x00200000b8a0783b */ /* 0x000fee0000000200 */
[C---:B------:R-:W-:Y:S08]  /*5c60*/  HMMA.16816.F32 R12, R152.reuse, R164, R12 ;  /* 0x000000a4980c723c */ /* 0x040ff0000000180c */
[C---:B------:R-:W-:Y:S01]  /*5c70*/  HMMA.16816.F32 R16, R152.reuse, R166, R16 ;  /* 0x000000a69810723c */ /* 0x040fe20000001810 */
[----:B------:R-:W-:Y:S07]  /*5c80*/  LDSM.16.M88.4 R164, [R184+0x2800] ;  /* 0x00280000b8a4783b */ /* 0x000fee0000000200 */
[C---:B-----5:R-:W-:Y:S08]  /*5c90*/  HMMA.16816.F32 R20, R152.reuse, R156, R20 ;  /* 0x0000009c9814723c */ /* 0x060ff00000001814 */
[C---:B------:R-:W-:Y:S01]  /*5ca0*/  HMMA.16816.F32 R24, R152.reuse, R158, R24 ;  /* 0x0000009e9818723c */ /* 0x040fe20000001818 */
[----:B------:R-:W4:Y:S07]  /*5cb0*/  LDSM.16.M88.4 R156, [R191+0x10100] ;  /* 0x01010000bf9c783b */ /* 0x000f2e0000000200 */
[C---:B------:R-:W-:Y:S08]  /*5cc0*/  HMMA.16816.F32 R28, R152.reuse, R168, R28 ;  /* 0x000000a8981c723c */ /* 0x040ff0000000181c */
[----:B------:R-:W-:Y:S01]  /*5cd0*/  HMMA.16816.F32 R32, R152, R170, R32 ;  /* 0x000000aa9820723c */ /* 0x000fe20000001820 */
[----:B------:R-:W5:Y:S06]  /*5ce0*/  LDSM.16.M88.4 R152, [R184+0x3000] ;  /* 0x00300000b898783b */ /* 0x000f6c0000000200 */
[----:B------:R-:W3:Y:S01]  /*5cf0*/  LDSM.16.M88.4 R168, [R184+0x3800] ;  /* 0x00380000b8a8783b */ /* 0x000ee20000000200 */
        /* <DEDUP_REMOVED lines=15> */
[----:B------:R-:W-:Y:S07]  /*5df0*/  LDSM.16.M88.4 R160, [R179] ;  /* 0x00000000b3a0783b */ /* 0x000fee0000000200 */
[C---:B------:R-:W-:Y:S08]  /*5e00*/  HMMA.16816.F32 R12, R156.reuse, R164, R12 ;  /* 0x000000a49c0c723c */ /* 0x040ff0000000180c */
[C---:B------:R-:W-:Y:S01]  /*5e10*/  HMMA.16816.F32 R16, R156.reuse, R166, R16 ;  /* 0x000000a69c10723c */ /* 0x040fe20000001810 */
[----:B------:R-:W-:Y:S07]  /*5e20*/  LDSM.16.M88.4 R164, [R178] ;  /* 0x00000000b2a4783b */ /* 0x000fee0000000200 */
[C---:B-----5:R-:W-:Y:S08]  /*5e30*/  HMMA.16816.F32 R20, R156.reuse, R152, R20 ;  /* 0x000000989c14723c */ /* 0x060ff00000001814 */
        /* <DEDUP_REMOVED lines=40> */
[C---:B---3--:R-:W-:Y:S08]  /*60c0*/  HMMA.16816.F32 R28, R136.reuse, R148, R28 ;  /* 0x00000094881c723c */ /* 0x048ff0000000181c */
[----:B------:R-:W-:Y:S08]  /*60d0*/  HMMA.16816.F32 R32, R136, R150, R32 ;  /* 0x000000968820723c */ /* 0x000ff00000001820 */
[C---:B----4-:R-:W-:Y:S08]  /*60e0*/  HMMA.16816.F32 R4, R156.reuse, R160, R4 ;  /* 0x000000a09c04723c */ /* 0x050ff00000001804 */
        /* <DEDUP_REMOVED lines=8> */
[----:B------:R-:W-:Y:S01]  /*6170*/  IADD3 R140, -R172, 0x10, RZ ;  /* 0x00000010ac8c7810 */ /* 0x000fe20007ffe1ff */
[----:B------:R-:W-:Y:S01]  /*6180*/  ULEA UR5, UR20, UR12, 0x6 ;  /* 0x0000000c14057291 */ /* 0x000fe2000f8e303f */
[----:B------:R-:W-:Y:S01]  /*6190*/  IADD3 R139, -R213, 0x10, RZ ;  /* 0x00000010d58b7810 */ /* 0x000fe20007ffe1ff */
[----:B------:R-:W-:Y:S01]  /*61a0*/  IMAD.MOV.U32 R200, RZ, RZ, RZ ;  /* 0x000000ffffc87224 */ /* 0x000fe200078e00ff */
[----:B------:R-:W-:Y:S02]  /*61b0*/  LOP3.LUT R140, R140, 0xf, RZ, 0xc0, !PT ;  /* 0x0000000f8c8c7812 */ /* 0x000fe400078ec0ff */
[----:B------:R-:W-:Y:S01]  /*61c0*/  LOP3.LUT R139, R139, 0xf, RZ, 0xc0, !PT ;  /* 0x0000000f8b8b7812 */ /* 0x000fe200078ec0ff */
[----:B------:R-:W-:Y:S05]  /*61d0*/  IMAD.U32 R201, RZ, RZ, UR5 ;  /* 0x00000005ffc97e24 */ /* 0x000fea000f8e00ff */
[----:B------:R-:W-:Y:S05]  /*61e0*/  IADD3 R201, R201, -0x40, R202 ;  /* 0xffffffc0c9c97810 */ /* 0x000fea0007ffe0ca */
[----:B------:R-:W-:Y:S04]  /*61f0*/  @P2 IMAD.HI.U32 R134, R201, c[0x0][0x2bc], RZ ;  /* 0x0000af00c9862a27 */ /* 0x000fe800078e00ff */
[--C-:B------:R-:W-:Y:S01]  /*6200*/  IMAD.MOV.U32 R0, RZ, RZ, R201.reuse ;  /* 0x000000ffff007224 */ /* 0x100fe200078e00c9 */
[----:B------:R-:W-:Y:S04]  /*6210*/  @P2 SHF.R.U32.HI R0, RZ, c[0x0][0x2c0], R134 ;  /* 0x0000b000ff002a19 */ /* 0x000fe80000011686 */
[C---:B------:R-:W-:Y:S04]  /*6220*/  @!P1 IADD3 R135, P0, R0.reuse, UR16, RZ ;  /* 0x0000001000879c10 */ /* 0x040fe8000ff1e0ff */
[----:B------:R-:W-:Y:S01]  /*6230*/  @!P1 LEA.HI.X.SX32 R134, R0, UR8, 0x1, P0 ;  /* 0x0000000800869c11 */ /* 0x000fe200080f0eff */
[----:B------:R-:W-:Y:S01]  /*6240*/  IMAD.MOV R0, RZ, RZ, -R0 ;  /* 0x000000ffff007224 */ /* 0x000fe200078e0a00 */
[C---:B------:R-:W-:Y:S03]  /*6250*/  @!P1 LEA R132, P0, R135.reuse, c[0x0][0x2a0], 0x2 ;  /* 0x0000a80087849a11 */ /* 0x040fe600078010ff */
[----:B------:R-:W-:Y:S01]  /*6260*/  IMAD R201, R0, c[0x0][0x2b8], R201 ;  /* 0x0000ae0000c97a24 */ /* 0x000fe200078e02c9 */
[----:B------:R-:W-:Y:S03]  /*6270*/  @!P1 LEA.HI.X R133, R135, c[0x0][0x2a4], R134, 0x2, P0 ;  /* 0x0000a90087859a11 */ /* 0x000fe600000f1486 */
[----:B------:R-:W-:Y:S01]  /*6280*/  IMAD.WIDE.U32 R134, R201, c[0x0][0x1e0], RZ ;  /* 0x00007800c9867a25 */ /* 0x000fe200078e00ff */
[----:B------:R-:W-:Y:S01]  /*6290*/  SHF.R.S32.HI R137, RZ, 0x1f, R201 ;  /* 0x0000001fff897819 */ /* 0x000fe200000114c9 */
[----:B------:R1:W2:Y:S04]  /*62a0*/  @!P1 LDG.E R200, [R132.64] ;  /* 0x0000001284c89981 */ /* 0x0002a8000c1e1900 */
[----:B------:R-:W-:Y:S04]  /*62b0*/  IMAD R137, R137, c[0x0][0x1e0], RZ ;  /* 0x0000780089897a24 */ /* 0x000fe800078e02ff */
[----:B------:R-:W-:Y:S04]  /*62c0*/  IMAD R137, R201, c[0x0][0x1e4], R137 ;  /* 0x00007900c9897a24 */ /* 0x000fe800078e0289 */
[----:B------:R-:W-:Y:S01]  /*62d0*/  IMAD.IADD R135, R135, 0x1, R137 ;  /* 0x0000000187877824 */ /* 0x000fe200078e0289 */
[----:B-1----:R-:W-:Y:S02]  /*62e0*/  SHF.L.U64.HI R132, R208, 0x1, R211 ;  /* 0x00000001d0847819 */ /* 0x002fe400000102d3 */
[----:B--2---:R-:W-:Y:S01]  /*62f0*/  SHF.R.S32.HI R0, RZ, 0x1f, R200 ;  /* 0x0000001fff007819 */ /* 0x004fe200000114c8 */
[----:B------:R-:W-:Y:S04]  /*6300*/  IMAD.WIDE.U32 R134, R200, c[0x0][0x1f0], R134 ;  /* 0x00007c00c8867a25 */ /* 0x000fe800078e0086 */
[----:B------:R-:W-:Y:S01]  /*6310*/  IMAD R0, R0, c[0x0][0x1f0], RZ ;  /* 0x00007c0000007a24 */ /* 0x000fe200078e02ff */
[----:B------:R-:W-:Y:S03]  /*6320*/  IADD3 R133, P0, R134, UR14, RZ ;  /* 0x0000000e86857c10 */ /* 0x000fe6000ff1e0ff */
[----:B------:R-:W-:Y:S05]  /*6330*/  IMAD R0, R200, c[0x0][0x1f4], R0 ;  /* 0x00007d00c8007a24 */ /* 0x000fea00078e0200 */
[----:B------:R-:W-:Y:S02]  /*6340*/  IADD3.X R0, R135, UR7, R0, P0, !PT ;  /* 0x0000000787007c10 */ /* 0x000fe400087fe400 */
[C---:B------:R-:W-:Y:S04]  /*6350*/  LEA R142, P0, R133.reuse, c[0x0][0x1c8], 0x1 ;  /* 0x00007200858e7a11 */ /* 0x040fe800078008ff */
[----:B------:R-:W-:Y:S01]  /*6360*/  LEA.HI.X R137, R133, c[0x0][0x1cc], R0, 0x1, P0 ;  /* 0x0000730085897a11 */ /* 0x000fe200000f0c00 */
[----:B------:R-:W1:Y:S01]  /*6370*/  SHFL.IDX PT, R134, R142, 0x1, 0x181f ;  /* 0x00381f008e867f89 */ /* 0x000e6200000e0000 */
[----:B------:R-:W-:Y:S03]  /*6380*/  IMAD.SHL.U32 R0, R208, 0x2, RZ ;  /* 0x00000002d0007824 */ /* 0x000fe600078e00ff */
[----:B------:R-:W2:Y:S04]  /*6390*/  SHFL.IDX PT, R133, R137, 0x1, 0x181f ;  /* 0x00381f0089857f89 */ /* 0x000ea800000e0000 */
[----:B------:R-:W3:Y:S04]  /*63a0*/  SHFL.IDX PT, R136, R142, RZ, 0x181f ;  /* 0x00181fff8e887589 */ /* 0x000ee800000e0000 */
[----:B------:R-:W4:Y:S01]  /*63b0*/  SHFL.IDX PT, R135, R137, RZ, 0x181f ;  /* 0x00181fff89877589 */ /* 0x000f2200000e0000 */
[-C--:B-1----:R-:W-:Y:S04]  /*63c0*/  IADD3 R140, P6, P0, R140, R134.reuse, R173 ;  /* 0x000000868c8c7210 */ /* 0x082fe800078de0ad */
[-C--:B--2---:R-:W-:Y:S02]  /*63d0*/  IADD3.X R141, RZ, R133.reuse, R174, P6, P0 ;  /* 0x00000085ff8d7210 */ /* 0x084fe400037e04ae */
[----:B------:R-:W-:Y:S04]  /*63e0*/  IADD3 R138, P6, P0, R139, R134, R0 ;  /* 0x000000868b8a7210 */ /* 0x000fe800078de000 */
[--C-:B------:R-:W-:Y:S02]  /*63f0*/  IADD3.X R139, RZ, R133, R132.reuse, P6, P0 ;  /* 0x00000085ff8b7210 */ /* 0x100fe400037e0484 */
[C---:B---3--:R-:W-:Y:S02]  /*6400*/  IADD3 R142, P6, R136.reuse, R0, RZ ;  /* 0x00000000888e7210 */ /* 0x048fe40007fde0ff */
[C---:B------:R-:W-:Y:S03]  /*6410*/  IADD3 R144, P0, R136.reuse, R175, RZ ;  /* 0x000000af88907210 */ /* 0x040fe60007f1e0ff */
[C---:B----4-:R-:W-:Y:S01]  /*6420*/  IMAD.X R143, R135.reuse, 0x1, R132, P6 ;  /* 0x00000001878f7824 */ /* 0x050fe200030e0684 */
[----:B------:R-:W-:Y:S01]  /*6430*/  IADD3 R136, P6, R136, R173, RZ ;  /* 0x000000ad88887210 */ /* 0x000fe20007fde0ff */
[C---:B------:R-:W-:Y:S01]  /*6440*/  IMAD.X R145, R135.reuse, 0x1, R214, P0 ;  /* 0x0000000187917824 */ /* 0x040fe200000e06d6 */
[----:B------:R-:W-:Y:S03]  /*6450*/  IADD3 R134, P0, R134, R175, RZ ;  /* 0x000000af86867210 */ /* 0x000fe60007f1e0ff */
[----:B------:R-:W-:Y:S01]  /*6460*/  IMAD.X R137, R135, 0x1, R174, P6 ;  /* 0x0000000187897824 */ /* 0x000fe200030e06ae */
[----:B------:R1:W-:Y:S01]  /*6470*/  LDGSTS.E.BYPASS.LTC128B.128 [R199+0x6100], [R144.64], !P5 ;  /* 0x0610000090c77fae */ /* 0x0003e2000e901d52 */
        /* <DEDUP_REMOVED lines=8> */
.L_x_409:
[----:B-1----:R-:W-:Y:S01]  /*6500*/  IMAD.MOV.U32 R137, RZ, RZ, R203 ;  /* 0x000000ffff897224 */ /* 0x002fe200078e00cb */
[----:B------:R-:W-:Y:S01]  /*6510*/  PLOP3.LUT P6, PT, PT, PT, UP1, 0x80, 0x0 ;  /* 0x000000000000781c */ /* 0x000fe20003fcf018 */
[----:B------:R-:W0:Y:S01]  /*6520*/  LDGDEPBAR ;  /* 0x00000000000079af */ /* 0x000e220000000000 */
[----:B------:R-:W-:Y:S01]  /*6530*/  PLOP3.LUT P0, PT, PT, PT, UP1, 0x80, 0x0 ;  /* 0x000000000000781c */ /* 0x000fe20003f0f018 */
[----:B------:R-:W-:Y:S06]  /*6540*/  USHF.L.U32 UR5, UR20, 0x6, URZ ;  /* 0x0000000614057899 */ /* 0x000fec000800063f */
[----:B------:R-:W-:Y:S04]  /*6550*/  IMAD.U32 R133, RZ, RZ, UR5 ;  /* 0x00000005ff857e24 */ /* 0x000fe8000f8e00ff */
[----:B------:R-:W-:Y:S01]  /*6560*/  @P6 IMAD.HI.U32 R0, R203, c[0x0][0x2c8], RZ ;  /* 0x0000b200cb006a27 */ /* 0x000fe200078e00ff */
[----:B------:R-:W-:Y:S04]  /*6570*/  IADD3 R133, -R204, 0x1, -R133 ;  /* 0x00000001cc857810 */ /* 0x000fe80007ffe985 */
[----:B------:R-:W-:Y:S01]  /*6580*/  @P0 SHF.R.U32.HI R137, RZ, c[0x0][0x2cc], R0 ;  /* 0x0000b300ff890a19 */ /* 0x000fe20000011600 */
[----:B------:R-:W-:Y:S01]  /*6590*/  IMAD.MOV.U32 R0, RZ, RZ, c[0x0][0x2ac] ;  /* 0x0000ab00ff007624 */ /* 0x000fe200078e00ff */
[----:B------:R-:W-:Y:S03]  /*65a0*/  PLOP3.LUT P0, PT, PT, PT, UP0, 0x40, 0x0 ;  /* 0x000000000000781c */ /* 0x000fe60003f0e808 */
[----:B------:R-:W1:Y:S01]  /*65b0*/  SHFL.IDX PT, R139, R137, RZ, 0x1c1f ;  /* 0x001c1fff898b7589 */ /* 0x000e6200000e0000 */
[----:B------:R-:W-:Y:S05]  /*65c0*/  IMAD R133, R0, c[0x0][0x1d0], R133 ;  /* 0x0000740000857a24 */ /* 0x000fea00078e0285 */
[----:B------:R-:W-:Y:S04]  /*65d0*/  IADD3 R0, R133, -c[0x0][0x168], RZ ;  /* 0x80005a0085007a10 */ /* 0x000fe80007ffe0ff */
[C---:B------:R-:W-:Y:S02]  /*65e0*/  IADD3 R132, R0.reuse, c[0x0][0x328], RZ ;  /* 0x0000ca0000847a10 */ /* 0x040fe40007ffe0ff */
[----:B------:R-:W-:Y:S03]  /*65f0*/  IADD3 R0, R0, UR11, RZ ;  /* 0x0000000b00007c10 */ /* 0x000fe6000fffe0ff */
[--C-:B-1----:R-:W-:Y:S02]  /*6600*/  IMAD.IADD R135, R132, 0x1, R139.reuse ;  /* 0x0000000184877824 */ /* 0x102fe400078e028b */
[----:B------:R-:W-:Y:S01]  /*6610*/  IMAD.IADD R133, R0, 0x1, R139 ;  /* 0x0000000100857824 */ /* 0x000fe200078e028b */
[----:B------:R-:W-:-:S05]  /*6620*/  @P0 BRA `(.L_x_410) ;  /* 0x000001b000000947 */ /* 0x000fca0003800000 */
[----:B------:R-:W-:Y:S01]  /*6630*/  MOV R134, c[0x0][0x2ac] ;  /* 0x0000ab0000867a02 */ /* 0x000fe20000000f00 */
[----:B------:R-:W-:Y:S04]  /*6640*/  BSSY B0, `(.L_x_411) ;  /* 0x0000013000007945 */ /* 0x000fe80003800000 */
[----:B------:R-:W-:Y:S05]  /*6650*/  IMAD R139, R134, c[0x0][0x1d0], R139 ;  /* 0x00007400868b7a24 */ /* 0x000fea00078e028b */
[----:B------:R-:W-:Y:S04]  /*6660*/  IADD3 R139, R139, -c[0x0][0x168], RZ ;  /* 0x80005a008b8b7a10 */ /* 0x000fe80007ffe0ff */
[----:B------:R-:W-:Y:S11]  /*6670*/  ISETP.GT.AND P0, PT, R139, -0x1, PT ;  /* 0xffffffff8b00780c */ /* 0x000ff60003f04270 */
[----:B------:R-:W-:Y:S02]  /*6680*/  @!UPT UIADD3 URZ, URZ, URZ, URZ ;  /* 0x0000003f3f3ff290 */ /* 0x000fe4000fffe03f */
[----:B------:R-:W-:-:S05]  /*6690*/  @P0 BRA `(.L_x_412) ;  /* 0x0000008000000947 */ /* 0x000fca0003800000 */
[----:B------:R-:W-:Y:S01]  /*66a0*/  LOP3.LUT R139, RZ, R139, RZ, 0x33, !PT ;  /* 0x0000008bff8b7212 */ /* 0x000fe200078e33ff */
[----:B------:R-:W-:Y:S05]  /*66b0*/  IMAD.MOV.U32 R134, RZ, RZ, c[0x0][0x32c] ;  /* 0x0000cb00ff867624 */ /* 0x000fea00078e00ff */
[----:B------:R-:W-:Y:S11]  /*66c0*/  ISETP.NE.AND P0, PT, R134, 0x1, PT ;  /* 0x000000018600780c */ /* 0x000ff60003f05270 */
[----:B------:R-:W-:Y:S02]  /*66d0*/  @!UPT UIADD3 URZ, URZ, URZ, URZ ;  /* 0x0000003f3f3ff290 */ /* 0x000fe4000fffe03f */
[----:B------:R-:W-:Y:S05]  /*66e0*/  @P0 IMAD.HI.U32 R134, R139, c[0x0][0x330], RZ ;  /* 0x0000cc008b860a27 */ /* 0x000fea00078e00ff */
[----:B------:R-:W-:Y:S04]  /*66f0*/  @P0 SHF.R.U32.HI R139, RZ, c[0x0][0x334], R134 ;  /* 0x0000cd00ff8b0a19 */ /* 0x000fe80000011686 */
[----:B------:R-:W-:Y:S01]  /*6700*/  LOP3.LUT R139, RZ, R139, RZ, 0x33, !PT ;  /* 0x0000008bff8b7212 */ /* 0x000fe200078e33ff */
[----:B------:R-:W-:-:S05]  /*6710*/  BRA `(.L_x_413) ;  /* 0x0000005000007947 */ /* 0x000fca0003800000 */
.L_x_412:
[----:B------:R-:W-:Y:S04]  /*6720*/  MOV R134, c[0x0][0x32c] ;  /* 0x0000cb0000867a02 */ /* 0x000fe80000000f00 */
[----:B------:R-:W-:Y:S11]  /*6730*/  ISETP.NE.AND P0, PT, R134, 0x1, PT ;  /* 0x000000018600780c */ /* 0x000ff60003f05270 */
[----:B------:R-:W-:Y:S02]  /*6740*/  @!UPT UIADD3 URZ, URZ, URZ, URZ ;  /* 0x0000003f3f3ff290 */ /* 0x000fe4000fffe03f */
[----:B------:R-:W-:Y:S05]  /*6750*/  @P0 IMAD.HI.U32 R134, R139, c[0x0][0x330], RZ ;  /* 0x0000cc008b860a27 */ /* 0x000fea00078e00ff */
[----:B------:R-:W-:Y:S02]  /*6760*/  @P0 SHF.R.U32.HI R139, RZ, c[0x0][0x334], R134 ;  /* 0x0000cd00ff8b0a19 */ /* 0x000fe40000011686 */
.L_x_413:
[----:B------:R-:W-:Y:S05]  /*6770*/  BSYNC B0 ;  /* 0x0000000000007941 */ /* 0x000fea0003800000 */
.L_x_411:
[----:B------:R-:W-:Y:S04]  /*6780*/  IMAD.MOV.U32 R134, RZ, RZ, c[0x0][0x32c] ;  /* 0x0000cb00ff867624 */ /* 0x000fe800078e00ff */
[----:B------:R-:W-:Y:S04]  /*6790*/  IMAD R139, R139, R134, -UR5 ;  /* 0x800000058b8b7e24 */ /* 0x000fe8000f8e0286 */
[----:B------:R-:W-:Y:S05]  /*67a0*/  IMAD.IADD R136, R139, 0x1, -R204 ;  /* 0x000000018b887824 */ /* 0x000fea00078e0acc */
[----:B------:R-:W-:Y:S02]  /*67b0*/  IADD3 R134, R136, c[0x0][0x32c], RZ ;  /* 0x0000cb0088867a10 */ /* 0x000fe40007ffe0ff */
[----:B------:R-:W-:Y:S02]  /*67c0*/  IMNMX R133, R133, R136, !PT ;  /* 0x0000008885857217 */ /* 0x000fe40007800200 */
[----:B------:R-:W-:Y:S02]  /*67d0*/  IMNMX R135, R135, R134, PT ;  /* 0x0000008687877217 */ /* 0x000fe40003800200 */
.L_x_410:
[----:B------:R-:W-:Y:S06]  /*67e0*/  UISETP.GT.AND UP2, UPT, UR20, -0x1, UPT ;  /* 0xffffffff1400788c */ /* 0x000fec000bf44270 */
[----:B------:R-:W-:Y:S02]  /*67f0*/  PLOP3.LUT P0, PT, PT, PT, UP2, 0x80, 0x0 ;  /* 0x000000000000781c */ /* 0x000fe40003f0f028 */
[----:B------:R-:W-:Y:S02]  /*6800*/  PLOP3.LUT P6, PT, PT, PT, UP2, 0x80, 0x0 ;  /* 0x000000000000781c */ /* 0x000fe40003fcf028 */
[C---:B------:R-:W-:Y:S02]  /*6810*/  ISETP.GT.AND P0, PT, R133.reuse, RZ, P0 ;  /* 0x000000ff8500720c */ /* 0x040fe40000704270 */
[----:B------:R-:W-:Y:S02]  /*6820*/  ISETP.GT.AND P6, PT, R133, 0x1, P6 ;  /* 0x000000018500780c */ /* 0x000fe400037c4270 */
[C---:B------:R-:W-:Y:S02]  /*6830*/  ISETP.LT.OR P0, PT, R135.reuse, 0x1, P0 ;  /* 0x000000018700780c */ /* 0x040fe40000701670 */
[----:B------:R-:W-:Y:S02]  /*6840*/  ISETP.LT.OR P6, PT, R135, 0x2, P6 ;  /* 0x000000028700780c */ /* 0x000fe400037c1670 */
[----:B------:R-:W-:Y:S02]  /*6850*/  FSEL R138, R4, -INF , !P0 ;  /* 0xff800000048a7808 */ /* 0x000fe40004000000 */
[----:B------:R-:W-:Y:S02]  /*6860*/  PLOP3.LUT P0, PT, PT, PT, UP2, 0x80, 0x0 ;  /* 0x000000000000781c */ /* 0x000fe40003f0f028 */
[----:B------:R-:W-:Y:S02]  /*6870*/  FSEL R136, R5, -INF , !P6 ;  /* 0xff80000005887808 */ /* 0x000fe40007000000 */
[----:B------:R-:W-:Y:S01]  /*6880*/  ISETP.GT.AND P0, PT, R133, 0x8, P0 ;  /* 0x000000088500780c */ /* 0x000fe20000704270 */
[----:B------:R-:W1:Y:S01]  /*6890*/  SHFL.IDX PT, R5, R137, 0x1, 0x1c1f ;  /* 0x003c1f0089057f89 */ /* 0x000e6200000e0000 */
[----:B------:R-:W-:Y:S02]  /*68a0*/  PLOP3.LUT P6, PT, PT, PT, UP2, 0x80, 0x0 ;  /* 0x000000000000781c */ /* 0x000fe40003fcf028 */
[----:B------:R-:W-:Y:S02]  /*68b0*/  ISETP.LT.OR P0, PT, R135, 0x9, P0 ;  /* 0x000000098700780c */ /* 0x000fe40000701670 */
[----:B------:R-:W-:Y:S02]  /*68c0*/  ISETP.GT.AND P6, PT, R133, 0x9, P6 ;  /* 0x000000098500780c */ /* 0x000fe400037c4270 */
[----:B------:R-:W-:Y:S02]  /*68d0*/  FSEL R134, R8, -INF , !P0 ;  /* 0xff80000008867808 */ /* 0x000fe40004000000 */
[----:B------:R-:W-:Y:S02]  /*68e0*/  PLOP3.LUT P0, PT, PT, PT, UP2, 0x80, 0x0 ;  /* 0x000000000000781c */ /* 0x000fe40003f0f028 */
[----:B------:R-:W-:Y:S02]  /*68f0*/  ISETP.LT.OR P6, PT, R135, 0xa, P6 ;  /* 0x0000000a8700780c */ /* 0x000fe400037c1670 */
[----:B------:R-:W-:Y:S02]  /*6900*/  ISETP.GT.AND P0, PT, R133, 0x10, P0 ;  /* 0x000000108500780c */ /* 0x000fe40000704270 */
[----:B------:R-:W-:Y:S02]  /*6910*/  FSEL R8, R9, -INF , !P6 ;  /* 0xff80000009087808 */ /* 0x000fe40007000000 */
[----:B------:R-:W-:Y:S02]  /*6920*/  ISETP.LT.OR P0, PT, R135, 0x11, P0 ;  /* 0x000000118700780c */ /* 0x000fe40000701670 */
[----:B------:R-:W-:Y:S02]  /*6930*/  PLOP3.LUT P6, PT, PT, PT, UP2, 0x80, 0x0 ;  /* 0x000000000000781c */ /* 0x000fe40003fcf028 */
[----:B------:R-:W-:Y:S02]  /*6940*/  FSEL R166, R12, -INF , !P0 ;  /* 0xff8000000ca67808 */ /* 0x000fe40004000000 */
[----:B------:R-:W-:Y:S01]  /*6950*/  PLOP3.LUT P0, PT, PT, PT, UP2, 0x80, 0x0 ;  /* 0x000000000000781c */ /* 0x000fe20003f0f028 */
[--C-:B-1----:R-:W-:Y:S01]  /*6960*/  IMAD.IADD R132, R132, 0x1, R5.reuse ;  /* 0x0000000184847824 */ /* 0x102fe200078e0205 */
[C---:B------:R-:W-:Y:S01]  /*6970*/  ISETP.GT.AND P6, PT, R133.reuse, 0x11, P6 ;  /* 0x000000118500780c */ /* 0x040fe200037c4270 */
[----:B------:R-:W-:Y:S01]  /*6980*/  IMAD.IADD R0, R0, 0x1, R5 ;  /* 0x0000000100007824 */ /* 0x000fe200078e0205 */
[----:B------:R-:W-:Y:S02]  /*6990*/  ISETP.GT.AND P0, PT, R133, 0x18, P0 ;  /* 0x000000188500780c */ /* 0x000fe40000704270 */
[C---:B------:R-:W-:Y:S02]  /*69a0*/  ISETP.LT.OR P6, PT, R135.reuse, 0x12, P6 ;  /* 0x000000128700780c */ /* 0x040fe400037c1670 */
[----:B------:R-:W-:Y:S02]  /*69b0*/  ISETP.LT.OR P0, PT, R135, 0x19, P0 ;  /* 0x000000198700780c */ /* 0x000fe40000701670 */
[----:B------:R-:W-:Y:S02]  /*69c0*/  FSEL R168, R13, -INF , !P6 ;  /* 0xff8000000da87808 */ /* 0x000fe40007000000 */
[----:B------:R-:W-:Y:S02]  /*69d0*/  FSEL R142, R16, -INF , !P0 ;  /* 0xff800000108e7808 */ /* 0x000fe40004000000 */
[----:B------:R-:W-:Y:S02]  /*69e0*/  PLOP3.LUT P0, PT, PT, PT, UP2, 0x80, 0x0 ;  /* 0x000000000000781c */ /* 0x000fe40003f0f028 */
[----:B------:R-:W-:Y:S02]  /*69f0*/  PLOP3.LUT P6, PT, PT, PT, UP2, 0x80, 0x0 ;  /* 0x000000000000781c */ /* 0x000fe40003fcf028 */
[C---:B------:R-:W-:Y:S02]  /*6a00*/  ISETP.GT.AND P0, PT, R133.reuse, 0x20, P0 ;  /* 0x000000208500780c */ /* 0x040fe40000704270 */
[----:B------:R-:W-:Y:S02]  /*6a10*/  ISETP.GT.AND P6, PT, R133, 0x19, P6 ;  /* 0x000000198500780c */ /* 0x000fe400037c4270 */
[C---:B------:R-:W-:Y:S02]  /*6a20*/  ISETP.LT.OR P0, PT, R135.reuse, 0x21, P0 ;  /* 0x000000218700780c */ /* 0x040fe40000701670 */
[----:B------:R-:W-:Y:S02]  /*6a30*/  ISETP.LT.OR P6, PT, R135, 0x1a, P6 ;  /* 0x0000001a8700780c */ /* 0x000fe400037c1670 */
[----:B------:R-:W-:Y:S02]  /*6a40*/  FSEL R158, R20, -INF , !P0 ;  /* 0xff800000149e7808 */ /* 0x000fe40004000000 */
[----:B------:R-:W-:Y:S02]  /*6a50*/  PLOP3.LUT P0, PT, PT, PT, UP2, 0x80, 0x0 ;  /* 0x000000000000781c */ /* 0x000fe40003f0f028 */
[----:B------:R-:W-:Y:S02]  /*6a60*/  FSEL R140, R17, -INF , !P6 ;  /* 0xff800000118c7808 */ /* 0x000fe40007000000 */
        /* <DEDUP_REMOVED lines=24> */
[----:B------:R-:W-:Y:S04]  /*6bf0*/  PLOP3.LUT P6, PT, PT, PT, UP2, 0x80, 0x0 ;  /* 0x000000000000781c */ /* 0x000fe80003fcf028 */
[----:B------:R-:W-:Y:S04]  /*6c00*/  ISETP.GT.AND P6, PT, R133, 0x39, P6 ;  /* 0x000000398500780c */ /* 0x000fe800037c4270 */
[----:B------:R-:W-:Y:S04]  /*6c10*/  ISETP.LT.OR P6, PT, R135, 0x3a, P6 ;  /* 0x0000003a8700780c */ /* 0x000fe800037c1670 */
[----:B------:R-:W-:Y:S01]  /*6c20*/  FSEL R146, R33, -INF , !P6 ;  /* 0xff80000021927808 */ /* 0x000fe20007000000 */
        /* <DEDUP_REMOVED lines=9> */
[----:B------:R-:W-:Y:S05]  /*6cc0*/  IMAD.MOV.U32 R4, RZ, RZ, 0x1 ;  /* 0x00000001ff047424 */ /* 0x000fea00078e00ff */
[----:B------:R-:W-:Y:S11]  /*6cd0*/  ISETP.NE.AND P0, PT, R4, c[0x0][0x32c], PT ;  /* 0x0000cb0004007a0c */ /* 0x000ff60003f05270 */
[----:B------:R-:W-:Y:S02]  /*6ce0*/  @!UPT UIADD3 URZ, URZ, URZ, URZ ;  /* 0x0000003f3f3ff290 */ /* 0x000fe4000fffe03f */
[----:B------:R-:W-:Y:S05]  /*6cf0*/  @P0 IMAD.HI.U32 R4, R5, c[0x0][0x330], RZ ;  /* 0x0000cc0005040a27 */ /* 0x000fea00078e00ff */
[----:B------:R-:W-:Y:S04]  /*6d00*/  @P0 SHF.R.U32.HI R5, RZ, c[0x0][0x334], R4 ;  /* 0x0000cd00ff050a19 */ /* 0x000fe80000011604 */
[----:B------:R-:W-:Y:S01]  /*6d10*/  LOP3.LUT R5, RZ, R5, RZ, 0x33, !PT ;  /* 0x00000005ff057212 */ /* 0x000fe200078e33ff */
[----:B------:R-:W-:-:S05]  /*6d20*/  BRA `(.L_x_417) ;  /* 0x0000005000007947 */ /* 0x000fca0003800000 */
.L_x_416:
[----:B------:R-:W-:Y:S04]  /*6d30*/  MOV R4, 0x1 ;  /* 0x0000000100047802 */ /* 0x000fe80000000f00 */
[----:B------:R-:W-:Y:S11]  /*6d40*/  ISETP.NE.AND P0, PT, R4, c[0x0][0x32c], PT ;  /* 0x0000cb0004007a0c */ /* 0x000ff60003f05270 */
[----:B------:R-:W-:Y:S02]  /*6d50*/  @!UPT UIADD3 URZ, URZ, URZ, URZ ;  /* 0x0000003f3f3ff290 */ /* 0x000fe4000fffe03f */
[----:B------:R-:W-:Y:S05]  /*6d60*/  @P0 IMAD.HI.U32 R4, R5, c[0x0][0x330], RZ ;  /* 0x0000cc0005040a27 */ /* 0x000fea00078e00ff */
[----:B------:R-:W-:Y:S02]  /*6d70*/  @P0 SHF.R.U32.HI R5, RZ, c[0x0][0x334], R4 ;  /* 0x0000cd00ff050a19 */ /* 0x000fe40000011604 */
.L_x_417:
[----:B------:R-:W-:Y:S05]  /*6d80*/  BSYNC B0 ;  /* 0x0000000000007941 */ /* 0x000fea0003800000 */
.L_x_415:
[----:B------:R-:W-:Y:S04]  /*6d90*/  IMAD.MOV.U32 R4, RZ, RZ, c[0x0][0x32c] ;  /* 0x0000cb00ff047624 */ /* 0x000fe800078e00ff */
[----:B------:R-:W-:Y:S04]  /*6da0*/  IMAD R9, R5, R4, -UR5 ;  /* 0x8000000505097e24 */ /* 0x000fe8000f8e0204 */
[----:B------:R-:W-:Y:S05]  /*6db0*/  IMAD.IADD R9, R9, 0x1, -R204 ;  /* 0x0000000109097824 */ /* 0x000fea00078e0acc */
[----:B------:R-:W-:Y:S02]  /*6dc0*/  IADD3 R5, R9, c[0x0][0x32c], RZ ;  /* 0x0000cb0009057a10 */ /* 0x000fe40007ffe0ff */
[----:B------:R-:W-:Y:S02]  /*6dd0*/  IMNMX R0, R0, R9, !PT ;  /* 0x0000000900007217 */ /* 0x000fe40007800200 */
[----:B------:R-:W-:Y:S02]  /*6de0*/  IMNMX R132, R132, R5, PT ;  /* 0x0000000584847217 */ /* 0x000fe40003800200 */
.L_x_414:
        /* <DEDUP_REMOVED lines=8> */
[----:B------:R-:W-:Y:S02]  /*6e70*/  FMNMX.FTZ R5, R138, R3, !PT ;  /* 0x000000038a057209 */ /* 0x000fe40007810000 */
[----:B------:R-:W-:Y:S02]  /*6e80*/  FSEL R13, R7, -INF , !P0 ;  /* 0xff800000070d7808 */ /* 0x000fe40004000000 */
[----:B------:R-:W-:Y:S02]  /*6e90*/  ISETP.GT.AND P6, PT, R0, 0x8, P6 ;  /* 0x000000080000780c */ /* 0x000fe400037c4270 */
[----:B------:R-:W-:Y:S02]  /*6ea0*/  PLOP3.LUT P0, PT, PT, PT, UP2, 0x80, 0x0 ;  /* 0x000000000000781c */ /* 0x000fe40003f0f028 */
[----:B------:R-:W-:Y:S02]  /*6eb0*/  FMNMX.FTZ R5, R136, R5, !PT ;  /* 0x0000000588057209 */ /* 0x000fe40007810000 */
[----:B------:R-:W-:Y:S02]  /*6ec0*/  ISETP.GT.AND P0, PT, R0, 0x9, P0 ;  /* 0x000000090000780c */ /* 0x000fe40000704270 */
[----:B------:R-:W-:Y:S02]  /*6ed0*/  ISETP.LT.OR P6, PT, R132, 0x9, P6 ;  /* 0x000000098400780c */ /* 0x000fe400037c1670 */
[----:B------:R-:W-:Y:S02]  /*6ee0*/  FMNMX.FTZ R5, R134, R5, !PT ;  /* 0x0000000586057209 */ /* 0x000fe40007810000 */
[----:B------:R-:W-:Y:S02]  /*6ef0*/  FSEL R9, R10, -INF , !P6 ;  /* 0xff8000000a097808 */ /* 0x000fe40007000000 */
[----:B------:R-:W-:Y:S02]  /*6f00*/  ISETP.LT.OR P0, PT, R132, 0xa, P0 ;  /* 0x0000000a8400780c */ /* 0x000fe40000701670 */
        /* <DEDUP_REMOVED lines=20> */
[----:B------:R-:W-:Y:S02]  /*7050*/  FMNMX.FTZ R5, R158, R5, !PT ;  /* 0x000000059e057209 */ /* 0x000fe40007810000 */
[----:B------:R-:W-:Y:S02]  /*7060*/  FSEL R143, R18, -INF , !P6 ;  /* 0xff800000128f7808 */ /* 0x000fe40007000000 */
[----:B------:R-:W-:Y:S02]  /*7070*/  FMNMX.FTZ R6, R13, R6, !PT ;  /* 0x000000060d067209 */ /* 0x000fe40007810000 */
[----:B------:R-:W-:Y:S02]  /*7080*/  ISETP.LT.OR P0, PT, R132, 0x1a, P0 ;  /* 0x0000001a8400780c */ /* 0x000fe40000701670 */
[----:B------:R-:W-:Y:S02]  /*7090*/  PLOP3.LUT P6, PT, PT, PT, UP2, 0x80, 0x0 ;  /* 0x000000000000781c */ /* 0x000fe40003fcf028 */
[----:B------:R-:W-:Y:S02]  /*70a0*/  FMNMX.FTZ R5, R156, R5, !PT ;  /* 0x000000059c057209 */ /* 0x000fe40007810000 */
[----:B------:R-:W-:Y:S02]  /*70b0*/  FSEL R141, R19, -INF , !P0 ;  /* 0xff800000138d7808 */ /* 0x000fe40004000000 */
[----:B------:R-:W-:Y:S02]  /*70c0*/  ISETP.GT.AND P6, PT, R0, 0x20, P6 ;  /* 0x000000200000780c */ /* 0x000fe400037c4270 */
[----:B------:R-:W-:Y:S02]  /*70d0*/  FMNMX.FTZ R6, R9, R6, !PT ;  /* 0x0000000609067209 */ /* 0x000fe40007810000 */
[----:B------:R-:W-:Y:S02]  /*70e0*/  PLOP3.LUT P0, PT, PT, PT, UP2, 0x80, 0x0 ;  /* 0x000000000000781c */ /* 0x000fe40003f0f028 */
[----:B------:R-:W-:Y:S02]  /*70f0*/  FMNMX.FTZ R5, R154, R5, !PT ;  /* 0x000000059a057209 */ /* 0x000fe40007810000 */
[----:B------:R-:W-:Y:S02]  /*7100*/  ISETP.GT.AND P0, PT, R0, 0x21, P0 ;  /* 0x000000210000780c */ /* 0x000fe40000704270 */
[----:B------:R-:W-:Y:S02]  /*7110*/  ISETP.LT.OR P6, PT, R132, 0x21, P6 ;  /* 0x000000218400780c */ /* 0x000fe400037c1670 */
[----:B------:R-:W-:Y:S02]  /*7120*/  FMNMX.FTZ R6, R11, R6, !PT ;  /* 0x000000060b067209 */ /* 0x000fe40007810000 */
[----:B------:R-:W-:Y:S02]  /*7130*/  FMNMX.FTZ R4, R152, R5, !PT ;  /* 0x0000000598047209 */ /* 0x000fe40007810000 */
[----:B------:R-:W-:Y:S02]  /*7140*/  FSEL R217, R22, -INF , !P6 ;  /* 0xff80000016d97808 */ /* 0x000fe40007000000 */
[----:B------:R-:W-:Y:S02]  /*7150*/  ISETP.LT.OR P0, PT, R132, 0x22, P0 ;  /* 0x000000228400780c */ /* 0x000fe40000701670 */
[----:B------:R-:W-:Y:S02]  /*7160*/  FMNMX.FTZ R6, R215, R6, !PT ;  /* 0x00000006d7067209 */ /* 0x000fe40007810000 */
[----:B------:R-:W-:Y:S02]  /*7170*/  PLOP3.LUT P6, PT, PT, PT, UP2, 0x80, 0x0 ;  /* 0x000000000000781c */ /* 0x000fe40003fcf028 */
[----:B------:R-:W-:Y:S02]  /*7180*/  FMNMX.FTZ R5, R151, R4, !PT ;  /* 0x0000000497057209 */ /* 0x000fe40007810000 */
[----:B------:R-:W-:Y:S02]  /*7190*/  FSEL R159, R23, -INF , !P0 ;  /* 0xff800000179f7808 */ /* 0x000fe40004000000 */
[----:B------:R-:W-:Y:S01]  /*71a0*/  ISETP.GT.AND P6, PT, R0, 0x28, P6 ;  /* 0x000000280000780c */ /* 0x000fe200037c4270 */
[----:B------:R-:W-:Y:S01]  /*71b0*/  LDSM.16.MT88.4 R20, [R190+0x100] ;  /* 0x00010000be14783b */ /* 0x000fe20000004200 */
[----:B------:R-:W-:Y:S02]  /*71c0*/  FMNMX.FTZ R6, R171, R6, !PT ;  /* 0x00000006ab067209 */ /* 0x000fe40007810000 */
[----:B------:R-:W-:Y:S02]  /*71d0*/  PLOP3.LUT P0, PT, PT, PT, UP2, 0x80, 0x0 ;  /* 0x000000000000781c */ /* 0x000fe40003f0f028 */
[----:B------:R-:W-:Y:S02]  /*71e0*/  FMNMX.FTZ R5, R150, R5, !PT ;  /* 0x0000000596057209 */ /* 0x000fe40007810000 */
[----:B------:R-:W-:Y:S02]  /*71f0*/  FMNMX.FTZ R6, R143, R6, !PT ;  /* 0x000000068f067209 */ /* 0x000fe40007810000 */
[----:B------:R-:W-:Y:S02]  /*7200*/  ISETP.GT.AND P0, PT, R0, 0x29, P0 ;  /* 0x000000290000780c */ /* 0x000fe40000704270 */
[----:B------:R-:W-:Y:S02]  /*7210*/  ISETP.LT.OR P6, PT, R132, 0x29, P6 ;  /* 0x000000298400780c */ /* 0x000fe400037c1670 */
[----:B------:R-:W-:Y:S02]  /*7220*/  FMNMX.FTZ R5, R148, R5, !PT ;  /* 0x0000000594057209 */ /* 0x000fe40007810000 */
[----:B------:R-:W-:Y:S02]  /*7230*/  FSEL R157, R26, -INF , !P6 ;  /* 0xff8000001a9d7808 */ /* 0x000fe40007000000 */
[----:B------:R-:W-:Y:S02]  /*7240*/  FMNMX.FTZ R6, R141, R6, !PT ;  /* 0x000000068d067209 */ /* 0x000fe40007810000 */
[----:B------:R-:W-:Y:S02]  /*7250*/  ISETP.LT.OR P0, PT, R132, 0x2a, P0 ;  /* 0x0000002a8400780c */ /* 0x000fe40000701670 */
[----:B------:R-:W-:Y:S02]  /*7260*/  PLOP3.LUT P6, PT, PT, PT, UP2, 0x80, 0x0 ;  /* 0x000000000000781c */ /* 0x000fe40003fcf028 */
[----:B------:R-:W-:Y:S02]  /*7270*/  FMNMX.FTZ R4, R146, R5, !PT ;  /* 0x0000000592047209 */ /* 0x000fe40007810000 */
[----:B------:R-:W-:Y:S02]  /*7280*/  FSEL R155, R27, -INF , !P0 ;  /* 0xff8000001b9b7808 */ /* 0x000fe40004000000 */
[C---:B------:R-:W-:Y:S01]  /*7290*/  ISETP.GT.AND P6, PT, R0.reuse, 0x30, P6 ;  /* 0x000000300000780c */ /* 0x040fe200037c4270 */
[----:B------:R-:W1:Y:S01]  /*72a0*/  SHFL.BFLY PT, R5, R4, 0x2, 0x1f ;  /* 0x0c401f0004057f89 */ /* 0x000e6200000e0000 */
[----:B------:R-:W-:Y:S02]  /*72b0*/  FMNMX.FTZ R6, R217, R6, !PT ;  /* 0x00000006d9067209 */ /* 0x000fe40007810000 */
        /* <DEDUP_REMOVED lines=8> */
[----:B------:R-:W-:Y:S02]  /*7340*/  FSEL R147, R31, -INF , !P0 ;  /* 0xff8000001f937808 */ /* 0x000fe40004000000 */
[----:B------:R-:W-:Y:S01]  /*7350*/  FMNMX.FTZ R10, R155, R6, !PT ;  /* 0x000000069b0a7209 */ /* 0x000fe20007810000 */
[----:B------:R-:W-:Y:S01]  /*7360*/  LDSM.16.MT88.4 R28, [R189+0x100] ;  /* 0x00010000bd1c783b */ /* 0x000fe20000004200 */
[----:B------:R-:W-:Y:S02]  /*7370*/  ISETP.GT.AND P6, PT, R0, 0x38, P6 ;  /* 0x000000380000780c */ /* 0x000fe400037c4270 */
[----:B------:R-:W-:Y:S01]  /*7380*/  PLOP3.LUT P0, PT, PT, PT, UP2, 0x80, 0x0 ;  /* 0x000000000000781c */ /* 0x000fe20003f0f028 */
[----:B------:R-:W-:Y:S01]  /*7390*/  UISETP.GT.AND UP2, UPT, UR20, UR4, UPT ;  /* 0x000000041400728c */ /* 0x000fe2000bf44270 */
[----:B------:R-:W-:Y:S01]  /*73a0*/  ISETP.LT.OR P6, PT, R132, 0x39, P6 ;  /* 0x000000398400780c */ /* 0x000fe200037c1670 */
[----:B------:R-:W-:Y:S01]  /*73b0*/  UIADD3 UR20, UR20, -0x1, URZ ;  /* 0xffffffff14147890 */ /* 0x000fe2000fffe03f */
[----:B------:R-:W-:Y:S02]  /*73c0*/  ISETP.GT.AND P0, PT, R0, 0x39, P0 ;  /* 0x000000390000780c */ /* 0x000fe40000704270 */
[----:B------:R-:W-:Y:S02]  /*73d0*/  FMNMX.FTZ R0, R149, R10, !PT ;  /* 0x0000000a95007209 */ /* 0x000fe40007810000 */
[----:B------:R-:W-:Y:S02]  /*73e0*/  FSEL R145, R34, -INF , !P6 ;  /* 0xff80000022917808 */ /* 0x000fe40007000000 */
[----:B------:R-:W-:Y:S02]  /*73f0*/  FMNMX.FTZ R0, R147, R0, !PT ;  /* 0x0000000093007209 */ /* 0x000fe40007810000 */
[----:B------:R-:W-:Y:S02]  /*7400*/  ISETP.LT.OR P0, PT, R132, 0x3a, P0 ;  /* 0x0000003a8400780c */ /* 0x000fe40000701670 */
[----:B------:R-:W-:Y:S02]  /*7410*/  FMNMX.FTZ R0, R145, R0, !PT ;  /* 0x0000000091007209 */ /* 0x000fe40007810000 */
[----:B------:R-:W-:Y:S02]  /*7420*/  FSEL R133, R35, -INF , !P0 ;  /* 0xff80000023857808 */ /* 0x000fe40004000000 */
[----:B-1----:R-:W-:Y:S02]  /*7430*/  FMNMX.FTZ R6, R4, R5, !PT ;  /* 0x0000000504067209 */ /* 0x002fe40007810000 */
[----:B------:R-:W-:Y:S03]  /*7440*/  FMNMX.FTZ R4, R133, R0, !PT ;  /* 0x0000000085047209 */ /* 0x000fe60007810000 */
[----:B------:R-:W1:Y:S08]  /*7450*/  SHFL.BFLY PT, R15, R6, 0x1, 0x1f ;  /* 0x0c201f00060f7f89 */ /* 0x000e7000000e0000 */
[----:B------:R-:W2:Y:S01]  /*7460*/  SHFL.BFLY PT, R7, R4, 0x2, 0x1f ;  /* 0x0c401f0004077f89 */ /* 0x000ea200000e0000 */
[----:B-1----:R-:W-:Y:S04]  /*7470*/  FMNMX.FTZ R0, R6, R15, !PT ;  /* 0x0000000f06007209 */ /* 0x002fe80007810000 */
[C---:B------:R-:W-:Y:S01]  /*7480*/  FSETP.NEU.FTZ.AND P0, PT, R0.reuse, -INF , PT ;  /* 0xff8000000000780b */ /* 0x040fe20003f1d000 */
[----:B------:R-:W-:Y:S01]  /*7490*/  FMUL.FTZ R153, R0, c[0x0][0x2d0] ;  /* 0x0000b40000997a20 */ /* 0x000fe20000410000 */
[----:B--2---:R-:W-:Y:S04]  /*74a0*/  FMNMX.FTZ R5, R4, R7, !PT ;  /* 0x0000000704057209 */ /* 0x004fe80007810000 */
[----:B------:R-:W-:Y:S02]  /*74b0*/  FSEL R153, R153, RZ, P0 ;  /* 0x000000ff99997208 */ /* 0x000fe40000000000 */
[----:B------:R-:W-:Y:S01]  /*74c0*/  FSEL R4, R0, RZ, P0 ;  /* 0x000000ff00047208 */ /* 0x000fe20000000000 */
[----:B------:R-:W1:Y:S02]  /*74d0*/  SHFL.BFLY PT, R132, R5, 0x1, 0x1f ;  /* 0x0c201f0005847f89 */ /* 0x000e6400000e0000 */
[----:B------:R-:W-:Y:S02]  /*74e0*/  FFMA.FTZ R160, R138, c[0x0][0x2d0], -R153 ;  /* 0x0000b4008aa07a23 */ /* 0x000fe40000010899 */
[----:B------:R-:W-:Y:S02]  /*74f0*/  FADD.FTZ R3, -R4, R3 ;  /* 0x0000000304037221 */ /* 0x000fe40000010100 */
[--C-:B------:R-:W-:Y:S02]  /*7500*/  FFMA.FTZ R135, R136, c[0x0][0x2d0], -R153.reuse ;  /* 0x0000b40088877a23 */ /* 0x100fe40000010899 */
[--C-:B------:R-:W-:Y:S01]  /*7510*/  FFMA.FTZ R134, R134, c[0x0][0x2d0], -R153.reuse ;  /* 0x0000b40086867a23 */ /* 0x100fe20000010899 */
[----:B------:R-:W-:Y:S01]  /*7520*/  MUFU.EX2 R160, R160 ;  /* 0x000000a000a07308 */ /* 0x000fe20000000800 */
[--C-:B------:R-:W-:Y:S02]  /*7530*/  FFMA.FTZ R161, R8, c[0x0][0x2d0], -R153.reuse ;  /* 0x0000b40008a17a23 */ /* 0x100fe40000010899 */
[----:B------:R-:W-:Y:S02]  /*7540*/  FMUL.FTZ R6, R3, c[0x0][0x2d0] ;  /* 0x0000b40003067a20 */ /* 0x000fe40000410000 */
[--C-:B------:R-:W-:Y:S02]  /*7550*/  FFMA.FTZ R169, R140, c[0x0][0x2d0], -R153.reuse ;  /* 0x0000b4008ca97a23 */ /* 0x100fe40000010899 */
[--C-:B------:R-:W-:Y:S02]  /*7560*/  FFMA.FTZ R218, R158, c[0x0][0x2d0], -R153.reuse ;  /* 0x0000b4009eda7a23 */ /* 0x100fe40000010899 */
[--C-:B------:R-:W-:Y:S01]  /*7570*/  FFMA.FTZ R219, R156, c[0x0][0x2d0], -R153.reuse ;  /* 0x0000b4009cdb7a23 */ /* 0x100fe20000010899 */
[----:B------:R-:W2:Y:S01]  /*7580*/  MUFU.EX2 R135, R135 ;  /* 0x0000008700877308 */ /* 0x000ea20000000800 */
[--C-:B------:R-:W-:Y:S02]  /*7590*/  FFMA.FTZ R220, R154, c[0x0][0x2d0], -R153.reuse ;  /* 0x0000b4009adc7a23 */ /* 0x100fe40000010899 */
[--C-:B------:R-:W-:Y:S01]  /*75a0*/  FFMA.FTZ R221, R152, c[0x0][0x2d0], -R153.reuse ;  /* 0x0000b40098dd7a23 */ /* 0x100fe20000010899 */
[----:B-1----:R-:W-:Y:S01]  /*75b0*/  FMNMX.FTZ R132, R132, R5, !PT ;  /* 0x0000000584847209 */ /* 0x002fe20007810000 */
[--C-:B------:R-:W-:Y:S02]  /*75c0*/  FFMA.FTZ R225, R151, c[0x0][0x2d0], -R153.reuse ;  /* 0x0000b40097e17a23 */ /* 0x100fe40000010899 */
[--C-:B------:R-:W-:Y:S01]  /*75d0*/  FFMA.FTZ R226, R150, c[0x0][0x2d0], -R153.reuse ;  /* 0x0000b40096e27a23 */ /* 0x100fe20000010899 */
[C---:B------:R-:W-:Y:S01]  /*75e0*/  FSETP.NEU.FTZ.AND P0, PT, R132.reuse, -INF , PT ;  /* 0xff8000008400780b */ /* 0x040fe20003f1d000 */
[----:B------:R-:W-:Y:S01]  /*75f0*/  FMUL.FTZ R144, R132, c[0x0][0x2d0] ;  /* 0x0000b40084907a20 */ /* 0x000fe20000410000 */
[----:B------:R-:W-:Y:S01]  /*7600*/  MUFU.EX2 R134, R134 ;  /* 0x0000008600867308 */ /* 0x000fe20000000800 */
[--C-:B------:R-:W-:Y:S01]  /*7610*/  FFMA.FTZ R227, R148, c[0x0][0x2d0], -R153.reuse ;  /* 0x0000b40094e37a23 */ /* 0x100fe20000010899 */
[----:B------:R-:W-:Y:S01]  /*7620*/  FSEL R5, R132, RZ, P0 ;  /* 0x000000ff84057208 */ /* 0x000fe20000000000 */
[--C-:B------:R-:W-:Y:S01]  /*7630*/  FFMA.FTZ R166, R166, c[0x0][0x2d0], -R153.reuse ;  /* 0x0000b400a6a67a23 */ /* 0x100fe20000010899 */
[----:B------:R-:W-:Y:S01]  /*7640*/  FSEL R144, R144, RZ, P0 ;  /* 0x000000ff90907208 */ /* 0x000fe20000000000 */
[--C-:B------:R-:W-:Y:S01]  /*7650*/  FFMA.FTZ R167, R168, c[0x0][0x2d0], -R153.reuse ;  /* 0x0000b400a8a77a23 */ /* 0x100fe20000010899 */
[----:B------:R-:W-:Y:S01]  /*7660*/  PLOP3.LUT P0, PT, PT, PT, UP2, 0x80, 0x0 ;  /* 0x000000000000781c */ /* 0x000fe20003f0f028 */
[----:B------:R-:W-:Y:S02]  /*7670*/  FADD.FTZ R5, -R5, R2 ;  /* 0x0000000205057221 */ /* 0x000fe40000010100 */
[--C-:B------:R-:W-:Y:S01]  /*7680*/  FFMA.FTZ R164, R13, c[0x0][0x2d0], -R144.reuse ;  /* 0x0000b4000da47a23 */ /* 0x100fe20000010890 */
[----:B------:R-:W1:Y:S01]  /*7690*/  MUFU.EX2 R161, R161 ;  /* 0x000000a100a17308 */ /* 0x000e620000000800 */
[----:B------:R-:W3:Y:S01]  /*76a0*/  LDSM.16.MT88.4 R12, [R195+0x100] ;  /* 0x00010000c30c783b */ /* 0x000ee20000004200 */
[--C-:B------:R-:W-:Y:S01]  /*76b0*/  FFMA.FTZ R165, R17, c[0x0][0x2d0], -R144.reuse ;  /* 0x0000b40011a57a23 */ /* 0x100fe20000010890 */
[----:B--2---:R-:W-:Y:S01]  /*76c0*/  F2FP.PACK_AB R136, R135, R160 ;  /* 0x000000a08788723e */ /* 0x004fe200000000ff */
[--C-:B------:R-:W-:Y:S02]  /*76d0*/  FFMA.FTZ R163, R9, c[0x0][0x2d0], -R144.reuse ;  /* 0x0000b40009a37a23 */ /* 0x100fe40000010890 */
[--C-:B------:R-:W-:Y:S02]  /*76e0*/  FFMA.FTZ R162, R11, c[0x0][0x2d0], -R144.reuse ;  /* 0x0000b4000ba27a23 */ /* 0x100fe40000010890 */
[----:B------:R-:W-:Y:S02]  /*76f0*/  FMUL.FTZ R2, R5, c[0x0][0x2d0] ;  /* 0x0000b40005027a20 */ /* 0x000fe40000410000 */
[----:B------:R-:W2:Y:S01]  /*7700*/  MUFU.EX2 R3, R6 ;  /* 0x0000000600037308 */ /* 0x000ea20000000800 */
[--C-:B------:R-:W-:Y:S02]  /*7710*/  FFMA.FTZ R168, R142, c[0x0][0x2d0], -R153.reuse ;  /* 0x0000b4008ea87a23 */ /* 0x100fe40000010899 */
[--C-:B------:R-:W-:Y:S02]  /*7720*/  FFMA.FTZ R216, R141, c[0x0][0x2d0], -R144.reuse ;  /* 0x0000b4008dd87a23 */ /* 0x100fe40000010890 */
[--C-:B------:R-:W-:Y:S02]  /*7730*/  FFMA.FTZ R222, R159, c[0x0][0x2d0], -R144.reuse ;  /* 0x0000b4009fde7a23 */ /* 0x100fe40000010890 */
[--C-:B------:R-:W-:Y:S02]  /*7740*/  FFMA.FTZ R223, R157, c[0x0][0x2d0], -R144.reuse ;  /* 0x0000b4009ddf7a23 */ /* 0x100fe40000010890 */
[----:B------:R-:W-:Y:S01]  /*7750*/  LDSM.16.MT88.4 R156, [R195+0x5900] ;  /* 0x00590000c39c783b */ /* 0x000fe20000004200 */
[----:B------:R-:W-:Y:S01]  /*7760*/  MUFU.EX2 R165, R165 ;  /* 0x000000a500a57308 */ /* 0x000fe20000000800 */
[--C-:B------:R-:W-:Y:S02]  /*7770*/  FFMA.FTZ R224, R155, c[0x0][0x2d0], -R144.reuse ;  /* 0x0000b4009be07a23 */ /* 0x100fe40000010890 */
[--C-:B------:R-:W-:Y:S01]  /*7780*/  FFMA.FTZ R229, R149, c[0x0][0x2d0], -R144.reuse ;  /* 0x0000b40095e57a23 */ /* 0x100fe20000010890 */
[----:B-1----:R-:W-:Y:S01]  /*7790*/  F2FP.PACK_AB R138, R161, R134 ;  /* 0x00000086a18a723e */ /* 0x002fe200000000ff */
[--C-:B------:R-:W-:Y:S02]  /*77a0*/  FFMA.FTZ R230, R147, c[0x0][0x2d0], -R144.reuse ;  /* 0x0000b40093e67a23 */ /* 0x100fe40000010890 */
[----:B------:R-:W-:Y:S01]  /*77b0*/  LDSM.16.MT88.4 R148, [R189+0x3900] ;  /* 0x00390000bd94783b */ /* 0x000fe20000004200 */
[--C-:B------:R-:W-:Y:S02]  /*77c0*/  FFMA.FTZ R231, R145, c[0x0][0x2d0], -R144.reuse ;  /* 0x0000b40091e77a23 */ /* 0x100fe40000010890 */
[----:B------:R-:W1:Y:S01]  /*77d0*/  MUFU.EX2 R164, R164 ;  /* 0x000000a400a47308 */ /* 0x000e620000000800 */
[----:B------:R-:W-:Y:S02]  /*77e0*/  FFMA.FTZ R153, R146, c[0x0][0x2d0], -R153 ;  /* 0x0000b40092997a23 */ /* 0x000fe40000010899 */
[--C-:B------:R-:W-:Y:S02]  /*77f0*/  FFMA.FTZ R170, R215, c[0x0][0x2d0], -R144.reuse ;  /* 0x0000b400d7aa7a23 */ /* 0x100fe40000010890 */
[C---:B--2---:R-:W-:Y:S02]  /*7800*/  FMUL.FTZ R4, R3.reuse, R128 ;  /* 0x0000008003047220 */ /* 0x044fe40000410000 */
        /* <DEDUP_REMOVED lines=8> */
[----:B------:R-:W2:Y:S01]  /*7890*/  MUFU.EX2 R162, R162 ;  /* 0x000000a200a27308 */ /* 0x000ea20000000800 */
[C---:B------:R-:W-:Y:S02]  /*78a0*/  FMUL.FTZ R32, R3.reuse, R124 ;  /* 0x0000007c03207220 */ /* 0x040fe40000410000 */
[----:B------:R-:W-:Y:S01]  /*78b0*/  FMUL.FTZ R33, R3, R125 ;  /* 0x0000007d03217220 */ /* 0x000fe20000410000 */
[----:B-1----:R-:W-:Y:S01]  /*78c0*/  F2FP.PACK_AB R137, R164, R165 ;  /* 0x000000a5a489723e */ /* 0x002fe200000000ff */
[--C-:B------:R-:W-:Y:S02]  /*78d0*/  FFMA.FTZ R215, R143, c[0x0][0x2d0], -R144.reuse ;  /* 0x0000b4008fd77a23 */ /* 0x100fe40000010890 */
[----:B------:R-:W-:Y:S01]  /*78e0*/  LDSM.16.MT88.4 R140, [R189+0x2900] ;  /* 0x00290000bd8c783b */ /* 0x000fe20000004200 */
[C---:B------:R-:W-:Y:S02]  /*78f0*/  FMUL.FTZ R36, R3.reuse, R36 ;  /* 0x0000002403247220 */ /* 0x040fe40000410000 */
[----:B------:R-:W1:Y:S01]  /*7900*/  MUFU.EX2 R2, R2 ;  /* 0x0000000200027308 */ /* 0x000e620000000800 */
[C---:B------:R-:W-:Y:S02]  /*7910*/  FMUL.FTZ R37, R3.reuse, R37 ;  /* 0x0000002503257220 */ /* 0x040fe40000410000 */
[C---:B------:R-:W-:Y:S02]  /*7920*/  FMUL.FTZ R40, R3.reuse, R40 ;  /* 0x0000002803287220 */ /* 0x040fe40000410000 */
[C---:B------:R-:W-:Y:S02]  /*7930*/  FMUL.FTZ R41, R3.reuse, R41 ;  /* 0x0000002903297220 */ /* 0x040fe40000410000 */
[C---:B------:R-:W-:Y:S02]  /*7940*/  FMUL.FTZ R44, R3.reuse, R44 ;  /* 0x0000002c032c7220 */ /* 0x040fe40000410000 */
[C---:B------:R-:W-:Y:S01]  /*7950*/  FMUL.FTZ R45, R3.reuse, R45 ;  /* 0x0000002d032d7220 */ /* 0x040fe20000410000 */
[----:B------:R4:W-:Y:S01]  /*7960*/  MUFU.EX2 R228, R153 ;  /* 0x0000009900e47308 */ /* 0x0009e20000000800 */
[C---:B------:R-:W-:Y:S02]  /*7970*/  FMUL.FTZ R48, R3.reuse, R48 ;  /* 0x0000003003307220 */ /* 0x040fe40000410000 */
[C---:B------:R-:W-:Y:S01]  /*7980*/  FMUL.FTZ R49, R3.reuse, R49 ;  /* 0x0000003103317220 */ /* 0x040fe20000410000 */
[----:B--2---:R-:W-:Y:S01]  /*7990*/  F2FP.PACK_AB R139, R162, R163 ;  /* 0x000000a3a28b723e */ /* 0x004fe200000000ff */
[C---:B------:R-:W-:Y:S02]  /*79a0*/  FMUL.FTZ R52, R3.reuse, R52 ;  /* 0x0000003403347220 */ /* 0x040fe40000410000 */
[C---:B------:R-:W-:Y:S02]  /*79b0*/  FMUL.FTZ R53, R3.reuse, R53 ;  /* 0x0000003503357220 */ /* 0x040fe40000410000 */
[C---:B------:R-:W-:Y:S01]  /*79c0*/  FMUL.FTZ R56, R3.reuse, R56 ;  /* 0x0000003803387220 */ /* 0x040fe20000410000 */
[----:B------:R-:W-:Y:S01]  /*79d0*/  MUFU.EX2 R166, R166 ;  /* 0x000000a600a67308 */ /* 0x000fe20000000800 */
[C---:B------:R-:W-:Y:S02]  /*79e0*/  FMUL.FTZ R57, R3.reuse, R57 ;  /* 0x0000003903397220 */ /* 0x040fe40000410000 */
[C---:B------:R-:W-:Y:S02]  /*79f0*/  FMUL.FTZ R60, R3.reuse, R60 ;  /* 0x0000003c033c7220 */ /* 0x040fe40000410000 */
[C---:B-1----:R-:W-:Y:S02]  /*7a00*/  FMUL.FTZ R6, R2.reuse, R130 ;  /* 0x0000008202067220 */ /* 0x042fe40000410000 */
[C---:B------:R-:W-:Y:S02]  /*7a10*/  FMUL.FTZ R7, R2.reuse, R131 ;  /* 0x0000008302077220 */ /* 0x040fe40000410000 */
[----:B------:R-:W-:Y:S01]  /*7a20*/  LDSM.16.MT88.4 R128, [R190+0x2900] ;  /* 0x00290000be80783b */ /* 0x000fe20000004200 */
[C---:B------:R-:W-:Y:S01]  /*7a30*/  FMUL.FTZ R10, R2.reuse, R102 ;  /* 0x00000066020a7220 */ /* 0x040fe20000410000 */
[----:B------:R-:W1:Y:S01]  /*7a40*/  MUFU.EX2 R167, R167 ;  /* 0x000000a700a77308 */ /* 0x000e620000000800 */
[C---:B------:R-:W-:Y:S02]  /*7a50*/  FMUL.FTZ R11, R2.reuse, R103 ;  /* 0x00000067020b7220 */ /* 0x040fe40000410000 */
[C---:B---3--:R-:W-:Y:S03]  /*7a60*/  HMMA.16816.F32 R4, R136.reuse, R12, R4 ;  /* 0x0000000c8804723c */ /* 0x048fe60000001804 */
[----:B------:R-:W2:Y:S02]  /*7a70*/  LDSM.16.MT88.4 R100, [R188+0x100] ;  /* 0x00010000bc64783b */ /* 0x000ea40000004200 */
[C---:B------:R-:W-:Y:S02]  /*7a80*/  FMUL.FTZ R18, R2.reuse, R110 ;  /* 0x0000006e02127220 */ /* 0x040fe40000410000 */
[C---:B------:R-:W-:Y:S01]  /*7a90*/  FMUL.FTZ R12, R3.reuse, R104 ;  /* 0x00000068030c7220 */ /* 0x040fe20000410000 */
[C---:B------:R-:W-:Y:S01]  /*7aa0*/  HMMA.16816.F32 R8, R136.reuse, R14, R8 ;  /* 0x0000000e8808723c */ /* 0x040fe20000001808 */
[----:B------:R-:W-:Y:S02]  /*7ab0*/  MUFU.EX2 R168, R168 ;  /* 0x000000a800a87308 */ /* 0x000fe40000000800 */
[----:B----4-:R-:W-:Y:S01]  /*7ac0*/  LDSM.16.MT88.4 R152, [R188+0x3900] ;  /* 0x00390000bc98783b */ /* 0x010fe20000004200 */
[C---:B------:R-:W-:Y:S02]  /*7ad0*/  FMUL.FTZ R13, R3.reuse, R105 ;  /* 0x00000069030d7220 */ /* 0x040fe40000410000 */
[C---:B------:R-:W-:Y:S02]  /*7ae0*/  FMUL.FTZ R19, R2.reuse, R111 ;  /* 0x0000006f02137220 */ /* 0x040fe40000410000 */
[C---:B------:R-:W-:Y:S03]  /*7af0*/  FMUL.FTZ R14, R2.reuse, R106 ;  /* 0x0000006a020e7220 */ /* 0x040fe60000410000 */
[----:B------:R-:W-:Y:S01]  /*7b00*/  LDSM.16.MT88.4 R108, [R190+0x2100] ;  /* 0x00210000be6c783b */ /* 0x000fe20000004200 */
[C---:B------:R-:W-:Y:S01]  /*7b10*/  FMUL.FTZ R15, R2.reuse, R107 ;  /* 0x0000006b020f7220 */ /* 0x040fe20000410000 */
[----:B------:R-:W3:Y:S01]  /*7b20*/  MUFU.EX2 R169, R169 ;  /* 0x000000a900a97308 */ /* 0x000ee20000000800 */
[C---:B------:R-:W-:Y:S02]  /*7b30*/  FMUL.FTZ R26, R2.reuse, R118 ;  /* 0x00000076021a7220 */ /* 0x040fe40000410000 */
[C---:B------:R-:W-:Y:S02]  /*7b40*/  FMUL.FTZ R27, R2.reuse, R119 ;  /* 0x00000077021b7220 */ /* 0x040fe40000410000 */
[C---:B------:R-:W-:Y:S01]  /*7b50*/  FMUL.FTZ R34, R2.reuse, R126 ;  /* 0x0000007e02227220 */ /* 0x040fe20000410000 */
[C---:B------:R-:W-:Y:S01]  /*7b60*/  HMMA.16816.F32 R12, R136.reuse, R20, R12 ;  /* 0x00000014880c723c */ /* 0x040fe2000000180c */
[----:B------:R-:W4:Y:S02]  /*7b70*/  LDSM.16.MT88.4 R104, [R195+0x2100] ;  /* 0x00210000c368783b */ /* 0x000f240000004200 */
[C---:B------:R-:W-:Y:S01]  /*7b80*/  FMUL.FTZ R35, R2.reuse, R127 ;  /* 0x0000007f02237220 */ /* 0x040fe20000410000 */
[----:B------:R-:W-:Y:S01]  /*7b90*/  MUFU.EX2 R170, R170 ;  /* 0x000000aa00aa7308 */ /* 0x000fe20000000800 */
[C---:B------:R-:W-:Y:S02]  /*7ba0*/  FMUL.FTZ R38, R2.reuse, R38 ;  /* 0x0000002602267220 */ /* 0x040fe40000410000 */
[C---:B------:R-:W-:Y:S01]  /*7bb0*/  FMUL.FTZ R20, R3.reuse, R112 ;  /* 0x0000007003147220 */ /* 0x040fe20000410000 */
[C---:B------:R-:W-:Y:S01]  /*7bc0*/  HMMA.16816.F32 R16, R136.reuse, R22, R16 ;  /* 0x000000168810723c */ /* 0x040fe20000001810 */
[----:B------:R-:W-:Y:S03]  /*7bd0*/  LDSM.16.MT88.4 R116, [R190+0x900] ;  /* 0x00090000be74783b */ /* 0x000fe60000004200 */
[C---:B------:R-:W-:Y:S02]  /*7be0*/  FMUL.FTZ R21, R3.reuse, R113 ;  /* 0x0000007103157220 */ /* 0x040fe40000410000 */
[C---:B------:R-:W-:Y:S01]  /*7bf0*/  FMUL.FTZ R39, R2.reuse, R39 ;  /* 0x0000002702277220 */ /* 0x040fe20000410000 */
[----:B------:R-:W-:Y:S01]  /*7c00*/  MUFU.EX2 R215, R215 ;  /* 0x000000d700d77308 */ /* 0x000fe20000000800 */
[C---:B------:R-:W-:Y:S01]  /*7c10*/  FMUL.FTZ R22, R2.reuse, R114 ;  /* 0x0000007202167220 */ /* 0x040fe20000410000 */
[----:B------:R-:W-:Y:S03]  /*7c20*/  LDSM.16.MT88.4 R124, [R195+0x2900] ;  /* 0x00290000c37c783b */ /* 0x000fe60000004200 */
[C---:B------:R-:W-:Y:S02]  /*7c30*/  FMUL.FTZ R23, R2.reuse, R115 ;  /* 0x0000007302177220 */ /* 0x040fe40000410000 */
[C---:B------:R-:W-:Y:S02]  /*7c40*/  FMUL.FTZ R42, R2.reuse, R42 ;  /* 0x0000002a022a7220 */ /* 0x040fe40000410000 */
[C---:B------:R-:W-:Y:S01]  /*7c50*/  FMUL.FTZ R43, R2.reuse, R43 ;  /* 0x0000002b022b7220 */ /* 0x040fe20000410000 */
[----:B------:R-:W-:Y:S01]  /*7c60*/  LDSM.16.MT88.4 R112, [R195+0x900] ;  /* 0x00090000c370783b */ /* 0x000fe20000004200 */
[C---:B------:R-:W-:Y:S01]  /*7c70*/  FMUL.FTZ R46, R2.reuse, R46 ;  /* 0x0000002e022e7220 */ /* 0x040fe20000410000 */
[C---:B------:R-:W-:Y:S01]  /*7c80*/  HMMA.16816.F32 R20, R136.reuse, R28, R20 ;  /* 0x0000001c8814723c */ /* 0x040fe20000001814 */
[----:B------:R-:W5:Y:S02]  /*7c90*/  MUFU.EX2 R216, R216 ;  /* 0x000000d800d87308 */ /* 0x000f640000000800 */
[C---:B------:R-:W-:Y:S02]  /*7ca0*/  FMUL.FTZ R47, R2.reuse, R47 ;  /* 0x0000002f022f7220 */ /* 0x040fe40000410000 */
[C---:B------:R-:W-:Y:S02]  /*7cb0*/  FMUL.FTZ R50, R2.reuse, R50 ;  /* 0x0000003202327220 */ /* 0x040fe40000410000 */
[C---:B------:R-:W-:Y:S01]  /*7cc0*/  FMUL.FTZ R28, R3.reuse, R120 ;  /* 0x00000078031c7220 */ /* 0x040fe20000410000 */
[C---:B------:R-:W-:Y:S03]  /*7cd0*/  HMMA.16816.F32 R24, R136.reuse, R30, R24 ;  /* 0x0000001e8818723c */ /* 0x040fe60000001818 */
[----:B------:R-:W-:Y:S01]  /*7ce0*/  MUFU.EX2 R218, R218 ;  /* 0x000000da00da7308 */ /* 0x000fe20000000800 */
[C---:B------:R-:W-:Y:S02]  /*7cf0*/  FMUL.FTZ R29, R3.reuse, R121 ;  /* 0x00000079031d7220 */ /* 0x040fe40000410000 */
[C---:B------:R-:W-:Y:S02]  /*7d00*/  FMUL.FTZ R51, R2.reuse, R51 ;  /* 0x0000003302337220 */ /* 0x040fe40000410000 */
[C---:B------:R-:W-:Y:S04]  /*7d10*/  FMUL.FTZ R30, R2.reuse, R122 ;  /* 0x0000007a021e7220 */ /* 0x040fe80000410000 */
[C---:B------:R-:W-:Y:S01]  /*7d20*/  FMUL.FTZ R31, R2.reuse, R123 ;  /* 0x0000007b021f7220 */ /* 0x040fe20000410000 */
[----:B------:R-:W-:Y:S01]  /*7d30*/  MUFU.EX2 R219, R219 ;  /* 0x000000db00db7308 */ /* 0x000fe20000000800 */
[----:B------:R-:W-:Y:S01]  /*7d40*/  LDSM.16.MT88.4 R120, [R188+0x900] ;  /* 0x00090000bc78783b */ /* 0x000fe20000004200 */
[C---:B------:R-:W-:Y:S02]  /*7d50*/  FMUL.FTZ R54, R2.reuse, R54 ;  /* 0x0000003602367220 */ /* 0x040fe40000410000 */
[C---:B------:R-:W-:Y:S02]  /*7d60*/  FMUL.FTZ R55, R2.reuse, R55 ;  /* 0x0000003702377220 */ /* 0x040fe40000410000 */
[C---:B--2---:R-:W-:Y:S03]  /*7d70*/  HMMA.16816.F32 R28, R136.reuse, R100, R28 ;  /* 0x00000064881c723c */ /* 0x044fe6000000181c */
[C---:B------:R-:W-:Y:S01]  /*7d80*/  FMUL.FTZ R58, R2.reuse, R58 ;  /* 0x0000003a023a7220 */ /* 0x040fe20000410000 */
[----:B------:R-:W-:Y:S01]  /*7d90*/  MUFU.EX2 R220, R220 ;  /* 0x000000dc00dc7308 */ /* 0x000fe20000000800 */
[C---:B------:R-:W-:Y:S02]  /*7da0*/  FMUL.FTZ R59, R2.reuse, R59 ;  /* 0x0000003b023b7220 */ /* 0x040fe40000410000 */
[C---:B------:R-:W-:Y:S01]  /*7db0*/  FMUL.FTZ R61, R3.reuse, R61 ;  /* 0x0000003d033d7220 */ /* 0x040fe20000410000 */
[C---:B------:R-:W-:Y:S01]  /*7dc0*/  HMMA.16816.F32 R32, R136.reuse, R102, R32 ;  /* 0x000000668820723c */ /* 0x040fe20000001820 */
[----:B------:R-:W2:Y:S03]  /*7dd0*/  LDSM.16.MT88.4 R100, [R189+0x2100] ;  /* 0x00210000bd64783b */ /* 0x000ea60000004200 */
[C---:B------:R-:W-:Y:S02]  /*7de0*/  FMUL.FTZ R62, R2.reuse, R62 ;  /* 0x0000003e023e7220 */ /* 0x040fe40000410000 */
[C---:B------:R-:W-:Y:S01]  /*7df0*/  FMUL.FTZ R63, R2.reuse, R63 ;  /* 0x0000003f023f7220 */ /* 0x040fe20000410000 */
[----:B------:R-:W-:Y:S01]  /*7e00*/  MUFU.EX2 R221, R221 ;  /* 0x000000dd00dd7308 */ /* 0x000fe20000000800 */
[C---:B----4-:R-:W-:Y:S04]  /*7e10*/  HMMA.16816.F32 R36, R136.reuse, R104, R36 ;  /* 0x000000688824723c */ /* 0x050fe80000001824 */
[C---:B------:R-:W-:Y:S02]  /*7e20*/  FMUL.FTZ R64, R3.reuse, R64 ;  /* 0x0000004003407220 */ /* 0x040fe40000410000 */
[C---:B------:R-:W-:Y:S02]  /*7e30*/  FMUL.FTZ R65, R3.reuse, R65 ;  /* 0x0000004103417220 */ /* 0x040fe40000410000 */
[C---:B------:R-:W-:Y:S01]  /*7e40*/  HMMA.16816.F32 R40, R136.reuse, R106, R40 ;  /* 0x0000006a8828723c */ /* 0x040fe20000001828 */
[----:B------:R-:W4:Y:S01]  /*7e50*/  LDSM.16.MT88.4 R104, [R188+0x2100] ;  /* 0x00210000bc68783b */ /* 0x000f220000004200 */
[----:B------:R-:W-:Y:S02]  /*7e60*/  MUFU.EX2 R222, R222 ;  /* 0x000000de00de7308 */ /* 0x000fe40000000800 */
[C---:B------:R-:W-:Y:S02]  /*7e70*/  FMUL.FTZ R66, R2.reuse, R66 ;  /* 0x0000004202427220 */ /* 0x040fe40000410000 */
[C---:B------:R-:W-:Y:S02]  /*7e80*/  FMUL.FTZ R67, R2.reuse, R67 ;  /* 0x0000004302437220 */ /* 0x040fe40000410000 */
[C---:B------:R-:W-:Y:S04]  /*7e90*/  HMMA.16816.F32 R44, R136.reuse, R108, R44 ;  /* 0x0000006c882c723c */ /* 0x040fe8000000182c */
[C---:B------:R-:W-:Y:S01]  /*7ea0*/  FMUL.FTZ R68, R3.reuse, R68 ;  /* 0x0000004403447220 */ /* 0x040fe20000410000 */
[----:B------:R-:W-:Y:S01]  /*7eb0*/  MUFU.EX2 R223, R223 ;  /* 0x000000df00df7308 */ /* 0x000fe20000000800 */
[C---:B------:R-:W-:Y:S02]  /*7ec0*/  FMUL.FTZ R69, R3.reuse, R69 ;  /* 0x0000004503457220 */ /* 0x040fe40000410000 */
[C---:B------:R-:W-:Y:S01]  /*7ed0*/  HMMA.16816.F32 R48, R136.reuse, R110, R48 ;  /* 0x0000006e8830723c */ /* 0x040fe20000001830 */
[----:B------:R-:W1:Y:S03]  /*7ee0*/  LDSM.16.MT88.4 R108, [R195+0x4100] ;  /* 0x00410000c36c783b */ /* 0x000e660000004200 */
[C---:B------:R-:W-:Y:S02]  /*7ef0*/  FMUL.FTZ R70, R2.reuse, R70 ;  /* 0x0000004602467220 */ /* 0x040fe40000410000 */
[C---:B------:R-:W-:Y:S01]  /*7f00*/  FMUL.FTZ R71, R2.reuse, R71 ;  /* 0x0000004702477220 */ /* 0x040fe20000410000 */
[----:B------:R-:W-:Y:S01]  /*7f10*/  MUFU.EX2 R224, R224 ;  /* 0x000000e000e07308 */ /* 0x000fe20000000800 */
[C---:B------:R-:W-:Y:S01]  /*7f20*/  FMUL.FTZ R72, R3.reuse, R72 ;  /* 0x0000004803487220 */ /* 0x040fe20000410000 */
[C---:B--2---:R-:W-:Y:S03]  /*7f30*/  HMMA.16816.F32 R52, R136.reuse, R100, R52 ;  /* 0x000000648834723c */ /* 0x044fe60000001834 */
[C---:B------:R-:W-:Y:S02]  /*7f40*/  FMUL.FTZ R73, R3.reuse, R73 ;  /* 0x0000004903497220 */ /* 0x040fe40000410000 */
[C---:B------:R-:W-:Y:S02]  /*7f50*/  FMUL.FTZ R74, R2.reuse, R74 ;  /* 0x0000004a024a7220 */ /* 0x040fe40000410000 */
[C---:B------:R-:W-:Y:S01]  /*7f60*/  FMUL.FTZ R75, R2.reuse, R75 ;  /* 0x0000004b024b7220 */ /* 0x040fe20000410000 */
[C---:B------:R-:W-:Y:S01]  /*7f70*/  HMMA.16816.F32 R56, R136.reuse, R102, R56 ;  /* 0x000000668838723c */ /* 0x040fe20000001838 */
[----:B------:R-:W2:Y:S01]  /*7f80*/  LDSM.16.MT88.4 R100, [R190+0x4100] ;  /* 0x00410000be64783b */ /* 0x000ea20000004200 */
[----:B------:R-:W-:Y:S02]  /*7f90*/  MUFU.EX2 R225, R225 ;  /* 0x000000e100e17308 */ /* 0x000fe40000000800 */
[C---:B------:R-:W-:Y:S02]  /*7fa0*/  FMUL.FTZ R76, R3.reuse, R76 ;  /* 0x0000004c034c7220 */ /* 0x040fe40000410000 */
[C---:B------:R-:W-:Y:S02]  /*7fb0*/  FMUL.FTZ R77, R3.reuse, R77 ;  /* 0x0000004d034d7220 */ /* 0x040fe40000410000 */
[C---:B----4-:R-:W-:Y:S04]  /*7fc0*/  HMMA.16816.F32 R60, R136.reuse, R104, R60 ;  /* 0x00000068883c723c */ /* 0x050fe8000000183c */
[C---:B------:R-:W-:Y:S01]  /*7fd0*/  FMUL.FTZ R78, R2.reuse, R78 ;  /* 0x0000004e024e7220 */ /* 0x040fe20000410000 */
[----:B------:R-:W-:Y:S01]  /*7fe0*/  MUFU.EX2 R226, R226 ;  /* 0x000000e200e27308 */ /* 0x000fe20000000800 */
[C---:B------:R-:W-:Y:S02]  /*7ff0*/  FMUL.FTZ R79, R2.reuse, R79 ;  /* 0x0000004f024f7220 */ /* 0x040fe40000410000 */
[C---:B------:R-:W-:Y:S01]  /*8000*/  HMMA.16816.F32 R64, R136.reuse, R106, R64 ;  /* 0x0000006a8840723c */ /* 0x040fe20000001840 */
[----:B------:R-:W4:Y:S03]  /*8010*/  LDSM.16.MT88.4 R104, [R189+0x4100] ;  /* 0x00410000bd68783b */ /* 0x000f260000004200 */
[C---:B------:R-:W-:Y:S02]  /*8020*/  FMUL.FTZ R80, R3.reuse, R80 ;  /* 0x0000005003507220 */ /* 0x040fe40000410000 */
[C---:B------:R-:W-:Y:S01]  /*8030*/  FMUL.FTZ R81, R3.reuse, R81 ;  /* 0x0000005103517220 */ /* 0x040fe20000410000 */
[----:B------:R-:W-:Y:S01]  /*8040*/  MUFU.EX2 R227, R227 ;  /* 0x000000e300e37308 */ /* 0x000fe20000000800 */
[C---:B-1----:R-:W-:Y:S04]  /*8050*/  HMMA.16816.F32 R68, R136.reuse, R108, R68 ;  /* 0x0000006c8844723c */ /* 0x042fe80000001844 */
[C---:B------:R-:W-:Y:S02]  /*8060*/  FMUL.FTZ R82, R2.reuse, R82 ;  /* 0x0000005202527220 */ /* 0x040fe40000410000 */
[C---:B------:R-:W-:Y:S02]  /*8070*/  FMUL.FTZ R83, R2.reuse, R83 ;  /* 0x0000005302537220 */ /* 0x040fe40000410000 */
[C---:B------:R-:W-:Y:S01]  /*8080*/  HMMA.16816.F32 R72, R136.reuse, R110, R72 ;  /* 0x0000006e8848723c */ /* 0x040fe20000001848 */
[----:B------:R-:W1:Y:S01]  /*8090*/  LDSM.16.MT88.4 R108, [R188+0x4100] ;  /* 0x00410000bc6c783b */ /* 0x000e620000004200 */
[----:B------:R-:W-:Y:S02]  /*80a0*/  MUFU.EX2 R229, R229 ;  /* 0x000000e500e57308 */ /* 0x000fe40000000800 */
[C---:B------:R-:W-:Y:S02]  /*80b0*/  FMUL.FTZ R84, R3.reuse, R84 ;  /* 0x0000005403547220 */ /* 0x040fe40000410000 */
[----:B------:R-:W-:Y:S02]  /*80c0*/  FMUL.FTZ R85, R3, R85 ;  /* 0x0000005503557220 */ /* 0x000fe40000410000 */
[C---:B------:R-:W-:Y:S01]  /*80d0*/  FMUL.FTZ R86, R2.reuse, R86 ;  /* 0x0000005602567220 */ /* 0x040fe20000410000 */
[C---:B--2---:R-:W-:Y:S03]  /*80e0*/  HMMA.16816.F32 R76, R136.reuse, R100, R76 ;  /* 0x00000064884c723c */ /* 0x044fe6000000184c */
[C---:B------:R-:W-:Y:S01]  /*80f0*/  FMUL.FTZ R87, R2.reuse, R87 ;  /* 0x0000005702577220 */ /* 0x040fe20000410000 */
[----:B------:R-:W-:Y:S01]  /*8100*/  MUFU.EX2 R230, R230 ;  /* 0x000000e600e67308 */ /* 0x000fe20000000800 */
[--C-:B------:R-:W-:Y:S02]  /*8110*/  FFMA.FTZ R171, R171, c[0x0][0x2d0], -R144.reuse ;  /* 0x0000b400abab7a23 */ /* 0x100fe40000010890 */
[C---:B------:R-:W-:Y:S01]  /*8120*/  FMUL.FTZ R88, R3.reuse, R88 ;  /* 0x0000005803587220 */ /* 0x040fe20000410000 */
[C---:B------:R-:W-:Y:S04]  /*8130*/  HMMA.16816.F32 R80, R136.reuse, R102, R80 ;  /* 0x000000668850723c */ /* 0x040fe80000001850 */
[----:B------:R-:W-:Y:S01]  /*8140*/  FMUL.FTZ R89, R3, R89 ;  /* 0x0000005903597220 */ /* 0x000fe20000410000 */
[----:B------:R-:W-:Y:S01]  /*8150*/  F2FP.PACK_AB R100, R167, R166 ;  /* 0x000000a6a764723e */ /* 0x000fe200000000ff */
[C---:B------:R-:W-:Y:S01]  /*8160*/  FMUL.FTZ R90, R2.reuse, R90 ;  /* 0x0000005a025a7220 */ /* 0x040fe20000410000 */
[----:B---3--:R-:W-:Y:S01]  /*8170*/  F2FP.PACK_AB R102, R169, R168 ;  /* 0x000000a8a966723e */ /* 0x008fe200000000ff */
[C---:B----4-:R-:W-:Y:S01]  /*8180*/  HMMA.16816.F32 R84, R136.reuse, R104, R84 ;  /* 0x000000688854723c */ /* 0x050fe20000001854 */
[----:B------:R-:W2:Y:S03]  /*8190*/  MUFU.EX2 R171, R171 ;  /* 0x000000ab00ab7308 */ /* 0x000ea60000000800 */
[----:B------:R-:W-:Y:S01]  /*81a0*/  FMUL.FTZ R91, R2, R91 ;  /* 0x0000005b025b7220 */ /* 0x000fe20000410000 */
[----:B-----5:R-:W-:Y:S01]  /*81b0*/  F2FP.PACK_AB R103, R216, R215 ;  /* 0x000000d7d867723e */ /* 0x020fe200000000ff */
[C---:B------:R-:W-:Y:S02]  /*81c0*/  FMUL.FTZ R92, R3.reuse, R92 ;  /* 0x0000005c035c7220 */ /* 0x040fe40000410000 */
[C---:B------:R-:W-:Y:S03]  /*81d0*/  FMUL.FTZ R93, R3.reuse, R93 ;  /* 0x0000005d035d7220 */ /* 0x040fe60000410000 */
[C---:B------:R-:W-:Y:S01]  /*81e0*/  HMMA.16816.F32 R88, R136.reuse, R106, R88 ;  /* 0x0000006a8858723c */ /* 0x040fe20000001858 */
[----:B------:R-:W3:Y:S01]  /*81f0*/  LDSM.16.MT88.4 R104, [R189+0x900] ;  /* 0x00090000bd68783b */ /* 0x000ee20000004200 */
[----:B------:R-:W-:Y:S01]  /*8200*/  MUFU.EX2 R231, R231 ;  /* 0x000000e700e77308 */ /* 0x000fe20000000800 */
[C---:B------:R-:W-:Y:S02]  /*8210*/  FMUL.FTZ R94, R2.reuse, R94 ;  /* 0x0000005e025e7220 */ /* 0x040fe40000410000 */
[C---:B------:R-:W-:Y:S02]  /*8220*/  FMUL.FTZ R95, R2.reuse, R95 ;  /* 0x0000005f025f7220 */ /* 0x040fe40000410000 */
[C---:B------:R-:W-:Y:S02]  /*8230*/  FMUL.FTZ R96, R3.reuse, R96 ;  /* 0x0000006003607220 */ /* 0x040fe40000410000 */
[----:B------:R-:W-:Y:S03]  /*8240*/  FMUL.FTZ R97, R3, R97 ;  /* 0x0000006103617220 */ /* 0x000fe60000410000 */
[C---:B-1----:R-:W-:Y:S03]  /*8250*/  HMMA.16816.F32 R92, R136.reuse, R108, R92 ;  /* 0x0000006c885c723c */ /* 0x042fe6000000185c */
[C---:B------:R-:W-:Y:S01]  /*8260*/  FMUL.FTZ R98, R2.reuse, R98 ;  /* 0x0000006202627220 */ /* 0x040fe20000410000 */
[----:B--2---:R-:W-:Y:S01]  /*8270*/  F2FP.PACK_AB R101, R171, R170 ;  /* 0x000000aaab65723e */ /* 0x004fe200000000ff */
[C---:B------:R-:W-:Y:S02]  /*8280*/  FMUL.FTZ R99, R2.reuse, R99 ;  /* 0x0000006302637220 */ /* 0x040fe40000410000 */
[--C-:B------:R-:W-:Y:S02]  /*8290*/  FFMA.FTZ R217, R217, c[0x0][0x2d0], -R144.reuse ;  /* 0x0000b400d9d97a23 */ /* 0x100fe40000010890 */
[----:B------:R-:W-:Y:S03]  /*82a0*/  FFMA.FTZ R144, R133, c[0x0][0x2d0], -R144 ;  /* 0x0000b40085907a23 */ /* 0x000fe60000010890 */
[----:B------:R-:W-:Y:S01]  /*82b0*/  HMMA.16816.F32 R96, R136, R110, R96 ;  /* 0x0000006e8860723c */ /* 0x000fe20000001860 */
[----:B------:R-:W1:Y:S01]  /*82c0*/  LDSM.16.MT88.4 R108, [R188+0x2900] ;  /* 0x00290000bc6c783b */ /* 0x000e620000004200 */
[----:B------:R2:W-:Y:S01]  /*82d0*/  MUFU.EX2 R232, R144 ;  /* 0x0000009000e87308 */ /* 0x0005e20000000800 */
[----:B------:R-:W-:Y:S02]  /*82e0*/  FFMA.FTZ R160, R3, R206, R160 ;  /* 0x000000ce03a07223 */ /* 0x000fe400000100a0 */
[----:B------:R-:W-:Y:S02]  /*82f0*/  FFMA.FTZ R165, R2, R207, R165 ;  /* 0x000000cf02a57223 */ /* 0x000fe400000100a5 */
[----:B------:R-:W-:Y:S01]  /*8300*/  FADD.FTZ R135, R135, R160 ;  /* 0x000000a087877221 */ /* 0x000fe20000010000 */
[C---:B------:R-:W-:Y:S01]  /*8310*/  HMMA.16816.F32 R4, R100.reuse, R112, R4 ;  /* 0x000000706404723c */ /* 0x040fe20000001804 */
[----:B------:R-:W-:Y:S03]  /*8320*/  LDSM.16.MT88.4 R136, [R189+0x3100] ;  /* 0x00310000bd88783b */ /* 0x000fe60000004200 */
[----:B------:R-:W4:Y:S01]  /*8330*/  MUFU.EX2 R217, R217 ;  /* 0x000000d900d97308 */ /* 0x000f220000000800 */
[----:B------:R-:W-:Y:S02]  /*8340*/  FADD.FTZ R164, R164, R165 ;  /* 0x000000a5a4a47221 */ /* 0x000fe40000010000 */
[----:B------:R-:W-:Y:S01]  /*8350*/  FADD.FTZ R134, R134, R135 ;  /* 0x0000008786867221 */ /* 0x000fe20000010000 */
[C---:B------:R-:W-:Y:S01]  /*8360*/  HMMA.16816.F32 R8, R100.reuse, R114, R8 ;  /* 0x000000726408723c */ /* 0x040fe20000001808 */
[----:B------:R-:W-:Y:S03]  /*8370*/  LDSM.16.MT88.4 R112, [R190+0x4900] ;  /* 0x00490000be70783b */ /* 0x000fe60000004200 */
[----:B------:R-:W-:Y:S02]  /*8380*/  FADD.FTZ R3, R163, R164 ;  /* 0x000000a4a3037221 */ /* 0x000fe40000010000 */
[----:B------:R-:W-:Y:S02]  /*8390*/  FADD.FTZ R161, R161, R134 ;  /* 0x00000086a1a17221 */ /* 0x000fe40000010000 */
[C---:B------:R-:W-:Y:S01]  /*83a0*/  HMMA.16816.F32 R12, R100.reuse, R116, R12 ;  /* 0x00000074640c723c */ /* 0x040fe2000000180c */
[----:B--2---:R-:W-:Y:S03]  /*83b0*/  LDSM.16.MT88.4 R144, [R190+0x3900] ;  /* 0x00390000be90783b */ /* 0x004fe60000004200 */
[----:B------:R-:W-:Y:S02]  /*83c0*/  FADD.FTZ R3, R162, R3 ;  /* 0x00000003a2037221 */ /* 0x000fe40000010000 */
[----:B------:R-:W-:Y:S02]  /*83d0*/  FADD.FTZ R166, R166, R161 ;  /* 0x000000a1a6a67221 */ /* 0x000fe40000010000 */
[C---:B------:R-:W-:Y:S01]  /*83e0*/  HMMA.16816.F32 R16, R100.reuse, R118, R16 ;  /* 0x000000766410723c */ /* 0x040fe20000001810 */
[----:B------:R-:W-:Y:S03]  /*83f0*/  LDSM.16.MT88.4 R116, [R189+0x4900] ;  /* 0x00490000bd74783b */ /* 0x000fe60000004200 */
[----:B------:R-:W-:Y:S01]  /*8400*/  FADD.FTZ R2, R170, R3 ;  /* 0x00000003aa027221 */ /* 0x000fe20000010000 */
[----:B------:R-:W-:Y:S01]  /*8410*/  MOV R3, R0 ;  /* 0x0000000000037202 */ /* 0x000fe20000000f00 */
[----:B------:R-:W-:Y:S02]  /*8420*/  FADD.FTZ R167, R167, R166 ;  /* 0x000000a6a7a77221 */ /* 0x000fe40000010000 */
[C---:B---3--:R-:W-:Y:S04]  /*8430*/  HMMA.16816.F32 R20, R100.reuse, R104, R20 ;  /* 0x000000686414723c */ /* 0x048fe80000001814 */
[----:B------:R-:W-:Y:S02]  /*8440*/  FADD.FTZ R2, R171, R2 ;  /* 0x00000002ab027221 */ /* 0x000fe40000010000 */
[----:B------:R-:W-:Y:S02]  /*8450*/  FADD.FTZ R168, R168, R167 ;  /* 0x000000a7a8a87221 */ /* 0x000fe40000010000 */
[C---:B------:R-:W-:Y:S01]  /*8460*/  HMMA.16816.F32 R24, R100.reuse, R106, R24 ;  /* 0x0000006a6418723c */ /* 0x040fe20000001818 */
[----:B------:R-:W2:Y:S03]  /*8470*/  LDSM.16.MT88.4 R104, [R195+0x4900] ;  /* 0x00490000c368783b */ /* 0x000ea60000004200 */
[----:B------:R-:W-:Y:S01]  /*8480*/  FADD.FTZ R215, R215, R2 ;  /* 0x00000002d7d77221 */ /* 0x000fe20000010000 */
[----:B------:R-:W-:Y:S01]  /*8490*/  MOV R2, R132 ;  /* 0x0000008400027202 */ /* 0x000fe20000000f00 */
[----:B------:R-:W-:Y:S02]  /*84a0*/  FADD.FTZ R169, R169, R168 ;  /* 0x000000a8a9a97221 */ /* 0x000fe40000010000 */
[C---:B------:R-:W-:Y:S04]  /*84b0*/  HMMA.16816.F32 R28, R100.reuse, R120, R28 ;  /* 0x00000078641c723c */ /* 0x040fe8000000181c */
[----:B------:R-:W-:Y:S04]  /*84c0*/  FADD.FTZ R216, R216, R215 ;  /* 0x000000d7d8d87221 */ /* 0x000fe80000010000 */
        /* <DEDUP_REMOVED lines=19> */
[----:B------:R-:W3:Y:S07]  /*8600*/  LDSM.16.MT88.4 R112, [R189+0x1100] ;  /* 0x00110000bd70783b */ /* 0x000eee0000004200 */
[C---:B------:R-:W-:Y:S08]  /*8610*/  HMMA.16816.F32 R84, R100.reuse, R116, R84 ;  /* 0x000000746454723c */ /* 0x040ff00000001854 */
[C---:B------:R-:W-:Y:S01]  /*8620*/  HMMA.16816.F32 R88, R100.reuse, R118, R88 ;  /* 0x000000766458723c */ /* 0x040fe20000001858 */
[----:B------:R-:W5:Y:S07]  /*8630*/  LDSM.16.MT88.4 R116, [R195+0x3100] ;  /* 0x00310000c374783b */ /* 0x000f6e0000004200 */
[C---:B-1----:R-:W-:Y:S08]  /*8640*/  HMMA.16816.F32 R92, R100.reuse, R108, R92 ;  /* 0x0000006c645c723c */ /* 0x042ff0000000185c */
[----:B------:R-:W-:Y:S01]  /*8650*/  HMMA.16816.F32 R96, R100, R110, R96 ;  /* 0x0000006e6460723c */ /* 0x000fe20000001860 */
[----:B------:R-:W-:Y:S06]  /*8660*/  LDSM.16.MT88.4 R108, [R195+0x5100] ;  /* 0x00510000c36c783b */ /* 0x000fec0000004200 */
[----:B------:R-:W-:Y:S01]  /*8670*/  F2FP.PACK_AB R100, R219, R218 ;  /* 0x000000dadb64723e */ /* 0x000fe200000000ff */
[----:B------:R-:W-:Y:S01]  /*8680*/  FADD.FTZ R218, R218, R169 ;  /* 0x000000a9dada7221 */ /* 0x000fe20000010000 */
[----:B------:R-:W-:Y:S03]  /*8690*/  F2FP.PACK_AB R102, R221, R220 ;  /* 0x000000dcdd66723e */ /* 0x000fe600000000ff */
[----:B----4-:R-:W-:Y:S01]  /*86a0*/  F2FP.PACK_AB R101, R222, R217 ;  /* 0x000000d9de65723e */ /* 0x010fe200000000ff */
[----:B------:R-:W-:Y:S01]  /*86b0*/  FADD.FTZ R217, R217, R216 ;  /* 0x000000d8d9d97221 */ /* 0x000fe20000010000 */
[----:B------:R-:W-:Y:S01]  /*86c0*/  F2FP.PACK_AB R103, R224, R223 ;  /* 0x000000dfe067723e */ /* 0x000fe200000000ff */
[----:B------:R-:W-:Y:S02]  /*86d0*/  FADD.FTZ R219, R219, R218 ;  /* 0x000000dadbdb7221 */ /* 0x000fe40000010000 */
[----:B------:R-:W-:Y:S02]  /*86e0*/  FADD.FTZ R222, R222, R217 ;  /* 0x000000d9dede7221 */ /* 0x000fe40000010000 */
[----:B------:R-:W-:Y:S02]  /*86f0*/  FADD.FTZ R220, R220, R219 ;  /* 0x000000dbdcdc7221 */ /* 0x000fe40000010000 */
[C---:B--2---:R-:W-:Y:S03]  /*8700*/  HMMA.16816.F32 R4, R100.reuse, R104, R4 ;  /* 0x000000686404723c */ /* 0x044fe60000001804 */
[----:B------:R-:W-:Y:S02]  /*8710*/  FADD.FTZ R223, R223, R222 ;  /* 0x000000dedfdf7221 */ /* 0x000fe40000010000 */
[----:B------:R-:W-:Y:S02]  /*8720*/  FADD.FTZ R220, R221, R220 ;  /* 0x000000dcdddc7221 */ /* 0x000fe40000010000 */
[----:B------:R-:W-:Y:S01]  /*8730*/  FADD.FTZ R224, R224, R223 ;  /* 0x000000dfe0e07221 */ /* 0x000fe20000010000 */
[C---:B------:R-:W-:Y:S01]  /*8740*/  HMMA.16816.F32 R8, R100.reuse, R106, R8 ;  /* 0x0000006a6408723c */ /* 0x040fe20000001808 */
[----:B------:R-:W1:Y:S07]  /*8750*/  LDSM.16.MT88.4 R104, [R188+0x3100] ;  /* 0x00310000bc68783b */ /* 0x000e6e0000004200 */
[C---:B------:R-:W-:Y:S08]  /*8760*/  HMMA.16816.F32 R12, R100.reuse, R120, R12 ;  /* 0x00000078640c723c */ /* 0x040ff0000000180c */
[C---:B------:R-:W-:Y:S08]  /*8770*/  HMMA.16816.F32 R16, R100.reuse, R122, R16 ;  /* 0x0000007a6410723c */ /* 0x040ff00000001810 */
[C---:B---3--:R-:W-:Y:S08]  /*8780*/  HMMA.16816.F32 R20, R100.reuse, R112, R20 ;  /* 0x000000706414723c */ /* 0x048ff00000001814 */
[C---:B------:R-:W-:Y:S01]  /*8790*/  HMMA.16816.F32 R24, R100.reuse, R114, R24 ;  /* 0x000000726418723c */ /* 0x040fe20000001818 */
[----:B------:R-:W2:Y:S07]  /*87a0*/  LDSM.16.MT88.4 R112, [R190+0x5100] ;  /* 0x00510000be70783b */ /* 0x000eae0000004200 */
[C---:B------:R-:W-:Y:S08]  /*87b0*/  HMMA.16816.F32 R28, R100.reuse, R124, R28 ;  /* 0x0000007c641c723c */ /* 0x040ff0000000181c */
[C---:B------:R-:W-:Y:S01]  /*87c0*/  HMMA.16816.F32 R32, R100.reuse, R126, R32 ;  /* 0x0000007e6420723c */ /* 0x040fe20000001820 */
[----:B------:R-:W-:Y:S07]  /*87d0*/  LDSM.16.MT88.4 R124, [R188+0x1900] ;  /* 0x00190000bc7c783b */ /* 0x000fee0000004200 */
[C---:B-----5:R-:W-:Y:S08]  /*87e0*/  HMMA.16816.F32 R36, R100.reuse, R116, R36 ;  /* 0x000000746424723c */ /* 0x060ff00000001824 */
[C---:B------:R-:W-:Y:S01]  /*87f0*/  HMMA.16816.F32 R40, R100.reuse, R118, R40 ;  /* 0x000000766428723c */ /* 0x040fe20000001828 */
[----:B------:R-:W3:Y:S07]  /*8800*/  LDSM.16.MT88.4 R116, [R189+0x5100] ;  /* 0x00510000bd74783b */ /* 0x000eee0000004200 */
[C---:B------:R-:W-:Y:S08]  /*8810*/  HMMA.16816.F32 R44, R100.reuse, R128, R44 ;  /* 0x00000080642c723c */ /* 0x040ff0000000182c */
[C---:B------:R-:W-:Y:S08]  /*8820*/  HMMA.16816.F32 R48, R100.reuse, R130, R48 ;  /* 0x000000826430723c */ /* 0x040ff00000001830 */
[C---:B------:R-:W-:Y:S07]  /*8830*/  HMMA.16816.F32 R52, R100.reuse, R136, R52 ;  /* 0x000000886434723c */ /* 0x040fee0000001834 */
[----:B------:R-:W-:Y:S01]  /*8840*/  F2FP.PACK_AB R136, R226, R225 ;  /* 0x000000e1e288723e */ /* 0x000fe200000000ff */
[C---:B------:R-:W-:Y:S04]  /*8850*/  HMMA.16816.F32 R56, R100.reuse, R138, R56 ;  /* 0x0000008a6438723c */ /* 0x040fe80000001838 */
[----:B------:R-:W-:Y:S01]  /*8860*/  F2FP.PACK_AB R137, R230, R229 ;  /* 0x000000e5e689723e */ /* 0x000fe200000000ff */
[----:B------:R-:W-:Y:S02]  /*8870*/  FADD.FTZ R225, R225, R220 ;  /* 0x000000dce1e17221 */ /* 0x000fe40000010000 */
[----:B------:R-:W-:Y:S01]  /*8880*/  F2FP.PACK_AB R138, R228, R227 ;  /* 0x000000e3e48a723e */ /* 0x000fe200000000ff */
[C---:B-1----:R-:W-:Y:S04]  /*8890*/  HMMA.16816.F32 R60, R100.reuse, R104, R60 ;  /* 0x00000068643c723c */ /* 0x042fe8000000183c */
[----:B------:R-:W-:Y:S01]  /*88a0*/  F2FP.PACK_AB R139, R232, R231 ;  /* 0x000000e7e88b723e */ /* 0x000fe200000000ff */
[----:B------:R-:W-:Y:S02]  /*88b0*/  FADD.FTZ R229, R229, R224 ;  /* 0x000000e0e5e57221 */ /* 0x000fe40000010000 */
[----:B------:R-:W-:Y:S01]  /*88c0*/  FADD.FTZ R226, R226, R225 ;  /* 0x000000e1e2e27221 */ /* 0x000fe20000010000 */
[C---:B------:R-:W-:Y:S01]  /*88d0*/  HMMA.16816.F32 R64, R100.reuse, R106, R64 ;  /* 0x0000006a6440723c */ /* 0x040fe20000001840 */
[----:B------:R-:W1:Y:S03]  /*88e0*/  LDSM.16.MT88.4 R104, [R188+0x5100] ;  /* 0x00510000bc68783b */ /* 0x000e660000004200 */
[----:B------:R-:W-:Y:S02]  /*88f0*/  FADD.FTZ R230, R230, R229 ;  /* 0x000000e5e6e67221 */ /* 0x000fe40000010000 */
[----:B------:R-:W-:Y:S02]  /*8900*/  FADD.FTZ R227, R227, R226 ;  /* 0x000000e2e3e37221 */ /* 0x000fe40000010000 */
[C---:B------:R-:W-:Y:S04]  /*8910*/  HMMA.16816.F32 R68, R100.reuse, R108, R68 ;  /* 0x0000006c6444723c */ /* 0x040fe80000001844 */
[----:B------:R-:W-:Y:S02]  /*8920*/  FADD.FTZ R207, R231, R230 ;  /* 0x000000e6e7cf7221 */ /* 0x000fe40000010000 */
[----:B------:R-:W-:Y:S02]  /*8930*/  FADD.FTZ R206, R228, R227 ;  /* 0x000000e3e4ce7221 */ /* 0x000fe40000010000 */
[C---:B------:R-:W-:Y:S01]  /*8940*/  HMMA.16816.F32 R72, R100.reuse, R110, R72 ;  /* 0x0000006e6448723c */ /* 0x040fe20000001848 */
[----:B------:R-:W4:Y:S03]  /*8950*/  LDSM.16.MT88.4 R108, [R195+0x1900] ;  /* 0x00190000c36c783b */ /* 0x000f260000004200 */
[----:B------:R-:W-:Y:S04]  /*8960*/  FADD.FTZ R207, R232, R207 ;  /* 0x000000cfe8cf7221 */ /* 0x000fe80000010000 */
[C---:B--2---:R-:W-:Y:S08]  /*8970*/  HMMA.16816.F32 R76, R100.reuse, R112, R76 ;  /* 0x00000070644c723c */ /* 0x044ff0000000184c */
[C---:B------:R-:W-:Y:S01]  /*8980*/  HMMA.16816.F32 R80, R100.reuse, R114, R80 ;  /* 0x000000726450723c */ /* 0x040fe20000001850 */
[----:B------:R-:W2:Y:S07]  /*8990*/  LDSM.16.MT88.4 R112, [R190+0x1900] ;  /* 0x00190000be70783b */ /* 0x000eae0000004200 */
[C---:B---3--:R-:W-:Y:S08]  /*89a0*/  HMMA.16816.F32 R84, R100.reuse, R116, R84 ;  /* 0x000000746454723c */ /* 0x048ff00000001854 */
[C---:B------:R-:W-:Y:S01]  /*89b0*/  HMMA.16816.F32 R88, R100.reuse, R118, R88 ;  /* 0x000000766458723c */ /* 0x040fe20000001858 */
[----:B------:R-:W3:Y:S07]  /*89c0*/  LDSM.16.MT88.4 R116, [R189+0x1900] ;  /* 0x00190000bd74783b */ /* 0x000eee0000004200 */
[C---:B-1----:R-:W-:Y:S08]  /*89d0*/  HMMA.16816.F32 R92, R100.reuse, R104, R92 ;  /* 0x00000068645c723c */ /* 0x042ff0000000185c */
[----:B------:R-:W-:Y:S08]  /*89e0*/  HMMA.16816.F32 R96, R100, R106, R96 ;  /* 0x0000006a6460723c */ /* 0x000ff00000001860 */
[C---:B----4-:R-:W-:Y:S01]  /*89f0*/  HMMA.16816.F32 R128, R136.reuse, R108, R4 ;  /* 0x0000006c8880723c */ /* 0x050fe20000001804 */
[----:B------:R-:W1:Y:S07]  /*8a00*/  LDSM.16.MT88.4 R4, [R190+0x5900] ;  /* 0x00590000be04783b */ /* 0x000e6e0000004200 */
[C---:B------:R-:W-:Y:S01]  /*8a10*/  HMMA.16816.F32 R100, R136.reuse, R110, R8 ;  /* 0x0000006e8864723c */ /* 0x040fe20000001808 */
[----:B------:R-:W4:Y:S07]  /*8a20*/  LDSM.16.MT88.4 R8, [R189+0x5900] ;  /* 0x00590000bd08783b */ /* 0x000f2e0000004200 */
[C---:B--2---:R-:W-:Y:S01]  /*8a30*/  HMMA.16816.F32 R104, R136.reuse, R112, R12 ;  /* 0x000000708868723c */ /* 0x044fe2000000180c */
[----:B------:R-:W2:Y:S07]  /*8a40*/  LDSM.16.MT88.4 R12, [R188+0x5900] ;  /* 0x00590000bc0c783b */ /* 0x000eae0000004200 */
[C---:B------:R-:W-:Y:S08]  /*8a50*/  HMMA.16816.F32 R108, R136.reuse, R114, R16 ;  /* 0x00000072886c723c */ /* 0x040ff00000001810 */
[C---:B---3--:R-:W-:Y:S08]  /*8a60*/  HMMA.16816.F32 R112, R136.reuse, R116, R20 ;  /* 0x000000748870723c */ /* 0x048ff00000001814 */
[C---:B------:R-:W-:Y:S08]  /*8a70*/  HMMA.16816.F32 R116, R136.reuse, R118, R24 ;  /* 0x000000768874723c */ /* 0x040ff00000001818 */
        /* <DEDUP_REMOVED lines=12> */
[C---:B-1----:R-:W-:Y:S08]  /*8b40*/  HMMA.16816.F32 R76, R136.reuse, R4, R76 ;  /* 0x00000004884c723c */ /* 0x042ff0000000184c */
[C---:B------:R-:W-:Y:S08]  /*8b50*/  HMMA.16816.F32 R80, R136.reuse, R6, R80 ;  /* 0x000000068850723c */ /* 0x040ff00000001850 */
[C---:B----4-:R-:W-:Y:S07]  /*8b60*/  HMMA.16816.F32 R84, R136.reuse, R8, R84 ;  /* 0x000000088854723c */ /* 0x050fee0000001854 */
[----:B------:R-:W-:Y:S01]  /*8b70*/  MOV R8, R132 ;  /* 0x0000008400087202 */ /* 0x000fe20000000f00 */
[C---:B------:R-:W-:Y:S08]  /*8b80*/  HMMA.16816.F32 R88, R136.reuse, R10, R88 ;  /* 0x0000000a8858723c */ /* 0x040ff00000001858 */
[C---:B--2---:R-:W-:Y:S08]  /*8b90*/  HMMA.16816.F32 R92, R136.reuse, R12, R92 ;  /* 0x0000000c885c723c */ /* 0x044ff0000000185c */
[----:B------:R-:W-:Y:S01]  /*8ba0*/  HMMA.16816.F32 R96, R136, R14, R96 ;  /* 0x0000000e8860723c */ /* 0x000fe20000001860 */
[----:B------:R-:W-:-:S07]  /*8bb0*/  @P0 BRA `(.L_x_418) ;  /* 0xffffc89000000947 */ /* 0x000fce000383ffff */
.L_x_407:
[----:B------:R-:W1:Y:S01]  /*8bc0*/  S2UR UR26, SR_CTAID.X ;  /* 0x00000000001a79c3 */ /* 0x000e620000002500 */
[----:B------:R-:W-:Y:S01]  /*8bd0*/  UMOV UR25, 0x1 ;  /* 0x0000000100197882 */ /* 0x000fe20000000000 */
[----:B------:R-:W-:Y:S01]  /*8be0*/  PLOP3.LUT P0, PT, PT, PT, UP0, 0x40, 0x0 ;  /* 0x000000000000781c */ /* 0x000fe20003f0e808 */
[----:B------:R-:W-:-:S02]  /*8bf0*/  ULDC UR21, c[0x0][0x168] ;  /* 0x00005a0000157ab9 */ /* 0x000fc40000000800 */
[----:B------:R-:W-:Y:S02]  /*8c00*/  ULDC.64 UR4, c[0x0][0x2c8] ;  /* 0x0000b20000047ab9 */ /* 0x000fe40000000a00 */
[----:B------:R-:W-:Y:S02]  /*8c10*/  UIADD3 UR21, UR25, -UR21, URZ ;  /* 0x8000001519157290 */ /* 0x000fe4000fffe03f */
[----:B------:R-:W-:Y:S02]  /*8c20*/  ULDC UR24, c[0x0][0x2ac] ;  /* 0x0000ab0000187ab9 */ /* 0x000fe40000000800 */
[----:B-1----:R-:W-:-:S04]  /*8c30*/  ULEA UR26, UR26, 0x7f, 0x7 ;  /* 0x0000007f1a1a7891 */ /* 0x002fc8000f8e383f */
[----:B------:R-:W-:-:S03]  /*8c40*/  UIMAD.WIDE.U32 UR28, UR26, UR4, URZ ;  /* 0x000000041a1c72a5 */ /* 0x000fc6000f8e003f */
[----:B------:R-:W-:Y:S02]  /*8c50*/  ULDC UR4, c[0x0][0x1d0] ;  /* 0x0000740000047ab9 */ /* 0x000fe40000000800 */
[----:B------:R-:W-:Y:S02]  /*8c60*/  UIMAD UR4, UR24, UR4, UR21 ;  /* 0x00000004180472a4 */ /* 0x000fe4000f8e0215 */
[----:B------:R-:W-:Y:S02]  /*8c70*/  @UP1 USHF.R.U32.HI UR26, URZ, UR5, UR29 ;  /* 0x000000053f1a1299 */ /* 0x000fe4000801161d */
[----:B------:R-:W-:Y:S02]  /*8c80*/  ULDC UR21, c[0x0][0x324] ;  /* 0x0000c90000157ab9 */ /* 0x000fe40000000800 */
[----:B------:R-:W-:-:S04]  /*8c90*/  UIADD3 UR24, UR4, UR26, URZ ;  /* 0x0000001a04187290 */ /* 0x000fc8000fffe03f */
[----:B------:R-:W-:Y:S01]  /*8ca0*/  UIADD3 UR21, UR24, -UR21, URZ ;  /* 0x8000001518157290 */ /* 0x000fe2000fffe03f */
[----:B------:R-:W-:Y:S05]  /*8cb0*/  @P0 BRA `(.L_x_419) ;  /* 0x0000016000000947 */ /* 0x000fea0003800000 */
[----:B------:R-:W-:-:S06]  /*8cc0*/  UISETP.GT.AND UP2, UPT, UR24, -0x1, UPT ;  /* 0xffffffff1800788c */ /* 0x000fcc000bf44270 */
[----:B------:R-:W-:-:S13]  /*8cd0*/  PLOP3.LUT P0, PT, PT, PT, UP2, 0x80, 0x0 ;  /* 0x000000000000781c */ /* 0x000fda0003f0f028 */
[----:B------:R-:W-:Y:S05]  /*8ce0*/  @P0 BRA `(.L_x_420) ;  /* 0x0000009000000947 */ /* 0x000fea0003800000 */
[----:B------:R-:W-:Y:S02]  /*8cf0*/  ULDC UR4, c[0x0][0x32c] ;  /* 0x0000cb0000047ab9 */ /* 0x000fe40000000800 */
[----:B------:R-:W-:Y:S02]  /*8d00*/  UISETP.NE.AND UP2, UPT, UR25, UR4, UPT ;  /* 0x000000041900728c */ /* 0x000fe4000bf45270 */
[----:B------:R-:W-:Y:S02]  /*8d10*/  ULOP3.LUT UR24, URZ, UR24, URZ, 0x33, !UPT ;  /* 0x000000183f187292 */ /* 0x000fe4000f8e333f */
[----:B------:R-:W-:Y:S02]  /*8d20*/  ULDC.64 UR4, c[0x0][0x330] ;  /* 0x0000cc0000047ab9 */ /* 0x000fe40000000a00 */
[----:B------:R-:W-:-:S07]  /*8d30*/  UIMAD.WIDE.U32 UR26, UR24, UR4, URZ ;  /* 0x00000004181a72a5 */ /* 0x000fce000f8e003f */
[----:B------:R-:W-:Y:S02]  /*8d40*/  @UP2 UMOV UR25, UR27 ;  /* 0x0000001b00192c82 */ /* 0x000fe40008000000 */
[----:B------:R-:W-:-:S04]  /*8d50*/  @UP2 USHF.R.U32.HI UR24, URZ, UR5, UR25 ;  /* 0x000000053f182299 */ /* 0x000fc80008011619 */
[----:B------:R-:W-:Y:S01]  /*8d60*/  ULOP3.LUT UR24, URZ, UR24, URZ, 0x33, !UPT ;  /* 0x000000183f187292 */ /* 0x000fe2000f8e333f */
[----:B------:R-:W-:Y:S05]  /*8d70*/  BRA `(.L_x_421) ;  /* 0x0000006000007947 */ /* 0x000fea0003800000 */
.L_x_420:
[----:B------:R-:W-:Y:S02]  /*8d80*/  ULDC UR4, c[0x0][0x32c] ;  /* 0x0000cb0000047ab9 */ /* 0x000fe40000000800 */
[----:B------:R-:W-:-:S03]  /*8d90*/  UISETP.NE.AND UP2, UPT, UR25, UR4, UPT ;  /* 0x000000041900728c */ /* 0x000fc6000bf45270 */
[----:B------:R-:W-:Y:S02]  /*8da0*/  ULDC.64 UR4, c[0x0][0x330] ;  /* 0x0000cc0000047ab9 */ /* 0x000fe40000000a00 */
[----:B------:R-:W-:-:S07]  /*8db0*/  UIMAD.WIDE.U32 UR26, UR24, UR4, URZ ;  /* 0x00000004181a72a5 */ /* 0x000fce000f8e003f */
[----:B------:R-:W-:Y:S02]  /*8dc0*/  @UP2 UMOV UR25, UR27 ;  /* 0x0000001b00192c82 */ /* 0x000fe40008000000 */
[----:B------:R-:W-:Y:S02]  /*8dd0*/  @UP2 USHF.R.U32.HI UR24, URZ, UR5, UR25 ;  /* 0x000000053f182299 */ /* 0x000fe40008011619 */
.L_x_421:
[----:B------:R-:W-:Y:S02]  /*8de0*/  ULDC UR4, c[0x0][0x32c] ;  /* 0x0000cb0000047ab9 */ /* 0x000fe40000000800 */
[----:B------:R-:W-:-:S04]  /*8df0*/  UIMAD UR4, UR24, UR4, URZ ;  /* 0x00000004180472a4 */ /* 0x000fc8000f8e023f */
[----:B------:R-:W-:-:S04]  /*8e00*/  UISETP.LT.AND UP2, UPT, UR21, UR4, UPT ;  /* 0x000000041500728c */ /* 0x000fc8000bf41270 */
[----:B------:R-:W-:-:S04]  /*8e10*/  USEL UR21, UR21, UR4, !UP2 ;  /* 0x0000000415157287 */ /* 0x000fc8000d000000 */
.L_x_419:
[----:B------:R-:W-:-:S04]  /*8e20*/  UIADD3 UR21, UR21, 0x3f, URZ ;  /* 0x0000003f15157890 */ /* 0x000fc8000fffe03f */
        /* <DEDUP_REMOVED lines=8> */
[----:B------:R-:W-:Y:S01]  /*8eb0*/  SHF.R.S32.HI R5, RZ, 0x1f, R210 ;  /* 0x0000001fff057819 */ /* 0x000fe200000114d2 */
[----:B------:R-:W-:Y:S01]  /*8ec0*/  IMAD.MOV.U32 R133, RZ, RZ, R8 ;  /* 0x000000ffff857224 */ /* 0x000fe200078e0008 */
[C---:B------:R-:W-:Y:S01]  /*8ed0*/  SHF.L.U64.HI R216, R209.reuse, 0x1, R212 ;  /* 0x00000001d1d87819 */ /* 0x040fe200000102d4 */
[----:B------:R-:W-:Y:S01]  /*8ee0*/  IMAD.MOV.U32 R3, RZ, RZ, R0 ;  /* 0x000000ffff037224 */ /* 0x000fe200078e0000 */
[----:B------:R-:W-:Y:S01]  /*8ef0*/  SEL R214, RZ, 0x10, P4 ;  /* 0x00000010ffd67807 */ /* 0x000fe20002000000 */
[C---:B------:R-:W-:Y:S01]  /*8f00*/  IMAD.SHL.U32 R217, R210.reuse, 0x2, RZ ;  /* 0x00000002d2d97824 */ /* 0x040fe200078e00ff */
[----:B------:R-:W-:Y:S01]  /*8f10*/  SHF.L.U64.HI R218, R210, 0x1, R5 ;  /* 0x00000001d2da7819 */ /* 0x000fe20000010205 */
[----:B------:R-:W-:Y:S02]  /*8f20*/  IMAD.SHL.U32 R215, R209, 0x2, RZ ;  /* 0x00000002d1d77824 */ /* 0x000fe400078e00ff */
.L_x_425:
        /* <DEDUP_REMOVED lines=37> */
[----:B------:R3:W2:Y:S01]  /*9180*/  SHFL.IDX PT, R7, R12, RZ, 0x181f ;  /* 0x00181fff0c077589 */ /* 0x0006a200000e0000 */
        /* <DEDUP_REMOVED lines=20> */
.L_x_423:
[C---:B--23--:R-:W-:Y:S01]  /*92d0*/  HMMA.16816.F32 R4, R136.reuse, R140, RZ ;  /* 0x0000008c8804723c */ /* 0x04cfe200000018ff */
[----:B------:R-:W-:Y:S01]  /*92e0*/  LDSM.16.M88.4 R164, [R192+0x6100] ;  /* 0x00610000c0a4783b */ /* 0x000fe20000000200 */
[----:B------:R-:W-:Y:S05]  /*92f0*/  UISETP.GT.AND UP2, UPT, UR20, UR9, UPT ;  /* 0x000000091400728c */ /* 0x000fea000bf44270 */
[----:B------:R-:W0:Y:S01]  /*9300*/  LDGDEPBAR ;  /* 0x00000000000079af */ /* 0x000e220000000000 */
[C---:B------:R-:W-:Y:S01]  /*9310*/  HMMA.16816.F32 R8, R136.reuse, R142, RZ ;  /* 0x0000008e8808723c */ /* 0x040fe200000018ff */
[----:B------:R-:W-:Y:S04]  /*9320*/  PLOP3.LUT P0, PT, PT, PT, UP2, 0x40, 0x0 ;  /* 0x000000000000781c */ /* 0x000fe80003f0e828 */
[----:B------:R-:W2:Y:S03]  /*9330*/  LDSM.16.M88.4 R140, [R193+0xc100] ;  /* 0x00c10000c18c783b */ /* 0x000ea60000000200 */
[C---:B----4-:R-:W-:Y:S03]  /*9340*/  HMMA.16816.F32 R12, R136.reuse, R16, RZ ;  /* 0x00000010880c723c */ /* 0x050fe600000018ff */
[----:B------:R-:W3:Y:S05]  /*9350*/  LDSM.16.M88.4 R168, [R192+0x6900] ;  /* 0x00690000c0a8783b */ /* 0x000eea0000000200 */
[C---:B------:R-:W-:Y:S01]  /*9360*/  HMMA.16816.F32 R16, R136.reuse, R18, RZ ;  /* 0x000000128810723c */ /* 0x040fe200000018ff */
[----:B------:R-:W-:Y:S07]  /*9370*/  LDSM.16.M88.4 R172, [R192+0x7900] ;  /* 0x00790000c0ac783b */ /* 0x000fee0000000200 */
[C---:B-1----:R-:W-:Y:S08]  /*9380*/  HMMA.16816.F32 R20, R136.reuse, R24, RZ ;  /* 0x000000188814723c */ /* 0x042ff000000018ff */
[C---:B------:R-:W-:Y:S08]  /*9390*/  HMMA.16816.F32 R24, R136.reuse, R26, RZ ;  /* 0x0000001a8818723c */ /* 0x040ff000000018ff */
[C---:B------:R-:W-:Y:S08]  /*93a0*/  HMMA.16816.F32 R28, R136.reuse, R32, RZ ;  /* 0x00000020881c723c */ /* 0x040ff000000018ff */
[----:B------:R-:W-:Y:S01]  /*93b0*/  HMMA.16816.F32 R32, R136, R34, RZ ;  /* 0x000000228820723c */ /* 0x000fe200000018ff */
[----:B------:R-:W1:Y:S07]  /*93c0*/  LDSM.16.M88.4 R136, [R192+0x7100] ;  /* 0x00710000c088783b */ /* 0x000e6e0000000200 */
[C---:B------:R-:W-:Y:S08]  /*93d0*/  HMMA.16816.F32 R4, R144.reuse, R148, R4 ;  /* 0x000000949004723c */ /* 0x040ff00000001804 */
[C---:B------:R-:W-:Y:S01]  /*93e0*/  HMMA.16816.F32 R8, R144.reuse, R150, R8 ;  /* 0x000000969008723c */ /* 0x040fe20000001808 */
[----:B------:R-:W-:Y:S07]  /*93f0*/  LDSM.16.M88.4 R148, [R191+0xc100] ;  /* 0x00c10000bf94783b */ /* 0x000fee0000000200 */
[C---:B------:R-:W-:Y:S08]  /*9400*/  HMMA.16816.F32 R12, R144.reuse, R152, R12 ;  /* 0x00000098900c723c */ /* 0x040ff0000000180c */
[C---:B------:R-:W-:Y:S01]  /*9410*/  HMMA.16816.F32 R16, R144.reuse, R154, R16 ;  /* 0x0000009a9010723c */ /* 0x040fe20000001810 */
[----:B------:R-:W4:Y:S07]  /*9420*/  LDSM.16.M88.4 R152, [R184] ;  /* 0x00000000b898783b */ /* 0x000f2e0000000200 */
[C---:B------:R-:W-:Y:S08]  /*9430*/  HMMA.16816.F32 R20, R144.reuse, R156, R20 ;  /* 0x0000009c9014723c */ /* 0x040ff00000001814 */
[C---:B------:R-:W-:Y:S01]  /*9440*/  HMMA.16816.F32 R24, R144.reuse, R158, R24 ;  /* 0x0000009e9018723c */ /* 0x040fe20000001818 */
[----:B------:R-:W5:Y:S07]  /*9450*/  LDSM.16.M88.4 R156, [R184+0x800] ;  /* 0x00080000b89c783b */ /* 0x000f6e0000000200 */
[C---:B------:R-:W-:Y:S08]  /*9460*/  HMMA.16816.F32 R28, R144.reuse, R160, R28 ;  /* 0x000000a0901c723c */ /* 0x040ff0000000181c */
[----:B------:R-:W-:Y:S01]  /*9470*/  HMMA.16816.F32 R32, R144, R162, R32 ;  /* 0x000000a29020723c */ /* 0x000fe20000001820 */
[----:B------:R-:W4:Y:S06]  /*9480*/  LDSM.16.M88.4 R144, [R184+0x1000] ;  /* 0x00100000b890783b */ /* 0x000f2c0000000200 */
[----:B------:R-:W4:Y:S01]  /*9490*/  LDSM.16.M88.4 R160, [R184+0x1800] ;  /* 0x00180000b8a0783b */ /* 0x000f220000000200 */
[C---:B--2---:R-:W-:Y:S08]  /*94a0*/  HMMA.16816.F32 R4, R140.reuse, R164, R4 ;  /* 0x000000a48c04723c */ /* 0x044ff00000001804 */
[C---:B------:R-:W-:Y:S01]  /*94b0*/  HMMA.16816.F32 R8, R140.reuse, R166, R8 ;  /* 0x000000a68c08723c */ /* 0x040fe20000001808 */
[----:B------:R-:W-:Y:S07]  /*94c0*/  LDSM.16.M88.4 R164, [R197+0x8100] ;  /* 0x00810000c5a4783b */ /* 0x000fee0000000200 */
[C---:B---3--:R-:W-:Y:S08]  /*94d0*/  HMMA.16816.F32 R12, R140.reuse, R168, R12 ;  /* 0x000000a88c0c723c */ /* 0x048ff0000000180c */
[C---:B------:R-:W-:Y:S01]  /*94e0*/  HMMA.16816.F32 R16, R140.reuse, R170, R16 ;  /* 0x000000aa8c10723c */ /* 0x040fe20000001810 */
[----:B------:R-:W-:Y:S07]  /*94f0*/  LDSM.16.M88.4 R168, [R197+0x8900] ;  /* 0x00890000c5a8783b */ /* 0x000fee0000000200 */
[C---:B-1----:R-:W-:Y:S08]  /*9500*/  HMMA.16816.F32 R20, R140.reuse, R136, R20 ;  /* 0x000000888c14723c */ /* 0x042ff00000001814 */
[C---:B------:R-:W-:Y:S01]  /*9510*/  HMMA.16816.F32 R24, R140.reuse, R138, R24 ;  /* 0x0000008a8c18723c */ /* 0x040fe20000001818 */
[----:B------:R-:W1:Y:S07]  /*9520*/  LDSM.16.M88.4 R136, [R198+0x10100] ;  /* 0x01010000c688783b */ /* 0x000e6e0000000200 */
[C---:B------:R-:W-:Y:S08]  /*9530*/  HMMA.16816.F32 R28, R140.reuse, R172, R28 ;  /* 0x000000ac8c1c723c */ /* 0x040ff0000000181c */
[----:B------:R-:W-:Y:S01]  /*9540*/  HMMA.16816.F32 R32, R140, R174, R32 ;  /* 0x000000ae8c20723c */ /* 0x000fe20000001820 */
[----:B------:R-:W2:Y:S06]  /*9550*/  LDSM.16.M88.4 R140, [R197+0x9100] ;  /* 0x00910000c58c783b */ /* 0x000eac0000000200 */
[----:B------:R-:W3:Y:S01]  /*9560*/  LDSM.16.M88.4 R172, [R197+0x9900] ;  /* 0x00990000c5ac783b */ /* 0x000ee20000000200 */
[C---:B----4-:R-:W-:Y:S08]  /*9570*/  HMMA.16816.F32 R4, R148.reuse, R152, R4 ;  /* 0x000000989404723c */ /* 0x050ff00000001804 */
[C---:B------:R-:W-:Y:S01]  /*9580*/  HMMA.16816.F32 R8, R148.reuse, R154, R8 ;  /* 0x0000009a9408723c */ /* 0x040fe20000001808 */
[----:B------:R-:W-:Y:S07]  /*9590*/  LDSM.16.M88.4 R152, [R183] ;  /* 0x00000000b798783b */ /* 0x000fee0000000200 */
[C---:B-----5:R-:W-:Y:S08]  /*95a0*/  HMMA.16816.F32 R12, R148.reuse, R156, R12 ;  /* 0x0000009c940c723c */ /* 0x060ff0000000180c */
        /* <DEDUP_REMOVED lines=108> */
[----:B------:R-:W-:Y:S02]  /*9c70*/  IMAD.MOV.U32 R200, RZ, RZ, RZ ;  /* 0x000000ffffc87224 */ /* 0x000fe400078e00ff */
[----:B------:R-:W-:Y:S03]  /*9c80*/  LOP3.LUT R140, R140, 0xf, RZ, 0xc0, !PT ;  /* 0x0000000f8c8c7812 */ /* 0x000fe600078ec0ff */
        /* <DEDUP_REMOVED lines=10> */
[----:B------:R-:W-:Y:S02]  /*9d30*/  @!P1 LEA.HI.X R135, R137, c[0x0][0x2a4], R2, 0x2, P0 ;  /* 0x0000a90089879a11 */ /* 0x000fe400000f1402 */
[----:B------:R-:W-:Y:S01]  /*9d40*/  SHF.L.U64.HI R2, R208, 0x1, R211 ;  /* 0x00000001d0027819 */ /* 0x000fe200000102d3 */
        /* <DEDUP_REMOVED lines=9> */
[----:B------:R-:W-:Y:S03]  /*9de0*/  IADD3 R135, P0, R138, UR14, RZ ;  /* 0x0000000e8a877c10 */ /* 0x000fe6000ff1e0ff */
[----:B------:R-:W-:Y:S05]  /*9df0*/  IMAD R0, R200, c[0x0][0x1f4], R0 ;  /* 0x00007d00c8007a24 */ /* 0x000fea00078e0200 */
[----:B------:R-:W-:Y:S02]  /*9e00*/  IADD3.X R0, R139, UR7, R0, P0, !PT ;  /* 0x000000078b007c10 */ /* 0x000fe400087fe400 */
[----:B------:R-:W-:Y:S02]  /*9e10*/  LEA R142, P0, R135, c[0x0][0x1c8], 0x1 ;  /* 0x00007200878e7a11 */ /* 0x000fe400078008ff */
[----:B------:R-:W-:Y:S02]  /*9e20*/  IADD3 R139, -R213, 0x10, RZ ;  /* 0x00000010d58b7810 */ /* 0x000fe40007ffe1ff */
[----:B------:R-:W-:Y:S01]  /*9e30*/  LEA.HI.X R136, R135, c[0x0][0x1cc], R0, 0x1, P0 ;  /* 0x0000730087887a11 */ /* 0x000fe200000f0c00 */
[----:B------:R-:W1:Y:S01]  /*9e40*/  SHFL.IDX PT, R132, R142, 0x1, 0x181f ;  /* 0x00381f008e847f89 */ /* 0x000e6200000e0000 */
[----:B------:R-:W-:Y:S01]  /*9e50*/  IMAD.SHL.U32 R0, R208, 0x2, RZ ;  /* 0x00000002d0007824 */ /* 0x000fe200078e00ff */
[----:B------:R-:W-:Y:S02]  /*9e60*/  LOP3.LUT R139, R139, 0xf, RZ, 0xc0, !PT ;  /* 0x0000000f8b8b7812 */ /* 0x000fe400078ec0ff */
        /* <DEDUP_REMOVED lines=23> */
.L_x_424:
        /* <DEDUP_REMOVED lines=37> */
[----:B------:R-:W-:Y:S02]  /*a230*/  PLOP3.LUT P0, PT, PT, PT, UP2, 0x80, 0x0 ;  /* 0x000000000000781c */ /* 0x000fe40003f0f028 */
        /* <DEDUP_REMOVED lines=21> */
[----:B------:R-:W-:Y:S02]  /*a390*/  FMUL.FTZ R133, R2, c[0x0][0x2d0] ;  /* 0x0000b40002857a20 */ /* 0x000fe40000410000 */
[--C-:B------:R-:W-:Y:S01]  /*a3a0*/  FFMA.FTZ R5, R5, c[0x0][0x2d0], -R163.reuse ;  /* 0x0000b40005057a23 */ /* 0x100fe200000108a3 */
[----:B------:R-:W-:Y:S01]  /*a3b0*/  MUFU.EX2 R7, R7 ;  /* 0x0000000700077308 */ /* 0x000fe20000000800 */
[--C-:B------:R-:W-:Y:S02]  /*a3c0*/  FFMA.FTZ R134, R8, c[0x0][0x2d0], -R163.reuse ;  /* 0x0000b40008867a23 */ /* 0x100fe400000108a3 */
[----:B------:R-:W-:Y:S02]  /*a3d0*/  FFMA.FTZ R135, R9, c[0x0][0x2d0], -R163 ;  /* 0x0000b40009877a23 */ /* 0x000fe400000108a3 */
[----:B------:R-:W-:Y:S02]  /*a3e0*/  FFMA.FTZ R162, R11, c[0x0][0x2d0], -R161 ;  /* 0x0000b4000ba27a23 */ /* 0x000fe400000108a1 */
[--C-:B------:R-:W-:Y:S02]  /*a3f0*/  FFMA.FTZ R164, R12, c[0x0][0x2d0], -R163.reuse ;  /* 0x0000b4000ca47a23 */ /* 0x100fe400000108a3 */
[----:B------:R-:W-:Y:S01]  /*a400*/  FFMA.FTZ R165, R13, c[0x0][0x2d0], -R163 ;  /* 0x0000b4000da57a23 */ /* 0x000fe200000108a3 */
[----:B------:R2:W3:Y:S01]  /*a410*/  MUFU.EX2 R2, R133 ;  /* 0x0000008500027308 */ /* 0x0004e20000000800 */
[--C-:B------:R-:W-:Y:S02]  /*a420*/  FFMA.FTZ R166, R14, c[0x0][0x2d0], -R161.reuse ;  /* 0x0000b4000ea67a23 */ /* 0x100fe400000108a1 */
[----:B------:R-:W-:Y:S02]  /*a430*/  FFMA.FTZ R167, R15, c[0x0][0x2d0], -R161 ;  /* 0x0000b4000fa77a23 */ /* 0x000fe400000108a1 */
[----:B------:R-:W-:Y:S01]  /*a440*/  LDSM.16.MT88.4 R12, [R188+0x4100] ;  /* 0x00410000bc0c783b */ /* 0x000fe20000004200 */
[--C-:B------:R-:W-:Y:S02]  /*a450*/  FFMA.FTZ R168, R16, c[0x0][0x2d0], -R163.reuse ;  /* 0x0000b40010a87a23 */ /* 0x100fe400000108a3 */
[----:B------:R-:W-:Y:S02]  /*a460*/  FFMA.FTZ R169, R17, c[0x0][0x2d0], -R163 ;  /* 0x0000b40011a97a23 */ /* 0x000fe400000108a3 */
[----:B------:R-:W-:Y:S01]  /*a470*/  MUFU.EX2 R160, R160 ;  /* 0x000000a000a07308 */ /* 0x000fe20000000800 */
[--C-:B------:R-:W-:Y:S02]  /*a480*/  FFMA.FTZ R170, R18, c[0x0][0x2d0], -R161.reuse ;  /* 0x0000b40012aa7a23 */ /* 0x100fe400000108a1 */
[----:B------:R-:W-:Y:S02]  /*a490*/  FFMA.FTZ R171, R19, c[0x0][0x2d0], -R161 ;  /* 0x0000b40013ab7a23 */ /* 0x000fe400000108a1 */
[----:B------:R-:W-:Y:S01]  /*a4a0*/  LDSM.16.MT88.4 R16, [R190+0x900] ;  /* 0x00090000be10783b */ /* 0x000fe20000004200 */
[--C-:B------:R-:W-:Y:S02]  /*a4b0*/  FFMA.FTZ R172, R28, c[0x0][0x2d0], -R163.reuse ;  /* 0x0000b4001cac7a23 */ /* 0x100fe400000108a3 */
[----:B------:R-:W-:Y:S02]  /*a4c0*/  FFMA.FTZ R173, R29, c[0x0][0x2d0], -R163 ;  /* 0x0000b4001dad7a23 */ /* 0x000fe400000108a3 */
[----:B------:R-:W-:Y:S01]  /*a4d0*/  MUFU.EX2 R5, R5 ;  /* 0x0000000500057308 */ /* 0x000fe20000000800 */
[--C-:B------:R-:W-:Y:S02]  /*a4e0*/  FFMA.FTZ R174, R30, c[0x0][0x2d0], -R161.reuse ;  /* 0x0000b4001eae7a23 */ /* 0x100fe400000108a1 */
[--C-:B------:R-:W-:Y:S02]  /*a4f0*/  FFMA.FTZ R175, R31, c[0x0][0x2d0], -R161.reuse ;  /* 0x0000b4001faf7a23 */ /* 0x100fe400000108a1 */
[----:B--2---:R-:W-:Y:S01]  /*a500*/  FFMA.FTZ R133, R10, c[0x0][0x2d0], -R161 ;  /* 0x0000b4000a857a23 */ /* 0x004fe200000108a1 */
[----:B------:R-:W-:Y:S01]  /*a510*/  LDSM.16.MT88.4 R28, [R189+0x1900] ;  /* 0x00190000bd1c783b */ /* 0x000fe20000004200 */
[C---:B---3--:R-:W-:Y:S02]  /*a520*/  FMUL.FTZ R10, R2.reuse, R130 ;  /* 0x00000082020a7220 */ /* 0x048fe40000410000 */
        /* <DEDUP_REMOVED lines=9> */
[C---:B------:R-:W-:Y:S02]  /*a5c0*/  FMUL.FTZ R114, R2.reuse, R114 ;  /* 0x0000007202727220 */ /* 0x040fe40000410000 */
[----:B------:R-:W-:Y:S02]  /*a5d0*/  FMUL.FTZ R115, R2, R115 ;  /* 0x0000007302737220 */ /* 0x000fe40000410000 */
[----:B------:R-:W-:Y:S02]  /*a5e0*/  FFMA.FTZ R219, R32, c[0x0][0x2d0], -R163 ;  /* 0x0000b40020db7a23 */ /* 0x000fe400000108a3 */
[----:B------:R-:W-:Y:S01]  /*a5f0*/  FFMA.FTZ R221, R34, c[0x0][0x2d0], -R161 ;  /* 0x0000b40022dd7a23 */ /* 0x000fe200000108a1 */
[----:B------:R-:W-:Y:S01]  /*a600*/  MUFU.EX2 R133, R133 ;  /* 0x0000008500857308 */ /* 0x000fe20000000800 */
[C---:B------:R-:W-:Y:S02]  /*a610*/  FMUL.FTZ R118, R2.reuse, R118 ;  /* 0x0000007602767220 */ /* 0x040fe40000410000 */
[C---:B------:R-:W-:Y:S02]  /*a620*/  FMUL.FTZ R119, R2.reuse, R119 ;  /* 0x0000007702777220 */ /* 0x040fe40000410000 */
[C---:B------:R-:W-:Y:S02]  /*a630*/  FMUL.FTZ R122, R2.reuse, R122 ;  /* 0x0000007a027a7220 */ /* 0x040fe40000410000 */
        /* <DEDUP_REMOVED lines=17> */
[----:B------:R-:W-:Y:S01]  /*a750*/  FMUL.FTZ R58, R2, R58 ;  /* 0x0000003a023a7220 */ /* 0x000fe20000410000 */
[----:B---3--:R-:W-:Y:S01]  /*a760*/  F2FP.PACK_AB R131, R162, R133 ;  /* 0x00000085a283723e */ /* 0x008fe200000000ff */
[C---:B------:R-:W-:Y:S02]  /*a770*/  FMUL.FTZ R59, R2.reuse, R59 ;  /* 0x0000003b023b7220 */ /* 0x040fe40000410000 */
[C---:B------:R-:W-:Y:S02]  /*a780*/  FMUL.FTZ R62, R2.reuse, R62 ;  /* 0x0000003e023e7220 */ /* 0x040fe40000410000 */
[C---:B------:R-:W-:Y:S01]  /*a790*/  FMUL.FTZ R63, R2.reuse, R63 ;  /* 0x0000003f023f7220 */ /* 0x040fe20000410000 */
[----:B------:R-:W3:Y:S01]  /*a7a0*/  MUFU.EX2 R165, R165 ;  /* 0x000000a500a57308 */ /* 0x000ee20000000800 */
[C---:B------:R-:W-:Y:S02]  /*a7b0*/  FMUL.FTZ R66, R2.reuse, R66 ;  /* 0x0000004202427220 */ /* 0x040fe40000410000 */
[C---:B------:R-:W-:Y:S02]  /*a7c0*/  FMUL.FTZ R67, R2.reuse, R67 ;  /* 0x0000004302437220 */ /* 0x040fe40000410000 */
[----:B--2---:R-:W-:Y:S01]  /*a7d0*/  FMUL.FTZ R8, R3, R128 ;  /* 0x0000008003087220 */ /* 0x004fe20000410000 */
[----:B------:R-:W-:Y:S01]  /*a7e0*/  F2FP.PACK_AB R128, R5, R160 ;  /* 0x000000a00580723e */ /* 0x000fe200000000ff */
[----:B------:R-:W-:Y:S01]  /*a7f0*/  FMUL.FTZ R9, R3, R129 ;  /* 0x0000008103097220 */ /* 0x000fe20000410000 */
[----:B------:R-:W-:Y:S01]  /*a800*/  F2FP.PACK_AB R129, R7, R6 ;  /* 0x000000060781723e */ /* 0x000fe200000000ff */
[C---:B------:R-:W-:Y:S01]  /*a810*/  FMUL.FTZ R100, R3.reuse, R100 ;  /* 0x0000006403647220 */ /* 0x040fe20000410000 */
[----:B------:R-:W-:Y:S01]  /*a820*/  MUFU.EX2 R166, R166 ;  /* 0x000000a600a67308 */ /* 0x000fe20000000800 */
[C---:B------:R-:W-:Y:S02]  /*a830*/  FMUL.FTZ R101, R3.reuse, R101 ;  /* 0x0000006503657220 */ /* 0x040fe40000410000 */
[C---:B------:R-:W-:Y:S02]  /*a840*/  FMUL.FTZ R104, R3.reuse, R104 ;  /* 0x0000006803687220 */ /* 0x040fe40000410000 */
[C---:B-1----:R-:W-:Y:S05]  /*a850*/  HMMA.16816.F32 R8, R128.reuse, R136, R8 ;  /* 0x000000888008723c */ /* 0x042fea0000001808 */
[C---:B------:R-:W-:Y:S01]  /*a860*/  FMUL.FTZ R105, R3.reuse, R105 ;  /* 0x0000006903697220 */ /* 0x040fe20000410000 */
[----:B------:R-:W1:Y:S01]  /*a870*/  MUFU.EX2 R167, R167 ;  /* 0x000000a700a77308 */ /* 0x000e620000000800 */
[C---:B------:R-:W-:Y:S01]  /*a880*/  FMUL.FTZ R108, R3.reuse, R108 ;  /* 0x0000006c036c7220 */ /* 0x040fe20000410000 */
[C---:B------:R-:W-:Y:S01]  /*a890*/  HMMA.16816.F32 R100, R128.reuse, R138, R100 ;  /* 0x0000008a8064723c */ /* 0x040fe20000001864 */
[----:B------:R-:W2:Y:S03]  /*a8a0*/  LDSM.16.MT88.4 R136, [R188+0x100] ;  /* 0x00010000bc88783b */ /* 0x000ea60000004200 */
[C---:B------:R-:W-:Y:S02]  /*a8b0*/  FMUL.FTZ R109, R3.reuse, R109 ;  /* 0x0000006d036d7220 */ /* 0x040fe40000410000 */
[C---:B------:R-:W-:Y:S02]  /*a8c0*/  FMUL.FTZ R112, R3.reuse, R112 ;  /* 0x0000007003707220 */ /* 0x040fe40000410000 */
[C---:B------:R-:W-:Y:S01]  /*a8d0*/  HMMA.16816.F32 R104, R128.reuse, R140, R104 ;  /* 0x0000008c8068723c */ /* 0x040fe20000001868 */
[----:B------:R-:W-:Y:S03]  /*a8e0*/  MUFU.EX2 R168, R168 ;  /* 0x000000a800a87308 */ /* 0x000fe60000000800 */
[C---:B------:R-:W-:Y:S02]  /*a8f0*/  FMUL.FTZ R113, R3.reuse, R113 ;  /* 0x0000007103717220 */ /* 0x040fe40000410000 */
[C---:B------:R-:W-:Y:S02]  /*a900*/  FMUL.FTZ R116, R3.reuse, R116 ;  /* 0x0000007403747220 */ /* 0x040fe40000410000 */
[C---:B------:R-:W-:Y:S01]  /*a910*/  HMMA.16816.F32 R108, R128.reuse, R142, R108 ;  /* 0x0000008e806c723c */ /* 0x040fe2000000186c */
[----:B------:R-:W4:Y:S02]  /*a920*/  LDSM.16.MT88.4 R140, [R195+0x2100] ;  /* 0x00210000c38c783b */ /* 0x000f240000004200 */
[----:B------:R-:W5:Y:S01]  /*a930*/  MUFU.EX2 R169, R169 ;  /* 0x000000a900a97308 */ /* 0x000f620000000800 */
        /* <DEDUP_REMOVED lines=10> */
[----:B------:R-:W1:Y:S01]  /*a9e0*/  MUFU.EX2 R171, R171 ;  /* 0x000000ab00ab7308 */ /* 0x000e620000000800 */
        /* <DEDUP_REMOVED lines=26> */
[C---:B------:R-:W-:Y:S02]  /*ab90*/  FMUL.FTZ R64, R3.reuse, R64 ;  /* 0x0000004003407220 */ /* 0x040fe40000410000 */
[C---:B------:R-:W-:Y:S01]  /*aba0*/  FMUL.FTZ R65, R3.reuse, R65 ;  /* 0x0000004103417220 */ /* 0x040fe20000410000 */
        /* <DEDUP_REMOVED lines=14> */
[----:B------:R-:W4:Y:S03]  /*ac90*/  LDSM.16.MT88.4 R140, [R189+0x4100] ;  /* 0x00410000bd8c783b */ /* 0x000f260000004200 */
[C---:B------:R-:W-:Y:S02]  /*aca0*/  FMUL.FTZ R75, R2.reuse, R75 ;  /* 0x0000004b024b7220 */ /* 0x040fe40000410000 */
[C---:B------:R-:W-:Y:S02]  /*acb0*/  FMUL.FTZ R76, R3.reuse, R76 ;  /* 0x0000004c034c7220 */ /* 0x040fe40000410000 */
[C---:B-1----:R-:W-:Y:S04]  /*acc0*/  HMMA.16816.F32 R68, R128.reuse, R144, R68 ;  /* 0x000000908044723c */ /* 0x042fe80000001844 */
[C---:B------:R-:W-:Y:S02]  /*acd0*/  FMUL.FTZ R77, R3.reuse, R77 ;  /* 0x0000004d034d7220 */ /* 0x040fe40000410000 */
[C---:B------:R-:W-:Y:S02]  /*ace0*/  FMUL.FTZ R78, R2.reuse, R78 ;  /* 0x0000004e024e7220 */ /* 0x040fe40000410000 */
[C---:B------:R-:W-:Y:S01]  /*acf0*/  HMMA.16816.F32 R72, R128.reuse, R146, R72 ;  /* 0x000000928048723c */ /* 0x040fe20000001848 */
[----:B------:R-:W-:Y:S03]  /*ad00*/  LDSM.16.MT88.4 R144, [R188+0x900] ;  /* 0x00090000bc90783b */ /* 0x000fe60000004200 */
[C---:B------:R-:W-:Y:S02]  /*ad10*/  FMUL.FTZ R79, R2.reuse, R79 ;  /* 0x0000004f024f7220 */ /* 0x040fe40000410000 */
[C---:B------:R-:W-:Y:S02]  /*ad20*/  FMUL.FTZ R80, R3.reuse, R80 ;  /* 0x0000005003507220 */ /* 0x040fe40000410000 */
[C---:B------:R-:W-:Y:S03]  /*ad30*/  FMUL.FTZ R81, R3.reuse, R81 ;  /* 0x0000005103517220 */ /* 0x040fe60000410000 */
[C---:B--2---:R-:W-:Y:S03]  /*ad40*/  HMMA.16816.F32 R76, R128.reuse, R136, R76 ;  /* 0x00000088804c723c */ /* 0x044fe6000000184c */
[C---:B------:R-:W-:Y:S02]  /*ad50*/  FMUL.FTZ R82, R2.reuse, R82 ;  /* 0x0000005202527220 */ /* 0x040fe40000410000 */
[C---:B------:R-:W-:Y:S02]  /*ad60*/  FMUL.FTZ R83, R2.reuse, R83 ;  /* 0x0000005302537220 */ /* 0x040fe40000410000 */
[C---:B------:R-:W-:Y:S02]  /*ad70*/  FMUL.FTZ R84, R3.reuse, R84 ;  /* 0x0000005403547220 */ /* 0x040fe40000410000 */
[C---:B------:R-:W-:Y:S03]  /*ad80*/  FMUL.FTZ R85, R3.reuse, R85 ;  /* 0x0000005503557220 */ /* 0x040fe60000410000 */
[C---:B------:R-:W-:Y:S01]  /*ad90*/  HMMA.16816.F32 R80, R128.reuse, R138, R80 ;  /* 0x0000008a8050723c */ /* 0x040fe20000001850 */
[----:B------:R-:W1:Y:S02]  /*ada0*/  LDSM.16.MT88.4 R136, [R195+0x900] ;  /* 0x00090000c388783b */ /* 0x000e640000004200 */
[C---:B------:R-:W-:Y:S02]  /*adb0*/  FMUL.FTZ R86, R2.reuse, R86 ;  /* 0x0000005602567220 */ /* 0x040fe40000410000 */
[C---:B------:R-:W-:Y:S02]  /*adc0*/  FMUL.FTZ R87, R2.reuse, R87 ;  /* 0x0000005702577220 */ /* 0x040fe40000410000 */
[C---:B------:R-:W-:Y:S02]  /*add0*/  FMUL.FTZ R88, R3.reuse, R88 ;  /* 0x0000005803587220 */ /* 0x040fe40000410000 */
[C---:B------:R-:W-:Y:S03]  /*ade0*/  FMUL.FTZ R89, R3.reuse, R89 ;  /* 0x0000005903597220 */ /* 0x040fe60000410000 */
[C---:B----4-:R-:W-:Y:S03]  /*adf0*/  HMMA.16816.F32 R84, R128.reuse, R140, R84 ;  /* 0x0000008c8054723c */ /* 0x050fe60000001854 */
[C---:B------:R-:W-:Y:S02]  /*ae00*/  FMUL.FTZ R90, R2.reuse, R90 ;  /* 0x0000005a025a7220 */ /* 0x040fe40000410000 */
[C---:B------:R-:W-:Y:S02]  /*ae10*/  FMUL.FTZ R91, R2.reuse, R91 ;  /* 0x0000005b025b7220 */ /* 0x040fe40000410000 */
[C---:B------:R-:W-:Y:S02]  /*ae20*/  FMUL.FTZ R92, R3.reuse, R92 ;  /* 0x0000005c035c7220 */ /* 0x040fe40000410000 */
[C---:B------:R-:W-:Y:S03]  /*ae30*/  FMUL.FTZ R93, R3.reuse, R93 ;  /* 0x0000005d035d7220 */ /* 0x040fe60000410000 */
[C---:B------:R-:W-:Y:S01]  /*ae40*/  HMMA.16816.F32 R88, R128.reuse, R142, R88 ;  /* 0x0000008e8058723c */ /* 0x040fe20000001858 */
[----:B------:R-:W2:Y:S02]  /*ae50*/  LDSM.16.MT88.4 R140, [R189+0x900] ;  /* 0x00090000bd8c783b */ /* 0x000ea40000004200 */
[C---:B------:R-:W-:Y:S02]  /*ae60*/  FMUL.FTZ R94, R2.reuse, R94 ;  /* 0x0000005e025e7220 */ /* 0x040fe40000410000 */
[C---:B------:R-:W-:Y:S02]  /*ae70*/  FMUL.FTZ R95, R2.reuse, R95 ;  /* 0x0000005f025f7220 */ /* 0x040fe40000410000 */
[C---:B------:R-:W-:Y:S02]  /*ae80*/  FMUL.FTZ R96, R3.reuse, R96 ;  /* 0x0000006003607220 */ /* 0x040fe40000410000 */
[----:B------:R-:W-:Y:S03]  /*ae90*/  FMUL.FTZ R97, R3, R97 ;  /* 0x0000006103617220 */ /* 0x000fe60000410000 */
[C---:B------:R-:W-:Y:S03]  /*aea0*/  HMMA.16816.F32 R92, R128.reuse, R12, R92 ;  /* 0x0000000c805c723c */ /* 0x040fe6000000185c */
[C---:B------:R-:W-:Y:S02]  /*aeb0*/  FMUL.FTZ R98, R2.reuse, R98 ;  /* 0x0000006202627220 */ /* 0x040fe40000410000 */
[C---:B------:R-:W-:Y:S02]  /*aec0*/  FMUL.FTZ R99, R2.reuse, R99 ;  /* 0x0000006302637220 */ /* 0x040fe40000410000 */
[----:B---3--:R-:W-:Y:S01]  /*aed0*/  F2FP.PACK_AB R12, R165, R164 ;  /* 0x000000a4a50c723e */ /* 0x008fe200000000ff */
[----:B------:R-:W-:Y:S01]  /*aee0*/  FFMA.FTZ R160, R3, R206, R160 ;  /* 0x000000ce03a07223 */ /* 0x000fe200000100a0 */
[----:B------:R-:W-:Y:S03]  /*aef0*/  F2FP.PACK_AB R13, R167, R166 ;  /* 0x000000a6a70d723e */ /* 0x000fe600000000ff */
[----:B------:R-:W-:Y:S01]  /*af00*/  HMMA.16816.F32 R96, R128, R14, R96 ;  /* 0x0000000e8060723c */ /* 0x000fe20000001860 */
[----:B------:R-:W3:Y:S02]  /*af10*/  LDSM.16.MT88.4 R128, [R188+0x2900] ;  /* 0x00290000bc80783b */ /* 0x000ee40000004200 */
[----:B------:R-:W-:Y:S01]  /*af20*/  MOV R3, R0 ;  /* 0x0000000000037202 */ /* 0x000fe20000000f00 */
[----:B------:R-:W-:Y:S02]  /*af30*/  FFMA.FTZ R6, R2, R207, R6 ;  /* 0x000000cf02067223 */ /* 0x000fe40000010006 */
[----:B------:R-:W-:Y:S01]  /*af40*/  FADD.FTZ R5, R5, R160 ;  /* 0x000000a005057221 */ /* 0x000fe20000010000 */
[----:B-----5:R-:W-:Y:S01]  /*af50*/  F2FP.PACK_AB R14, R169, R168 ;  /* 0x000000a8a90e723e */ /* 0x020fe200000000ff */
[----:B------:R-:W-:Y:S01]  /*af60*/  FADD.FTZ R6, R7, R6 ;  /* 0x0000000607067221 */ /* 0x000fe20000010000 */
[----:B------:R-:W-:Y:S03]  /*af70*/  F2FP.PACK_AB R15, R171, R170 ;  /* 0x000000aaab0f723e */ /* 0x000fe600000000ff */
[----:B------:R-:W-:Y:S02]  /*af80*/  FADD.FTZ R134, R134, R5 ;  /* 0x0000000586867221 */ /* 0x000fe40000010000 */
[----:B------:R-:W-:Y:S01]  /*af90*/  FADD.FTZ R5, R133, R6 ;  /* 0x0000000685057221 */ /* 0x000fe20000010000 */
[----:B------:R-:W-:Y:S01]  /*afa0*/  MOV R133, R132 ;  /* 0x0000008400857202 */ /* 0x000fe20000000f00 */
[C---:B-1----:R-:W-:Y:S05]  /*afb0*/  HMMA.16816.F32 R8, R12.reuse, R136, R8 ;  /* 0x000000880c08723c */ /* 0x042fea0000001808 */
[----:B------:R-:W-:Y:S02]  /*afc0*/  FADD.FTZ R135, R135, R134 ;  /* 0x0000008687877221 */ /* 0x000fe40000010000 */
[----:B------:R-:W-:Y:S01]  /*afd0*/  FADD.FTZ R5, R162, R5 ;  /* 0x00000005a2057221 */ /* 0x000fe20000010000 */
[C---:B------:R-:W-:Y:S01]  /*afe0*/  HMMA.16816.F32 R100, R12.reuse, R138, R100 ;  /* 0x0000008a0c64723c */ /* 0x040fe20000001864 */
[----:B------:R-:W-:Y:S03]  /*aff0*/  LDSM.16.MT88.4 R136, [R190+0x4900] ;  /* 0x00490000be88783b */ /* 0x000fe60000004200 */
[----:B------:R-:W-:Y:S02]  /*b000*/  FADD.FTZ R164, R164, R135 ;  /* 0x00000087a4a47221 */ /* 0x000fe40000010000 */
[----:B------:R-:W-:Y:S02]  /*b010*/  FADD.FTZ R166, R166, R5 ;  /* 0x00000005a6a67221 */ /* 0x000fe40000010000 */
[C---:B------:R-:W-:Y:S04]  /*b020*/  HMMA.16816.F32 R104, R12.reuse, R16, R104 ;  /* 0x000000100c68723c */ /* 0x040fe80000001868 */
[----:B------:R-:W-:Y:S02]  /*b030*/  FADD.FTZ R165, R165, R164 ;  /* 0x000000a4a5a57221 */ /* 0x000fe40000010000 */
[----:B------:R-:W-:Y:S02]  /*b040*/  FADD.FTZ R167, R167, R166 ;  /* 0x000000a6a7a77221 */ /* 0x000fe40000010000 */
[C---:B------:R-:W-:Y:S01]  /*b050*/  HMMA.16816.F32 R108, R12.reuse, R18, R108 ;  /* 0x000000120c6c723c */ /* 0x040fe2000000186c */
[----:B------:R-:W1:Y:S03]  /*b060*/  LDSM.16.MT88.4 R16, [R195+0x4900] ;  /* 0x00490000c310783b */ /* 0x000e660000004200 */
[----:B------:R-:W-:Y:S02]  /*b070*/  FADD.FTZ R168, R168, R165 ;  /* 0x000000a5a8a87221 */ /* 0x000fe40000010000 */
[----:B------:R-:W-:Y:S02]  /*b080*/  FADD.FTZ R170, R170, R167 ;  /* 0x000000a7aaaa7221 */ /* 0x000fe40000010000 */
[C---:B--2---:R-:W-:Y:S04]  /*b090*/  HMMA.16816.F32 R112, R12.reuse, R140, R112 ;  /* 0x0000008c0c70723c */ /* 0x044fe80000001870 */
[----:B------:R-:W-:Y:S02]  /*b0a0*/  FADD.FTZ R169, R169, R168 ;  /* 0x000000a8a9a97221 */ /* 0x000fe40000010000 */
[----:B------:R-:W-:Y:S02]  /*b0b0*/  FADD.FTZ R171, R171, R170 ;  /* 0x000000aaabab7221 */ /* 0x000fe40000010000 */
        /* <DEDUP_REMOVED lines=8> */
[C---:B------:R-:W-:Y:S07]  /*b140*/  HMMA.16816.F32 R44, R12.reuse, R152, R44 ;  /* 0x000000980c2c723c */ /* 0x040fee000000182c */
[--C-:B------:R-:W-:Y:S01]  /*b150*/  FFMA.FTZ R152, R20, c[0x0][0x2d0], -R163.reuse ;  /* 0x0000b40014987a23 */ /* 0x100fe200000108a3 */
[C---:B------:R-:W-:Y:S04]  /*b160*/  HMMA.16816.F32 R48, R12.reuse, R154, R48 ;  /* 0x0000009a0c30723c */ /* 0x040fe80000001830 */
[----:B------:R-:W-:Y:S01]  /*b170*/  FFMA.FTZ R153, R21, c[0x0][0x2d0], -R163 ;  /* 0x0000b40015997a23 */ /* 0x000fe200000108a3 */
[----:B------:R-:W-:Y:S02]  /*b180*/  MUFU.EX2 R152, R152 ;  /* 0x0000009800987308 */ /* 0x000fe40000000800 */
[--C-:B------:R-:W-:Y:S01]  /*b190*/  FFMA.FTZ R154, R22, c[0x0][0x2d0], -R161.reuse ;  /* 0x0000b400169a7a23 */ /* 0x100fe200000108a1 */
[C---:B------:R-:W-:Y:S04]  /*b1a0*/  HMMA.16816.F32 R52, R12.reuse, R156, R52 ;  /* 0x0000009c0c34723c */ /* 0x040fe80000001834 */
[----:B------:R-:W-:Y:S02]  /*b1b0*/  FFMA.FTZ R155, R23, c[0x0][0x2d0], -R161 ;  /* 0x0000b400179b7a23 */ /* 0x000fe400000108a1 */
[----:B------:R-:W4:Y:S01]  /*b1c0*/  LDSM.16.MT88.4 R20, [R188+0x4900] ;  /* 0x00490000bc14783b */ /* 0x000f220000004200 */
[--C-:B------:R-:W-:Y:S01]  /*b1d0*/  FFMA.FTZ R156, R24, c[0x0][0x2d0], -R163.reuse ;  /* 0x0000b400189c7a23 */ /* 0x100fe200000108a3 */
[C---:B------:R-:W-:Y:S01]  /*b1e0*/  HMMA.16816.F32 R56, R12.reuse, R158, R56 ;  /* 0x0000009e0c38723c */ /* 0x040fe20000001838 */
[----:B------:R-:W5:Y:S03]  /*b1f0*/  MUFU.EX2 R153, R153 ;  /* 0x0000009900997308 */ /* 0x000f660000000800 */
[--C-:B------:R-:W-:Y:S02]  /*b200*/  FFMA.FTZ R157, R25, c[0x0][0x2d0], -R163.reuse ;  /* 0x0000b400199d7a23 */ /* 0x100fe400000108a3 */
[----:B------:R-:W-:Y:S02]  /*b210*/  FFMA.FTZ R163, R33, c[0x0][0x2d0], -R163 ;  /* 0x0000b40021a37a23 */ /* 0x000fe400000108a3 */
[C---:B---3--:R-:W-:Y:S03]  /*b220*/  HMMA.16816.F32 R60, R12.reuse, R128, R60 ;  /* 0x000000800c3c723c */ /* 0x048fe6000000183c */
[----:B------:R-:W-:Y:S01]  /*b230*/  MUFU.EX2 R154, R154 ;  /* 0x0000009a009a7308 */ /* 0x000fe20000000800 */
[--C-:B------:R-:W-:Y:S02]  /*b240*/  FFMA.FTZ R158, R26, c[0x0][0x2d0], -R161.reuse ;  /* 0x0000b4001a9e7a23 */ /* 0x100fe400000108a1 */
[--C-:B------:R-:W-:Y:S02]  /*b250*/  FFMA.FTZ R159, R27, c[0x0][0x2d0], -R161.reuse ;  /* 0x0000b4001b9f7a23 */ /* 0x100fe400000108a1 */
[C---:B------:R-:W-:Y:S01]  /*b260*/  HMMA.16816.F32 R64, R12.reuse, R130, R64 ;  /* 0x000000820c40723c */ /* 0x040fe20000001840 */
[----:B------:R-:W-:Y:S03]  /*b270*/  LDSM.16.MT88.4 R128, [R190+0x1100] ;  /* 0x00110000be80783b */ /* 0x000fe60000004200 */
[----:B------:R-:W-:Y:S01]  /*b280*/  FFMA.FTZ R161, R35, c[0x0][0x2d0], -R161 ;  /* 0x0000b40023a17a23 */ /* 0x000fe200000108a1 */
[----:B------:R-:W3:Y:S03]  /*b290*/  MUFU.EX2 R155, R155 ;  /* 0x0000009b009b7308 */ /* 0x000ee60000000800 */
[C---:B-1----:R-:W-:Y:S01]  /*b2a0*/  HMMA.16816.F32 R68, R12.reuse, R16, R68 ;  /* 0x000000100c44723c */ /* 0x042fe20000001844 */
[----:B------:R-:W-:Y:S06]  /*b2b0*/  LDSM.16.MT88.4 R24, [R189+0x1100] ;  /* 0x00110000bd18783b */ /* 0x000fec0000004200 */
[----:B------:R-:W-:Y:S01]  /*b2c0*/  MUFU.EX2 R156, R156 ;  /* 0x0000009c009c7308 */ /* 0x000fe20000000800 */
[C---:B------:R-:W-:Y:S01]  /*b2d0*/  HMMA.16816.F32 R72, R12.reuse, R18, R72 ;  /* 0x000000120c48723c */ /* 0x040fe20000001848 */
[----:B------:R-:W1:Y:S07]  /*b2e0*/  LDSM.16.MT88.4 R16, [R195+0x1100] ;  /* 0x00110000c310783b */ /* 0x000e6e0000004200 */
[C---:B------:R-:W-:Y:S01]  /*b2f0*/  HMMA.16816.F32 R76, R12.reuse, R136, R76 ;  /* 0x000000880c4c723c */ /* 0x040fe2000000184c */
[----:B------:R-:W-:Y:S01]  /*b300*/  LDSM.16.MT88.4 R32, [R188+0x1900] ;  /* 0x00190000bc20783b */ /* 0x000fe20000004200 */
[----:B------:R-:W1:Y:S06]  /*b310*/  MUFU.EX2 R157, R157 ;  /* 0x0000009d009d7308 */ /* 0x000e6c0000000800 */
[C---:B------:R-:W-:Y:S01]  /*b320*/  HMMA.16816.F32 R80, R12.reuse, R138, R80 ;  /* 0x0000008a0c50723c */ /* 0x040fe20000001850 */
[----:B------:R-:W1:Y:S03]  /*b330*/  LDSM.16.MT88.4 R136, [R188+0x1100] ;  /* 0x00110000bc88783b */ /* 0x000e660000004200 */
[----:B------:R-:W-:Y:S04]  /*b340*/  MUFU.EX2 R158, R158 ;  /* 0x0000009e009e7308 */ /* 0x000fe80000000800 */
[C---:B--2---:R-:W-:Y:S06]  /*b350*/  HMMA.16816.F32 R84, R12.reuse, R140, R84 ;  /* 0x0000008c0c54723c */ /* 0x044fec0000001854 */
[----:B------:R-:W2:Y:S02]  /*b360*/  MUFU.EX2 R159, R159 ;  /* 0x0000009f009f7308 */ /* 0x000ea40000000800 */
[C---:B------:R-:W-:Y:S01]  /*b370*/  HMMA.16816.F32 R88, R12.reuse, R142, R88 ;  /* 0x0000008e0c58723c */ /* 0x040fe20000001858 */
[----:B------:R-:W2:Y:S07]  /*b380*/  LDSM.16.MT88.4 R140, [R195+0x3100] ;  /* 0x00310000c38c783b */ /* 0x000eae0000004200 */
[C---:B----4-:R-:W-:Y:S01]  /*b390*/  HMMA.16816.F32 R92, R12.reuse, R20, R92 ;  /* 0x000000140c5c723c */ /* 0x050fe2000000185c */
[----:B------:R-:W4:Y:S07]  /*b3a0*/  MUFU.EX2 R220, R163 ;  /* 0x000000a300dc7308 */ /* 0x000f2e0000000800 */
[----:B------:R-:W-:Y:S01]  /*b3b0*/  HMMA.16816.F32 R96, R12, R22, R96 ;  /* 0x000000160c60723c */ /* 0x000fe20000001860 */
[----:B------:R-:W-:Y:S02]  /*b3c0*/  LDSM.16.MT88.4 R20, [R195+0x5100] ;  /* 0x00510000c314783b */ /* 0x000fe40000004200 */
[----:B------:R-:W4:Y:S04]  /*b3d0*/  MUFU.EX2 R222, R161 ;  /* 0x000000a100de7308 */ /* 0x000f280000000800 */
[----:B-----5:R-:W-:Y:S01]  /*b3e0*/  F2FP.PACK_AB R12, R153, R152 ;  /* 0x00000098990c723e */ /* 0x020fe200000000ff */
[----:B------:R-:W-:Y:S01]  /*b3f0*/  FADD.FTZ R152, R152, R169 ;  /* 0x000000a998987221 */ /* 0x000fe20000010000 */
[----:B---3--:R-:W-:Y:S03]  /*b400*/  F2FP.PACK_AB R13, R155, R154 ;  /* 0x0000009a9b0d723e */ /* 0x008fe600000000ff */
[----:B-1----:R-:W-:Y:S01]  /*b410*/  F2FP.PACK_AB R14, R157, R156 ;  /* 0x0000009c9d0e723e */ /* 0x002fe200000000ff */
[----:B------:R-:W-:Y:S01]  /*b420*/  FADD.FTZ R154, R154, R171 ;  /* 0x000000ab9a9a7221 */ /* 0x000fe20000010000 */
[----:B--2---:R-:W-:Y:S01]  /*b430*/  F2FP.PACK_AB R15, R159, R158 ;  /* 0x0000009e9f0f723e */ /* 0x004fe200000000ff */
[----:B------:R-:W-:Y:S02]  /*b440*/  FADD.FTZ R153, R153, R152 ;  /* 0x0000009899997221 */ /* 0x000fe40000010000 */
[----:B------:R-:W-:Y:S02]  /*b450*/  FADD.FTZ R155, R155, R154 ;  /* 0x0000009a9b9b7221 */ /* 0x000fe40000010000 */
[----:B------:R-:W-:Y:S02]  /*b460*/  FADD.FTZ R156, R156, R153 ;  /* 0x000000999c9c7221 */ /* 0x000fe40000010000 */
[C---:B------:R-:W-:Y:S03]  /*b470*/  HMMA.16816.F32 R8, R12.reuse, R16, R8 ;  /* 0x000000100c08723c */ /* 0x040fe60000001808 */
[----:B------:R-:W-:Y:S02]  /*b480*/  FADD.FTZ R158, R158, R155 ;  /* 0x0000009b9e9e7221 */ /* 0x000fe40000010000 */
[----:B------:R-:W-:Y:S02]  /*b490*/  FADD.FTZ R157, R157, R156 ;  /* 0x0000009c9d9d7221 */ /* 0x000fe40000010000 */
[----:B------:R-:W-:Y:S01]  /*b4a0*/  FADD.FTZ R159, R159, R158 ;  /* 0x0000009e9f9f7221 */ /* 0x000fe20000010000 */
[C---:B------:R-:W-:Y:S01]  /*b4b0*/  HMMA.16816.F32 R100, R12.reuse, R18, R100 ;  /* 0x000000120c64723c */ /* 0x040fe20000001864 */
[----:B------:R-:W1:Y:S07]  /*b4c0*/  LDSM.16.MT88.4 R16, [R188+0x3100] ;  /* 0x00310000bc10783b */ /* 0x000e6e0000004200 */
[C---:B------:R-:W-:Y:S08]  /*b4d0*/  HMMA.16816.F32 R104, R12.reuse, R128, R104 ;  /* 0x000000800c68723c */ /* 0x040ff00000001868 */
[C---:B------:R-:W-:Y:S01]  /*b4e0*/  HMMA.16816.F32 R108, R12.reuse, R130, R108 ;  /* 0x000000820c6c723c */ /* 0x040fe2000000186c */
[----:B------:R-:W-:Y:S07]  /*b4f0*/  LDSM.16.MT88.4 R128, [R189+0x5100] ;  /* 0x00510000bd80783b */ /* 0x000fee0000004200 */
[C---:B------:R-:W-:Y:S08]  /*b500*/  HMMA.16816.F32 R112, R12.reuse, R24, R112 ;  /* 0x000000180c70723c */ /* 0x040ff00000001870 */
        /* <DEDUP_REMOVED lines=17> */
[C---:B------:R-:W-:Y:S08]  /*b620*/  HMMA.16816.F32 R68, R12.reuse, R20, R68 ;  /* 0x000000140c44723c */ /* 0x040ff00000001844 */
[C---:B------:R-:W-:Y:S01]  /*b630*/  HMMA.16816.F32 R72, R12.reuse, R22, R72 ;  /* 0x000000160c48723c */ /* 0x040fe20000001848 */
[----:B------:R-:W3:Y:S07]  /*b640*/  LDSM.16.MT88.4 R20, [R195+0x1900] ;  /* 0x00190000c314783b */ /* 0x000eee0000004200 */
[C---:B--2---:R-:W-:Y:S08]  /*b650*/  HMMA.16816.F32 R76, R12.reuse, R24, R76 ;  /* 0x000000180c4c723c */ /* 0x044ff0000000184c */
[C---:B------:R-:W-:Y:S01]  /*b660*/  HMMA.16816.F32 R80, R12.reuse, R26, R80 ;  /* 0x0000001a0c50723c */ /* 0x040fe20000001850 */
[----:B------:R-:W2:Y:S07]  /*b670*/  LDSM.16.MT88.4 R24, [R190+0x1900] ;  /* 0x00190000be18783b */ /* 0x000eae0000004200 */
[C---:B------:R-:W-:Y:S08]  /*b680*/  HMMA.16816.F32 R84, R12.reuse, R128, R84 ;  /* 0x000000800c54723c */ /* 0x040ff00000001854 */
[C---:B------:R-:W-:Y:S08]  /*b690*/  HMMA.16816.F32 R88, R12.reuse, R130, R88 ;  /* 0x000000820c58723c */ /* 0x040ff00000001858 */
[C---:B-1----:R-:W-:Y:S08]  /*b6a0*/  HMMA.16816.F32 R92, R12.reuse, R16, R92 ;  /* 0x000000100c5c723c */ /* 0x042ff0000000185c */
[----:B------:R-:W-:Y:S01]  /*b6b0*/  HMMA.16816.F32 R96, R12, R18, R96 ;  /* 0x000000120c60723c */ /* 0x000fe20000001860 */
[----:B------:R-:W1:Y:S06]  /*b6c0*/  LDSM.16.MT88.4 R16, [R189+0x3900] ;  /* 0x00390000bd10783b */ /* 0x000e6c0000004200 */
        /* <DEDUP_REMOVED lines=9> */
[C---:B---3--:R-:W-:Y:S01]  /*b760*/  HMMA.16816.F32 R128, R12.reuse, R20, R8 ;  /* 0x000000140c80723c */ /* 0x048fe20000001808 */
[----:B------:R-:W3:Y:S02]  /*b770*/  LDSM.16.MT88.4 R8, [R190+0x5900] ;  /* 0x00590000be08783b */ /* 0x000ee40000004200 */
[----:B------:R-:W-:Y:S02]  /*b780*/  FADD.FTZ R207, R221, R174 ;  /* 0x000000aeddcf7221 */ /* 0x000fe40000010000 */
[----:B------:R-:W-:Y:S02]  /*b790*/  FADD.FTZ R206, R220, R219 ;  /* 0x000000dbdcce7221 */ /* 0x000fe40000010000 */
[----:B------:R-:W-:Y:S01]  /*b7a0*/  FADD.FTZ R207, R222, R207 ;  /* 0x000000cfdecf7221 */ /* 0x000fe20000010000 */
[C---:B------:R-:W-:Y:S01]  /*b7b0*/  HMMA.16816.F32 R100, R12.reuse, R22, R100 ;  /* 0x000000160c64723c */ /* 0x040fe20000001864 */
[----:B------:R-:W4:Y:S07]  /*b7c0*/  LDSM.16.MT88.4 R20, [R189+0x5900] ;  /* 0x00590000bd14783b */ /* 0x000f2e0000004200 */
[C---:B--2---:R-:W-:Y:S08]  /*b7d0*/  HMMA.16816.F32 R104, R12.reuse, R24, R104 ;  /* 0x000000180c68723c */ /* 0x044ff00000001868 */
        /* <DEDUP_REMOVED lines=10> */
[C---:B------:R-:W-:Y:S01]  /*b880*/  HMMA.16816.F32 R56, R12.reuse, R18, R56 ;  /* 0x000000120c38723c */ /* 0x040fe20000001838 */
[----:B------:R-:W1:Y:S07]  /*b890*/  LDSM.16.MT88.4 R16, [R188+0x5900] ;  /* 0x00590000bc10783b */ /* 0x000e6e0000004200 */
[C---:B------:R-:W-:Y:S08]  /*b8a0*/  HMMA.16816.F32 R60, R12.reuse, R144, R60 ;  /* 0x000000900c3c723c */ /* 0x040ff0000000183c */
[C---:B------:R-:W-:Y:S08]  /*b8b0*/  HMMA.16816.F32 R64, R12.reuse, R146, R64 ;  /* 0x000000920c40723c */ /* 0x040ff00000001840 */
[C---:B------:R-:W-:Y:S08]  /*b8c0*/  HMMA.16816.F32 R68, R12.reuse, R148, R68 ;  /* 0x000000940c44723c */ /* 0x040ff00000001844 */
[C---:B------:R-:W-:Y:S08]  /*b8d0*/  HMMA.16816.F32 R72, R12.reuse, R150, R72 ;  /* 0x000000960c48723c */ /* 0x040ff00000001848 */
[C---:B---3--:R-:W-:Y:S07]  /*b8e0*/  HMMA.16816.F32 R76, R12.reuse, R8, R76 ;  /* 0x000000080c4c723c */ /* 0x048fee000000184c */
[----:B------:R-:W-:Y:S01]  /*b8f0*/  MOV R8, R132 ;  /* 0x0000008400087202 */ /* 0x000fe20000000f00 */
[C---:B------:R-:W-:Y:S08]  /*b900*/  HMMA.16816.F32 R80, R12.reuse, R10, R80 ;  /* 0x0000000a0c50723c */ /* 0x040ff00000001850 */
[C---:B----4-:R-:W-:Y:S08]  /*b910*/  HMMA.16816.F32 R84, R12.reuse, R20, R84 ;  /* 0x000000140c54723c */ /* 0x050ff00000001854 */
[C---:B------:R-:W-:Y:S08]  /*b920*/  HMMA.16816.F32 R88, R12.reuse, R22, R88 ;  /* 0x000000160c58723c */ /* 0x040ff00000001858 */
[C---:B-1----:R-:W-:Y:S08]  /*b930*/  HMMA.16816.F32 R92, R12.reuse, R16, R92 ;  /* 0x000000100c5c723c */ /* 0x042ff0000000185c */
[----:B------:R-:W-:Y:S01]  /*b940*/  HMMA.16816.F32 R96, R12, R18, R96 ;  /* 0x000000120c60723c */ /* 0x000fe20000001860 */
[----:B------:R-:W-:-:S07]  /*b950*/  @P0 BRA `(.L_x_425) ;  /* 0xffffd5d000000947 */ /* 0x000fce000383ffff */
.L_x_422:
[----:B------:R-:W-:-:S06]  /*b960*/  UISETP.GE.AND UP2, UPT, UR20, UR9, UPT ;  /* 0x000000091400728c */ /* 0x000fcc000bf46270 */
[----:B------:R-:W-:-:S13]  /*b970*/  PLOP3.LUT P0, PT, PT, PT, UP2, 0x40, 0x0 ;  /* 0x000000000000781c */ /* 0x000fda0003f0e828 */
[----:B------:R-:W-:Y:S05]  /*b980*/  @P0 BRA `(.L_x_426) ;  /* 0x000036b000000947 */ /* 0x000fea0003800000 */
[----:B------:R-:W-:Y:S01]  /*b990*/  SHF.R.S32.HI R5, RZ, 0x1f, R210 ;  /* 0x0000001fff057819 */ /* 0x000fe200000114d2 */
[----:B------:R-:W-:Y:S01]  /*b9a0*/  IMAD.MOV.U32 R2, RZ, RZ, R8 ;  /* 0x000000ffff027224 */ /* 0x000fe200078e0008 */
[C---:B------:R-:W-:Y:S01]  /*b9b0*/  SHF.L.U64.HI R212, R209.reuse, 0x1, R212 ;  /* 0x00000001d1d47819 */ /* 0x040fe200000102d4 */
[----:B------:R-:W-:Y:S01]  /*b9c0*/  IMAD.MOV.U32 R3, RZ, RZ, R0 ;  /* 0x000000ffff037224 */ /* 0x000fe200078e0000 */
[----:B------:R-:W-:Y:S01]  /*b9d0*/  SHF.L.U64.HI R172, R210, 0x1, R5 ;  /* 0x00000001d2ac7819 */ /* 0x000fe20000010205 */
[----:B------:R-:W-:Y:S01]  /*b9e0*/  IMAD.SHL.U32 R209, R209, 0x2, RZ ;  /* 0x00000002d1d17824 */ /* 0x000fe200078e00ff */
[----:B------:R-:W-:Y:S02]  /*b9f0*/  SHF.L.U64.HI R211, R208, 0x1, R211 ;  /* 0x00000001d0d37819 */ /* 0x000fe400000102d3 */
[----:B------:R-:W-:Y:S02]  /*ba00*/  SHF.L.U32 R210, R210, 0x1, RZ ;  /* 0x00000001d2d27819 */ /* 0x000fe400000006ff */
[----:B------:R-:W-:-:S02]  /*ba10*/  SHF.L.U32 R208, R208, 0x1, RZ ;  /* 0x00000001d0d07819 */ /* 0x000fc400000006ff */
.L_x_436:
[----:B------:R-:W-:Y:S04]  /*ba20*/  DEPBAR.LE SB0, 0x0 ;  /* 0x000080000000791a */ /* 0x000fe80000000000 */
[----:B------:R-:W-:Y:S01]  /*ba30*/  BAR.SYNC.DEFER_BLOCKING 0x0 ;  /* 0x0000000000007b1d */ /* 0x000fe20000010000 */
[----:B------:R-:W-:Y:S01]  /*ba40*/  SHF.R.S32.HI R5, RZ, 0x1f, R201 ;  /* 0x0000001fff057819 */ /* 0x000fe200000114c9 */
[----:B------:R-:W-:Y:S01]  /*ba50*/  IMAD.WIDE.U32 R6, R201, c[0x0][0x208], RZ ;  /* 0x00008200c9067a25 */ /* 0x000fe200078e00ff */
[----:B------:R-:W-:Y:S01]  /*ba60*/  SHF.R.S32.HI R4, RZ, 0x1f, R200 ;  /* 0x0000001fff047819 */ /* 0x000fe200000114c8 */
[----:B------:R-:W-:Y:S02]  /*ba70*/  UISETP.GT.AND UP2, UPT, UR20, UR9, UPT ;  /* 0x000000091400728c */ /* 0x000fe4000bf44270 */
[----:B------:R-:W-:Y:S02]  /*ba80*/  IMAD R5, R5, c[0x0][0x208], RZ ;  /* 0x0000820005057a24 */ /* 0x000fe400078e02ff */
[----:B------:R-:W-:Y:S02]  /*ba90*/  IMAD R4, R4, c[0x0][0x218], RZ ;  /* 0x0000860004047a24 */ /* 0x000fe400078e02ff */
[----:B------:R-:W-:Y:S02]  /*baa0*/  IMAD R5, R201, c[0x0][0x20c], R5 ;  /* 0x00008300c9057a24 */ /* 0x000fe400078e0205 */
[C---:B------:R-:W-:Y:S02]  /*bab0*/  IMAD R4, R200.reuse, c[0x0][0x21c], R4 ;  /* 0x00008700c8047a24 */ /* 0x040fe400078e0204 */
[----:B------:R-:W-:Y:S04]  /*bac0*/  IMAD.IADD R7, R7, 0x1, R5 ;  /* 0x0000000107077824 */ /* 0x000fe800078e0205 */
[----:B------:R-:W-:Y:S05]  /*bad0*/  IMAD.WIDE.U32 R6, R200, c[0x0][0x218], R6 ;  /* 0x00008600c8067a25 */ /* 0x000fea00078e0006 */
[----:B------:R-:W-:Y:S01]  /*bae0*/  IADD3 R5, P0, R6, UR22, RZ ;  /* 0x0000001606057c10 */ /* 0x000fe2000ff1e0ff */
[----:B------:R-:W-:Y:S03]  /*baf0*/  LDSM.16.M88.4 R32, [R198+0xc100] ;  /* 0x00c10000c620783b */ /* 0x000fe60000000200 */
[----:B------:R-:W-:Y:S01]  /*bb00*/  IADD3.X R4, R7, UR6, R4, P0, !PT ;  /* 0x0000000607047c10 */ /* 0x000fe200087fe404 */
[----:B------:R-:W1:Y:S01]  /*bb10*/  LDSM.16.M88.4 R8, [R197+0x6100] ;  /* 0x00610000c508783b */ /* 0x000e620000000200 */
[C---:B------:R-:W-:Y:S03]  /*bb20*/  LEA R20, P0, R5.reuse, c[0x0][0x1f8], 0x1 ;  /* 0x00007e0005147a11 */ /* 0x040fe600078008ff */
[----:B------:R-:W2:Y:S01]  /*bb30*/  LDSM.16.M88.4 R16, [R197+0x6900] ;  /* 0x00690000c510783b */ /* 0x000ea20000000200 */
[----:B------:R-:W-:Y:S03]  /*bb40*/  LEA.HI.X R0, R5, c[0x0][0x1fc], R4, 0x1, P0 ;  /* 0x00007f0005007a11 */ /* 0x000fe600000f0c04 */
[----:B------:R-:W-:Y:S04]  /*bb50*/  LDSM.16.M88.4 R24, [R197+0x7100] ;  /* 0x00710000c518783b */ /* 0x000fe80000000200 */
[----:B------:R-:W-:Y:S04]  /*bb60*/  LDSM.16.M88.4 R132, [R197+0x7900] ;  /* 0x00790000c584783b */ /* 0x000fe80000000200 */
[----:B------:R-:W-:Y:S04]  /*bb70*/  LDSM.16.M88.4 R136, [R194+0xc100] ;  /* 0x00c10000c288783b */ /* 0x000fe80000000200 */
[----:B------:R-:W-:Y:S04]  /*bb80*/  LDSM.16.M88.4 R140, [R196] ;  /* 0x00000000c48c783b */ /* 0x000fe80000000200 */
[----:B------:R-:W-:Y:S04]  /*bb90*/  LDSM.16.M88.4 R144, [R187] ;  /* 0x00000000bb90783b */ /* 0x000fe80000000200 */
[----:B------:R-:W-:Y:S04]  /*bba0*/  LDSM.16.M88.4 R148, [R186] ;  /* 0x00000000ba94783b */ /* 0x000fe80000000200 */
[----:B------:R-:W-:Y:S04]  /*bbb0*/  LDSM.16.M88.4 R152, [R185] ;  /* 0x00000000b998783b */ /* 0x000fe80000000200 */
[----:B------:R-:W-:Y:S01]  /*bbc0*/  SHFL.IDX PT, R159, R0, RZ, 0x181f ;  /* 0x00181fff009f7589 */ /* 0x000fe200000e0000 */
[C---:B-1----:R-:W-:Y:S03]  /*bbd0*/  HMMA.16816.F32 R4, R32.reuse, R8, RZ ;  /* 0x000000082004723c */ /* 0x042fe600000018ff */
[----:B------:R-:W-:Y:S04]  /*bbe0*/  SHFL.IDX PT, R157, R0, 0x1, 0x181f ;  /* 0x00381f00009d7f89 */ /* 0x000fe800000e0000 */
[----:B------:R-:W1:Y:S01]  /*bbf0*/  SHFL.IDX PT, R31, R20, RZ, 0x181f ;  /* 0x00181fff141f7589 */ /* 0x000e6200000e0000 */
[C---:B------:R-:W-:Y:S03]  /*bc00*/  HMMA.16816.F32 R8, R32.reuse, R10, RZ ;  /* 0x0000000a2008723c */ /* 0x040fe600000018ff */
[----:B------:R3:W4:Y:S05]  /*bc10*/  SHFL.IDX PT, R29, R20, 0x1, 0x181f ;  /* 0x00381f00141d7f89 */ /* 0x00072a00000e0000 */
[C---:B--2---:R-:W-:Y:S08]  /*bc20*/  HMMA.16816.F32 R12, R32.reuse, R16, RZ ;  /* 0x00000010200c723c */ /* 0x044ff000000018ff */
[C---:B------:R-:W-:Y:S01]  /*bc30*/  HMMA.16816.F32 R16, R32.reuse, R18, RZ ;  /* 0x000000122010723c */ /* 0x040fe200000018ff */
[C---:B-1----:R-:W-:Y:S03]  /*bc40*/  IADD3 R162, P6, R31.reuse, R210, RZ ;  /* 0x000000d21fa27210 */ /* 0x042fe60007fde0ff */
[-C--:B------:R-:W-:Y:S04]  /*bc50*/  IADD3 R160, P0, R31, R209.reuse, RZ ;  /* 0x000000d11fa07210 */ /* 0x080fe80007f1e0ff */
[C---:B---3--:R-:W-:Y:S01]  /*bc60*/  HMMA.16816.F32 R20, R32.reuse, R24, RZ ;  /* 0x000000182014723c */ /* 0x048fe200000018ff */
[----:B------:R-:W-:Y:S03]  /*bc70*/  IMAD.X R163, R159, 0x1, R172, P6 ;  /* 0x000000019fa37824 */ /* 0x000fe600030e06ac */
[----:B------:R-:W-:Y:S01]  /*bc80*/  IADD3 R168, P6, R31, R208, RZ ;  /* 0x000000d01fa87210 */ /* 0x000fe20007fde0ff */
[----:B------:R-:W-:Y:S01]  /*bc90*/  IMAD.X R161, R159, 0x1, R212, P0 ;  /* 0x000000019fa17824 */ /* 0x000fe200000e06d4 */
[----:B----4-:R-:W-:Y:S02]  /*bca0*/  IADD3 R216, P0, R29, R210, RZ ;  /* 0x000000d21dd87210 */ /* 0x010fe40007f1e0ff */
[C---:B------:R-:W-:Y:S01]  /*bcb0*/  HMMA.16816.F32 R24, R32.reuse, R26, RZ ;  /* 0x0000001a2018723c */ /* 0x040fe200000018ff */
[----:B------:R1:W-:Y:S03]  /*bcc0*/  LDGSTS.E.BYPASS.LTC128B.128 [R205], [R162.64], !P5 ;  /* 0x00000000a2cd7fae */ /* 0x0003e6000e901d52 */
[--C-:B------:R-:W-:Y:S01]  /*bcd0*/  IMAD.X R169, R159, 0x1, R211.reuse, P6 ;  /* 0x000000019fa97824 */ /* 0x100fe200030e06d3 */
[----:B------:R-:W-:Y:S01]  /*bce0*/  IADD3 R174, P6, R29, R209, RZ ;  /* 0x000000d11dae7210 */ /* 0x000fe20007fde0ff */
[----:B------:R-:W-:Y:S01]  /*bcf0*/  IMAD.X R217, R157, 0x1, R172, P0 ;  /* 0x000000019dd97824 */ /* 0x000fe200000e06ac */
[----:B------:R-:W-:Y:S01]  /*bd00*/  IADD3 R214, P0, R29, R208, RZ ;  /* 0x000000d01dd67210 */ /* 0x000fe20007f1e0ff */
[----:B------:R1:W-:Y:S01]  /*bd10*/  LDGSTS.E.BYPASS.LTC128B.128 [R205+0x2000], [R160.64], !P4 ;  /* 0x02000000a0cd7fae */ /* 0x0003e2000e101d52 */
[C---:B------:R-:W-:Y:S03]  /*bd20*/  HMMA.16816.F32 R28, R32.reuse, R132, RZ ;  /* 0x00000084201c723c */ /* 0x040fe600000018ff */
[----:B------:R2:W-:Y:S01]  /*bd30*/  LDGSTS.E.BYPASS.LTC128B.128 [R205+0x4000], [R168.64], !P3 ;  /* 0x04000000a8cd7fae */ /* 0x0005e2000d901d52 */
[C---:B------:R-:W-:Y:S02]  /*bd40*/  IMAD.X R175, R157.reuse, 0x1, R212, P6 ;  /* 0x000000019daf7824 */ /* 0x040fe400030e06d4 */
[----:B------:R-:W-:Y:S01]  /*bd50*/  IMAD.X R215, R157, 0x1, R211, P0 ;  /* 0x000000019dd77824 */ /* 0x000fe200000e06d3 */
[----:B------:R3:W-:Y:S01]  /*bd60*/  LDGSTS.E.BYPASS.LTC128B.128 [R205+0x1000], [R216.64], !P5 ;  /* 0x01000000d8cd7fae */ /* 0x0007e2000e901d52 */
[----:B------:R-:W-:Y:S01]  /*bd70*/  HMMA.16816.F32 R32, R32, R134, RZ ;  /* 0x000000862020723c */ /* 0x000fe200000018ff */
[----:B------:R-:W-:Y:S02]  /*bd80*/  PLOP3.LUT P0, PT, PT, PT, UP2, 0x40, 0x0 ;  /* 0x000000000000781c */ /* 0x000fe40003f0e828 */
[----:B------:R3:W-:Y:S04]  /*bd90*/  LDGSTS.E.BYPASS.LTC128B.128 [R205+0x3000], [R174.64], !P4 ;  /* 0x03000000aecd7fae */ /* 0x0007e8000e101d52 */
[----:B------:R3:W-:Y:S01]  /*bda0*/  LDGSTS.E.BYPASS.LTC128B.128 [R205+0x5000], [R214.64], !P3 ;  /* 0x05000000d6cd7fae */ /* 0x0007e2000d901d52 */
[C---:B------:R-:W-:Y:S03]  /*bdb0*/  HMMA.16816.F32 R4, R136.reuse, R140, R4 ;  /* 0x0000008c8804723c */ /* 0x040fe60000001804 */
[----:B------:R-:W-:Y:S04]  /*bdc0*/  LDSM.16.M88.4 R156, [R193+0xc100] ;  /* 0x00c10000c19c783b */ /* 0x000fe80000000200 */
[----:B------:R-:W0:Y:S01]  /*bdd0*/  LDGDEPBAR ;  /* 0x00000000000079af */ /* 0x000e220000000000 */
[C---:B------:R-:W-:Y:S03]  /*bde0*/  HMMA.16816.F32 R8, R136.reuse, R142, R8 ;  /* 0x0000008e8808723c */ /* 0x040fe60000001808 */
[----:B-1----:R-:W1:Y:S04]  /*bdf0*/  LDSM.16.M88.4 R160, [R192+0x6100] ;  /* 0x00610000c0a0783b */ /* 0x002e680000000200 */
[----:B------:R-:W4:Y:S01]  /*be00*/  LDSM.16.M88.4 R164, [R192+0x6900] ;  /* 0x00690000c0a4783b */ /* 0x000f220000000200 */
[C---:B------:R-:W-:Y:S03]  /*be10*/  HMMA.16816.F32 R12, R136.reuse, R144, R12 ;  /* 0x00000090880c723c */ /* 0x040fe6000000180c */
[----:B------:R-:W5:Y:S04]  /*be20*/  LDSM.16.M88.4 R132, [R192+0x7100] ;  /* 0x00710000c084783b */ /* 0x000f680000000200 */
[----:B--2---:R-:W2:Y:S01]  /*be30*/  LDSM.16.M88.4 R168, [R192+0x7900] ;  /* 0x00790000c0a8783b */ /* 0x004ea20000000200 */
[C---:B------:R-:W-:Y:S03]  /*be40*/  HMMA.16816.F32 R16, R136.reuse, R146, R16 ;  /* 0x000000928810723c */ /* 0x040fe60000001810 */
[----:B------:R-:W-:Y:S04]  /*be50*/  LDSM.16.M88.4 R140, [R191+0xc100] ;  /* 0x00c10000bf8c783b */ /* 0x000fe80000000200 */
[----:B------:R-:W2:Y:S01]  /*be60*/  LDSM.16.M88.4 R144, [R184] ;  /* 0x00000000b890783b */ /* 0x000ea20000000200 */
[C---:B------:R-:W-:Y:S08]  /*be70*/  HMMA.16816.F32 R20, R136.reuse, R148, R20 ;  /* 0x000000948814723c */ /* 0x040ff00000001814 */
[C---:B------:R-:W-:Y:S01]  /*be80*/  HMMA.16816.F32 R24, R136.reuse, R150, R24 ;  /* 0x000000968818723c */ /* 0x040fe20000001818 */
[----:B------:R-:W2:Y:S07]  /*be90*/  LDSM.16.M88.4 R148, [R184+0x800] ;  /* 0x00080000b894783b */ /* 0x000eae0000000200 */
[C---:B------:R-:W-:Y:S08]  /*bea0*/  HMMA.16816.F32 R28, R136.reuse, R152, R28 ;  /* 0x00000098881c723c */ /* 0x040ff0000000181c */
[----:B------:R-:W-:Y:S01]  /*beb0*/  HMMA.16816.F32 R32, R136, R154, R32 ;  /* 0x0000009a8820723c */ /* 0x000fe20000001820 */
[----:B------:R-:W2:Y:S04]  /*bec0*/  LDSM.16.M88.4 R136, [R184+0x1000] ;  /* 0x00100000b888783b */ /* 0x000ea80000000200 */
[----:B------:R-:W2:Y:S03]  /*bed0*/  LDSM.16.M88.4 R152, [R184+0x1800] ;  /* 0x00180000b898783b */ /* 0x000ea60000000200 */
[C---:B-1----:R-:W-:Y:S08]  /*bee0*/  HMMA.16816.F32 R4, R156.reuse, R160, R4 ;  /* 0x000000a09c04723c */ /* 0x042ff00000001804 */
[C---:B------:R-:W-:Y:S01]  /*bef0*/  HMMA.16816.F32 R8, R156.reuse, R162, R8 ;  /* 0x000000a29c08723c */ /* 0x040fe20000001808 */
[----:B------:R-:W-:Y:S07]  /*bf00*/  LDSM.16.M88.4 R160, [R197+0x8100] ;  /* 0x00810000c5a0783b */ /* 0x000fee0000000200 */
[C---:B----4-:R-:W-:Y:S08]  /*bf10*/  HMMA.16816.F32 R12, R156.reuse, R164, R12 ;  /* 0x000000a49c0c723c */ /* 0x050ff0000000180c */
[C---:B------:R-:W-:Y:S01]  /*bf20*/  HMMA.16816.F32 R16, R156.reuse, R166, R16 ;  /* 0x000000a69c10723c */ /* 0x040fe20000001810 */
[----:B------:R-:W-:Y:S07]  /*bf30*/  LDSM.16.M88.4 R164, [R197+0x8900] ;  /* 0x00890000c5a4783b */ /* 0x000fee0000000200 */
[C---:B-----5:R-:W-:Y:S08]  /*bf40*/  HMMA.16816.F32 R20, R156.reuse, R132, R20 ;  /* 0x000000849c14723c */ /* 0x060ff00000001814 */
[C---:B------:R-:W-:Y:S01]  /*bf50*/  HMMA.16816.F32 R24, R156.reuse, R134, R24 ;  /* 0x000000869c18723c */ /* 0x040fe20000001818 */
[----:B------:R-:W1:Y:S07]  /*bf60*/  LDSM.16.M88.4 R132, [R198+0x10100] ;  /* 0x01010000c684783b */ /* 0x000e6e0000000200 */
[C---:B--2---:R-:W-:Y:S08]  /*bf70*/  HMMA.16816.F32 R28, R156.reuse, R168, R28 ;  /* 0x000000a89c1c723c */ /* 0x044ff0000000181c */
[----:B------:R-:W-:Y:S01]  /*bf80*/  HMMA.16816.F32 R32, R156, R170, R32 ;  /* 0x000000aa9c20723c */ /* 0x000fe20000001820 */
[----:B------:R-:W2:Y:S04]  /*bf90*/  LDSM.16.M88.4 R156, [R197+0x9100] ;  /* 0x00910000c59c783b */ /* 0x000ea80000000200 */
[----:B------:R-:W4:Y:S03]  /*bfa0*/  LDSM.16.M88.4 R168, [R197+0x9900] ;  /* 0x00990000c5a8783b */ /* 0x000f260000000200 */
[C---:B------:R-:W-:Y:S08]  /*bfb0*/  HMMA.16816.F32 R4, R140.reuse, R144, R4 ;  /* 0x000000908c04723c */ /* 0x040ff00000001804 */
[C---:B------:R-:W-:Y:S01]  /*bfc0*/  HMMA.16816.F32 R8, R140.reuse, R146, R8 ;  /* 0x000000928c08723c */ /* 0x040fe20000001808 */
[----:B------:R-:W-:Y:S07]  /*bfd0*/  LDSM.16.M88.4 R144, [R183] ;  /* 0x00000000b790783b */ /* 0x000fee0000000200 */
[C---:B------:R-:W-:Y:S08]  /*bfe0*/  HMMA.16816.F32 R12, R140.reuse, R148, R12 ;  /* 0x000000948c0c723c */ /* 0x040ff0000000180c */
[C---:B------:R-:W-:Y:S01]  /*bff0*/  HMMA.16816.F32 R16, R140.reuse, R150, R16 ;  /* 0x000000968c10723c */ /* 0x040fe20000001810 */
[----:B------:R-:W-:Y:S07]  /*c000*/  LDSM.16.M88.4 R148, [R182] ;  /* 0x00000000b694783b */ /* 0x000fee0000000200 */
[C---:B------:R-:W-:Y:S08]  /*c010*/  HMMA.16816.F32 R20, R140.reuse, R136, R20 ;  /* 0x000000888c14723c */ /* 0x040ff00000001814 */
[C---:B------:R-:W-:Y:S01]  /*c020*/  HMMA.16816.F32 R24, R140.reuse, R138, R24 ;  /* 0x0000008a8c18723c */ /* 0x040fe20000001818 */
[----:B------:R-:W5:Y:S07]  /*c030*/  LDSM.16.M88.4 R136, [R194+0x10100] ;  /* 0x01010000c288783b */ /* 0x000f6e0000000200 */
[C---:B------:R-:W-:Y:S08]  /*c040*/  HMMA.16816.F32 R28, R140.reuse, R152, R28 ;  /* 0x000000988c1c723c */ /* 0x040ff0000000181c */
[----:B------:R-:W-:Y:S01]  /*c050*/  HMMA.16816.F32 R32, R140, R154, R32 ;  /* 0x0000009a8c20723c */ /* 0x000fe20000001820 */
[----:B------:R-:W3:Y:S04]  /*c060*/  LDSM.16.M88.4 R140, [R181] ;  /* 0x00000000b58c783b */ /* 0x000ee80000000200 */
        /* <DEDUP_REMOVED lines=14> */
[C---:B-----5:R-:W-:Y:S08]  /*c150*/  HMMA.16816.F32 R4, R136.reuse, R144, R4 ;  /* 0x000000908804723c */ /* 0x060ff00000001804 */
[C---:B------:R-:W-:Y:S01]  /*c160*/  HMMA.16816.F32 R8, R136.reuse, R146, R8 ;  /* 0x000000928808723c */ /* 0x040fe20000001808 */
[----:B------:R-:W-:Y:S07]  /*c170*/  LDSM.16.M88.4 R144, [R184+0x2000] ;  /* 0x00200000b890783b */ /* 0x000fee0000000200 */
[C---:B------:R-:W-:Y:S08]  /*c180*/  HMMA.16816.F32 R12, R136.reuse, R148, R12 ;  /* 0x00000094880c723c */ /* 0x040ff0000000180c */
[C---:B------:R-:W-:Y:S01]  /*c190*/  HMMA.16816.F32 R16, R136.reuse, R150, R16 ;  /* 0x000000968810723c */ /* 0x040fe20000001810 */
[----:B------:R-:W-:Y:S07]  /*c1a0*/  LDSM.16.M88.4 R148, [R184+0x2800] ;  /* 0x00280000b894783b */ /* 0x000fee0000000200 */
[C---:B---3--:R-:W-:Y:S08]  /*c1b0*/  HMMA.16816.F32 R20, R136.reuse, R140, R20 ;  /* 0x0000008c8814723c */ /* 0x048ff00000001814 */
        /* <DEDUP_REMOVED lines=77> */
[----:B------:R-:W-:Y:S01]  /*c690*/  ULEA UR4, UR20, UR12, 0x6 ;  /* 0x0000000c14047291 */ /* 0x000fe2000f8e303f */
[----:B------:R-:W-:Y:S05]  /*c6a0*/  IMAD.MOV.U32 R200, RZ, RZ, RZ ;  /* 0x000000ffffc87224 */ /* 0x000fea00078e00ff */
        /* <DEDUP_REMOVED lines=30> */
[-C--:B------:R-:W-:Y:S02]  /*c890*/  IADD3 R136, P0, R137, R209.reuse, RZ ;  /* 0x000000d189887210 */ /* 0x080fe40007f1e0ff */
[----:B--2---:R-:W-:Y:S02]  /*c8a0*/  IADD3.X R141, R139, R172, RZ, P6, !PT ;  /* 0x000000ac8b8d7210 */ /* 0x004fe400037fe4ff */
[----:B------:R-:W-:Y:S01]  /*c8b0*/  IADD3 R142, P6, R137, R208, RZ ;  /* 0x000000d0898e7210 */ /* 0x000fe20007fde0ff */
[----:B------:R-:W-:Y:S01]  /*c8c0*/  IMAD.X R137, R139, 0x1, R212, P0 ;  /* 0x000000018b897824 */ /* 0x000fe200000e06d4 */
[----:B---3--:R-:W-:Y:S01]  /*c8d0*/  IADD3 R138, P0, R133, R210, RZ ;  /* 0x000000d2858a7210 */ /* 0x008fe20007f1e0ff */
[----:B------:R1:W-:Y:S02]  /*c8e0*/  LDGSTS.E.BYPASS.LTC128B.128 [R199+0x6100], [R140.64], !P5 ;  /* 0x061000008cc77fae */ /* 0x0003e4000e901d52 */
[--C-:B------:R-:W-:Y:S01]  /*c8f0*/  IMAD.X R143, R139, 0x1, R211.reuse, P6 ;  /* 0x000000018b8f7824 */ /* 0x100fe200030e06d3 */
[----:B------:R-:W-:Y:S01]  /*c900*/  IADD3 R132, P6, R133, R209, RZ ;  /* 0x000000d185847210 */ /* 0x000fe20007fde0ff */
[----:B------:R1:W-:Y:S01]  /*c910*/  LDGSTS.E.BYPASS.LTC128B.128 [R199+0x8100], [R136.64], !P4 ;  /* 0x0810000088c77fae */ /* 0x0003e2000e101d52 */
[----:B----4-:R-:W-:Y:S01]  /*c920*/  IMAD.X R139, R135, 0x1, R172, P0 ;  /* 0x00000001878b7824 */ /* 0x010fe200000e06ac */
[----:B------:R-:W-:Y:S02]  /*c930*/  IADD3 R134, P0, R133, R208, RZ ;  /* 0x000000d085867210 */ /* 0x000fe40007f1e0ff */
[----:B------:R1:W-:Y:S01]  /*c940*/  LDGSTS.E.BYPASS.LTC128B.128 [R199+0xa100], [R142.64], !P3 ;  /* 0x0a1000008ec77fae */ /* 0x0003e2000d901d52 */
[C---:B------:R-:W-:Y:S02]  /*c950*/  IADD3.X R133, R135.reuse, R212, RZ, P6, !PT ;  /* 0x000000d487857210 */ /* 0x040fe400037fe4ff */
[----:B------:R-:W-:Y:S01]  /*c960*/  IMAD.X R135, R135, 0x1, R211, P0 ;  /* 0x0000000187877824 */ /* 0x000fe200000e06d3 */
[----:B------:R1:W-:Y:S04]  /*c970*/  LDGSTS.E.BYPASS.LTC128B.128 [R199+0x7100], [R138.64], !P5 ;  /* 0x071000008ac77fae */ /* 0x0003e8000e901d52 */
[----:B------:R1:W-:Y:S04]  /*c980*/  LDGSTS.E.BYPASS.LTC128B.128 [R199+0x9100], [R132.64], !P4 ;  /* 0x0910000084c77fae */ /* 0x0003e8000e101d52 */
[----:B------:R1:W-:Y:S02]  /*c990*/  LDGSTS.E.BYPASS.LTC128B.128 [R199+0xb100], [R134.64], !P3 ;  /* 0x0b10000086c77fae */ /* 0x0003e4000d901d52 */
.L_x_427:
[----:B------:R-:W-:Y:S01]  /*c9a0*/  PLOP3.LUT P6, PT, PT, PT, UP1, 0x80, 0x0 ;  /* 0x000000000000781c */ /* 0x000fe20003fcf018 */
[----:B------:R-:W0:Y:S01]  /*c9b0*/  LDGDEPBAR ;  /* 0x00000000000079af */ /* 0x000e220000000000 */
[----:B------:R-:W-:Y:S01]  /*c9c0*/  PLOP3.LUT P0, PT, PT, PT, UP1, 0x80, 0x0 ;  /* 0x000000000000781c */ /* 0x000fe20003f0f018 */
[----:B-1----:R-:W-:Y:S01]  /*c9d0*/  IMAD.MOV.U32 R139, RZ, RZ, R203 ;  /* 0x000000ffff8b7224 */ /* 0x002fe200078e00cb */
[----:B------:R-:W-:Y:S06]  /*c9e0*/  USHF.L.U32 UR4, UR20, 0x6, URZ ;  /* 0x0000000614047899 */ /* 0x000fec000800063f */
[----:B------:R-:W-:Y:S03]  /*c9f0*/  IMAD.U32 R133, RZ, RZ, UR4 ;  /* 0x00000004ff857e24 */ /* 0x000fe6000f8e00ff */
[----:B------:R-:W-:Y:S02]  /*ca00*/  @P6 IMAD.HI.U32 R0, R203, c[0x0][0x2c8], RZ ;  /* 0x0000b200cb006a27 */ /* 0x000fe400078e00ff */
[----:B------:R-:W-:Y:S03]  /*ca10*/  IADD3 R133, -R204, 0x1, -R133 ;  /* 0x00000001cc857810 */ /* 0x000fe60007ffe985 */
[----:B------:R-:W-:Y:S01]  /*ca20*/  @P0 SHF.R.U32.HI R139, RZ, c[0x0][0x2cc], R0 ;  /* 0x0000b300ff8b0a19 */ /* 0x000fe20000011600 */
[----:B------:R-:W-:Y:S01]  /*ca30*/  IMAD.U32 R0, RZ, RZ, UR10 ;  /* 0x0000000aff007e24 */ /* 0x000fe2000f8e00ff */
[----:B------:R-:W-:Y:S03]  /*ca40*/  PLOP3.LUT P0, PT, PT, PT, UP0, 0x40, 0x0 ;  /* 0x000000000000781c */ /* 0x000fe60003f0e808 */
[----:B------:R-:W1:Y:S01]  /*ca50*/  SHFL.IDX PT, R141, R139, RZ, 0x1c1f ;  /* 0x001c1fff8b8d7589 */ /* 0x000e6200000e0000 */
[----:B------:R-:W-:Y:S04]  /*ca60*/  IADD3 R0, R133, -c[0x0][0x168], R0 ;  /* 0x80005a0085007a10 */ /* 0x000fe80007ffe000 */
        /* <DEDUP_REMOVED lines=20> */
.L_x_430:
[----:B------:R-:W-:Y:S04]  /*cbb0*/  MOV R132, c[0x0][0x32c] ;  /* 0x0000cb0000847a02 */ /* 0x000fe80000000f00 */
[----:B------:R-:W-:Y:S11]  /*cbc0*/  ISETP.NE.AND P0, PT, R132, 0x1, PT ;  /* 0x000000018400780c */ /* 0x000ff60003f05270 */
[----:B------:R-:W-:Y:S02]  /*cbd0*/  @!UPT UIADD3 URZ, URZ, URZ, URZ ;  /* 0x0000003f3f3ff290 */ /* 0x000fe4000fffe03f */
[----:B------:R-:W-:Y:S05]  /*cbe0*/  @P0 IMAD.HI.U32 R132, R141, c[0x0][0x330], RZ ;  /* 0x0000cc008d840a27 */ /* 0x000fea00078e00ff */
[----:B------:R-:W-:Y:S02]  /*cbf0*/  @P0 SHF.R.U32.HI R141, RZ, c[0x0][0x334], R132 ;  /* 0x0000cd00ff8d0a19 */ /* 0x000fe40000011684 */
.L_x_431:
[----:B------:R-:W-:Y:S05]  /*cc00*/  BSYNC B0 ;  /* 0x0000000000007941 */ /* 0x000fea0003800000 */
.L_x_429:
[----:B------:R-:W-:Y:S04]  /*cc10*/  IMAD.MOV.U32 R132, RZ, RZ, c[0x0][0x32c] ;  /* 0x0000cb00ff847624 */ /* 0x000fe800078e00ff */
[----:B------:R-:W-:Y:S04]  /*cc20*/  IMAD R141, R141, R132, -UR4 ;  /* 0x800000048d8d7e24 */ /* 0x000fe8000f8e0284 */
[----:B------:R-:W-:Y:S05]  /*cc30*/  IMAD.IADD R134, R141, 0x1, -R204 ;  /* 0x000000018d867824 */ /* 0x000fea00078e0acc */
[----:B------:R-:W-:Y:S02]  /*cc40*/  IADD3 R132, R134, c[0x0][0x32c], RZ ;  /* 0x0000cb0086847a10 */ /* 0x000fe40007ffe0ff */
[----:B------:R-:W-:Y:S02]  /*cc50*/  IMNMX R135, R135, R134, !PT ;  /* 0x0000008687877217 */ /* 0x000fe40007800200 */
[----:B------:R-:W-:Y:S02]  /*cc60*/  IMNMX R137, R137, R132, PT ;  /* 0x0000008489897217 */ /* 0x000fe40003800200 */
.L_x_428:
        /* <DEDUP_REMOVED lines=85> */
.L_x_434:
[----:B------:R-:W-:Y:S04]  /*d1c0*/  MOV R5, 0x1 ;  /* 0x0000000100057802 */ /* 0x000fe80000000f00 */
[----:B------:R-:W-:Y:S11]  /*d1d0*/  ISETP.NE.AND P0, PT, R5, c[0x0][0x32c], PT ;  /* 0x0000cb0005007a0c */ /* 0x000ff60003f05270 */
[----:B------:R-:W-:Y:S02]  /*d1e0*/  @!UPT UIADD3 URZ, URZ, URZ, URZ ;  /* 0x0000003f3f3ff290 */ /* 0x000fe4000fffe03f */
[----:B------:R-:W-:Y:S05]  /*d1f0*/  @P0 IMAD.HI.U32 R5, R8, c[0x0][0x330], RZ ;  /* 0x0000cc0008050a27 */ /* 0x000fea00078e00ff */
[----:B------:R-:W-:Y:S02]  /*d200*/  @P0 SHF.R.U32.HI R8, RZ, c[0x0][0x334], R5 ;  /* 0x0000cd00ff080a19 */ /* 0x000fe40000011605 */
.L_x_435:
[----:B------:R-:W-:Y:S05]  /*d210*/  BSYNC B0 ;  /* 0x0000000000007941 */ /* 0x000fea0003800000 */
.L_x_433:
[----:B------:R-:W-:Y:S04]  /*d220*/  IMAD.MOV.U32 R5, RZ, RZ, c[0x0][0x32c] ;  /* 0x0000cb00ff057624 */ /* 0x000fe800078e00ff */
[----:B------:R-:W-:Y:S04]  /*d230*/  IMAD R5, R8, R5, -UR4 ;  /* 0x8000000408057e24 */ /* 0x000fe8000f8e0205 */
[----:B------:R-:W-:Y:S05]  /*d240*/  IMAD.IADD R9, R5, 0x1, -R204 ;  /* 0x0000000105097824 */ /* 0x000fea00078e0acc */
[----:B------:R-:W-:Y:S02]  /*d250*/  IADD3 R5, R9, c[0x0][0x32c], RZ ;  /* 0x0000cb0009057a10 */ /* 0x000fe40007ffe0ff */
[----:B------:R-:W-:Y:S02]  /*d260*/  IMNMX R0, R0, R9, !PT ;  /* 0x0000000900007217 */ /* 0x000fe40007800200 */
[----:B------:R-:W-:Y:S02]  /*d270*/  IMNMX R4, R4, R5, PT ;  /* 0x0000000504047217 */ /* 0x000fe40003800200 */
.L_x_432:
[----:B------:R-:W-:Y:S02]  /*d280*/  PLOP3.LUT P6, PT, PT, PT, UP2, 0x80, 0x0 ;  /* 0x000000000000781c */ /* 0x000fe40003fcf028 */
[----:B------:R-:W-:Y:S02]  /*d290*/  PLOP3.LUT P0, PT, PT, PT, UP2, 0x80, 0x0 ;  /* 0x000000000000781c */ /* 0x000fe40003f0f028 */
[C---:B------:R-:W-:Y:S02]  /*d2a0*/  ISETP.GT.AND P6, PT, R0.reuse, RZ, P6 ;  /* 0x000000ff0000720c */ /* 0x040fe400037c4270 */
[----:B------:R-:W-:Y:S02]  /*d2b0*/  ISETP.GT.AND P0, PT, R0, 0x1, P0 ;  /* 0x000000010000780c */ /* 0x000fe40000704270 */
[----:B------:R-:W-:Y:S02]  /*d2c0*/  ISETP.LT.OR P6, PT, R4, 0x1, P6 ;  /* 0x000000010400780c */ /* 0x000fe400037c1670 */
[----:B------:R-:W-:Y:S02]  /*d2d0*/  FMNMX.FTZ R5, R148, R3, !PT ;  /* 0x0000000394057209 */ /* 0x000fe40007810000 */
[----:B------:R-:W-:Y:S02]  /*d2e0*/  FSEL R25, R6, -INF , !P6 ;  /* 0xff80000006197808 */ /* 0x000fe40007000000 */
[----:B------:R-:W-:Y:S02]  /*d2f0*/  ISETP.LT.OR P0, PT, R4, 0x2, P0 ;  /* 0x000000020400780c */ /* 0x000fe40000701670 */
[----:B------:R-:W-:Y:S02]  /*d300*/  FMNMX.FTZ R5, R152, R5, !PT ;  /* 0x0000000598057209 */ /* 0x000fe40007810000 */
[----:B------:R-:W-:Y:S02]  /*d310*/  PLOP3.LUT P6, PT, PT, PT, UP2, 0x80, 0x0 ;  /* 0x000000000000781c */ /* 0x000fe40003fcf028 */
        /* <DEDUP_REMOVED lines=8> */
[----:B------:R-:W-:Y:S02]  /*d3a0*/  FMNMX.FTZ R5, R138, R5, !PT ;  /* 0x000000058a057209 */ /* 0x000fe40007810000 */
[----:B------:R-:W-:Y:S02]  /*d3b0*/  PLOP3.LUT P6, PT, PT, PT, UP2, 0x80, 0x0 ;  /* 0x000000000000781c */ /* 0x000fe40003fcf028 */
[----:B------:R-:W-:Y:S02]  /*d3c0*/  ISETP.LT.OR P0, PT, R4, 0xa, P0 ;  /* 0x0000000a0400780c */ /* 0x000fe40000701670 */
[----:B------:R-:W-:Y:S02]  /*d3d0*/  FMNMX.FTZ R5, R136, R5, !PT ;  /* 0x0000000588057209 */ /* 0x000fe40007810000 */
[----:B------:R-:W-:Y:S02]  /*d3e0*/  ISETP.GT.AND P6, PT, R0, 0x10, P6 ;  /* 0x000000100000780c */ /* 0x000fe400037c4270 */
[----:B------:R-:W-:Y:S02]  /*d3f0*/  FSEL R13, R11, -INF , !P0 ;  /* 0xff8000000b0d7808 */ /* 0x000fe40004000000 */
        /* <DEDUP_REMOVED lines=9> */
[----:B------:R-:W-:Y:S02]  /*d490*/  ISETP.GT.AND P6, PT, R0, 0x18, P6 ;  /* 0x000000180000780c */ /* 0x000fe400037c4270 */
        /* <DEDUP_REMOVED lines=9> */
[----:B------:R-:W-:Y:S02]  /*d530*/  FMNMX.FTZ R5, R164, R5, !PT ;  /* 0x00000005a4057209 */ /* 0x000fe40007810000 */
[----:B------:R-:W-:Y:S02]  /*d540*/  PLOP3.LUT P6, PT, PT, PT, UP2, 0x80, 0x0 ;  /* 0x000000000000781c */ /* 0x000fe40003fcf028 */
[----:B------:R-:W-:Y:S02]  /*d550*/  FSEL R33, R19, -INF , !P0 ;  /* 0xff80000013217808 */ /* 0x000fe40004000000 */
[----:B------:R-:W-:Y:S02]  /*d560*/  FMNMX.FTZ R8, R17, R8, !PT ;  /* 0x0000000811087209 */ /* 0x000fe40007810000 */
[----:B------:R-:W-:Y:S02]  /*d570*/  ISETP.GT.AND P6, PT, R0, 0x20, P6 ;  /* 0x000000200000780c */ /* 0x000fe400037c4270 */
[----:B------:R-:W-:Y:S02]  /*d580*/  FMNMX.FTZ R6, R162, R5, !PT ;  /* 0x00000005a2067209 */ /* 0x000fe40007810000 */
[----:B------:R-:W-:Y:S02]  /*d590*/  PLOP3.LUT P0, PT, PT, PT, UP2, 0x80, 0x0 ;  /* 0x000000000000781c */ /* 0x000fe40003f0f028 */
        /* <DEDUP_REMOVED lines=8> */
[----:B------:R-:W-:Y:S02]  /*d620*/  FSEL R169, R23, -INF , !P0 ;  /* 0xff80000017a97808 */ /* 0x000fe40004000000 */
[----:B------:R-:W-:Y:S02]  /*d630*/  FMNMX.FTZ R6, R133, R6, !PT ;  /* 0x0000000685067209 */ /* 0x000fe40007810000 */
[C---:B------:R-:W-:Y:S02]  /*d640*/  ISETP.GT.AND P6, PT, R0.reuse, 0x28, P6 ;  /* 0x000000280000780c */ /* 0x040fe400037c4270 */
        /* <DEDUP_REMOVED lines=10> */
[----:B------:R-:W-:Y:S02]  /*d6f0*/  FMNMX.FTZ R8, R171, R8, !PT ;  /* 0x00000008ab087209 */ /* 0x000fe40007810000 */
[----:B------:R-:W-:Y:S02]  /*d700*/  PLOP3.LUT P0, PT, PT, PT, UP2, 0x80, 0x0 ;  /* 0x000000000000781c */ /* 0x000fe40003f0f028 */
[----:B------:R-:W-:Y:S02]  /*d710*/  ISETP.LT.OR P6, PT, R4, 0x31, P6 ;  /* 0x000000310400780c */ /* 0x000fe400037c1670 */
[----:B------:R-:W-:Y:S02]  /*d720*/  ISETP.GT.AND P0, PT, R0, 0x31, P0 ;  /* 0x000000310000780c */ /* 0x000fe40000704270 */
[----:B------:R-:W-:Y:S02]  /*d730*/  FMNMX.FTZ R8, R169, R8, !PT ;  /* 0x00000008a9087209 */ /* 0x000fe40007810000 */
[----:B------:R-:W-:Y:S02]  /*d740*/  FSEL R145, R30, -INF , !P6 ;  /* 0xff8000001e917808 */ /* 0x000fe40007000000 */
[----:B------:R-:W-:Y:S02]  /*d750*/  ISETP.LT.OR P0, PT, R4, 0x32, P0 ;  /* 0x000000320400780c */ /* 0x000fe40000701670 */
[----:B------:R-:W-:Y:S02]  /*d760*/  FMNMX.FTZ R8, R167, R8, !PT ;  /* 0x00000008a7087209 */ /* 0x000fe40007810000 */
[----:B------:R-:W-:Y:S02]  /*d770*/  PLOP3.LUT P6, PT, PT, PT, UP2, 0x80, 0x0 ;  /* 0x000000000000781c */ /* 0x000fe40003fcf028 */
[----:B------:R-:W-:Y:S02]  /*d780*/  FMNMX.FTZ R7, R146, R7, !PT ;  /* 0x0000000792077209 */ /* 0x000fe40007810000 */
[----:B------:R-:W-:Y:S02]  /*d790*/  FSEL R143, R31, -INF , !P0 ;  /* 0xff8000001f8f7808 */ /* 0x000fe40004000000 */
[----:B------:R-:W-:Y:S02]  /*d7a0*/  ISETP.GT.AND P6, PT, R0, 0x38, P6 ;  /* 0x000000380000780c */ /* 0x000fe400037c4270 */
[----:B------:R-:W-:Y:S02]  /*d7b0*/  FMNMX.FTZ R8, R165, R8, !PT ;  /* 0x00000008a5087209 */ /* 0x000fe40007810000 */
[----:B------:R-:W-:Y:S01]  /*d7c0*/  PLOP3.LUT P0, PT, PT, PT, UP2, 0x80, 0x0 ;  /* 0x000000000000781c */ /* 0x000fe20003f0f028 */
[----:B------:R-:W-:Y:S01]  /*d7d0*/  UISETP.GT.AND UP2, UPT, UR20, UR9, UPT ;  /* 0x000000091400728c */ /* 0x000fe2000bf44270 */
[----:B------:R-:W-:Y:S01]  /*d7e0*/  FMNMX.FTZ R7, R144, R7, !PT ;  /* 0x0000000790077209 */ /* 0x000fe20007810000 */
[----:B------:R-:W-:Y:S01]  /*d7f0*/  UIADD3 UR20, UR20, -0x1, URZ ;  /* 0xffffffff14147890 */ /* 0x000fe2000fffe03f */
[----:B------:R-:W-:Y:S02]  /*d800*/  ISETP.GT.AND P0, PT, R0, 0x39, P0 ;  /* 0x000000390000780c */ /* 0x000fe40000704270 */
[----:B------:R-:W-:Y:S02]  /*d810*/  FMNMX.FTZ R0, R145, R8, !PT ;  /* 0x0000000891007209 */ /* 0x000fe40007810000 */
[----:B------:R-:W-:Y:S02]  /*d820*/  ISETP.LT.OR P6, PT, R4, 0x39, P6 ;  /* 0x000000390400780c */ /* 0x000fe400037c1670 */
[----:B------:R-:W-:Y:S02]  /*d830*/  FMNMX.FTZ R5, R142, R7, !PT ;  /* 0x000000078e057209 */ /* 0x000fe40007810000 */
[----:B------:R-:W-:Y:S02]  /*d840*/  FSEL R141, R34, -INF , !P6 ;  /* 0xff800000228d7808 */ /* 0x000fe40007000000 */
[----:B------:R-:W-:Y:S01]  /*d850*/  FMNMX.FTZ R0, R143, R0, !PT ;  /* 0x000000008f007209 */ /* 0x000fe20007810000 */
[----:B------:R-:W1:Y:S01]  /*d860*/  SHFL.BFLY PT, R6, R5, 0x2, 0x1f ;  /* 0x0c401f0005067f89 */ /* 0x000e6200000e0000 */
[----:B------:R-:W-:Y:S02]  /*d870*/  ISETP.LT.OR P0, PT, R4, 0x3a, P0 ;  /* 0x0000003a0400780c */ /* 0x000fe40000701670 */
[----:B------:R-:W-:Y:S02]  /*d880*/  FMNMX.FTZ R0, R141, R0, !PT ;  /* 0x000000008d007209 */ /* 0x000fe40007810000 */
[----:B------:R-:W-:Y:S04]  /*d890*/  FSEL R9, R35, -INF , !P0 ;  /* 0xff80000023097808 */ /* 0x000fe80004000000 */
[----:B------:R-:W-:Y:S05]  /*d8a0*/  FMNMX.FTZ R4, R9, R0, !PT ;  /* 0x0000000009047209 */ /* 0x000fea0007810000 */
[----:B------:R-:W2:Y:S01]  /*d8b0*/  SHFL.BFLY PT, R7, R4, 0x2, 0x1f ;  /* 0x0c401f0004077f89 */ /* 0x000ea200000e0000 */
[----:B-1----:R-:W-:Y:S07]  /*d8c0*/  FMNMX.FTZ R6, R5, R6, !PT ;  /* 0x0000000605067209 */ /* 0x002fee0007810000 */
[----:B------:R-:W1:Y:S01]  /*d8d0*/  SHFL.BFLY PT, R11, R6, 0x1, 0x1f ;  /* 0x0c201f00060b7f89 */ /* 0x000e6200000e0000 */
[----:B--2---:R-:W-:Y:S07]  /*d8e0*/  FMNMX.FTZ R5, R4, R7, !PT ;  /* 0x0000000704057209 */ /* 0x004fee0007810000 */
[----:B------:R-:W2:Y:S01]  /*d8f0*/  SHFL.BFLY PT, R8, R5, 0x1, 0x1f ;  /* 0x0c201f0005087f89 */ /* 0x000ea200000e0000 */
[----:B-1----:R-:W-:Y:S04]  /*d900*/  FMNMX.FTZ R0, R6, R11, !PT ;  /* 0x0000000b06007209 */ /* 0x002fe80007810000 */
[C---:B------:R-:W-:Y:S01]  /*d910*/  FSETP.NEU.FTZ.AND P0, PT, R0.reuse, -INF , PT ;  /* 0xff8000000000780b */ /* 0x040fe20003f1d000 */
[C---:B------:R-:W-:Y:S03]  /*d920*/  FMUL.FTZ R155, R0.reuse, c[0x0][0x2d0] ;  /* 0x0000b400009b7a20 */ /* 0x040fe60000410000 */
[----:B------:R-:W-:Y:S02]  /*d930*/  FSEL R4, R0, RZ, P0 ;  /* 0x000000ff00047208 */ /* 0x000fe40000000000 */
[----:B------:R-:W-:Y:S03]  /*d940*/  FSEL R155, R155, RZ, P0 ;  /* 0x000000ff9b9b7208 */ /* 0x000fe60000000000 */
[----:B------:R-:W-:Y:S01]  /*d950*/  FADD.FTZ R4, -R4, R3 ;  /* 0x0000000304047221 */ /* 0x000fe20000010100 */
[----:B--2---:R-:W-:Y:S01]  /*d960*/  FMNMX.FTZ R8, R8, R5, !PT ;  /* 0x0000000508087209 */ /* 0x004fe20007810000 */
[--C-:B------:R-:W-:Y:S02]  /*d970*/  FFMA.FTZ R149, R140, c[0x0][0x2d0], -R155.reuse ;  /* 0x0000b4008c957a23 */ /* 0x100fe4000001089b */
[--C-:B------:R-:W-:Y:S01]  /*d980*/  FFMA.FTZ R148, R148, c[0x0][0x2d0], -R155.reuse ;  /* 0x0000b40094947a23 */ /* 0x100fe2000001089b */
[C---:B------:R-:W-:Y:S01]  /*d990*/  FSETP.NEU.FTZ.AND P0, PT, R8.reuse, -INF , PT ;  /* 0xff8000000800780b */ /* 0x040fe20003f1d000 */
[----:B------:R-:W-:Y:S02]  /*d9a0*/  FMUL.FTZ R140, R8, c[0x0][0x2d0] ;  /* 0x0000b400088c7a20 */ /* 0x000fe40000410000 */
[--C-:B------:R-:W-:Y:S01]  /*d9b0*/  FFMA.FTZ R11, R152, c[0x0][0x2d0], -R155.reuse ;  /* 0x0000b400980b7a23 */ /* 0x100fe2000001089b */
[----:B------:R-:W-:Y:S01]  /*d9c0*/  FSEL R5, R8, RZ, P0 ;  /* 0x000000ff08057208 */ /* 0x000fe20000000000 */
[--C-:B------:R-:W-:Y:S01]  /*d9d0*/  FFMA.FTZ R10, R150, c[0x0][0x2d0], -R155.reuse ;  /* 0x0000b400960a7a23 */ /* 0x100fe2000001089b */
[----:B------:R-:W-:Y:S01]  /*d9e0*/  FSEL R140, R140, RZ, P0 ;  /* 0x000000ff8c8c7208 */ /* 0x000fe20000000000 */
[----:B------:R-:W-:Y:S01]  /*d9f0*/  FMUL.FTZ R3, R4, c[0x0][0x2d0] ;  /* 0x0000b40004037a20 */ /* 0x000fe20000410000 */
[----:B------:R-:W-:Y:S01]  /*da00*/  MUFU.EX2 R148, R148 ;  /* 0x0000009400947308 */ /* 0x000fe20000000800 */
[----:B------:R-:W-:Y:S01]  /*da10*/  FADD.FTZ R5, -R5, R2 ;  /* 0x0000000205057221 */ /* 0x000fe20000010100 */
[----:B------:R-:W-:Y:S01]  /*da20*/  PLOP3.LUT P0, PT, PT, PT, UP2, 0x80, 0x0 ;  /* 0x000000000000781c */ /* 0x000fe20003f0f028 */
[--C-:B------:R-:W-:Y:S02]  /*da30*/  FFMA.FTZ R151, R17, c[0x0][0x2d0], -R140.reuse ;  /* 0x0000b40011977a23 */ /* 0x100fe4000001088c */
[----:B------:R-:W1:Y:S01]  /*da40*/  LDSM.16.MT88.4 R16, [R195+0x100] ;  /* 0x00010000c310783b */ /* 0x000e620000004200 */
[--C-:B------:R-:W-:Y:S02]  /*da50*/  FFMA.FTZ R153, R25, c[0x0][0x2d0], -R140.reuse ;  /* 0x0000b40019997a23 */ /* 0x100fe4000001088c */
[--C-:B------:R-:W-:Y:S02]  /*da60*/  FFMA.FTZ R152, R21, c[0x0][0x2d0], -R140.reuse ;  /* 0x0000b40015987a23 */ /* 0x100fe4000001088c */
[--C-:B------:R-:W-:Y:S01]  /*da70*/  FFMA.FTZ R150, R13, c[0x0][0x2d0], -R140.reuse ;  /* 0x0000b4000d967a23 */ /* 0x100fe2000001088c */
[----:B------:R-:W2:Y:S01]  /*da80*/  MUFU.EX2 R3, R3 ;  /* 0x0000000300037308 */ /* 0x000ea20000000800 */
[----:B------:R-:W-:Y:S01]  /*da90*/  FMUL.FTZ R2, R5, c[0x0][0x2d0] ;  /* 0x0000b40005027a20 */ /* 0x000fe20000410000 */
[----:B------:R-:W3:Y:S01]  /*daa0*/  LDSM.16.MT88.4 R20, [R190+0x100] ;  /* 0x00010000be14783b */ /* 0x000ee20000004200 */
[--C-:B------:R-:W-:Y:S02]  /*dab0*/  FFMA.FTZ R154, R138, c[0x0][0x2d0], -R155.reuse ;  /* 0x0000b4008a9a7a23 */ /* 0x100fe4000001089b */
[--C-:B------:R-:W-:Y:S02]  /*dac0*/  FFMA.FTZ R157, R136, c[0x0][0x2d0], -R155.reuse ;  /* 0x0000b400889d7a23 */ /* 0x100fe4000001089b */
[--C-:B------:R-:W-:Y:S02]  /*dad0*/  FFMA.FTZ R156, R134, c[0x0][0x2d0], -R155.reuse ;  /* 0x0000b400869c7a23 */ /* 0x100fe4000001089b */
[--C-:B------:R-:W-:Y:S01]  /*dae0*/  FFMA.FTZ R159, R132, c[0x0][0x2d0], -R155.reuse ;  /* 0x0000b400849f7a23 */ /* 0x100fe2000001089b */
[----:B------:R-:W4:Y:S01]  /*daf0*/  MUFU.EX2 R2, R2 ;  /* 0x0000000200027308 */ /* 0x000f220000000800 */
[----:B------:R-:W5:Y:S01]  /*db00*/  LDSM.16.MT88.4 R24, [R189+0x100] ;  /* 0x00010000bd18783b */ /* 0x000f620000004200 */
[--C-:B------:R-:W-:Y:S02]  /*db10*/  FFMA.FTZ R158, R135, c[0x0][0x2d0], -R140.reuse ;  /* 0x0000b400879e7a23 */ /* 0x100fe4000001088c */
[--C-:B------:R-:W-:Y:S02]  /*db20*/  FFMA.FTZ R161, R133, c[0x0][0x2d0], -R140.reuse ;  /* 0x0000b40085a17a23 */ /* 0x100fe4000001088c */
[--C-:B------:R-:W-:Y:S02]  /*db30*/  FFMA.FTZ R160, R29, c[0x0][0x2d0], -R140.reuse ;  /* 0x0000b4001da07a23 */ /* 0x100fe4000001088c */
[--C-:B------:R-:W-:Y:S01]  /*db40*/  FFMA.FTZ R163, R33, c[0x0][0x2d0], -R140.reuse ;  /* 0x0000b40021a37a23 */ /* 0x100fe2000001088c */
[----:B------:R-:W-:Y:S01]  /*db50*/  LDSM.16.MT88.4 R28, [R190+0x900] ;  /* 0x00090000be1c783b */ /* 0x000fe20000004200 */
[----:B------:R-:W1:Y:S01]  /*db60*/  MUFU.EX2 R11, R11 ;  /* 0x0000000b000b7308 */ /* 0x000e620000000800 */
[--C-:B------:R-:W-:Y:S02]  /*db70*/  FFMA.FTZ R170, R146, c[0x0][0x2d0], -R155.reuse ;  /* 0x0000b40092aa7a23 */ /* 0x100fe4000001089b */
[--C-:B------:R-:W-:Y:S02]  /*db80*/  FFMA.FTZ R213, R145, c[0x0][0x2d0], -R140.reuse ;  /* 0x0000b40091d57a23 */ /* 0x100fe4000001088c */
[C---:B--2---:R-:W-:Y:S02]  /*db90*/  FMUL.FTZ R4, R3.reuse, R128 ;  /* 0x0000008003047220 */ /* 0x044fe40000410000 */
[C---:B------:R-:W-:Y:S01]  /*dba0*/  FMUL.FTZ R5, R3.reuse, R129 ;  /* 0x0000008103057220 */ /* 0x040fe20000410000 */
[----:B------:R-:W-:Y:S01]  /*dbb0*/  LDSM.16.MT88.4 R32, [R188+0x900] ;  /* 0x00090000bc20783b */ /* 0x000fe20000004200 */
[C---:B------:R-:W-:Y:S01]  /*dbc0*/  FMUL.FTZ R100, R3.reuse, R100 ;  /* 0x0000006403647220 */ /* 0x040fe20000410000 */
[----:B------:R-:W-:Y:S01]  /*dbd0*/  MUFU.EX2 R10, R10 ;  /* 0x0000000a000a7308 */ /* 0x000fe20000000800 */
[C---:B------:R-:W-:Y:S02]  /*dbe0*/  FMUL.FTZ R101, R3.reuse, R101 ;  /* 0x0000006503657220 */ /* 0x040fe40000410000 */
[C---:B------:R-:W-:Y:S02]  /*dbf0*/  FMUL.FTZ R104, R3.reuse, R104 ;  /* 0x0000006803687220 */ /* 0x040fe40000410000 */
[C---:B----4-:R-:W-:Y:S01]  /*dc00*/  FMUL.FTZ R6, R2.reuse, R130 ;  /* 0x0000008202067220 */ /* 0x050fe20000410000 */
[----:B------:R-:W-:Y:S01]  /*dc10*/  LDSM.16.MT88.4 R132, [R190+0x2900] ;  /* 0x00290000be84783b */ /* 0x000fe20000004200 */
[C---:B------:R-:W-:Y:S02]  /*dc20*/  FMUL.FTZ R7, R2.reuse, R131 ;  /* 0x0000008302077220 */ /* 0x040fe40000410000 */
[C---:B------:R-:W-:Y:S01]  /*dc30*/  FMUL.FTZ R102, R2.reuse, R102 ;  /* 0x0000006602667220 */ /* 0x040fe20000410000 */
[----:B------:R-:W2:Y:S01]  /*dc40*/  MUFU.EX2 R149, R149 ;  /* 0x0000009500957308 */ /* 0x000ea20000000800 */
[C---:B------:R-:W-:Y:S02]  /*dc50*/  FMUL.FTZ R103, R2.reuse, R103 ;  /* 0x0000006702677220 */ /* 0x040fe40000410000 */
[----:B------:R-:W-:Y:S01]  /*dc60*/  FMUL.FTZ R105, R3, R105 ;  /* 0x0000006903697220 */ /* 0x000fe20000410000 */
[----:B-1----:R-:W-:Y:S01]  /*dc70*/  F2FP.PACK_AB R12, R11, R148 ;  /* 0x000000940b0c723e */ /* 0x002fe200000000ff */
[C---:B------:R-:W-:Y:S01]  /*dc80*/  FMUL.FTZ R106, R2.reuse, R106 ;  /* 0x0000006a026a7220 */ /* 0x040fe20000410000 */
[----:B------:R-:W-:Y:S01]  /*dc90*/  LDSM.16.MT88.4 R128, [R195+0x2900] ;  /* 0x00290000c380783b */ /* 0x000fe20000004200 */
[C---:B------:R-:W-:Y:S02]  /*dca0*/  FMUL.FTZ R107, R2.reuse, R107 ;  /* 0x0000006b026b7220 */ /* 0x040fe40000410000 */
[C---:B------:R-:W-:Y:S01]  /*dcb0*/  FMUL.FTZ R108, R3.reuse, R108 ;  /* 0x0000006c036c7220 */ /* 0x040fe20000410000 */
[----:B------:R-:W-:Y:S01]  /*dcc0*/  MUFU.EX2 R153, R153 ;  /* 0x0000009900997308 */ /* 0x000fe20000000800 */
[C---:B------:R-:W-:Y:S02]  /*dcd0*/  FMUL.FTZ R109, R3.reuse, R109 ;  /* 0x0000006d036d7220 */ /* 0x040fe40000410000 */
[C---:B------:R-:W-:Y:S01]  /*dce0*/  FMUL.FTZ R110, R2.reuse, R110 ;  /* 0x0000006e026e7220 */ /* 0x040fe20000410000 */
[----:B------:R-:W-:Y:S01]  /*dcf0*/  LDSM.16.MT88.4 R136, [R189+0x2900] ;  /* 0x00290000bd88783b */ /* 0x000fe20000004200 */
[C---:B------:R-:W-:Y:S02]  /*dd00*/  FMUL.FTZ R111, R2.reuse, R111 ;  /* 0x0000006f026f7220 */ /* 0x040fe40000410000 */
[C---:B------:R-:W-:Y:S02]  /*dd10*/  FMUL.FTZ R112, R3.reuse, R112 ;  /* 0x0000007003707220 */ /* 0x040fe40000410000 */
[----:B------:R-:W-:Y:S01]  /*dd20*/  FMUL.FTZ R113, R3, R113 ;  /* 0x0000007103717220 */ /* 0x000fe20000410000 */
[----:B------:R-:W1:Y:S01]  /*dd30*/  MUFU.EX2 R152, R152 ;  /* 0x0000009800987308 */ /* 0x000e620000000800 */
[C---:B------:R-:W-:Y:S02]  /*dd40*/  FMUL.FTZ R114, R2.reuse, R114 ;  /* 0x0000007202727220 */ /* 0x040fe40000410000 */
[C---:B------:R-:W-:Y:S01]  /*dd50*/  FMUL.FTZ R115, R2.reuse, R115 ;  /* 0x0000007302737220 */ /* 0x040fe20000410000 */
[----:B--2---:R-:W-:Y:S01]  /*dd60*/  F2FP.PACK_AB R14, R149, R10 ;  /* 0x0000000a950e723e */ /* 0x004fe200000000ff */
[--C-:B------:R-:W-:Y:S02]  /*dd70*/  FFMA.FTZ R214, R143, c[0x0][0x2d0], -R140.reuse ;  /* 0x0000b4008fd67a23 */ /* 0x100fe4000001088c */
[--C-:B------:R-:W-:Y:S02]  /*dd80*/  FFMA.FTZ R215, R141, c[0x0][0x2d0], -R140.reuse ;  /* 0x0000b4008dd77a23 */ /* 0x100fe4000001088c */
        /* <DEDUP_REMOVED lines=11> */
[C---:B------:R-:W-:Y:S02]  /*de40*/  FMUL.FTZ R124, R3.reuse, R124 ;  /* 0x0000007c037c7220 */ /* 0x040fe40000410000 */
[C---:B------:R-:W-:Y:S02]  /*de50*/  FMUL.FTZ R125, R3.reuse, R125 ;  /* 0x0000007d037d7220 */ /* 0x040fe40000410000 */
[C---:B------:R-:W-:Y:S01]  /*de60*/  FMUL.FTZ R126, R2.reuse, R126 ;  /* 0x0000007e027e7220 */ /* 0x040fe20000410000 */
[----:B------:R-:W-:Y:S01]  /*de70*/  MUFU.EX2 R154, R154 ;  /* 0x0000009a009a7308 */ /* 0x000fe20000000800 */
[C---:B------:R-:W-:Y:S02]  /*de80*/  FMUL.FTZ R127, R2.reuse, R127 ;  /* 0x0000007f027f7220 */ /* 0x040fe40000410000 */
[C---:B------:R-:W-:Y:S02]  /*de90*/  FMUL.FTZ R36, R3.reuse, R36 ;  /* 0x0000002403247220 */ /* 0x040fe40000410000 */
[C---:B------:R-:W-:Y:S02]  /*dea0*/  FMUL.FTZ R37, R3.reuse, R37 ;  /* 0x0000002503257220 */ /* 0x040fe40000410000 */
[C---:B------:R-:W-:Y:S02]  /*deb0*/  FMUL.FTZ R38, R2.reuse, R38 ;  /* 0x0000002602267220 */ /* 0x040fe40000410000 */
[----:B------:R-:W-:Y:S01]  /*dec0*/  FMUL.FTZ R39, R2, R39 ;  /* 0x0000002702277220 */ /* 0x000fe20000410000 */
[----:B------:R-:W1:Y:S01]  /*ded0*/  MUFU.EX2 R157, R157 ;  /* 0x0000009d009d7308 */ /* 0x000e620000000800 */
[C---:B------:R-:W-:Y:S02]  /*dee0*/  FMUL.FTZ R40, R3.reuse, R40 ;  /* 0x0000002803287220 */ /* 0x040fe40000410000 */
[C---:B------:R-:W-:Y:S01]  /*def0*/  FMUL.FTZ R41, R3.reuse, R41 ;  /* 0x0000002903297220 */ /* 0x040fe20000410000 */
[----:B--2---:R-:W-:Y:S01]  /*df00*/  F2FP.PACK_AB R15, R150, R151 ;  /* 0x00000097960f723e */ /* 0x004fe200000000ff */
[C---:B------:R-:W-:Y:S02]  /*df10*/  FMUL.FTZ R42, R2.reuse, R42 ;  /* 0x0000002a022a7220 */ /* 0x040fe40000410000 */
[C---:B------:R-:W-:Y:S02]  /*df20*/  FMUL.FTZ R43, R2.reuse, R43 ;  /* 0x0000002b022b7220 */ /* 0x040fe40000410000 */
[C---:B------:R-:W-:Y:S01]  /*df30*/  FMUL.FTZ R44, R3.reuse, R44 ;  /* 0x0000002c032c7220 */ /* 0x040fe20000410000 */
[----:B------:R-:W-:Y:S01]  /*df40*/  MUFU.EX2 R156, R156 ;  /* 0x0000009c009c7308 */ /* 0x000fe20000000800 */
[C---:B------:R-:W-:Y:S05]  /*df50*/  HMMA.16816.F32 R4, R12.reuse, R16, R4 ;  /* 0x000000100c04723c */ /* 0x040fea0000001804 */
[C---:B------:R-:W-:Y:S02]  /*df60*/  FMUL.FTZ R45, R3.reuse, R45 ;  /* 0x0000002d032d7220 */ /* 0x040fe40000410000 */
[C---:B------:R-:W-:Y:S01]  /*df70*/  FMUL.FTZ R46, R2.reuse, R46 ;  /* 0x0000002e022e7220 */ /* 0x040fe20000410000 */
[C---:B------:R-:W-:Y:S01]  /*df80*/  HMMA.16816.F32 R100, R12.reuse, R18, R100 ;  /* 0x000000120c64723c */ /* 0x040fe20000001864 */
[----:B------:R-:W2:Y:S01]  /*df90*/  LDSM.16.MT88.4 R16, [R188+0x100] ;  /* 0x00010000bc10783b */ /* 0x000ea20000004200 */
[----:B------:R-:W4:Y:S02]  /*dfa0*/  MUFU.EX2 R159, R159 ;  /* 0x0000009f009f7308 */ /* 0x000f240000000800 */
[C---:B------:R-:W-:Y:S02]  /*dfb0*/  FMUL.FTZ R47, R2.reuse, R47 ;  /* 0x0000002f022f7220 */ /* 0x040fe40000410000 */
[C---:B------:R-:W-:Y:S02]  /*dfc0*/  FMUL.FTZ R48, R3.reuse, R48 ;  /* 0x0000003003307220 */ /* 0x040fe40000410000 */
[C---:B---3--:R-:W-:Y:S04]  /*dfd0*/  HMMA.16816.F32 R104, R12.reuse, R20, R104 ;  /* 0x000000140c68723c */ /* 0x048fe80000001868 */
[C---:B------:R-:W-:Y:S01]  /*dfe0*/  FMUL.FTZ R49, R3.reuse, R49 ;  /* 0x0000003103317220 */ /* 0x040fe20000410000 */
[----:B------:R-:W-:Y:S01]  /*dff0*/  MUFU.EX2 R158, R158 ;  /* 0x0000009e009e7308 */ /* 0x000fe20000000800 */
[C---:B------:R-:W-:Y:S02]  /*e000*/  FMUL.FTZ R50, R2.reuse, R50 ;  /* 0x0000003202327220 */ /* 0x040fe40000410000 */
[C---:B------:R-:W-:Y:S01]  /*e010*/  HMMA.16816.F32 R108, R12.reuse, R22, R108 ;  /* 0x000000160c6c723c */ /* 0x040fe2000000186c */
[----:B------:R-:W3:Y:S03]  /*e020*/  LDSM.16.MT88.4 R20, [R195+0x2100] ;  /* 0x00210000c314783b */ /* 0x000ee60000004200 */
[C---:B------:R-:W-:Y:S02]  /*e030*/  FMUL.FTZ R51, R2.reuse, R51 ;  /* 0x0000003302337220 */ /* 0x040fe40000410000 */
[C---:B------:R-:W-:Y:S01]  /*e040*/  FMUL.FTZ R52, R3.reuse, R52 ;  /* 0x0000003403347220 */ /* 0x040fe20000410000 */
[----:B------:R-:W1:Y:S01]  /*e050*/  MUFU.EX2 R161, R161 ;  /* 0x000000a100a17308 */ /* 0x000e620000000800 */
[C---:B-----5:R-:W-:Y:S04]  /*e060*/  HMMA.16816.F32 R112, R12.reuse, R24, R112 ;  /* 0x000000180c70723c */ /* 0x060fe80000001870 */
[C---:B------:R-:W-:Y:S02]  /*e070*/  FMUL.FTZ R53, R3.reuse, R53 ;  /* 0x0000003503357220 */ /* 0x040fe40000410000 */
[C---:B------:R-:W-:Y:S02]  /*e080*/  FMUL.FTZ R54, R2.reuse, R54 ;  /* 0x0000003602367220 */ /* 0x040fe40000410000 */
[C---:B------:R-:W-:Y:S01]  /*e090*/  HMMA.16816.F32 R116, R12.reuse, R26, R116 ;  /* 0x0000001a0c74723c */ /* 0x040fe20000001874 */
[----:B------:R-:W5:Y:S01]  /*e0a0*/  LDSM.16.MT88.4 R24, [R190+0x2100] ;  /* 0x00210000be18783b */ /* 0x000f620000004200 */
[----:B------:R-:W-:Y:S02]  /*e0b0*/  MUFU.EX2 R160, R160 ;  /* 0x000000a000a07308 */ /* 0x000fe40000000800 */
[C---:B------:R-:W-:Y:S02]  /*e0c0*/  FMUL.FTZ R55, R2.reuse, R55 ;  /* 0x0000003702377220 */ /* 0x040fe40000410000 */
[C---:B------:R-:W-:Y:S02]  /*e0d0*/  FMUL.FTZ R56, R3.reuse, R56 ;  /* 0x0000003803387220 */ /* 0x040fe40000410000 */
[C---:B------:R-:W-:Y:S01]  /*e0e0*/  FMUL.FTZ R57, R3.reuse, R57 ;  /* 0x0000003903397220 */ /* 0x040fe20000410000 */
[C---:B--2---:R-:W-:Y:S03]  /*e0f0*/  HMMA.16816.F32 R120, R12.reuse, R16, R120 ;  /* 0x000000100c78723c */ /* 0x044fe60000001878 */
[C---:B------:R-:W-:Y:S01]  /*e100*/  FMUL.FTZ R58, R2.reuse, R58 ;  /* 0x0000003a023a7220 */ /* 0x040fe20000410000 */
[----:B------:R-:W2:Y:S01]  /*e110*/  MUFU.EX2 R163, R163 ;  /* 0x000000a300a37308 */ /* 0x000ea20000000800 */
[C---:B------:R-:W-:Y:S02]  /*e120*/  FMUL.FTZ R59, R2.reuse, R59 ;  /* 0x0000003b023b7220 */ /* 0x040fe40000410000 */
[C---:B------:R-:W-:Y:S01]  /*e130*/  FMUL.FTZ R60, R3.reuse, R60 ;  /* 0x0000003c033c7220 */ /* 0x040fe20000410000 */
[C---:B------:R-:W-:Y:S01]  /*e140*/  HMMA.16816.F32 R124, R12.reuse, R18, R124 ;  /* 0x000000120c7c723c */ /* 0x040fe2000000187c */
[----:B------:R-:W1:Y:S03]  /*e150*/  LDSM.16.MT88.4 R16, [R189+0x2100] ;  /* 0x00210000bd10783b */ /* 0x000e660000004200 */
[C---:B------:R-:W-:Y:S02]  /*e160*/  FMUL.FTZ R61, R3.reuse, R61 ;  /* 0x0000003d033d7220 */ /* 0x040fe40000410000 */
[C---:B------:R-:W-:Y:S01]  /*e170*/  FMUL.FTZ R62, R2.reuse, R62 ;  /* 0x0000003e023e7220 */ /* 0x040fe20000410000 */
[----:B------:R-:W-:Y:S01]  /*e180*/  MUFU.EX2 R170, R170 ;  /* 0x000000aa00aa7308 */ /* 0x000fe20000000800 */
[C---:B---3--:R-:W-:Y:S04]  /*e190*/  HMMA.16816.F32 R36, R12.reuse, R20, R36 ;  /* 0x000000140c24723c */ /* 0x048fe80000001824 */
[C---:B------:R-:W-:Y:S02]  /*e1a0*/  FMUL.FTZ R63, R2.reuse, R63 ;  /* 0x0000003f023f7220 */ /* 0x040fe40000410000 */
[C---:B------:R-:W-:Y:S02]  /*e1b0*/  FMUL.FTZ R64, R3.reuse, R64 ;  /* 0x0000004003407220 */ /* 0x040fe40000410000 */
[C---:B------:R-:W-:Y:S01]  /*e1c0*/  HMMA.16816.F32 R40, R12.reuse, R22, R40 ;  /* 0x000000160c28723c */ /* 0x040fe20000001828 */
[----:B------:R-:W3:Y:S01]  /*e1d0*/  LDSM.16.MT88.4 R20, [R188+0x2100] ;  /* 0x00210000bc14783b */ /* 0x000ee20000004200 */
[----:B------:R-:W-:Y:S02]  /*e1e0*/  MUFU.EX2 R213, R213 ;  /* 0x000000d500d57308 */ /* 0x000fe40000000800 */
[C---:B------:R-:W-:Y:S02]  /*e1f0*/  FMUL.FTZ R65, R3.reuse, R65 ;  /* 0x0000004103417220 */ /* 0x040fe40000410000 */
[C---:B------:R-:W-:Y:S02]  /*e200*/  FMUL.FTZ R66, R2.reuse, R66 ;  /* 0x0000004202427220 */ /* 0x040fe40000410000 */
[C---:B-----5:R-:W-:Y:S04]  /*e210*/  HMMA.16816.F32 R44, R12.reuse, R24, R44 ;  /* 0x000000180c2c723c */ /* 0x060fe8000000182c */
[C---:B------:R-:W-:Y:S01]  /*e220*/  FMUL.FTZ R67, R2.reuse, R67 ;  /* 0x0000004302437220 */ /* 0x040fe20000410000 */
[----:B------:R-:W-:Y:S01]  /*e230*/  MUFU.EX2 R214, R214 ;  /* 0x000000d600d67308 */ /* 0x000fe20000000800 */
[C---:B------:R-:W-:Y:S02]  /*e240*/  FMUL.FTZ R68, R3.reuse, R68 ;  /* 0x0000004403447220 */ /* 0x040fe40000410000 */
[C---:B------:R-:W-:Y:S01]  /*e250*/  HMMA.16816.F32 R48, R12.reuse, R26, R48 ;  /* 0x0000001a0c30723c */ /* 0x040fe20000001830 */
[----:B------:R-:W5:Y:S03]  /*e260*/  LDSM.16.MT88.4 R24, [R195+0x4100] ;  /* 0x00410000c318783b */ /* 0x000f660000004200 */
[C---:B------:R-:W-:Y:S02]  /*e270*/  FMUL.FTZ R69, R3.reuse, R69 ;  /* 0x0000004503457220 */ /* 0x040fe40000410000 */
[C---:B------:R-:W-:Y:S01]  /*e280*/  FMUL.FTZ R70, R2.reuse, R70 ;  /* 0x0000004602467220 */ /* 0x040fe20000410000 */
[----:B------:R-:W-:Y:S01]  /*e290*/  MUFU.EX2 R215, R215 ;  /* 0x000000d700d77308 */ /* 0x000fe20000000800 */
[C---:B------:R-:W-:Y:S01]  /*e2a0*/  FMUL.FTZ R71, R2.reuse, R71 ;  /* 0x0000004702477220 */ /* 0x040fe20000410000 */
[C---:B-1----:R-:W-:Y:S03]  /*e2b0*/  HMMA.16816.F32 R52, R12.reuse, R16, R52 ;  /* 0x000000100c34723c */ /* 0x042fe60000001834 */
[C---:B------:R-:W-:Y:S02]  /*e2c0*/  FMUL.FTZ R72, R3.reuse, R72 ;  /* 0x0000004803487220 */ /* 0x040fe40000410000 */
[C---:B------:R-:W-:Y:S02]  /*e2d0*/  FMUL.FTZ R73, R3.reuse, R73 ;  /* 0x0000004903497220 */ /* 0x040fe40000410000 */
[C---:B------:R-:W-:Y:S01]  /*e2e0*/  FMUL.FTZ R74, R2.reuse, R74 ;  /* 0x0000004a024a7220 */ /* 0x040fe20000410000 */
[C---:B------:R-:W-:Y:S01]  /*e2f0*/  HMMA.16816.F32 R56, R12.reuse, R18, R56 ;  /* 0x000000120c38723c */ /* 0x040fe20000001838 */
[----:B------:R-:W1:Y:S03]  /*e300*/  LDSM.16.MT88.4 R16, [R190+0x4100] ;  /* 0x00410000be10783b */ /* 0x000e660000004200 */
[C---:B------:R-:W-:Y:S02]  /*e310*/  FMUL.FTZ R75, R2.reuse, R75 ;  /* 0x0000004b024b7220 */ /* 0x040fe40000410000 */
[C---:B------:R-:W-:Y:S02]  /*e320*/  FMUL.FTZ R76, R3.reuse, R76 ;  /* 0x0000004c034c7220 */ /* 0x040fe40000410000 */
[C---:B---3--:R-:W-:Y:S04]  /*e330*/  HMMA.16816.F32 R60, R12.reuse, R20, R60 ;  /* 0x000000140c3c723c */ /* 0x048fe8000000183c */
[C---:B------:R-:W-:Y:S02]  /*e340*/  FMUL.FTZ R77, R3.reuse, R77 ;  /* 0x0000004d034d7220 */ /* 0x040fe40000410000 */
[C---:B------:R-:W-:Y:S02]  /*e350*/  FMUL.FTZ R78, R2.reuse, R78 ;  /* 0x0000004e024e7220 */ /* 0x040fe40000410000 */
[C---:B------:R-:W-:Y:S01]  /*e360*/  HMMA.16816.F32 R64, R12.reuse, R22, R64 ;  /* 0x000000160c40723c */ /* 0x040fe20000001840 */
[----:B------:R-:W3:Y:S03]  /*e370*/  LDSM.16.MT88.4 R20, [R189+0x4100] ;  /* 0x00410000bd14783b */ /* 0x000ee60000004200 */
[C---:B------:R-:W-:Y:S02]  /*e380*/  FMUL.FTZ R79, R2.reuse, R79 ;  /* 0x0000004f024f7220 */ /* 0x040fe40000410000 */
[C---:B------:R-:W-:Y:S02]  /*e390*/  FMUL.FTZ R80, R3.reuse, R80 ;  /* 0x0000005003507220 */ /* 0x040fe40000410000 */
[C---:B-----5:R-:W-:Y:S04]  /*e3a0*/  HMMA.16816.F32 R68, R12.reuse, R24, R68 ;  /* 0x000000180c44723c */ /* 0x060fe80000001844 */
[C---:B------:R-:W-:Y:S02]  /*e3b0*/  FMUL.FTZ R81, R3.reuse, R81 ;  /* 0x0000005103517220 */ /* 0x040fe40000410000 */
[C---:B------:R-:W-:Y:S02]  /*e3c0*/  FMUL.FTZ R82, R2.reuse, R82 ;  /* 0x0000005202527220 */ /* 0x040fe40000410000 */
[C---:B------:R-:W-:Y:S01]  /*e3d0*/  HMMA.16816.F32 R72, R12.reuse, R26, R72 ;  /* 0x0000001a0c48723c */ /* 0x040fe20000001848 */
[----:B------:R-:W5:Y:S03]  /*e3e0*/  LDSM.16.MT88.4 R24, [R188+0x4100] ;  /* 0x00410000bc18783b */ /* 0x000f660000004200 */
[C---:B------:R-:W-:Y:S02]  /*e3f0*/  FMUL.FTZ R83, R2.reuse, R83 ;  /* 0x0000005302537220 */ /* 0x040fe40000410000 */
[C---:B------:R-:W-:Y:S02]  /*e400*/  FMUL.FTZ R84, R3.reuse, R84 ;  /* 0x0000005403547220 */ /* 0x040fe40000410000 */
        /* <DEDUP_REMOVED lines=12> */
[C---:B------:R-:W-:Y:S03]  /*e4d0*/  FMUL.FTZ R93, R3.reuse, R93 ;  /* 0x0000005d035d7220 */ /* 0x040fe60000410000 */
[C---:B------:R-:W-:Y:S01]  /*e4e0*/  HMMA.16816.F32 R88, R12.reuse, R22, R88 ;  /* 0x000000160c58723c */ /* 0x040fe20000001858 */
[----:B------:R-:W3:Y:S02]  /*e4f0*/  LDSM.16.MT88.4 R20, [R189+0x900] ;  /* 0x00090000bd14783b */ /* 0x000ee40000004200 */
[C---:B------:R-:W-:Y:S02]  /*e500*/  FMUL.FTZ R94, R2.reuse, R94 ;  /* 0x0000005e025e7220 */ /* 0x040fe40000410000 */
[C---:B------:R-:W-:Y:S02]  /*e510*/  FMUL.FTZ R95, R2.reuse, R95 ;  /* 0x0000005f025f7220 */ /* 0x040fe40000410000 */
[C---:B------:R-:W-:Y:S02]  /*e520*/  FMUL.FTZ R96, R3.reuse, R96 ;  /* 0x0000006003607220 */ /* 0x040fe40000410000 */
[----:B------:R-:W-:Y:S03]  /*e530*/  FMUL.FTZ R97, R3, R97 ;  /* 0x0000006103617220 */ /* 0x000fe60000410000 */
[C---:B-----5:R-:W-:Y:S03]  /*e540*/  HMMA.16816.F32 R92, R12.reuse, R24, R92 ;  /* 0x000000180c5c723c */ /* 0x060fe6000000185c */
[C---:B------:R-:W-:Y:S02]  /*e550*/  FMUL.FTZ R98, R2.reuse, R98 ;  /* 0x0000006202627220 */ /* 0x040fe40000410000 */
[----:B------:R-:W-:Y:S02]  /*e560*/  FMUL.FTZ R99, R2, R99 ;  /* 0x0000006302637220 */ /* 0x000fe40000410000 */
[--C-:B------:R-:W-:Y:S02]  /*e570*/  FFMA.FTZ R168, R168, c[0x0][0x2d0], -R155.reuse ;  /* 0x0000b400a8a87a23 */ /* 0x100fe4000001089b */
[--C-:B------:R-:W-:Y:S03]  /*e580*/  FFMA.FTZ R173, R166, c[0x0][0x2d0], -R155.reuse ;  /* 0x0000b400a6ad7a23 */ /* 0x100fe6000001089b */
[----:B------:R-:W-:Y:S01]  /*e590*/  HMMA.16816.F32 R96, R12, R26, R96 ;  /* 0x0000001a0c60723c */ /* 0x000fe20000001860 */
[----:B------:R-:W-:Y:S01]  /*e5a0*/  LDSM.16.MT88.4 R24, [R190+0x4900] ;  /* 0x00490000be18783b */ /* 0x000fe20000004200 */
[----:B------:R-:W-:Y:S01]  /*e5b0*/  MUFU.EX2 R168, R168 ;  /* 0x000000a800a87308 */ /* 0x000fe20000000800 */
[--C-:B------:R-:W-:Y:S02]  /*e5c0*/  FFMA.FTZ R164, R164, c[0x0][0x2d0], -R155.reuse ;  /* 0x0000b400a4a47a23 */ /* 0x100fe4000001089b */
[--C-:B------:R-:W-:Y:S02]  /*e5d0*/  FFMA.FTZ R175, R162, c[0x0][0x2d0], -R155.reuse ;  /* 0x0000b400a2af7a23 */ /* 0x100fe4000001089b */
[----:B------:R-:W-:Y:S01]  /*e5e0*/  F2FP.PACK_AB R12, R157, R154 ;  /* 0x0000009a9d0c723e */ /* 0x000fe200000000ff */
[--C-:B------:R-:W-:Y:S01]  /*e5f0*/  FFMA.FTZ R162, R171, c[0x0][0x2d0], -R140.reuse ;  /* 0x0000b400aba27a23 */ /* 0x100fe2000001088c */
[----:B----4-:R-:W-:Y:S03]  /*e600*/  F2FP.PACK_AB R14, R159, R156 ;  /* 0x0000009c9f0e723e */ /* 0x010fe600000000ff */
[----:B------:R-:W-:Y:S01]  /*e610*/  F2FP.PACK_AB R13, R161, R158 ;  /* 0x0000009ea10d723e */ /* 0x000fe200000000ff */
[--C-:B------:R-:W-:Y:S01]  /*e620*/  FFMA.FTZ R171, R144, c[0x0][0x2d0], -R155.reuse ;  /* 0x0000b40090ab7a23 */ /* 0x100fe2000001089b */
[----:B--2---:R-:W-:Y:S01]  /*e630*/  F2FP.PACK_AB R15, R163, R160 ;  /* 0x000000a0a30f723e */ /* 0x004fe200000000ff */
[--C-:B------:R-:W-:Y:S01]  /*e640*/  FFMA.FTZ R169, R169, c[0x0][0x2d0], -R140.reuse ;  /* 0x0000b400a9a97a23 */ /* 0x100fe2000001088c */
[----:B------:R-:W2:Y:S01]  /*e650*/  MUFU.EX2 R173, R173 ;  /* 0x000000ad00ad7308 */ /* 0x000ea20000000800 */
[--C-:B------:R-:W-:Y:S02]  /*e660*/  FFMA.FTZ R166, R167, c[0x0][0x2d0], -R140.reuse ;  /* 0x0000b400a7a67a23 */ /* 0x100fe4000001088c */
[--C-:B------:R-:W-:Y:S02]  /*e670*/  FFMA.FTZ R167, R147, c[0x0][0x2d0], -R155.reuse ;  /* 0x0000b40093a77a23 */ /* 0x100fe4000001089b */
[C---:B-1----:R-:W-:Y:S01]  /*e680*/  HMMA.16816.F32 R4, R12.reuse, R16, R4 ;  /* 0x000000100c04723c */ /* 0x042fe20000001804 */
[----:B------:R-:W-:Y:S02]  /*e690*/  LDSM.16.MT88.4 R144, [R195+0x5900] ;  /* 0x00590000c390783b */ /* 0x000fe40000004200 */
[----:B------:R-:W-:Y:S02]  /*e6a0*/  FFMA.FTZ R155, R142, c[0x0][0x2d0], -R155 ;  /* 0x0000b4008e9b7a23 */ /* 0x000fe4000001089b */
[--C-:B------:R-:W-:Y:S01]  /*e6b0*/  FFMA.FTZ R165, R165, c[0x0][0x2d0], -R140.reuse ;  /* 0x0000b400a5a57a23 */ /* 0x100fe2000001088c */
[----:B------:R-:W-:Y:S01]  /*e6c0*/  MUFU.EX2 R164, R164 ;  /* 0x000000a400a47308 */ /* 0x000fe20000000800 */
[----:B------:R-:W-:Y:S01]  /*e6d0*/  FFMA.FTZ R140, R9, c[0x0][0x2d0], -R140 ;  /* 0x0000b400098c7a23 */ /* 0x000fe2000001088c */
[C---:B------:R-:W-:Y:S01]  /*e6e0*/  HMMA.16816.F32 R100, R12.reuse, R18, R100 ;  /* 0x000000120c64723c */ /* 0x040fe20000001864 */
[----:B------:R-:W1:Y:S03]  /*e6f0*/  LDSM.16.MT88.4 R16, [R188+0x2900] ;  /* 0x00290000bc10783b */ /* 0x000e660000004200 */
[----:B------:R-:W-:Y:S02]  /*e700*/  FFMA.FTZ R148, R3, R206, R148 ;  /* 0x000000ce03947223 */ /* 0x000fe40000010094 */
[----:B------:R-:W-:Y:S02]  /*e710*/  FFMA.FTZ R153, R2, R207, R153 ;  /* 0x000000cf02997223 */ /* 0x000fe40000010099 */
[C---:B------:R-:W-:Y:S01]  /*e720*/  HMMA.16816.F32 R104, R12.reuse, R28, R104 ;  /* 0x0000001c0c68723c */ /* 0x040fe20000001868 */
[----:B------:R4:W-:Y:S03]  /*e730*/  MUFU.EX2 R216, R140 ;  /* 0x0000008c00d87308 */ /* 0x0009e60000000800 */
[----:B------:R-:W-:Y:S02]  /*e740*/  FADD.FTZ R11, R11, R148 ;  /* 0x000000940b0b7221 */ /* 0x000fe40000010000 */
[----:B------:R-:W-:Y:S02]  /*e750*/  FADD.FTZ R152, R152, R153 ;  /* 0x0000009998987221 */ /* 0x000fe40000010000 */
[C---:B------:R-:W-:Y:S01]  /*e760*/  HMMA.16816.F32 R108, R12.reuse, R30, R108 ;  /* 0x0000001e0c6c723c */ /* 0x040fe2000000186c */
[----:B------:R-:W-:Y:S02]  /*e770*/  LDSM.16.MT88.4 R28, [R189+0x4900] ;  /* 0x00490000bd1c783b */ /* 0x000fe40000004200 */
[----:B------:R-:W5:Y:S01]  /*e780*/  MUFU.EX2 R175, R175 ;  /* 0x000000af00af7308 */ /* 0x000f620000000800 */
[----:B------:R-:W-:Y:S02]  /*e790*/  FADD.FTZ R10, R10, R11 ;  /* 0x0000000b0a0a7221 */ /* 0x000fe40000010000 */
[----:B------:R-:W-:Y:S02]  /*e7a0*/  FADD.FTZ R3, R151, R152 ;  /* 0x0000009897037221 */ /* 0x000fe40000010000 */
[C---:B---3--:R-:W-:Y:S04]  /*e7b0*/  HMMA.16816.F32 R112, R12.reuse, R20, R112 ;  /* 0x000000140c70723c */ /* 0x048fe80000001870 */
[----:B------:R-:W-:Y:S01]  /*e7c0*/  FADD.FTZ R149, R149, R10 ;  /* 0x0000000a95957221 */ /* 0x000fe20000010000 */
[----:B------:R-:W-:Y:S01]  /*e7d0*/  MUFU.EX2 R162, R162 ;  /* 0x000000a200a27308 */ /* 0x000fe20000000800 */
[----:B------:R-:W-:Y:S02]  /*e7e0*/  FADD.FTZ R3, R150, R3 ;  /* 0x0000000396037221 */ /* 0x000fe40000010000 */
[C---:B------:R-:W-:Y:S01]  /*e7f0*/  HMMA.16816.F32 R116, R12.reuse, R22, R116 ;  /* 0x000000160c74723c */ /* 0x040fe20000001874 */
[----:B------:R-:W3:Y:S03]  /*e800*/  LDSM.16.MT88.4 R20, [R195+0x4900] ;  /* 0x00490000c314783b */ /* 0x000ee60000004200 */
[----:B------:R-:W-:Y:S02]  /*e810*/  FADD.FTZ R154, R154, R149 ;  /* 0x000000959a9a7221 */ /* 0x000fe40000010000 */
[----:B------:R-:W-:Y:S01]  /*e820*/  FADD.FTZ R158, R158, R3 ;  /* 0x000000039e9e7221 */ /* 0x000fe20000010000 */
[----:B------:R-:W1:Y:S01]  /*e830*/  MUFU.EX2 R169, R169 ;  /* 0x000000a900a97308 */ /* 0x000e620000000800 */
[C---:B------:R-:W-:Y:S01]  /*e840*/  HMMA.16816.F32 R120, R12.reuse, R32, R120 ;  /* 0x000000200c78723c */ /* 0x040fe20000001878 */
[----:B----4-:R-:W-:Y:S03]  /*e850*/  LDSM.16.MT88.4 R140, [R188+0x3900] ;  /* 0x00390000bc8c783b */ /* 0x010fe60000004200 */
[----:B------:R-:W-:Y:S01]  /*e860*/  MOV R3, R0 ;  /* 0x0000000000037202 */ /* 0x000fe20000000f00 */
[----:B------:R-:W-:Y:S02]  /*e870*/  FADD.FTZ R157, R157, R154 ;  /* 0x0000009a9d9d7221 */ /* 0x000fe40000010000 */
[----:B------:R-:W-:Y:S01]  /*e880*/  FADD.FTZ R161, R161, R158 ;  /* 0x0000009ea1a17221 */ /* 0x000fe20000010000 */
[C---:B------:R-:W-:Y:S01]  /*e890*/  HMMA.16816.F32 R124, R12.reuse, R34, R124 ;  /* 0x000000220c7c723c */ /* 0x040fe2000000187c */
[----:B------:R-:W-:Y:S01]  /*e8a0*/  LDSM.16.MT88.4 R32, [R190+0x1100] ;  /* 0x00110000be20783b */ /* 0x000fe20000004200 */
[----:B------:R-:W-:Y:S02]  /*e8b0*/  MUFU.EX2 R166, R166 ;  /* 0x000000a600a67308 */ /* 0x000fe40000000800 */
[----:B------:R-:W-:Y:S02]  /*e8c0*/  FADD.FTZ R156, R156, R157 ;  /* 0x0000009d9c9c7221 */ /* 0x000fe40000010000 */
[----:B------:R-:W-:Y:S02]  /*e8d0*/  FADD.FTZ R160, R160, R161 ;  /* 0x000000a1a0a07221 */ /* 0x000fe40000010000 */
[C---:B------:R-:W-:Y:S04]  /*e8e0*/  HMMA.16816.F32 R36, R12.reuse, R128, R36 ;  /* 0x000000800c24723c */ /* 0x040fe80000001824 */
[----:B------:R-:W4:Y:S01]  /*e8f0*/  MUFU.EX2 R165, R165 ;  /* 0x000000a500a57308 */ /* 0x000f220000000800 */
[----:B------:R-:W-:Y:S02]  /*e900*/  FADD.FTZ R159, R159, R156 ;  /* 0x0000009c9f9f7221 */ /* 0x000fe40000010000 */
[----:B------:R-:W-:Y:S01]  /*e910*/  FADD.FTZ R163, R163, R160 ;  /* 0x000000a0a3a37221 */ /* 0x000fe20000010000 */
[C---:B------:R-:W-:Y:S01]  /*e920*/  HMMA.16816.F32 R40, R12.reuse, R130, R40 ;  /* 0x000000820c28723c */ /* 0x040fe20000001828 */
[----:B------:R-:W-:Y:S05]  /*e930*/  LDSM.16.MT88.4 R128, [R188+0x1100] ;  /* 0x00110000bc80783b */ /* 0x000fea0000004200 */
[----:B------:R-:W1:Y:S02]  /*e940*/  MUFU.EX2 R167, R167 ;  /* 0x000000a700a77308 */ /* 0x000e640000000800 */
[C---:B------:R-:W-:Y:S08]  /*e950*/  HMMA.16816.F32 R44, R12.reuse, R132, R44 ;  /* 0x000000840c2c723c */ /* 0x040ff0000000182c */
[C---:B------:R-:W-:Y:S01]  /*e960*/  HMMA.16816.F32 R48, R12.reuse, R134, R48 ;  /* 0x000000860c30723c */ /* 0x040fe20000001830 */
[----:B------:R-:W-:Y:S01]  /*e970*/  LDSM.16.MT88.4 R132, [R190+0x3100] ;  /* 0x00310000be84783b */ /* 0x000fe20000004200 */
[----:B------:R-:W-:Y:S06]  /*e980*/  MUFU.EX2 R171, R171 ;  /* 0x000000ab00ab7308 */ /* 0x000fec0000000800 */
[C---:B------:R-:W-:Y:S04]  /*e990*/  HMMA.16816.F32 R52, R12.reuse, R136, R52 ;  /* 0x000000880c34723c */ /* 0x040fe80000001834 */
[----:B------:R-:W2:Y:S04]  /*e9a0*/  MUFU.EX2 R174, R155 ;  /* 0x0000009b00ae7308 */ /* 0x000ea80000000800 */
[C---:B------:R-:W-:Y:S01]  /*e9b0*/  HMMA.16816.F32 R56, R12.reuse, R138, R56 ;  /* 0x0000008a0c38723c */ /* 0x040fe20000001838 */
[----:B------:R-:W-:Y:S07]  /*e9c0*/  LDSM.16.MT88.4 R136, [R189+0x3100] ;  /* 0x00310000bd88783b */ /* 0x000fee0000004200 */
[C---:B-1----:R-:W-:Y:S08]  /*e9d0*/  HMMA.16816.F32 R60, R12.reuse, R16, R60 ;  /* 0x000000100c3c723c */ /* 0x042ff0000000183c */
[C---:B------:R-:W-:Y:S01]  /*e9e0*/  HMMA.16816.F32 R64, R12.reuse, R18, R64 ;  /* 0x000000120c40723c */ /* 0x040fe20000001840 */
[----:B------:R-:W1:Y:S07]  /*e9f0*/  LDSM.16.MT88.4 R16, [R188+0x4900] ;  /* 0x00490000bc10783b */ /* 0x000e6e0000004200 */
[C---:B---3--:R-:W-:Y:S08]  /*ea00*/  HMMA.16816.F32 R68, R12.reuse, R20, R68 ;  /* 0x000000140c44723c */ /* 0x048ff00000001844 */
[C---:B------:R-:W-:Y:S01]  /*ea10*/  HMMA.16816.F32 R72, R12.reuse, R22, R72 ;  /* 0x000000160c48723c */ /* 0x040fe20000001848 */
[----:B------:R-:W3:Y:S07]  /*ea20*/  LDSM.16.MT88.4 R20, [R195+0x1100] ;  /* 0x00110000c314783b */ /* 0x000eee0000004200 */
[C---:B------:R-:W-:Y:S08]  /*ea30*/  HMMA.16816.F32 R76, R12.reuse, R24, R76 ;  /* 0x000000180c4c723c */ /* 0x040ff0000000184c */
[C---:B------:R-:W-:Y:S01]  /*ea40*/  HMMA.16816.F32 R80, R12.reuse, R26, R80 ;  /* 0x0000001a0c50723c */ /* 0x040fe20000001850 */
[----:B------:R-:W3:Y:S07]  /*ea50*/  LDSM.16.MT88.4 R24, [R189+0x1100] ;  /* 0x00110000bd18783b */ /* 0x000eee0000004200 */
[C---:B------:R-:W-:Y:S08]  /*ea60*/  HMMA.16816.F32 R84, R12.reuse, R28, R84 ;  /* 0x0000001c0c54723c */ /* 0x040ff00000001854 */
[C---:B------:R-:W-:Y:S01]  /*ea70*/  HMMA.16816.F32 R88, R12.reuse, R30, R88 ;  /* 0x0000001e0c58723c */ /* 0x040fe20000001858 */
[----:B------:R-:W3:Y:S07]  /*ea80*/  LDSM.16.MT88.4 R28, [R195+0x3100] ;  /* 0x00310000c31c783b */ /* 0x000eee0000004200 */
[C---:B-1----:R-:W-:Y:S08]  /*ea90*/  HMMA.16816.F32 R92, R12.reuse, R16, R92 ;  /* 0x000000100c5c723c */ /* 0x042ff0000000185c */
[----:B------:R-:W-:Y:S01]  /*eaa0*/  HMMA.16816.F32 R96, R12, R18, R96 ;  /* 0x000000120c60723c */ /* 0x000fe20000001860 */
[----:B------:R-:W1:Y:S06]  /*eab0*/  LDSM.16.MT88.4 R16, [R188+0x3100] ;  /* 0x00310000bc10783b */ /* 0x000e6c0000004200 */
[----:B--2---:R-:W-:Y:S01]  /*eac0*/  F2FP.PACK_AB R12, R173, R168 ;  /* 0x000000a8ad0c723e */ /* 0x004fe200000000ff */
[----:B------:R-:W-:Y:S01]  /*ead0*/  FADD.FTZ R168, R168, R159 ;  /* 0x0000009fa8a87221 */ /* 0x000fe20000010000 */
[----:B-----5:R-:W-:Y:S03]  /*eae0*/  F2FP.PACK_AB R14, R175, R164 ;  /* 0x000000a4af0e723e */ /* 0x020fe600000000ff */
[----:B------:R-:W-:Y:S01]  /*eaf0*/  F2FP.PACK_AB R13, R169, R162 ;  /* 0x000000a2a90d723e */ /* 0x000fe200000000ff */
[----:B------:R-:W-:Y:S01]  /*eb00*/  FADD.FTZ R162, R162, R163 ;  /* 0x000000a3a2a27221 */ /* 0x000fe20000010000 */
[----:B----4-:R-:W-:Y:S01]  /*eb10*/  F2FP.PACK_AB R15, R165, R166 ;  /* 0x000000a6a50f723e */ /* 0x010fe200000000ff */
[----:B------:R-:W-:Y:S02]  /*eb20*/  FADD.FTZ R173, R173, R168 ;  /* 0x000000a8adad7221 */ /* 0x000fe40000010000 */
[----:B------:R-:W-:Y:S02]  /*eb30*/  FADD.FTZ R169, R169, R162 ;  /* 0x000000a2a9a97221 */ /* 0x000fe40000010000 */
[----:B------:R-:W-:Y:S02]  /*eb40*/  FADD.FTZ R164, R164, R173 ;  /* 0x000000ada4a47221 */ /* 0x000fe40000010000 */
[C---:B---3--:R-:W-:Y:S03]  /*eb50*/  HMMA.16816.F32 R4, R12.reuse, R20, R4 ;  /* 0x000000140c04723c */ /* 0x048fe60000001804 */
[----:B------:R-:W-:Y:S02]  /*eb60*/  FADD.FTZ R2, R166, R169 ;  /* 0x000000a9a6027221 */ /* 0x000fe40000010000 */
[----:B------:R-:W-:Y:S02]  /*eb70*/  FADD.FTZ R164, R175, R164 ;  /* 0x000000a4afa47221 */ /* 0x000fe40000010000 */
[----:B------:R-:W-:Y:S01]  /*eb80*/  FADD.FTZ R2, R165, R2 ;  /* 0x00000002a5027221 */ /* 0x000fe20000010000 */
[C---:B------:R-:W-:Y:S01]  /*eb90*/  HMMA.16816.F32 R100, R12.reuse, R22, R100 ;  /* 0x000000160c64723c */ /* 0x040fe20000001864 */
[----:B------:R-:W2:Y:S07]  /*eba0*/  LDSM.16.MT88.4 R20, [R195+0x5100] ;  /* 0x00510000c314783b */ /* 0x000eae0000004200 */
[C---:B------:R-:W-:Y:S08]  /*ebb0*/  HMMA.16816.F32 R104, R12.reuse, R32, R104 ;  /* 0x000000200c68723c */ /* 0x040ff00000001868 */
[C---:B------:R-:W-:Y:S01]  /*ebc0*/  HMMA.16816.F32 R108, R12.reuse, R34, R108 ;  /* 0x000000220c6c723c */ /* 0x040fe2000000186c */
[----:B------:R-:W-:Y:S07]  /*ebd0*/  LDSM.16.MT88.4 R32, [R188+0x1900] ;  /* 0x00190000bc20783b */ /* 0x000fee0000004200 */
[C---:B------:R-:W-:Y:S08]  /*ebe0*/  HMMA.16816.F32 R112, R12.reuse, R24, R112 ;  /* 0x000000180c70723c */ /* 0x040ff00000001870 */
[C---:B------:R-:W-:Y:S01]  /*ebf0*/  HMMA.16816.F32 R116, R12.reuse, R26, R116 ;  /* 0x0000001a0c74723c */ /* 0x040fe20000001874 */
[----:B------:R-:W3:Y:S07]  /*ec00*/  LDSM.16.MT88.4 R24, [R190+0x5100] ;  /* 0x00510000be18783b */ /* 0x000eee0000004200 */
[C---:B------:R-:W-:Y:S08]  /*ec10*/  HMMA.16816.F32 R120, R12.reuse, R128, R120 ;  /* 0x000000800c78723c */ /* 0x040ff00000001878 */
[C---:B------:R-:W-:Y:S08]  /*ec20*/  HMMA.16816.F32 R124, R12.reuse, R130, R124 ;  /* 0x000000820c7c723c */ /* 0x040ff0000000187c */
[C---:B------:R-:W-:Y:S08]  /*ec30*/  HMMA.16816.F32 R36, R12.reuse, R28, R36 ;  /* 0x0000001c0c24723c */ /* 0x040ff00000001824 */
[C---:B------:R-:W-:Y:S01]  /*ec40*/  HMMA.16816.F32 R40, R12.reuse, R30, R40 ;  /* 0x0000001e0c28723c */ /* 0x040fe20000001828 */
[----:B------:R-:W4:Y:S07]  /*ec50*/  LDSM.16.MT88.4 R28, [R189+0x5100] ;  /* 0x00510000bd1c783b */ /* 0x000f2e0000004200 */
        /* <DEDUP_REMOVED lines=15> */
[C---:B----4-:R-:W-:Y:S08]  /*ed50*/  HMMA.16816.F32 R84, R12.reuse, R28, R84 ;  /* 0x0000001c0c54723c */ /* 0x050ff00000001854 */
[C---:B------:R-:W-:Y:S01]  /*ed60*/  HMMA.16816.F32 R88, R12.reuse, R30, R88 ;  /* 0x0000001e0c58723c */ /* 0x040fe20000001858 */
[----:B------:R-:W4:Y:S07]  /*ed70*/  LDSM.16.MT88.4 R28, [R189+0x1900] ;  /* 0x00190000bd1c783b */ /* 0x000f2e0000004200 */
[C---:B-1----:R-:W-:Y:S08]  /*ed80*/  HMMA.16816.F32 R92, R12.reuse, R16, R92 ;  /* 0x000000100c5c723c */ /* 0x042ff0000000185c */
[----:B------:R-:W-:Y:S01]  /*ed90*/  HMMA.16816.F32 R96, R12, R18, R96 ;  /* 0x000000120c60723c */ /* 0x000fe20000001860 */
[----:B------:R-:W1:Y:S06]  /*eda0*/  LDSM.16.MT88.4 R16, [R189+0x3900] ;  /* 0x00390000bd10783b */ /* 0x000e6c0000004200 */
[----:B------:R-:W-:Y:S01]  /*edb0*/  F2FP.PACK_AB R12, R170, R167 ;  /* 0x000000a7aa0c723e */ /* 0x000fe200000000ff */
[----:B------:R-:W-:Y:S01]  /*edc0*/  FADD.FTZ R167, R167, R164 ;  /* 0x000000a4a7a77221 */ /* 0x000fe20000010000 */
[----:B------:R-:W-:Y:S03]  /*edd0*/  F2FP.PACK_AB R14, R174, R171 ;  /* 0x000000abae0e723e */ /* 0x000fe600000000ff */
[----:B------:R-:W-:Y:S01]  /*ede0*/  F2FP.PACK_AB R13, R214, R213 ;  /* 0x000000d5d60d723e */ /* 0x000fe200000000ff */
[----:B------:R-:W-:Y:S01]  /*edf0*/  FADD.FTZ R213, R213, R2 ;  /* 0x00000002d5d57221 */ /* 0x000fe20000010000 */
[----:B------:R-:W-:Y:S01]  /*ee00*/  F2FP.PACK_AB R15, R216, R215 ;  /* 0x000000d7d80f723e */ /* 0x000fe200000000ff */
[----:B------:R-:W-:Y:S01]  /*ee10*/  FADD.FTZ R170, R170, R167 ;  /* 0x000000a7aaaa7221 */ /* 0x000fe20000010000 */
[----:B------:R-:W-:Y:S01]  /*ee20*/  MOV R2, R8 ;  /* 0x0000000800027202 */ /* 0x000fe20000000f00 */
[----:B------:R-:W-:Y:S02]  /*ee30*/  FADD.FTZ R214, R214, R213 ;  /* 0x000000d5d6d67221 */ /* 0x000fe40000010000 */
[----:B------:R-:W-:Y:S02]  /*ee40*/  FADD.FTZ R171, R171, R170 ;  /* 0x000000aaabab7221 */ /* 0x000fe40000010000 */
[C---:B--2---:R-:W-:Y:S01]  /*ee50*/  HMMA.16816.F32 R128, R12.reuse, R20, R4 ;  /* 0x000000140c80723c */ /* 0x044fe20000001804 */
[----:B------:R-:W2:Y:S02]  /*ee60*/  LDSM.16.MT88.4 R4, [R190+0x5900] ;  /* 0x00590000be04783b */ /* 0x000ea40000004200 */
[----:B------:R-:W-:Y:S02]  /*ee70*/  FADD.FTZ R207, R215, R214 ;  /* 0x000000d6d7cf7221 */ /* 0x000fe40000010000 */
[----:B------:R-:W-:Y:S02]  /*ee80*/  FADD.FTZ R206, R174, R171 ;  /* 0x000000abaece7221 */ /* 0x000fe40000010000 */
[----:B------:R-:W-:Y:S01]  /*ee90*/  FADD.FTZ R207, R216, R207 ;  /* 0x000000cfd8cf7221 */ /* 0x000fe20000010000 */
[C---:B------:R-:W-:Y:S01]  /*eea0*/  HMMA.16816.F32 R100, R12.reuse, R22, R100 ;  /* 0x000000160c64723c */ /* 0x040fe20000001864 */
[----:B------:R-:W5:Y:S07]  /*eeb0*/  LDSM.16.MT88.4 R20, [R189+0x5900] ;  /* 0x00590000bd14783b */ /* 0x000f6e0000004200 */
[C---:B---3--:R-:W-:Y:S08]  /*eec0*/  HMMA.16816.F32 R104, R12.reuse, R24, R104 ;  /* 0x000000180c68723c */ /* 0x048ff00000001868 */
[C---:B------:R-:W-:Y:S08]  /*eed0*/  HMMA.16816.F32 R108, R12.reuse, R26, R108 ;  /* 0x0000001a0c6c723c */ /* 0x040ff0000000186c */
[C---:B----4-:R-:W-:Y:S08]  /*eee0*/  HMMA.16816.F32 R112, R12.reuse, R28, R112 ;  /* 0x0000001c0c70723c */ /* 0x050ff00000001870 */
        /* <DEDUP_REMOVED lines=14> */
[C---:B--2---:R-:W-:Y:S08]  /*efd0*/  HMMA.16816.F32 R76, R12.reuse, R4, R76 ;  /* 0x000000040c4c723c */ /* 0x044ff0000000184c */
[C---:B------:R-:W-:Y:S08]  /*efe0*/  HMMA.16816.F32 R80, R12.reuse, R6, R80 ;  /* 0x000000060c50723c */ /* 0x040ff00000001850 */
[C---:B-----5:R-:W-:Y:S08]  /*eff0*/  HMMA.16816.F32 R84, R12.reuse, R20, R84 ;  /* 0x000000140c54723c */ /* 0x060ff00000001854 */
[C---:B------:R-:W-:Y:S08]  /*f000*/  HMMA.16816.F32 R88, R12.reuse, R22, R88 ;  /* 0x000000160c58723c */ /* 0x040ff00000001858 */
[C---:B-1----:R-:W-:Y:S08]  /*f010*/  HMMA.16816.F32 R92, R12.reuse, R16, R92 ;  /* 0x000000100c5c723c */ /* 0x042ff0000000185c */
[----:B------:R-:W-:Y:S01]  /*f020*/  HMMA.16816.F32 R96, R12, R18, R96 ;  /* 0x000000120c60723c */ /* 0x000fe20000001860 */
[----:B------:R-:W-:-:S07]  /*f030*/  @P0 BRA `(.L_x_436) ;  /* 0xffffc9e000000947 */ /* 0x000fce000383ffff */
.L_x_426:
[----:B------:R-:W1:Y:S01]  /*f040*/  SHFL.BFLY PT, R3, R206, 0x2, 0x1f ;  /* 0x0c401f00ce037f89 */ /* 0x000e6200000e0000 */
[----:B------:R-:W-:-:S02]  /*f050*/  MOV R2, RZ ;  /* 0x000000ff00027202 */ /* 0x000fc40000000f00 */
[----:B------:R-:W-:Y:S01]  /*f060*/  MOV R4, RZ ;  /* 0x000000ff00047202 */ /* 0x000fe20000000f00 */
[----:B------:R-:W2:Y:S01]  /*f070*/  SHFL.BFLY PT, R10, R207, 0x2, 0x1f ;  /* 0x0c401f00cf0a7f89 */ /* 0x000ea200000e0000 */
[----:B------:R-:W-:Y:S02]  /*f080*/  MOV R7, 0xff800000 ;  /* 0xff80000000077802 */ /* 0x000fe40000000f00 */
[----:B------:R-:W-:Y:S01]  /*f090*/  PLOP3.LUT P2, PT, PT, PT, PT, 0x8, 0x0 ;  /* 0x000000000000781c */ /* 0x000fe20003f4e170 */
[----:B-1----:R-:W-:Y:S02]  /*f0a0*/  FADD.FTZ R3, R3, R206 ;  /* 0x000000ce03037221 */ /* 0x002fe40000010000 */
[----:B--2---:R-:W-:-:S03]  /*f0b0*/  FADD.FTZ R10, R10, R207 ;  /* 0x000000cf0a0a7221 */ /* 0x004fc60000010000 */
[----:B------:R-:W1:Y:S04]  /*f0c0*/  SHFL.BFLY PT, R6, R3, 0x1, 0x1f ;  /* 0x0c201f0003067f89 */ /* 0x000e6800000e0000 */
[----:B------:R-:W2:Y:S01]  /*f0d0*/  SHFL.BFLY PT, R5, R10, 0x1, 0x1f ;  /* 0x0c201f000a057f89 */ /* 0x000ea200000e0000 */
[----:B-1----:R-:W-:Y:S02]  /*f0e0*/  FADD.FTZ R6, R3, R6 ;  /* 0x0000000603067221 */ /* 0x002fe40000010000 */
        /* <DEDUP_REMOVED lines=11> */
[----:B------:R-:W-:Y:S01]  /*f1a0*/  FMUL.FTZ R101, R2, R101 ;  /* 0x0000006502657220 */ /* 0x000fe20000410000 */
        /* <DEDUP_REMOVED lines=100> */
.L_x_388:
[----:B------:R-:W-:Y:S05]  /*f7f0*/  @P2 BRA `(.L_x_437) ;  /* 0x0000197000002947 */ /* 0x000fea0003800000 */
[----:B------:R-:W1:Y:S01]  /*f800*/  S2R R9, SR_CTAID.Y ;  /* 0x0000000000097919 */ /* 0x000e620000002600 */
[----:B------:R-:W-:Y:S01]  /*f810*/  IMAD R8, RZ, RZ, -UR13 ;  /* 0x8000000dff087e24 */ /* 0x000fe2000f8e02ff */
[----:B------:R-:W-:Y:S01]  /*f820*/  USHF.R.S32.HI UR6, URZ, 0x1f, UR13 ;  /* 0x0000001f3f067899 */ /* 0x000fe2000801140d */
[----:B------:R-:W-:Y:S01]  /*f830*/  BSSY B0, `(.L_x_438) ;  /* 0x0000101000007945 */ /* 0x000fe20003800000 */
[----:B------:R-:W3:Y:S01]  /*f840*/  S2R R4, SR_TID.X ;  /* 0x0000000000047919 */ /* 0x000ee20000002100 */
[----:B------:R-:W-:-:S02]  /*f850*/  ULDC.64 UR4, c[0x0][0x4d0] ;  /* 0x0001340000047ab9 */ /* 0x000fc40000000a00 */
[----:B------:R-:W-:Y:S01]  /*f860*/  UIMAD UR7, UR6, UR4, URZ ;  /* 0x00000004060772a4 */ /* 0x000fe2000f8e023f */
[----:B------:R-:W4:Y:S01]  /*f870*/  S2R R11, SR_CTAID.Z ;  /* 0x00000000000b7919 */ /* 0x000f220000002700 */
[----:B------:R-:W-:Y:S02]  /*f880*/  UIMAD.WIDE.U32 UR8, UR13, UR4, URZ ;  /* 0x000000040d0872a5 */ /* 0x000fe4000f8e003f */
[----:B------:R-:W-:Y:S01]  /*f890*/  UIMAD UR7, UR13, UR5, UR7 ;  /* 0x000000050d0772a4 */ /* 0x000fe2000f8e0207 */
[----:B------:R-:W5:Y:S02]  /*f8a0*/  S2R R12, SR_CTAID.X ;  /* 0x00000000000c7919 */ /* 0x000f640000002500 */
[----:B------:R-:W-:Y:S01]  /*f8b0*/  ULDC.64 UR4, c[0x0][0x438] ;  /* 0x00010e0000047ab9 */ /* 0x000fe20000000a00 */
[----:B------:R-:W-:Y:S01]  /*f8c0*/  MOV R19, UR9 ;  /* 0x0000000900137c02 */ /* 0x000fe20008000f00 */
[----:B------:R-:W-:Y:S01]  /*f8d0*/  UIMAD.WIDE.U32 UR10, UR13, UR4, URZ ;  /* 0x000000040d0a72a5 */ /* 0x000fe2000f8e003f */
[----:B------:R-:W-:Y:S01]  /*f8e0*/  IMAD.U32 R18, RZ, RZ, UR8 ;  /* 0x00000008ff127e24 */ /* 0x000fe2000f8e00ff */
[----:B------:R-:W-:-:S02]  /*f8f0*/  UIMAD UR4, UR6, UR4, URZ ;  /* 0x00000004060472a4 */ /* 0x000fc4000f8e023f */
[----:B------:R-:W-:Y:S02]  /*f900*/  UIADD3 UR7, UR9, UR7, URZ ;  /* 0x0000000709077290 */ /* 0x000fe4000fffe03f */
[----:B------:R-:W-:Y:S01]  /*f910*/  UIMAD UR4, UR13, UR5, UR4 ;  /* 0x000000050d0472a4 */ /* 0x000fe2000f8e0204 */
[----:B------:R-:W-:Y:S01]  /*f920*/  MOV R16, UR10 ;  /* 0x0000000a00107c02 */ /* 0x000fe20008000f00 */
[----:B-1----:R-:W-:Y:S02]  /*f930*/  IMAD R8, R8, c[0x0][0x550], R9 ;  /* 0x0001540008087a24 */ /* 0x002fe400078e0209 */
[----:B------:R-:W-:Y:S01]  /*f940*/  UIADD3 UR4, UR11, UR4, URZ ;  /* 0x000000040b047290 */ /* 0x000fe2000fffe03f */
[----:B------:R-:W-:Y:S01]  /*f950*/  IMAD.U32 R17, RZ, RZ, UR11 ;  /* 0x0000000bff117e24 */ /* 0x000fe2000f8e00ff */
[----:B---3--:R-:W-:Y:S01]  /*f960*/  SHF.R.S32.HI R9, RZ, 0x1f, R4 ;  /* 0x0000001fff097819 */ /* 0x008fe20000011404 */
[----:B------:R-:W-:-:S03]  /*f970*/  IMAD.U32 R19, RZ, RZ, UR7 ;  /* 0x00000007ff137e24 */ /* 0x000fc6000f8e00ff */
[CC--:B------:R-:W-:Y:S01]  /*f980*/  LEA.HI R0, R9.reuse, R4.reuse, RZ, 0x5 ;  /* 0x0000000409007211 */ /* 0x0c0fe200078f28ff */
[----:B------:R-:W-:Y:S01]  /*f990*/  IMAD.U32 R17, RZ, RZ, UR4 ;  /* 0x00000004ff117e24 */ /* 0x000fe2000f8e00ff */
[-C--:B------:R-:W-:Y:S01]  /*f9a0*/  LEA.HI R9, R9, R4.reuse, RZ, 0x2 ;  /* 0x0000000409097211 */ /* 0x080fe200078f10ff */
[C---:B----4-:R-:W-:Y:S01]  /*f9b0*/  IMAD.WIDE.U32 R18, R11.reuse, c[0x0][0x4d8], R18 ;  /* 0x000136000b127a25 */ /* 0x050fe200078e0012 */
[----:B------:R-:W-:Y:S02]  /*f9c0*/  LOP3.LUT R13, R0, 0xffffffe0, RZ, 0xc0, !PT ;  /* 0xffffffe0000d7812 */ /* 0x000fe400078ec0ff */
[----:B------:R-:W-:Y:S01]  /*f9d0*/  SHF.R.S32.HI R15, RZ, 0x5, R0 ;  /* 0x00000005ff0f7819 */ /* 0x000fe20000011400 */
[----:B------:R-:W-:Y:S01]  /*f9e0*/  IMAD.WIDE.U32 R16, R11, c[0x0][0x440], R16 ;  /* 0x000110000b107a25 */ /* 0x000fe200078e0010 */
[----:B------:R-:W-:Y:S02]  /*f9f0*/  SHF.R.S32.HI R0, RZ, 0x1f, R0 ;  /* 0x0000001fff007819 */ /* 0x000fe40000011400 */
[----:B------:R-:W-:Y:S01]  /*fa00*/  LOP3.LUT R9, R9, 0xfffffffc, RZ, 0xc0, !PT ;  /* 0xfffffffc09097812 */ /* 0x000fe200078ec0ff */
[----:B------:R-:W-:Y:S01]  /*fa10*/  IMAD.IADD R6, R4, 0x1, -R13 ;  /* 0x0000000104067824 */ /* 0x000fe200078e0a0d */
[----:B------:R-:W-:Y:S01]  /*fa20*/  LEA.HI R0, R0, R15, RZ, 0x3 ;  /* 0x0000000f00007211 */ /* 0x000fe200078f18ff */
[----:B------:R-:W-:Y:S01]  /*fa30*/  IMAD.MOV.U32 R20, RZ, RZ, R18 ;  /* 0x000000ffff147224 */ /* 0x000fe200078e0012 */
[----:B------:R-:W-:-:S02]  /*fa40*/  IADD3 R9, -R9, R4, RZ ;  /* 0x0000000409097210 */ /* 0x000fc40007ffe1ff */
[----:B------:R-:W-:Y:S02]  /*fa50*/  LOP3.LUT R0, R0, 0xffffff8, RZ, 0xc0, !PT ;  /* 0x0ffffff800007812 */ /* 0x000fe400078ec0ff */
[----:B------:R-:W-:Y:S02]  /*fa60*/  SHF.R.S32.HI R13, RZ, 0x1f, R6 ;  /* 0x0000001fff0d7819 */ /* 0x000fe40000011406 */
[----:B------:R-:W-:Y:S01]  /*fa70*/  SHF.R.S32.HI R10, RZ, 0x1f, R11 ;  /* 0x0000001fff0a7819 */ /* 0x000fe2000001140b */
[----:B------:R-:W-:Y:S01]  /*fa80*/  IMAD.IADD R15, R15, 0x1, -R0 ;  /* 0x000000010f0f7824 */ /* 0x000fe200078e0a00 */
[----:B------:R-:W-:Y:S02]  /*fa90*/  LEA.HI R0, R9, R9, RZ, 0x1 ;  /* 0x0000000909007211 */ /* 0x000fe400078f08ff */
[----:B------:R-:W-:Y:S01]  /*faa0*/  LEA.HI R4, R13, R6, RZ, 0x2 ;  /* 0x000000060d047211 */ /* 0x000fe200078f10ff */
[----:B------:R-:W-:Y:S01]  /*fab0*/  IMAD.MOV.U32 R13, RZ, RZ, c[0x0][0x4e8] ;  /* 0x00013a00ff0d7624 */ /* 0x000fe200078e00ff */
[----:B------:R-:W-:-:S02]  /*fac0*/  LOP3.LUT R0, R0, 0x1ffffffe, RZ, 0xc0, !PT ;  /* 0x1ffffffe00007812 */ /* 0x000fc400078ec0ff */
[----:B------:R-:W-:Y:S02]  /*fad0*/  SHF.R.S32.HI R14, RZ, 0x2, R4 ;  /* 0x00000002ff0e7819 */ /* 0x000fe40000011404 */
[----:B------:R-:W-:Y:S01]  /*fae0*/  IADD3 R0, R9, -R0, RZ ;  /* 0x8000000009007210 */ /* 0x000fe20007ffe0ff */
[----:B------:R-:W-:Y:S01]  /*faf0*/  BAR.SYNC.DEFER_BLOCKING 0x1, 0x100 ;  /* 0x0044000000007b1d */ /* 0x000fe20000010000 */
[----:B------:R-:W-:Y:S01]  /*fb00*/  ISETP.NE.AND P1, PT, R13, 0x1, PT ;  /* 0x000000010d00780c */ /* 0x000fe20003f25270 */
[----:B------:R-:W-:Y:S01]  /*fb10*/  IMAD R15, R15, 0x10, R14 ;  /* 0x000000100f0f7824 */ /* 0x000fe200078e020e */
[----:B------:R-:W-:Y:S01]  /*fb20*/  MOV R22, R16 ;  /* 0x0000001000167202 */ /* 0x000fe20000000f00 */
[----:B------:R-:W-:Y:S02]  /*fb30*/  IMAD R14, R10, c[0x0][0x4d8], RZ ;  /* 0x000136000a0e7a24 */ /* 0x000fe400078e02ff */
[----:B------:R-:W-:Y:S01]  /*fb40*/  IMAD R9, R0, 0x8, R15 ;  /* 0x0000000800097824 */ /* 0x000fe200078e020f */
[----:B------:R-:W-:Y:S01]  /*fb50*/  SHF.R.S32.HI R0, RZ, 0x1f, R8 ;  /* 0x0000001fff007819 */ /* 0x000fe20000011408 */
[----:B------:R-:W-:-:S02]  /*fb60*/  IMAD R10, R10, c[0x0][0x440], RZ ;  /* 0x000110000a0a7a24 */ /* 0x000fc400078e02ff */
[C---:B------:R-:W-:Y:S01]  /*fb70*/  IMAD R14, R11.reuse, c[0x0][0x4dc], R14 ;  /* 0x000137000b0e7a24 */ /* 0x040fe200078e020e */
[C---:B-----5:R-:W-:Y:S01]  /*fb80*/  LEA R9, R12.reuse, R9, 0x7 ;  /* 0x000000090c097211 */ /* 0x060fe200078e38ff */
[----:B------:R-:W-:Y:S01]  /*fb90*/  IMAD R10, R11, c[0x0][0x444], R10 ;  /* 0x000111000b0a7a24 */ /* 0x000fe200078e020a */
[----:B------:R-:W-:Y:S01]  /*fba0*/  LEA R12, R12, R15, 0x7 ;  /* 0x0000000f0c0c7211 */ /* 0x000fe200078e38ff */
[----:B------:R-:W-:Y:S01]  /*fbb0*/  IMAD.IADD R21, R19, 0x1, R14 ;  /* 0x0000000113157824 */ /* 0x000fe200078e020e */
[----:B------:R-:W-:Y:S01]  /*fbc0*/  MOV R11, R9 ;  /* 0x00000009000b7202 */ /* 0x000fe20000000f00 */
[----:B------:R-:W-:Y:S02]  /*fbd0*/  IMAD.IADD R23, R17, 0x1, R10 ;  /* 0x0000000111177824 */ /* 0x000fe400078e020a */
[----:B------:R-:W-:-:S04]  /*fbe0*/  @P1 IMAD.HI.U32 R10, R9, c[0x0][0x4ec], RZ ;  /* 0x00013b00090a1a27 */ /* 0x000fc800078e00ff */
        /* <DEDUP_REMOVED lines=11> */
[----:B------:R-:W-:-:S03]  /*fca0*/  IADD3 R16, P0, R11, R20, RZ ;  /* 0x000000140b107210 */ /* 0x000fc60007f1e0ff */
[----:B------:R-:W-:Y:S01]  /*fcb0*/  IMAD R0, R0, c[0x0][0x4e8], R9 ;  /* 0x00013a0000007a24 */ /* 0x000fe200078e0209 */
[----:B------:R-:W-:Y:S01]  /*fcc0*/  @P1 SHF.R.U32.HI R10, RZ, c[0x0][0x4f0], R8 ;  /* 0x00013c00ff0a1a19 */ /* 0x000fe20000011608 */
[----:B------:R-:W-:Y:S01]  /*fcd0*/  IMAD.IADD R23, R23, 0x1, R19 ;  /* 0x0000000117177824 */ /* 0x000fe200078e0213 */
[----:B------:R-:W-:Y:S01]  /*fce0*/  IADD3.X R17, R14, R21, R17, P0, !PT ;  /* 0x000000150e117210 */ /* 0x000fe200007fe411 */
[----:B------:R-:W-:Y:S01]  /*fcf0*/  IMAD R13, R13, c[0x0][0x388], RZ ;  /* 0x0000e2000d0d7a24 */ /* 0x000fe200078e02ff */
[----:B------:R-:W-:Y:S01]  /*fd00*/  SHF.R.S32.HI R8, RZ, 0x1f, R0 ;  /* 0x0000001fff087819 */ /* 0x000fe20000011400 */
[C---:B------:R-:W-:Y:S01]  /*fd10*/  IMAD.WIDE.U32 R22, R10.reuse, c[0x0][0x430], R22 ;  /* 0x00010c000a167a25 */ /* 0x040fe200078e0016 */
[----:B------:R-:W-:Y:S02]  /*fd20*/  IADD3 R14, -R10, RZ, RZ ;  /* 0x000000ff0a0e7210 */ /* 0x000fe40007ffe1ff */
        /* <DEDUP_REMOVED lines=10> */
[----:B------:R-:W-:Y:S01]  /*fdd0*/  SHFL.IDX PT, R18, R0, 0x1, 0x1c1f ;  /* 0x003c1f0000127f89 */ /* 0x000fe200000e0000 */
[----:B------:R-:W-:Y:S02]  /*fde0*/  SHF.R.S32.HI R8, RZ, 0x1f, R14 ;  /* 0x0000001fff087819 */ /* 0x000fe4000001140e */
[----:B------:R-:W-:Y:S01]  /*fdf0*/  LEA.HI.X R11, R16, c[0x0][0x4ac], R11, 0x2, P0 ;  /* 0x00012b00100b7a11 */ /* 0x000fe200000f140b */
[----:B------:R-:W-:Y:S01]  /*fe00*/  IMAD R9, R10, c[0x0][0x434], R9 ;  /* 0x00010d000a097a24 */ /* 0x000fe200078e0209 */
[----:B------:R-:W-:Y:S03]  /*fe10*/  SHFL.IDX PT, R16, R0, RZ, 0x1c1f ;  /* 0x001c1fff00107589 */ /* 0x000fe600000e0000 */
[----:B------:R-:W-:Y:S01]  /*fe20*/  IMAD.IADD R23, R23, 0x1, R9 ;  /* 0x0000000117177824 */ /* 0x000fe200078e0209 */
[----:B------:R-:W1:Y:S01]  /*fe30*/  SHFL.IDX PT, R17, R11, RZ, 0x1c1f ;  /* 0x001c1fff0b117589 */ /* 0x000e6200000e0000 */
[----:B------:R-:W-:Y:S01]  /*fe40*/  IMAD R9, R8, c[0x0][0x428], RZ ;  /* 0x00010a0008097a24 */ /* 0x000fe200078e02ff */
[----:B------:R-:W-:-:S02]  /*fe50*/  IADD3 R8, R12, 0x8, RZ ;  /* 0x000000080c087810 */ /* 0x000fc40007ffe0ff */
[----:B------:R3:W4:Y:S01]  /*fe60*/  SHFL.IDX PT, R19, R11, 0x1, 0x1c1f ;  /* 0x003c1f000b137f89 */ /* 0x00072200000e0000 */
[----:B------:R-:W-:Y:S01]  /*fe70*/  IMAD R9, R14, c[0x0][0x42c], R9 ;  /* 0x00010b000e097a24 */ /* 0x000fe200078e0209 */
[----:B------:R-:W-:Y:S01]  /*fe80*/  ISETP.GE.OR P1, PT, R8, R13, P1 ;  /* 0x0000000d0800720c */ /* 0x000fe20000f26670 */
[----:B------:R-:W-:-:S05]  /*fe90*/  IMAD.WIDE.U32 R14, R14, c[0x0][0x428], R22 ;  /* 0x00010a000e0e7a25 */ /* 0x000fca00078e0016 */
[----:B------:R-:W-:Y:S02]  /*fea0*/  IADD3 R10, R15, R9, RZ ;  /* 0x000000090f0a7210 */ /* 0x000fe40007ffe0ff */
[----:B------:R-:W-:-:S04]  /*feb0*/  LEA R9, P0, R14, c[0x0][0x400], 0x2 ;  /* 0x000100000e097a11 */ /* 0x000fc800078010ff */
[----:B------:R-:W-:Y:S02]  /*fec0*/  LEA.HI.X R10, R14, c[0x0][0x404], R10, 0x2, P0 ;  /* 0x000101000e0a7a11 */ /* 0x000fe400000f140a */
[----:B------:R2:W2:Y:S01]  /*fed0*/  SHFL.IDX PT, R14, R9, RZ, 0x1c1f ;  /* 0x001c1fff090e7589 */ /* 0x0004a200000e0000 */
[----:B------:R-:W-:-:S03]  /*fee0*/  ISETP.GE.AND P0, PT, R8, R13, PT ;  /* 0x0000000d0800720c */ /* 0x000fc60003f06270 */
[----:B-1----:R1:W-:Y:S01]  /*fef0*/  @!P2 ST.E [R16.64], R5 ;  /* 0x000000051000a985 */ /* 0x0023e2000c101912 */
[----:B---3--:R-:W-:-:S03]  /*ff00*/  LOP3.LUT R11, R4, 0x7ffffffc, RZ, 0xc0, !PT ;  /* 0x7ffffffc040b7812 */ /* 0x008fc600078ec0ff */
[----:B----4-:R1:W-:Y:S01]  /*ff10*/  @!P1 ST.E [R18.64], R7 ;  /* 0x0000000712009985 */ /* 0x0103e2000c101912 */
[----:B------:R-:W-:Y:S01]  /*ff20*/  ISETP.GE.AND P1, PT, R12, R13, PT ;  /* 0x0000000d0c00720c */ /* 0x000fe20003f26270 */
[----:B------:R-:W-:Y:S02]  /*ff30*/  IMAD.IADD R11, R6, 0x1, -R11 ;  /* 0x00000001060b7824 */ /* 0x000fe400078e0a0b */
[----:B------:R1:W3:Y:S03]  /*ff40*/  SHFL.IDX PT, R15, R10, RZ, 0x1c1f ;  /* 0x001c1fff0a0f7589 */ /* 0x0002e600000e0000 */
[----:B------:R-:W-:-:S07]  /*ff50*/  SHF.L.U32 R11, R11, 0x1, RZ ;  /* 0x000000010b0b7819 */ /* 0x000fce00000006ff */
[----:B------:R-:W-:Y:S05]  /*ff60*/  @P1 BRA `(.L_x_439) ;  /* 0x000008d000001947 */ /* 0x000fea0003800000 */
[C---:B------:R-:W-:Y:S02]  /*ff70*/  ISETP.GE.AND P1, PT, R11.reuse, c[0x0][0x3c8], PT ;  /* 0x0000f2000b007a0c */ /* 0x040fe40003f26270 */
[C---:B-1----:R-:W-:Y:S02]  /*ff80*/  IADD3 R7, R11.reuse, 0x8, RZ ;  /* 0x000000080b077810 */ /* 0x042fe40007ffe0ff */
[C---:B------:R-:W-:Y:S02]  /*ff90*/  IADD3 R6, R11.reuse, 0x10, RZ ;  /* 0x000000100b067810 */ /* 0x040fe40007ffe0ff */
[----:B------:R-:W-:Y:S02]  /*ffa0*/  IADD3 R5, R11, 0x18, RZ ;  /* 0x000000180b057810 */ /* 0x000fe40007ffe0ff */
[----:B------:R-:W-:Y:S02]  /*ffb0*/  ISETP.GE.AND P5, PT, R7, c[0x0][0x3c8], PT ;  /* 0x0000f20007007a0c */ /* 0x000fe40003fa6270 */
[----:B------:R-:W-:-:S02]  /*ffc0*/  ISETP.GE.AND P4, PT, R6, c[0x0][0x3c8], PT ;  /* 0x0000f20006007a0c */ /* 0x000fc40003f86270 */
[C---:B------:R-:W-:Y:S01]  /*ffd0*/  IADD3 R4, R11.reuse, 0x20, RZ ;  /* 0x000000200b047810 */ /* 0x040fe20007ffe0ff */
[----:B--23--:R-:W-:Y:S01]  /*ffe0*/  @!P1 IMAD.WIDE R12, R11, 0x4, R14 ;  /* 0x000000040b0c9825 */ /* 0x00cfe200078e020e */
[----:B------:R-:W-:Y:S02]  /*fff0*/  ISETP.GE.AND P3, PT, R5, c[0x0][0x3c8], PT ;  /* 0x0000f20005007a0c */ /* 0x000fe40003f66270 */
[----:B------:R-:W-:Y:S02]  /*10000*/  ISETP.GE.AND P2, PT, R4, c[0x0][0x3c8], PT ;  /* 0x0000f20004007a0c */ /* 0x000fe40003f46270 */
[C---:B------:R-:W-:Y:S01]  /*10010*/  IADD3 R0, R11.reuse, 0x28, RZ ;  /* 0x000000280b007810 */ /* 0x040fe20007ffe0ff */
[----:B------:R1:W-:Y:S01]  /*10020*/  @!P1 ST.E.64 [R12.64], R128 ;  /* 0x000000800c009985 */ /* 0x0003e2000c101b12 */
[----:B------:R-:W-:Y:S02]  /*10030*/  IADD3 R8, R11, 0x30, RZ ;  /* 0x000000300b087810 */ /* 0x000fe40007ffe0ff */
[----:B------:R-:W-:-:S02]  /*10040*/  ISETP.GE.AND P6, PT, R0, c[0x0][0x3c8], PT ;  /* 0x0000f20000007a0c */ /* 0x000fc40003fc6270 */
[----:B------:R-:W-:Y:S02]  /*10050*/  @!P5 LEA.HI R7, R7, R7, RZ, 0x1 ;  /* 0x000000070707d211 */ /* 0x000fe400078f08ff */
[----:B------:R-:W-:Y:S02]  /*10060*/  ISETP.GE.AND P1, PT, R8, c[0x0][0x3c8], PT ;  /* 0x0000f20008007a0c */ /* 0x000fe40003f26270 */
[----:B------:R-:W-:Y:S02]  /*10070*/  @!P4 LEA.HI R6, R6, R6, RZ, 0x1 ;  /* 0x000000060606c211 */ /* 0x000fe400078f08ff */
[----:B------:R-:W-:Y:S02]  /*10080*/  @!P3 LEA.HI R5, R5, R5, RZ, 0x1 ;  /* 0x000000050505b211 */ /* 0x000fe400078f08ff */
[----:B------:R-:W-:Y:S02]  /*10090*/  @!P5 LOP3.LUT R7, R7, 0xfffffffe, RZ, 0xc0, !PT ;  /* 0xfffffffe0707d812 */ /* 0x000fe400078ec0ff */
[----:B------:R-:W-:-:S02]  /*100a0*/  @!P4 LOP3.LUT R17, R6, 0xfffffffe, RZ, 0xc0, !PT ;  /* 0xfffffffe0611c812 */ /* 0x000fc400078ec0ff */
[----:B------:R-:W-:Y:S01]  /*100b0*/  @!P2 LEA.HI R4, R4, R4, RZ, 0x1 ;  /* 0x000000040404a211 */ /* 0x000fe200078f08ff */
[--C-:B------:R-:W-:Y:S01]  /*100c0*/  @!P5 IMAD.WIDE R6, R7, 0x4, R14.reuse ;  /* 0x000000040706d825 */ /* 0x100fe200078e020e */
[----:B------:R-:W-:Y:S02]  /*100d0*/  @!P3 LOP3.LUT R5, R5, 0xfffffffe, RZ, 0xc0, !PT ;  /* 0xfffffffe0505b812 */ /* 0x000fe400078ec0ff */
[----:B------:R-:W-:Y:S02]  /*100e0*/  @!P2 LOP3.LUT R19, R4, 0xfffffffe, RZ, 0xc0, !PT ;  /* 0xfffffffe0413a812 */ /* 0x000fe400078ec0ff */
[----:B------:R-:W-:Y:S01]  /*100f0*/  @!P6 LEA.HI R0, R0, R0, RZ, 0x1 ;  /* 0x000000000000e211 */ /* 0x000fe200078f08ff */
[--C-:B------:R-:W-:Y:S01]  /*10100*/  @!P3 IMAD.WIDE R4, R5, 0x4, R14.reuse ;  /* 0x000000040504b825 */ /* 0x100fe200078e020e */
[----:B------:R-:W-:Y:S01]  /*10110*/  @!P1 LEA.HI R8, R8, R8, RZ, 0x1 ;  /* 0x0000000808089211 */ /* 0x000fe200078f08ff */
[----:B------:R2:W-:Y:S01]  /*10120*/  @!P5 ST.E.64 [R6.64], R100 ;  /* 0x000000640600d985 */ /* 0x0005e2000c101b12 */
[----:B------:R-:W-:Y:S01]  /*10130*/  IADD3 R21, R11, 0x38, RZ ;  /* 0x000000380b157810 */ /* 0x000fe20007ffe0ff */
[----:B-1----:R-:W-:Y:S01]  /*10140*/  @!P4 IMAD.WIDE R12, R17, 0x4, R14 ;  /* 0x00000004110cc825 */ /* 0x002fe200078e020e */
[----:B------:R-:W-:-:S02]  /*10150*/  IADD3 R20, R11, 0x40, RZ ;  /* 0x000000400b147810 */ /* 0x000fc40007ffe0ff */
[----:B------:R-:W-:Y:S01]  /*10160*/  ISETP.GE.AND P5, PT, R21, c[0x0][0x3c8], PT ;  /* 0x0000f20015007a0c */ /* 0x000fe20003fa6270 */
[----:B------:R-:W-:Y:S01]  /*10170*/  @!P2 IMAD.WIDE R16, R19, 0x4, R14 ;  /* 0x000000041310a825 */ /* 0x000fe200078e020e */
[----:B------:R1:W-:Y:S01]  /*10180*/  @!P4 ST.E.64 [R12.64], R104 ;  /* 0x000000680c00c985 */ /* 0x0003e2000c101b12 */
[C---:B------:R-:W-:Y:S02]  /*10190*/  IADD3 R19, R11.reuse, 0x48, RZ ;  /* 0x000000480b137810 */ /* 0x040fe40007ffe0ff */
[----:B------:R-:W-:Y:S01]  /*101a0*/  IADD3 R18, R11, 0x50, RZ ;  /* 0x000000500b127810 */ /* 0x000fe20007ffe0ff */
[----:B------:R3:W-:Y:S01]  /*101b0*/  @!P3 ST.E.64 [R4.64], R108 ;  /* 0x0000006c0400b985 */ /* 0x0007e2000c101b12 */
[----:B------:R-:W-:Y:S02]  /*101c0*/  ISETP.GE.AND P4, PT, R20, c[0x0][0x3c8], PT ;  /* 0x0000f20014007a0c */ /* 0x000fe40003f86270 */
[----:B------:R-:W-:Y:S01]  /*101d0*/  ISETP.GE.AND P3, PT, R19, c[0x0][0x3c8], PT ;  /* 0x0000f20013007a0c */ /* 0x000fe20003f66270 */
[----:B------:R4:W-:Y:S01]  /*101e0*/  @!P2 ST.E.64 [R16.64], R112 ;  /* 0x000000701000a985 */ /* 0x0009e2000c101b12 */
[----:B------:R-:W-:-:S02]  /*101f0*/  ISETP.GE.AND P2, PT, R18, c[0x0][0x3c8], PT ;  /* 0x0000f20012007a0c */ /* 0x000fc40003f46270 */
[----:B------:R-:W-:-:S04]  /*10200*/  @!P5 LEA.HI R21, R21, R21, RZ, 0x1 ;  /* 0x000000151515d211 */ /* 0x000fc800078f08ff */
[----:B------:R-:W-:-:S03]  /*10210*/  @!P5 LOP3.LUT R21, R21, 0xfffffffe, RZ, 0xc0, !PT ;  /* 0xfffffffe1515d812 */ /* 0x000fc600078ec0ff */
[----:B------:R-:W-:Y:S02]  /*10220*/  @!P4 LEA.HI R20, R20, R20, RZ, 0x1 ;  /* 0x000000141414c211 */ /* 0x000fe400078f08ff */
[----:B------:R-:W-:Y:S02]  /*10230*/  @!P3 LEA.HI R19, R19, R19, RZ, 0x1 ;  /* 0x000000131313b211 */ /* 0x000fe400078f08ff */
[----:B--2---:R-:W-:Y:S02]  /*10240*/  @!P6 LOP3.LUT R7, R0, 0xfffffffe, RZ, 0xc0, !PT ;  /* 0xfffffffe0007e812 */ /* 0x004fe400078ec0ff */
[----:B------:R-:W-:Y:S02]  /*10250*/  IADD3 R0, R11, 0x58, RZ ;  /* 0x000000580b007810 */ /* 0x000fe40007ffe0ff */
[----:B------:R-:W-:Y:S01]  /*10260*/  @!P2 LEA.HI R18, R18, R18, RZ, 0x1 ;  /* 0x000000121212a211 */ /* 0x000fe200078f08ff */
[----:B------:R-:W-:Y:S01]  /*10270*/  @!P6 IMAD.WIDE R6, R7, 0x4, R14 ;  /* 0x000000040706e825 */ /* 0x000fe200078e020e */
[----:B------:R-:W-:-:S02]  /*10280*/  @!P3 LOP3.LUT R19, R19, 0xfffffffe, RZ, 0xc0, !PT ;  /* 0xfffffffe1313b812 */ /* 0x000fc400078ec0ff */
[----:B-1----:R-:W-:Y:S02]  /*10290*/  @!P4 LOP3.LUT R13, R20, 0xfffffffe, RZ, 0xc0, !PT ;  /* 0xfffffffe140dc812 */ /* 0x002fe400078ec0ff */
[----:B------:R1:W-:Y:S01]  /*102a0*/  @!P6 ST.E.64 [R6.64], R116 ;  /* 0x000000740600e985 */ /* 0x0003e2000c101b12 */
[----:B---3--:R-:W-:Y:S02]  /*102b0*/  @!P1 LOP3.LUT R5, R8, 0xfffffffe, RZ, 0xc0, !PT ;  /* 0xfffffffe08059812 */ /* 0x008fe400078ec0ff */
[----:B------:R-:W-:Y:S01]  /*102c0*/  IADD3 R8, R11, 0x60, RZ ;  /* 0x000000600b087810 */ /* 0x000fe20007ffe0ff */
[--C-:B------:R-:W-:Y:S01]  /*102d0*/  @!P4 IMAD.WIDE R12, R13, 0x4, R14.reuse ;  /* 0x000000040d0cc825 */ /* 0x100fe200078e020e */
[----:B------:R-:W-:Y:S02]  /*102e0*/  IADD3 R20, R11, 0x68, RZ ;  /* 0x000000680b147810 */ /* 0x000fe40007ffe0ff */
[----:B------:R-:W-:Y:S01]  /*102f0*/  ISETP.GE.AND P6, PT, R8, c[0x0][0x3c8], PT ;  /* 0x0000f20008007a0c */ /* 0x000fe20003fc6270 */
[----:B------:R-:W-:-:S04]  /*10300*/  @!P1 IMAD.WIDE R4, R5, 0x4, R14 ;  /* 0x0000000405049825 */ /* 0x000fc800078e020e */
[----:B----4-:R-:W-:Y:S01]  /*10310*/  @!P3 IMAD.WIDE R16, R19, 0x4, R14 ;  /* 0x000000041310b825 */ /* 0x010fe200078e020e */
[----:B------:R2:W-:Y:S01]  /*10320*/  @!P1 ST.E.64 [R4.64], R120 ;  /* 0x0000007804009985 */ /* 0x0005e2000c101b12 */
[----:B------:R-:W-:Y:S02]  /*10330*/  ISETP.GE.AND P1, PT, R0, c[0x0][0x3c8], PT ;  /* 0x0000f20000007a0c */ /* 0x000fe40003f26270 */
[----:B------:R-:W-:-:S04]  /*10340*/  IADD3 R19, R11, 0x70, RZ ;  /* 0x000000700b137810 */ /* 0x000fc80007ffe0ff */
[----:B------:R-:W-:-:S07]  /*10350*/  @!P6 LEA.HI R8, R8, R8, RZ, 0x1 ;  /* 0x000000080808e211 */ /* 0x000fce00078f08ff */
[----:B------:R-:W-:Y:S02]  /*10360*/  @!P1 LEA.HI R0, R0, R0, RZ, 0x1 ;  /* 0x0000000000009211 */ /* 0x000fe400078f08ff */
[----:B-1----:R-:W-:Y:S02]  /*10370*/  @!P2 LOP3.LUT R7, R18, 0xfffffffe, RZ, 0xc0, !PT ;  /* 0xfffffffe1207a812 */ /* 0x002fe400078ec0ff */
[----:B------:R-:W-:Y:S02]  /*10380*/  @!P1 LOP3.LUT R23, R0, 0xfffffffe, RZ, 0xc0, !PT ;  /* 0xfffffffe00179812 */ /* 0x000fe400078ec0ff */
[----:B------:R-:W-:Y:S01]  /*10390*/  IADD3 R18, R11, 0x78, RZ ;  /* 0x000000780b127810 */ /* 0x000fe20007ffe0ff */
[----:B------:R-:W-:Y:S01]  /*103a0*/  @!P2 IMAD.WIDE R6, R7, 0x4, R14 ;  /* 0x000000040706a825 */ /* 0x000fe200078e020e */
[----:B------:R-:W-:-:S03]  /*103b0*/  IADD3 R0, R11, 0x88, RZ ;  /* 0x000000880b007810 */ /* 0x000fc60007ffe0ff */
[----:B--2---:R-:W-:Y:S01]  /*103c0*/  @!P5 IMAD.WIDE R4, R21, 0x4, R14 ;  /* 0x000000041504d825 */ /* 0x004fe200078e020e */
        /* <DEDUP_REMOVED lines=25> */
[----:B------:R-:W-:-:S05]  /*10560*/  @!P5 IMAD.WIDE R6, R7, 0x4, R14 ;  /* 0x000000040706d825 */ /* 0x000fca00078e020e */
[----:B------:R-:W-:Y:S01]  /*10570*/  @!P1 LEA.HI R0, R0, R0, RZ, 0x1 ;  /* 0x0000000000009211 */ /* 0x000fe200078f08ff */
[----:B------:R3:W-:Y:S01]  /*10580*/  @!P5 ST.E.64 [R6.64], R56 ;  /* 0x000000380600d985 */ /* 0x0007e2000c101b12 */
[----:B------:R-:W-:-:S03]  /*10590*/  ISETP.GE.AND P5, PT, R8, c[0x0][0x3c8], PT ;  /* 0x0000f20008007a0c */ /* 0x000fc60003fa6270 */
[----:B------:R4:W-:Y:S01]  /*105a0*/  @!P4 ST.E.64 [R16.64], R60 ;  /* 0x0000003c1000c985 */ /* 0x0009e2000c101b12 */
[----:B-1----:R-:W-:Y:S01]  /*105b0*/  @!P3 LOP3.LUT R13, R18, 0xfffffffe, RZ, 0xc0, !PT ;  /* 0xfffffffe120db812 */ /* 0x002fe200078ec0ff */
[--C-:B------:R-:W-:Y:S01]  /*105c0*/  @!P2 IMAD.WIDE R18, R21, 0x4, R14.reuse ;  /* 0x000000041512a825 */ /* 0x100fe200078e020e */
[----:B------:R-:W-:Y:S02]  /*105d0*/  IADD3 R21, R11, 0xa0, RZ ;  /* 0x000000a00b157810 */ /* 0x000fe40007ffe0ff */
[----:B--2---:R-:W-:Y:S01]  /*105e0*/  @!P1 LOP3.LUT R5, R0, 0xfffffffe, RZ, 0xc0, !PT ;  /* 0xfffffffe00059812 */ /* 0x004fe200078ec0ff */
[--C-:B------:R-:W-:Y:S01]  /*105f0*/  @!P3 IMAD.WIDE R12, R13, 0x4, R14.reuse ;  /* 0x000000040d0cb825 */ /* 0x100fe200078e020e */
[----:B------:R-:W-:Y:S02]  /*10600*/  IADD3 R0, R11, 0x90, RZ ;  /* 0x000000900b007810 */ /* 0x000fe40007ffe0ff */
[----:B------:R-:W-:Y:S01]  /*10610*/  ISETP.GE.AND P4, PT, R21, c[0x0][0x3c8], PT ;  /* 0x0000f20015007a0c */ /* 0x000fe20003f86270 */
        /* <DEDUP_REMOVED lines=13> */
[----:B------:R-:W-:Y:S02]  /*106f0*/  @!P3 LEA.HI R20, R20, R20, RZ, 0x1 ;  /* 0x000000141414b211 */ /* 0x000fe400078f08ff */
[----:B------:R-:W-:Y:S02]  /*10700*/  @!P4 LOP3.LUT R21, R21, 0xfffffffe, RZ, 0xc0, !PT ;  /* 0xfffffffe1515c812 */ /* 0x000fe400078ec0ff */
[----:B----4-:R-:W-:Y:S02]  /*10710*/  @!P3 LOP3.LUT R17, R20, 0xfffffffe, RZ, 0xc0, !PT ;  /* 0xfffffffe1411b812 */ /* 0x010fe400078ec0ff */
[----:B------:R-:W-:Y:S01]  /*10720*/  @!P2 LEA.HI R7, R7, R7, RZ, 0x1 ;  /* 0x000000070707a211 */ /* 0x000fe200078f08ff */
[----:B------:R-:W-:Y:S01]  /*10730*/  @!P4 IMAD.WIDE R20, R21, 0x4, R14 ;  /* 0x000000041514c825 */ /* 0x000fe200078e020e */
[----:B------:R-:W-:-:S02]  /*10740*/  @!P1 LEA.HI R6, R6, R6, RZ, 0x1 ;  /* 0x0000000606069211 */ /* 0x000fc400078f08ff */
        /* <DEDUP_REMOVED lines=15> */
.L_x_439:
[----:B------:R-:W-:Y:S05]  /*10840*/  BSYNC B0 ;  /* 0x0000000000007941 */ /* 0x000fea0003800000 */
.L_x_438:
[----:B-1----:R1:W4:Y:S04]  /*10850*/  SHFL.IDX PT, R7, R10, 0x1, 0x1c1f ;  /* 0x003c1f000a077f89 */ /* 0x00232800000e0000 */
        /* <DEDUP_REMOVED lines=10> */
[C---:B--234-:R-:W-:Y:S01]  /*10900*/  @!P1 IMAD.WIDE R14, R11.reuse, 0x4, R6 ;  /* 0x000000040b0e9825 */ /* 0x05cfe200078e0206 */
[----:B-1----:R-:W-:-:S02]  /*10910*/  IADD3 R10, R11, 0x28, RZ ;  /* 0x000000280b0a7810 */ /* 0x002fc40007ffe0ff */
[----:B------:R-:W-:Y:S02]  /*10920*/  @!P0 LEA.HI R5, R5, R5, RZ, 0x1 ;  /* 0x0000000505058211 */ /* 0x000fe400078f08ff */
[----:B------:R-:W-:Y:S01]  /*10930*/  IADD3 R9, R11, 0x30, RZ ;  /* 0x000000300b097810 */ /* 0x000fe20007ffe0ff */
[----:B------:R1:W-:Y:S01]  /*10940*/  @!P1 ST.E.64 [R14.64], R130 ;  /* 0x000000820e009985 */ /* 0x0003e2000c101b12 */
[----:B------:R-:W-:Y:S02]  /*10950*/  @!P0 LOP3.LUT R5, R5, 0xfffffffe, RZ, 0xc0, !PT ;  /* 0xfffffffe05058812 */ /* 0x000fe400078ec0ff */
[----:B------:R-:W-:Y:S02]  /*10960*/  IADD3 R8, R11, 0x38, RZ ;  /* 0x000000380b087810 */ /* 0x000fe40007ffe0ff */
[----:B------:R-:W-:Y:S01]  /*10970*/  ISETP.GE.AND P4, PT, R12, c[0x0][0x3c8], PT ;  /* 0x0000f2000c007a0c */ /* 0x000fe20003f86270 */
[----:B------:R-:W-:Y:S01]  /*10980*/  @!P0 IMAD.WIDE R16, R5, 0x4, R6 ;  /* 0x0000000405108825 */ /* 0x000fe200078e0206 */
        /* <DEDUP_REMOVED lines=126> */
.L_x_437:
[----:B------:R-:W1:Y:S02]  /*11170*/  S2R R4, SR_TID.X ;  /* 0x0000000000047919 */ /* 0x000e640000002100 */
        /* <DEDUP_REMOVED lines=15> */
[----:B------:R-:W-:Y:S01]  /*11270*/  UIMAD.WIDE.U32 UR8, UR13, UR4, URZ ;  /* 0x000000040d0872a5 */ /* 0x000fe2000f8e003f */
        /* <DEDUP_REMOVED lines=33> */
.L_x_440:
        /* <DEDUP_REMOVED lines=15> */
.L_x_3096:


//--------------------- .text._ZN7cutlass13device_kernelIN5flash19enable_sm80_to_sm89INS1_16FlashAttnFwdSm80INS1_25CollectiveMainloopFwdSm80ILi8ELi1ELb0EN4cute5tupleIJNS5_1CILi128EEENS7_ILi64EEENS7_ILi192EEEEEELi192ENS_6half_tEfNS_4arch4Sm80ELb0ELb1ELb0ELb1ELb1ELb0ELb1ELb1EEENS1_21CollectiveEpilogueFwdINS6_IJS8_SA_S9_EEENS6_IJNS7_ILi1EEESI_SI_EEESC_SE_Li256ELb1ELb1ELb1ELb0EEENS1_36VarlenDynamicPersistentTileSchedulerILi128ELi64ELi256ELi256ELb1ELb1ELb0ELb1ELb0ELb1EEEEEEEEEvNT_6ParamsE --------------------------
	.section	.text._ZN7cutlass13device_kernelIN5flash19enable_sm80_to_sm89INS1_16FlashAttnFwdSm80INS1_25CollectiveMainloopFwdSm80ILi8ELi1ELb0EN4cute5tupleIJNS5_1CILi128EEENS7_ILi64EEENS7_ILi192EEEEEELi192ENS_6half_tEfNS_4arch4Sm80ELb0ELb1ELb0ELb1ELb1ELb0ELb1ELb1EEENS1_21CollectiveEpilogueFwdINS6_IJS8_SA_S9_EEENS6_IJNS7_ILi1EEESI_SI_EEESC_SE_Li256ELb1ELb1ELb1ELb0EEENS1_36VarlenDynamicPersistentTileSchedulerILi128ELi64ELi256ELi256ELb1ELb1ELb0ELb1ELb0ELb1EEEEEEEEEvNT_6ParamsE,"ax",@progbits
	.sectioninfo	@"SHI_REGISTERS=255"
	.align	128
.text._ZN7cutlass13device_kernelIN5flash19enable_sm80_to_sm89INS1_16FlashAttnFwdSm80INS1_25CollectiveMainloopFwdSm80ILi8ELi1ELb0EN4cute5tupleIJNS5_1CILi128EEENS7_ILi64EEENS7_ILi192EEEEEELi192ENS_6half_tEfNS_4arch4Sm80ELb0ELb1ELb0ELb1ELb1ELb0ELb1ELb1EEENS1_21CollectiveEpilogueFwdINS6_IJS8_SA_S9_EEENS6_IJNS7_ILi1EEESI_SI_EEESC_SE_Li256ELb1ELb1ELb1ELb0EEENS1_36VarlenDynamicPersistentTileSchedulerILi128ELi64ELi256ELi256ELb1ELb1ELb0ELb1ELb0ELb1EEEEEEEEEvNT_6ParamsE:
        .type           _ZN7cutlass13device_kernelIN5flash19enable_sm80_to_sm89INS1_16FlashAttnFwdSm80INS1_25CollectiveMainloopFwdSm80ILi8ELi1ELb0EN4cute5tupleIJNS5_1CILi128EEENS7_ILi64EEENS7_ILi192EEEEEELi192ENS_6half_tEfNS_4arch4Sm80ELb0ELb1ELb0ELb1ELb1ELb0ELb1ELb1EEENS1_21CollectiveEpilogueFwdINS6_IJS8_SA_S9_EEENS6_IJNS7_ILi1EEESI_SI_EEESC_SE_Li256ELb1ELb1ELb1ELb0EEENS1_36VarlenDynamicPersistentTileSchedulerILi128ELi64ELi256ELi256ELb1ELb1ELb0ELb1ELb0ELb1EEEEEEEEEvNT_6ParamsE,@function
        .size           _ZN7cutlass13device_kernelIN5flash19enable_sm80_to_sm89INS1_16FlashAttnFwdSm80INS1_25CollectiveMainloopFwdSm80ILi8ELi1ELb0EN4cute5tupleIJNS5_1CILi128EEENS7_ILi64EEENS7_ILi192EEEEEELi192ENS_6half_tEfNS_4arch4Sm80ELb0ELb1ELb0ELb1ELb1ELb0ELb1ELb1EEENS1_21CollectiveEpilogueFwdINS6_IJS8_SA_S9_EEENS6_IJNS7_ILi1EEESI_SI_EEESC_SE_Li256ELb1ELb1ELb1ELb0EEENS1_36VarlenDynamicPersistentTileSchedulerILi128ELi64ELi256ELi256ELb1ELb1ELb0ELb1ELb0ELb1EEEEEEEEEvNT_6ParamsE,(.L_x_3097 - _ZN7cutlass13device_kernelIN5flash19enable_sm80_to_sm89INS1_16FlashAttnFwdSm80INS1_25CollectiveMainloopFwdSm80ILi8ELi1ELb0EN4cute5tupleIJNS5_1CILi128EEENS7_ILi64EEENS7_ILi192EEEEEELi192ENS_6half_tEfNS_4arch4Sm80ELb0ELb1ELb0ELb1ELb1ELb0ELb1ELb1EEENS1_21CollectiveEpilogueFwdINS6_IJS8_SA_S9_EEENS6_IJNS7_ILi1EEESI_SI_EEESC_SE_Li256ELb1ELb1ELb1ELb0EEENS1_36VarlenDynamicPersistentTileSchedulerILi128ELi64ELi256ELi256ELb1ELb1ELb0ELb1ELb0ELb1EEEEEEEEEvNT_6ParamsE)
        .other          _ZN7cutlass13device_kernelIN5flash19enable_sm80_to_sm89INS1_16FlashAttnFwdSm80INS1_25CollectiveMainloopFwdSm80ILi8ELi1ELb0EN4cute5tupleIJNS5_1CILi128EEENS7_ILi64EEENS7_ILi192EEEEEELi192ENS_6half_tEfNS_4arch4Sm80ELb0ELb1ELb0ELb1ELb1ELb0ELb1ELb1EEENS1_21CollectiveEpilogueFwdINS6_IJS8_SA_S9_EEENS6_IJNS7_ILi1EEESI_SI_EEESC_SE_Li256ELb1ELb1ELb1ELb0EEENS1_36VarlenDynamicPersistentTileSchedulerILi128ELi64ELi256ELi256ELb1ELb1ELb0ELb1ELb0ELb1EEEEEEEEEvNT_6ParamsE,@"STO_CUDA_ENTRY STV_DEFAULT"
_ZN7cutlass13device_kernelIN5flash19enable_sm80_to_sm89INS1_16FlashAttnFwdSm80INS1_25CollectiveMainloopFwdSm80ILi8ELi1ELb0EN4cute5tupleIJNS5_1CILi128EEENS7_ILi64EEENS7_ILi192EEEEEELi192ENS_6half_tEfNS_4arch4Sm80ELb0ELb1ELb0ELb1ELb1ELb0ELb1ELb1EEENS1_21CollectiveEpilogueFwdINS6_IJS8_SA_S9_EEENS6_IJNS7_ILi1EEESI_SI_EEESC_SE_Li256ELb1ELb1ELb1ELb0EEENS1_36VarlenDynamicPersistentTileSchedulerILi128ELi64ELi256ELi256ELb1ELb1ELb0ELb1ELb0ELb1EEEEEEEEEvNT_6ParamsE:
        /* <DEDUP_REMOVED lines=13> */
[----:B------:R-:W-:-:S03]  /*00d0*/  CS2R R8, SRZ ;  /* 0x0000000000087805 */ /* 0x000fc6000001ff00 */
        /* <DEDUP_REMOVED lines=10> */
[C---:B------:R-:W-:Y:S01]  /*0180*/  ISETP.GE.U32.AND P4, PT, R13.reuse, 0x2, PT ;  /* 0x000000020d00780c */ /* 0x040fe20003f86070 */
[----:B------:R-:W-:Y:S01]  /*0190*/  IMAD.MOV.U32 R7, RZ, RZ, RZ ;  /* 0x000000ffff077224 */ /* 0x000fe200078e00ff */
        /* <DEDUP_REMOVED lines=26> */
.L_x_446:
        /* <DEDUP_REMOVED lines=9> */
[----:B------:R-:W-:-:S04]  /*03d0*/  @!P0 IMAD.WIDE R4, R0, R2, c[0x0][0x580] ;  /* 0x0001600000048625 */ /* 0x000fc800078e0202 */
[----:B------:R-:W-:Y:S01]  /*03e0*/  @!P0 IMAD.WIDE R2, R0, R3, c[0x0][0x578] ;  /* 0x00015e0000028625 */ /* 0x000fe200078e0203 */
[----:B------:R-:W2:Y:S04]  /*03f0*/  @!P0 LDG.E R9, [R4.64] ;  /* 0x0000000804098981 */ /* 0x000ea8000c1e1900 */
[----:B------:R-:W2:Y:S02]  /*0400*/  @!P0 LDG.E R8, [R2.64] ;  /* 0x0000000802088981 */ /* 0x000ea4000c1e1900 */
[----:B--2---:R-:W-:Y:S01]  /*0410*/  IMAD R5, R9, R8, RZ ;  /* 0x0000000809057224 */ /* 0x004fe200078e02ff */
[----:B------:R-:W-:Y:S05]  /*0420*/  BRA.DIV ~URZ, `(.L_x_444) ;  /* 0x000150327f007947 */ /* 0x000fea000b800000 */
[----:B------:R2:W3:Y:S02]  /*0430*/  SHFL.UP PT, R0, R5, 0x1, RZ ;  /* 0x0420000005007989 */ /* 0x0004e400000e00ff */
.L_x_622:
        /* <DEDUP_REMOVED lines=16> */
.L_x_623:
[----:B---3--:R-:W-:-:S05]  /*0540*/  IMAD R0, R0, c[0x0][0x538], RZ ;  /* 0x00014e0000007a24 */ /* 0x008fca00078e02ff */
[----:B------:R-:W-:-:S04]  /*0550*/  IADD3 R6, R0, R6, RZ ;  /* 0x0000000600067210 */ /* 0x000fc80007ffe0ff */
[----:B------:R-:W-:-:S13]  /*0560*/  ISETP.GT.AND P0, PT, R6, UR4, PT ;  /* 0x0000000406007c0c */ /* 0x000fda000bf04270 */
[----:B-12---:R-:W-:Y:S05]  /*0570*/  @!P0 BRA `(.L_x_446) ;  /* 0xfffffdc000008947 */ /* 0x006fea000383ffff */
.L_x_442:
[----:B------:R-:W-:-:S05]  /*0580*/  IADD3 R10, -R0, R6, RZ ;  /* 0x00000006000a7210 */ /* 0x000fca0007ffe1ff */
[----:B------:R-:W-:-:S05]  /*0590*/  IMAD R0, R4, c[0x0][0x538], R10 ;  /* 0x00014e0004007a24 */ /* 0x000fca00078e020a */
[----:B------:R-:W-:Y:S01]  /*05a0*/  ISETP.GT.AND P0, PT, R0, UR4, PT ;  /* 0x0000000400007c0c */ /* 0x000fe2000bf04270 */
[----:B------:R-:W-:-:S12]  /*05b0*/  BRA.DIV ~URZ, `(.L_x_447) ;  /* 0x000150c27f007947 */ /* 0x000fd8000b800000 */
[----:B------:R-:W-:-:S04]  /*05c0*/  VOTE.ANY R6, PT, !P0 ;  /* 0x0000000000067806 */ /* 0x000fc800040e0100 */
.L_x_624:
[----:B------:R-:W2:Y:S02]  /*05d0*/  POPC R0, R6 ;  /* 0x0000000600007309 */ /* 0x000ea40000000000 */
[----:B-12---:R-:W-:Y:S01]  /*05e0*/  IADD3 R215, R0, R7, RZ ;  /* 0x0000000700d77210 */ /* 0x006fe20007ffe0ff */
[----:B------:R-:W-:Y:S05]  /*05f0*/  BRA.DIV ~URZ, `(.L_x_448) ;  /* 0x000150d27f007947 */ /* 0x000fea000b800000 */
[----:B------:R1:W2:Y:S01]  /*0600*/  SHFL.IDX PT, R12, R9, R0, 0x1f ;  /* 0x00001f00090c7589 */ /* 0x0002a200000e0000 */
[----:B------:R-:W-:-:S03]  /*0610*/  MOV R5, RZ ;  /* 0x000000ff00057202 */ /* 0x000fc60000000f00 */
[----:B------:R1:W3:Y:S04]  /*0620*/  SHFL.IDX PT, R9, R8, R0, 0x1f ;  /* 0x00001f0008097589 */ /* 0x0002e800000e0000 */
.L_x_625:
[----:B------:R-:W-:Y:S01]  /*0630*/  ISETP.NE.AND P0, PT, R6, RZ, PT ;  /* 0x000000ff0600720c */ /* 0x000fe20003f05270 */
[----:B------:R-:W-:-:S12]  /*0640*/  BSSY B0, `(.L_x_449) ;  /* 0x0000005000007945 */ /* 0x000fd80003800000 */
[----:B------:R-:W-:Y:S05]  /*0650*/  @!P0 BRA `(.L_x_450) ;  /* 0x0000003000008947 */ /* 0x000fea0003800000 */
[----:B-1----:R-:W-:Y:S01]  /*0660*/  IADD3 R0, R0, -0x1, RZ ;  /* 0xffffffff00007810 */ /* 0x002fe20007ffe0ff */
[----:B------:R-:W-:Y:S05]  /*0670*/  BRA.DIV ~URZ, `(.L_x_451) ;  /* 0x000151327f007947 */ /* 0x000fea000b800000 */
[----:B------:R1:W4:Y:S02]  /*0680*/  SHFL.IDX PT, R5, R4, R0, 0x1f ;  /* 0x00001f0004057589 */ /* 0x00032400000e0000 */
.L_x_450:
[----:B------:R-:W-:Y:S05]  /*0690*/  BSYNC B0 ;  /* 0x0000000000007941 */ /* 0x000fea0003800000 */
.L_x_449:
[----:B---3--:R-:W-:Y:S01]  /*06a0*/  ISETP.NE.AND P0, PT, R9, 0x1, PT ;  /* 0x000000010900780c */ /* 0x008fe20003f05270 */
[----:B----4-:R-:W-:Y:S01]  /*06b0*/  IMAD R212, R5, c[0x0][0x538], R10 ;  /* 0x00014e0005d47a24 */ /* 0x010fe200078e020a */
[----:B------:R-:W-:Y:S04]  /*06c0*/  BSSY B0, `(.L_x_452) ;  /* 0x0000085000007945 */ /* 0x000fe80003800000 */
[----:B------:R-:W-:-:S07]  /*06d0*/  IADD3 R11, -R212, UR4, RZ ;  /* 0x00000004d40b7c10 */ /* 0x000fce000fffe1ff */
[----:B------:R-:W-:Y:S05]  /*06e0*/  @!P0 BRA `(.L_x_453) ;  /* 0x000003e000008947 */ /* 0x000fea0003800000 */
[-C--:B-12---:R-:W-:Y:S02]  /*06f0*/  IABS R0, R12.reuse ;  /* 0x0000000c00007213 */ /* 0x086fe40000000000 */
[----:B------:R-:W-:-:S03]  /*0700*/  IABS R6, R12 ;  /* 0x0000000c00067213 */ /* 0x000fc60000000000 */
[----:B------:R-:W-:Y:S01]  /*0710*/  IMAD.MOV.U32 R5, RZ, RZ, R0 ;  /* 0x000000ffff057224 */ /* 0x000fe200078e0000 */
[----:B------:R-:W-:-:S03]  /*0720*/  IABS R0, R9 ;  /* 0x0000000900007213 */ /* 0x000fc60000000000 */
[----:B------:R-:W1:Y:S02]  /*0730*/  I2F.RP R2, R5 ;  /* 0x0000000500027306 */ /* 0x000e640000209400 */
[----:B------:R-:W-:Y:S01]  /*0740*/  IMAD.MOV.U32 R8, RZ, RZ, R0 ;  /* 0x000000ffff087224 */ /* 0x000fe200078e0000 */
[----:B------:R-:W-:-:S05]  /*0750*/  IABS R0, R11 ;  /* 0x0000000b00007213 */ /* 0x000fca0000000000 */
[----:B------:R-:W-:Y:S08]  /*0760*/  I2F.RP R7, R8 ;  /* 0x0000000800077306 */ /* 0x000ff00000209400 */
[----:B-1----:R-:W1:Y:S02]  /*0770*/  MUFU.RCP R2, R2 ;  /* 0x0000000200027308 */ /* 0x002e640000001000 */
[----:B-1----:R-:W-:-:S06]  /*0780*/  IADD3 R2, R2, 0xffffffe, RZ ;  /* 0x0ffffffe02027810 */ /* 0x002fcc0007ffe0ff */
[----:B------:R-:W1:Y:S02]  /*0790*/  F2I.FTZ.U32.TRUNC.NTZ R3, R2 ;  /* 0x0000000200037305 */ /* 0x000e64000021f000 */
[----:B-1----:R-:W-:-:S04]  /*07a0*/  IMAD.MOV R2, RZ, RZ, -R3 ;  /* 0x000000ffff027224 */ /* 0x002fc800078e0a03 */
[----:B------:R-:W-:Y:S02]  /*07b0*/  IMAD R4, R2, R5, RZ ;  /* 0x0000000502047224 */ /* 0x000fe400078e02ff */
[----:B------:R-:W-:-:S04]  /*07c0*/  IMAD.MOV.U32 R2, RZ, RZ, RZ ;  /* 0x000000ffff027224 */ /* 0x000fc800078e00ff */
[----:B------:R-:W-:Y:S01]  /*07d0*/  IMAD.HI.U32 R2, R3, R4, R2 ;  /* 0x0000000403027227 */ /* 0x000fe200078e0002 */
[----:B------:R-:W-:-:S03]  /*07e0*/  MOV R3, R0 ;  /* 0x0000000000037202 */ /* 0x000fc60000000f00 */
[----:B------:R-:W-:Y:S02]  /*07f0*/  IMAD.MOV R0, RZ, RZ, -R6 ;  /* 0x000000ffff007224 */ /* 0x000fe400078e0a06 */
        /* <DEDUP_REMOVED lines=28> */
[----:B------:R-:W-:-:S03]  /*09c0*/  IMAD.MOV R5, RZ, RZ, -R4 ;  /* 0x000000ffff057224 */ /* 0x000fc600078e0a04 */
        /* <DEDUP_REMOVED lines=10> */
[----:B------:R-:W-:-:S04]  /*0a70*/  IMAD.MOV R2, RZ, RZ, -R0 ;  /* 0x000000ffff027224 */ /* 0x000fc800078e0a00 */
[C---:B------:R-:W-:Y:S01]  /*0a80*/  IMAD R3, R9.reuse, R2, R4 ;  /* 0x0000000209037224 */ /* 0x040fe200078e0204 */
[----:B------:R-:W-:Y:S01]  /*0a90*/  LEA R2, R9, R0, 0x18 ;  /* 0x0000000009027211 */ /* 0x000fe200078ec0ff */
[----:B------:R-:W-:-:S04]  /*0aa0*/  IMAD R0, R12, R5, R11 ;  /* 0x000000050c007224 */ /* 0x000fc800078e020b */
[----:B------:R-:W-:Y:S01]  /*0ab0*/  IMAD R214, R3, 0x10000, R2 ;  /* 0x0001000003d67824 */ /* 0x000fe200078e0202 */
[----:B------:R-:W-:Y:S05]  /*0ac0*/  BRA `(.L_x_454) ;  /* 0x0000044000007947 */ /* 0x000fea0003800000 */
.L_x_453:
[----:B------:R-:W-:-:S04]  /*0ad0*/  IMAD.MOV.U32 R2, RZ, RZ, 0x4 ;  /* 0x00000004ff027424 */ /* 0x000fc800078e00ff */
[----:B------:R-:W-:-:S05]  /*0ae0*/  IMAD.WIDE R2, R215, R2, c[0x0][0x590] ;  /* 0x00016400d7027625 */ /* 0x000fca00078e0202 */
[----:B------:R-:W3:Y:S02]  /*0af0*/  LDG.E R7, [R2.64] ;  /* 0x0000000802077981 */ /* 0x000ee4000c1e1900 */
[----:B-123--:R-:W-:-:S05]  /*0b00*/  IMAD R9, R7, R12, RZ ;  /* 0x0000000c07097224 */ /* 0x00efca00078e02ff */
[-C--:B------:R-:W-:Y:S02]  /*0b10*/  IABS R0, R9.reuse ;  /* 0x0000000900007213 */ /* 0x080fe40000000000 */
[----:B------:R-:W-:-:S03]  /*0b20*/  IABS R8, R9 ;  /* 0x0000000900087213 */ /* 0x000fc60000000000 */
[----:B------:R-:W-:-:S04]  /*0b30*/  IMAD.MOV.U32 R6, RZ, RZ, R0 ;  /* 0x000000ffff067224 */ /* 0x000fc800078e0000 */
[----:B------:R-:W1:Y:S08]  /*0b40*/  I2F.RP R2, R6 ;  /* 0x0000000600027306 */ /* 0x000e700000209400 */
[----:B-1----:R-:W1:Y:S02]  /*0b50*/  MUFU.RCP R2, R2 ;  /* 0x0000000200027308 */ /* 0x002e640000001000 */
[----:B-1----:R-:W-:-:S06]  /*0b60*/  IADD3 R2, R2, 0xffffffe, RZ ;  /* 0x0ffffffe02027810 */ /* 0x002fcc0007ffe0ff */
[----:B------:R-:W1:Y:S02]  /*0b70*/  F2I.FTZ.U32.TRUNC.NTZ R3, R2 ;  /* 0x0000000200037305 */ /* 0x000e64000021f000 */
[----:B-1----:R-:W-:-:S04]  /*0b80*/  IMAD.MOV R0, RZ, RZ, -R3 ;  /* 0x000000ffff007224 */ /* 0x002fc800078e0a03 */
[----:B------:R-:W-:Y:S01]  /*0b90*/  IMAD.MOV.U32 R2, RZ, RZ, R0 ;  /* 0x000000ffff027224 */ /* 0x000fe200078e0000 */
[----:B------:R-:W-:-:S03]  /*0ba0*/  IABS R0, R11 ;  /* 0x0000000b00007213 */ /* 0x000fc60000000000 */
[----:B------:R-:W-:Y:S01]  /*0bb0*/  IMAD R4, R2, R6, RZ ;  /* 0x0000000602047224 */ /* 0x000fe200078e02ff */
[----:B------:R-:W-:Y:S01]  /*0bc0*/  MOV R5, R0 ;  /* 0x0000000000057202 */ /* 0x000fe20000000f00 */
[----:B------:R-:W-:-:S04]  /*0bd0*/  IMAD.MOV.U32 R2, RZ, RZ, RZ ;  /* 0x000000ffff027224 */ /* 0x000fc800078e00ff */
[----:B------:R-:W-:-:S04]  /*0be0*/  IMAD.HI.U32 R0, R3, R4, R2 ;  /* 0x0000000403007227 */ /* 0x000fc800078e0002 */
[----:B------:R-:W-:Y:S02]  /*0bf0*/  IMAD.MOV R2, RZ, RZ, -R8 ;  /* 0x000000ffff027224 */ /* 0x000fe400078e0a08 */
        /* <DEDUP_REMOVED lines=9> */
[----:B------:R-:W-:-:S04]  /*0c90*/  @P2 IADD3 R0, R0, 0x1, RZ ;  /* 0x0000000100002810 */ /* 0x000fc80007ffe0ff */
[----:B------:R-:W-:-:S05]  /*0ca0*/  MOV R4, R0 ;  /* 0x0000000000047202 */ /* 0x000fca0000000f00 */
[----:B------:R-:W-:Y:S01]  /*0cb0*/  @!P1 IMAD.MOV R4, RZ, RZ, -R4 ;  /* 0x000000ffff049224 */ /* 0x000fe200078e0a04 */
[----:B------:R-:W-:-:S05]  /*0cc0*/  @!P0 LOP3.LUT R4, RZ, R9, RZ, 0x33, !PT ;  /* 0x00000009ff048212 */ /* 0x000fca00078e33ff */
[----:B------:R-:W-:-:S05]  /*0cd0*/  IMAD R10, R7, R4, RZ ;  /* 0x00000004070a7224 */ /* 0x000fca00078e02ff */
[----:B------:R-:W-:-:S04]  /*0ce0*/  IADD3 R0, -R10, c[0x0][0x538], RZ ;  /* 0x00014e000a007a10 */ /* 0x000fc80007ffe1ff */
[----:B------:R-:W-:-:S04]  /*0cf0*/  IMNMX R6, R7, R0, PT ;  /* 0x0000000007067217 */ /* 0x000fc80003800200 */
[----:B------:R-:W-:-:S05]  /*0d00*/  IABS R0, R6 ;  /* 0x0000000600007213 */ /* 0x000fca0000000000 */
[----:B------:R-:W-:-:S04]  /*0d10*/  IMAD.MOV.U32 R5, RZ, RZ, R0 ;  /* 0x000000ffff057224 */ /* 0x000fc800078e0000 */
[----:B------:R-:W1:Y:S08]  /*0d20*/  I2F.RP R2, R5 ;  /* 0x0000000500027306 */ /* 0x000e700000209400 */
[----:B-1----:R-:W1:Y:S02]  /*0d30*/  MUFU.RCP R2, R2 ;  /* 0x0000000200027308 */ /* 0x002e640000001000 */
[----:B-1----:R-:W-:-:S06]  /*0d40*/  IADD3 R2, R2, 0xffffffe, RZ ;  /* 0x0ffffffe02027810 */ /* 0x002fcc0007ffe0ff */
[----:B------:R1:W2:Y:S02]  /*0d50*/  F2I.FTZ.U32.TRUNC.NTZ R3, R2 ;  /* 0x0000000200037305 */ /* 0x0002a4000021f000 */
[----:B-1----:R-:W-:Y:S01]  /*0d60*/  IMAD.MOV R2, RZ, RZ, -R4 ;  /* 0x000000ffff027224 */ /* 0x002fe200078e0a04 */
[----:B--2---:R-:W-:-:S03]  /*0d70*/  IADD3 R0, RZ, -R3, RZ ;  /* 0x80000003ff007210 */ /* 0x004fc60007ffe0ff */
[----:B------:R-:W-:Y:S01]  /*0d80*/  IMAD R8, R9, R2, R11 ;  /* 0x0000000209087224 */ /* 0x000fe200078e020b */
[----:B------:R-:W-:Y:S01]  /*0d90*/  IABS R9, R6 ;  /* 0x0000000600097213 */ /* 0x000fe20000000000 */
[----:B------:R-:W-:-:S03]  /*0da0*/  IMAD.MOV.U32 R2, RZ, RZ, R0 ;  /* 0x000000ffff027224 */ /* 0x000fc600078e0000 */
[----:B------:R-:W-:Y:S01]  /*0db0*/  IABS R0, R8 ;  /* 0x0000000800007213 */ /* 0x000fe20000000000 */
[----:B------:R-:W-:Y:S02]  /*0dc0*/  IMAD R7, R2, R5, RZ ;  /* 0x0000000502077224 */ /* 0x000fe400078e02ff */
[----:B------:R-:W-:Y:S02]  /*0dd0*/  IMAD.MOV.U32 R2, RZ, RZ, RZ ;  /* 0x000000ffff027224 */ /* 0x000fe400078e00ff */
[----:B------:R-:W-:Y:S01]  /*0de0*/  IMAD.MOV.U32 R4, RZ, RZ, R0 ;  /* 0x000000ffff047224 */ /* 0x000fe200078e0000 */
[----:B------:R-:W-:Y:S01]  /*0df0*/  IADD3 R0, RZ, -R9, RZ ;  /* 0x80000009ff007210 */ /* 0x000fe20007ffe0ff */
[----:B------:R-:W-:-:S04]  /*0e00*/  IMAD.HI.U32 R3, R3, R7, R2 ;  /* 0x0000000703037227 */ /* 0x000fc800078e0002 */
[----:B------:R-:W-:Y:S02]  /*0e10*/  IMAD.MOV.U32 R2, RZ, RZ, R0 ;  /* 0x000000ffff027224 */ /* 0x000fe400078e0000 */
[----:B------:R-:W-:Y:S01]  /*0e20*/  IMAD.HI.U32 R0, R3, R4, RZ ;  /* 0x0000000403007227 */ /* 0x000fe200078e00ff */
[----:B------:R-:W-:-:S03]  /*0e30*/  IADD3 R3, R10, 0x1000000, R8 ;  /* 0x010000000a037810 */ /* 0x000fc60007ffe008 */
[----:B------:R-:W-:-:S05]  /*0e40*/  IMAD R2, R0, R2, R4 ;  /* 0x0000000200027224 */ /* 0x000fca00078e0204 */
[----:B------:R-:W-:-:S13]  /*0e50*/  ISETP.GT.U32.AND P0, PT, R5, R2, PT ;  /* 0x000000020500720c */ /* 0x000fda0003f04070 */
[----:B------:R-:W-:Y:S01]  /*0e60*/  @!P0 IMAD.IADD R2, R2, 0x1, -R5 ;  /* 0x0000000102028824 */ /* 0x000fe200078e0a05 */
[----:B------:R-:W-:Y:S02]  /*0e70*/  @!P0 IADD3 R0, R0, 0x1, RZ ;  /* 0x0000000100008810 */ /* 0x000fe40007ffe0ff */
[----:B------:R-:W-:Y:S02]  /*0e80*/  ISETP.NE.AND P0, PT, R6, RZ, PT ;  /* 0x000000ff0600720c */ /* 0x000fe40003f05270 */
[----:B------:R-:W-:Y:S02]  /*0e90*/  ISETP.GE.U32.AND P2, PT, R2, R5, PT ;  /* 0x000000050200720c */ /* 0x000fe40003f46070 */
[----:B------:R-:W-:-:S04]  /*0ea0*/  LOP3.LUT R2, R8, R6, RZ, 0x3c, !PT ;  /* 0x0000000608027212 */ /* 0x000fc800078e3cff */
[----:B------:R-:W-:Y:S01]  /*0eb0*/  ISETP.GE.AND P1, PT, R2, RZ, PT ;  /* 0x000000ff0200720c */ /* 0x000fe20003f26270 */
[----:B------:R-:W-:-:S06]  /*0ec0*/  IMAD.MOV R2, RZ, RZ, -R6 ;  /* 0x000000ffff027224 */ /* 0x000fcc00078e0a06 */
[----:B------:R-:W-:-:S06]  /*0ed0*/  @P2 IADD3 R0, R0, 0x1, RZ ;  /* 0x0000000100002810 */ /* 0x000fcc0007ffe0ff */
[----:B------:R-:W-:Y:S02]  /*0ee0*/  @!P1 IADD3 R0, -R0, RZ, RZ ;  /* 0x000000ff00009210 */ /* 0x000fe40007ffe1ff */
[----:B------:R-:W-:-:S05]  /*0ef0*/  @!P0 LOP3.LUT R0, RZ, R6, RZ, 0x33, !PT ;  /* 0x00000006ff008212 */ /* 0x000fca00078e33ff */
[----:B------:R-:W-:Y:S02]  /*0f00*/  IMAD R214, R0, R2, R3 ;  /* 0x0000000200d67224 */ /* 0x000fe400078e0203 */
.L_x_454:
[----:B------:R-:W-:Y:S05]  /*0f10*/  BSYNC B0 ;  /* 0x0000000000007941 */ /* 0x000fea0003800000 */
.L_x_452:
[----:B------:R-:W-:-:S04]  /*0f20*/  LOP3.LUT R0, RZ, R0, RZ, 0x33, !PT ;  /* 0x00000000ff007212 */ /* 0x000fc800078e33ff */
[----:B------:R-:W-:Y:S01]  /*0f30*/  IADD3 R213, R0, R12, RZ ;  /* 0x0000000c00d57210 */ /* 0x000fe20007ffe0ff */
[----:B------:R-:W-:Y:S05]  /*0f40*/  BRA `(.L_x_455) ;  /* 0x0000004000007947 */ /* 0x000fea0003800000 */
.L_x_443:
[----:B-1----:R-:W-:Y:S01]  /*0f50*/  IMAD.MOV.U32 R213, RZ, RZ, RZ ;  /* 0x000000ffffd57224 */ /* 0x002fe200078e00ff */
[----:B------:R-:W-:Y:S01]  /*0f60*/  MOV R214, RZ ;  /* 0x000000ff00d67202 */ /* 0x000fe20000000f00 */
[----:B------:R-:W-:Y:S01]  /*0f70*/  IMAD.U32 R212, RZ, RZ, UR4 ;  /* 0x00000004ffd47e24 */ /* 0x000fe2000f8e00ff */
[----:B------:R-:W-:Y:S02]  /*0f80*/  MOV R215, c[0x0][0x53c] ;  /* 0x00014f0000d77a02 */ /* 0x000fe40000000f00 */
.L_x_455:
[----:B------:R-:W-:Y:S01]  /*0f90*/  ISETP.NE.AND P0, PT, R13, RZ, PT ;  /* 0x000000ff0d00720c */ /* 0x000fe20003f05270 */
[----:B------:R-:W-:-:S12]  /*0fa0*/  WARPSYNC 0xffffffff ;  /* 0xffffffff00007948 */ /* 0x000fd80003800000 */
[----:B------:R1:W-:Y:S04]  /*0fb0*/  @!P0 STS.128 [0x18100], R212 ;  /* 0x018100d4ff008388 */ /* 0x0003e80000000c00 */
[----:B------:R-:W-:Y:S06]  /*0fc0*/  BAR.ARV 0x5, 0x100 ;  /* 0x0144000000007b1d */ /* 0x000fec0000002000 */
.L_x_441:
[----:B-1----:R-:W-:-:S13]  /*0fd0*/  ISETP.GE.AND P0, PT, R215, c[0x0][0x53c], PT ;  /* 0x00014f00d7007a0c */ /* 0x002fda0003f06270 */
        /* <DEDUP_REMOVED lines=13> */
[----:B------:R-:W-:Y:S02]  /*10b0*/  SHF.R.S32.HI R216, RZ, 0x3, R15 ;  /* 0x00000003ffd87819 */ /* 0x000fe4000001140f */
[----:B------:R-:W-:Y:S01]  /*10c0*/  LEA.HI R8, R9, R17, RZ, 0x5 ;  /* 0x0000001109087211 */ /* 0x000fe200078f28ff */
[----:B------:R-:W-:Y:S01]  /*10d0*/  IMAD.IADD R14, R3, 0x1, -R0 ;  /* 0x00000001030e7824 */ /* 0x000fe200078e0a00 */
[----:B------:R-:W-:Y:S01]  /*10e0*/  LOP3.LUT R0, R2, 0xfffffff0, RZ, 0xc0, !PT ;  /* 0xfffffff002007812 */ /* 0x000fe200078ec0ff */
[----:B------:R-:W-:Y:S01]  /*10f0*/  IMAD.SHL.U32 R4, R216, 0x40, RZ ;  /* 0x00000040d8047824 */ /* 0x000fe200078e00ff */
[----:B------:R-:W-:Y:S02]  /*1100*/  SHF.R.S32.HI R2, RZ, 0x1f, R13 ;  /* 0x0000001fff027819 */ /* 0x000fe4000001140d */
[----:B------:R-:W-:Y:S01]  /*1110*/  LOP3.LUT R3, R15, 0xfffffff8, RZ, 0xc0, !PT ;  /* 0xfffffff80f037812 */ /* 0x000fe200078ec0ff */
[----:B------:R-:W-:Y:S01]  /*1120*/  IMAD.IADD R0, R17, 0x1, -R0 ;  /* 0x0000000111007824 */ /* 0x000fe200078e0a00 */
[----:B------:R-:W-:-:S02]  /*1130*/  LEA.HI R2, R2, R7, RZ, 0x3 ;  /* 0x0000000702027211 */ /* 0x000fc400078f18ff */
[----:B------:R-:W-:Y:S01]  /*1140*/  LEA.HI R9, R9, R17, RZ, 0x6 ;  /* 0x0000001109097211 */ /* 0x000fe200078f30ff */
[----:B------:R-:W-:Y:S01]  /*1150*/  IMAD.IADD R197, R17, 0x1, -R3 ;  /* 0x0000000111c57824 */ /* 0x000fe200078e0a03 */
[----:B------:R-:W-:Y:S02]  /*1160*/  SHF.R.S32.HI R5, RZ, 0x1f, R0 ;  /* 0x0000001fff057819 */ /* 0x000fe40000011400 */
[----:B------:R-:W-:Y:S01]  /*1170*/  LOP3.LUT R3, R2, 0xfffffff8, RZ, 0xc0, !PT ;  /* 0xfffffff802037812 */ /* 0x000fe200078ec0ff */
[----:B------:R-:W-:Y:S01]  /*1180*/  IMAD.SHL.U32 R182, R197, 0x8, RZ ;  /* 0x00000008c5b67824 */ /* 0x000fe200078e00ff */
[----:B------:R-:W-:Y:S01]  /*1190*/  LEA.HI R10, R5, R0, RZ, 0x3 ;  /* 0x00000000050a7211 */ /* 0x000fe200078f18ff */
[----:B------:R-:W-:Y:S01]  /*11a0*/  IMAD.SHL.U32 R9, R9, 0x8, RZ ;  /* 0x0000000809097824 */ /* 0x000fe200078e00ff */
[----:B------:R-:W-:Y:S01]  /*11b0*/  LOP3.LUT R2, R4, 0x1c0, RZ, 0xc0, !PT ;  /* 0x000001c004027812 */ /* 0x000fe200078ec0ff */
[----:B------:R-:W-:Y:S01]  /*11c0*/  IMAD.IADD R7, R7, 0x1, -R3 ;  /* 0x0000000107077824 */ /* 0x000fe200078e0a03 */
[----:B------:R-:W-:Y:S01]  /*11d0*/  LOP3.LUT R3, R10, 0xfffffff8, RZ, 0xc0, !PT ;  /* 0xfffffff80a037812 */ /* 0x000fe200078ec0ff */
[----:B------:R-:W-:Y:S01]  /*11e0*/  IMAD R196, R197, 0x20, R216 ;  /* 0x00000020c5c47824 */ /* 0x000fe200078e02d8 */
[----:B------:R-:W-:-:S02]  /*11f0*/  SHF.R.U32.HI R4, RZ, 0x3, R2 ;  /* 0x00000003ff047819 */ /* 0x000fc40000011602 */
[----:B------:R-:W-:Y:S01]  /*1200*/  LOP3.LUT R2, R2, 0x38, R182, 0xf8, !PT ;  /* 0x0000003802027812 */ /* 0x000fe200078ef8b6 */
[----:B------:R-:W-:Y:S01]  /*1210*/  IMAD.IADD R5, R0, 0x1, -R3 ;  /* 0x0000000100057824 */ /* 0x000fe200078e0a03 */
[----:B------:R-:W-:Y:S02]  /*1220*/  LOP3.LUT R0, R8, 0xffffffe0, RZ, 0xc0, !PT ;  /* 0xffffffe008007812 */ /* 0x000fe400078ec0ff */
[----:B------:R-:W-:Y:S02]  /*1230*/  LOP3.LUT R11, R2, R4, RZ, 0x3c, !PT ;  /* 0x00000004020b7212 */ /* 0x000fe400078e3cff */
[----:B------:R-:W-:Y:S01]  /*1240*/  SHF.R.S32.HI R4, RZ, 0x5, R8 ;  /* 0x00000005ff047819 */ /* 0x000fe20000011408 */
        /* <DEDUP_REMOVED lines=32> */
[----:B------:R-:W-:Y:S01]  /*1450*/  IMAD.IADD R211, R0, 0x1, -R3 ;  /* 0x0000000100d37824 */ /* 0x000fe200078e0a03 */
[----:B------:R-:W-:Y:S01]  /*1460*/  SHF.R.U32.HI R2, RZ, 0x3, R2 ;  /* 0x00000003ff027819 */ /* 0x000fe20000011602 */
[----:B------:R-:W-:Y:S01]  /*1470*/  IMAD.MOV.U32 R10, RZ, RZ, 0x40 ;  /* 0x00000040ff0a7424 */ /* 0x000fe200078e00ff */
[----:B------:R-:W-:Y:S01]  /*1480*/  LEA.HI R3, R4, R4, RZ, 0x1d ;  /* 0x0000000404037211 */ /* 0x000fe200078fe8ff */
[----:B------:R1:W-:Y:S01]  /*1490*/  STL [R1+0x10], R15 ;  /* 0x0000100f01007387 */ /* 0x0003e20000100800 */
[----:B------:R-:W-:Y:S01]  /*14a0*/  LOP3.LUT R2, R6, R2, RZ, 0x3c, !PT ;  /* 0x0000000206027212 */ /* 0x000fe200078e3cff */
[----:B------:R-:W-:Y:S01]  /*14b0*/  IMAD R0, R14, 0x200, R13 ;  /* 0x000002000e007824 */ /* 0x000fe200078e020d */
[----:B------:R-:W-:Y:S01]  /*14c0*/  LOP3.LUT R4, R7, 0xfffffe00, RZ, 0xc0, !PT ;  /* 0xfffffe0007047812 */ /* 0x000fe200078ec0ff */
[----:B------:R-:W-:Y:S01]  /*14d0*/  IMAD.IADD R7, R5, 0x1, R3 ;  /* 0x0000000105077824 */ /* 0x000fe200078e0203 */
[----:B------:R-:W-:Y:S01]  /*14e0*/  IADD3 R191, R182, 0x40, RZ ;  /* 0x00000040b6bf7810 */ /* 0x000fe20007ffe0ff */
[----:B------:R-:W-:Y:S01]  /*14f0*/  IMAD R211, R211, 0x8, R15 ;  /* 0x00000008d3d37824 */ /* 0x000fe200078e020f */
[CC--:B------:R-:W-:Y:S01]  /*1500*/  IADD3 R3, R2.reuse, R4.reuse, R8 ;  /* 0x0000000402037210 */ /* 0x0c0fe20007ffe008 */
[----:B------:R-:W-:Y:S01]  /*1510*/  IMAD.MOV.U32 R8, RZ, RZ, 0x20 ;  /* 0x00000020ff087424 */ /* 0x000fe200078e00ff */
[----:B------:R-:W-:-:S02]  /*1520*/  LOP3.LUT R4, R2, R4, RZ, 0xfc, !PT ;  /* 0x0000000402047212 */ /* 0x000fc400078efcff */
[----:B------:R-:W-:Y:S02]  /*1530*/  LOP3.LUT R2, R12, 0x7ffffffc, RZ, 0xc0, !PT ;  /* 0x7ffffffc0c027812 */ /* 0x000fe400078ec0ff */
[----:B------:R-:W-:Y:S02]  /*1540*/  SHF.R.S32.HI R5, RZ, 0x1f, R191 ;  /* 0x0000001fff057819 */ /* 0x000fe400000114bf */
[----:B------:R-:W-:Y:S01]  /*1550*/  SEL R5, R8, 0xffffffe0, !P1 ;  /* 0xffffffe008057807 */ /* 0x000fe20004800000 */
[----:B------:R-:W-:Y:S01]  /*1560*/  IMAD.IADD R2, R16, 0x1, -R2 ;  /* 0x0000000110027824 */ /* 0x000fe200078e0a02 */
[----:B------:R-:W-:Y:S02]  /*1570*/  LEA R227, R7, 0x80, 0x1 ;  /* 0x0000008007e37811 */ /* 0x000fe400078e08ff */
[----:B------:R-:W-:Y:S01]  /*1580*/  IADD3 R192, R182, 0x80, RZ ;  /* 0x00000080b6c07810 */ /* 0x000fe20007ffe0ff */
[----:B------:R-:W-:Y:S01]  /*1590*/  IMAD.SHL.U32 R198, R2, 0x2, RZ ;  /* 0x0000000202c67824 */ /* 0x000fe200078e00ff */
[----:B------:R-:W-:Y:S01]  /*15a0*/  SEL R2, R8, 0xffffffe0, !P4 ;  /* 0xffffffe008027807 */ /* 0x000fe20006000000 */
[C---:B------:R-:W-:Y:S01]  /*15b0*/  IMAD.IADD R230, R227.reuse, 0x1, R5 ;  /* 0x00000001e3e67824 */ /* 0x040fe200078e0205 */
[----:B------:R-:W-:-:S02]  /*15c0*/  IADD3 R228, R227, -0x10, RZ ;  /* 0xfffffff0e3e47810 */ /* 0x000fc40007ffe0ff */
[C---:B------:R-:W-:Y:S02]  /*15d0*/  IADD3 R8, R198.reuse, 0x8, RZ ;  /* 0x00000008c6087810 */ /* 0x040fe40007ffe0ff */
[C---:B------:R-:W-:Y:S02]  /*15e0*/  IADD3 R251, R198.reuse, 0x18, RZ ;  /* 0x00000018c6fb7810 */ /* 0x040fe40007ffe0ff */
[C---:B------:R-:W-:Y:S02]  /*15f0*/  IADD3 R250, R198.reuse, 0x20, RZ ;  /* 0x00000020c6fa7810 */ /* 0x040fe40007ffe0ff */
[C---:B------:R-:W-:Y:S02]  /*1600*/  IADD3 R248, R198.reuse, 0x30, RZ ;  /* 0x00000030c6f87810 */ /* 0x040fe40007ffe0ff */
[C---:B------:R-:W-:Y:S02]  /*1610*/  IADD3 R247, R198.reuse, 0x38, RZ ;  /* 0x00000038c6f77810 */ /* 0x040fe40007ffe0ff */
[----:B------:R-:W-:-:S02]  /*1620*/  IADD3 R245, R198, 0x48, RZ ;  /* 0x00000048c6f57810 */ /* 0x000fc40007ffe0ff */
[C---:B------:R-:W-:Y:S02]  /*1630*/  IADD3 R244, R198.reuse, 0x50, RZ ;  /* 0x00000050c6f47810 */ /* 0x040fe40007ffe0ff */
[C---:B------:R-:W-:Y:S02]  /*1640*/  IADD3 R242, R198.reuse, 0x60, RZ ;  /* 0x00000060c6f27810 */ /* 0x040fe40007ffe0ff */
[C---:B------:R-:W-:Y:S02]  /*1650*/  IADD3 R241, R198.reuse, 0x68, RZ ;  /* 0x00000068c6f17810 */ /* 0x040fe40007ffe0ff */
[----:B------:R-:W-:Y:S02]  /*1660*/  SHF.R.S32.HI R7, RZ, 0x1f, R8 ;  /* 0x0000001fff077819 */ /* 0x000fe40000011408 */
[C---:B------:R-:W-:Y:S02]  /*1670*/  IADD3 R239, R198.reuse, 0x78, RZ ;  /* 0x00000078c6ef7810 */ /* 0x040fe40007ffe0ff */
[----:B------:R-:W-:-:S02]  /*1680*/  IADD3 R238, R198, 0x80, RZ ;  /* 0x00000080c6ee7810 */ /* 0x000fc40007ffe0ff */
[----:B------:R-:W-:Y:S02]  /*1690*/  SHF.R.S32.HI R8, RZ, 0x1f, R251 ;  /* 0x0000001fff087819 */ /* 0x000fe400000114fb */
[----:B------:R-:W-:Y:S02]  /*16a0*/  SHF.R.S32.HI R7, RZ, 0x1f, R250 ;  /* 0x0000001fff077819 */ /* 0x000fe400000114fa */
[----:B------:R-:W-:Y:S02]  /*16b0*/  SHF.R.S32.HI R6, RZ, 0x1f, R192 ;  /* 0x0000001fff067819 */ /* 0x000fe400000114c0 */
[C---:B------:R-:W-:Y:S02]  /*16c0*/  IADD3 R236, R198.reuse, 0x90, RZ ;  /* 0x00000090c6ec7810 */ /* 0x040fe40007ffe0ff */
[----:B------:R-:W-:Y:S02]  /*16d0*/  IADD3 R235, R198, 0x98, RZ ;  /* 0x00000098c6eb7810 */ /* 0x000fe40007ffe0ff */
[----:B------:R-:W-:-:S02]  /*16e0*/  SHF.R.S32.HI R8, RZ, 0x1f, R248 ;  /* 0x0000001fff087819 */ /* 0x000fc400000114f8 */
[----:B------:R-:W-:Y:S02]  /*16f0*/  SHF.R.S32.HI R7, RZ, 0x1f, R247 ;  /* 0x0000001fff077819 */ /* 0x000fe400000114f7 */
[----:B------:R-:W-:Y:S02]  /*1700*/  @P0 IADD3 R228, R227, 0x10, RZ ;  /* 0x00000010e3e40810 */ /* 0x000fe40007ffe0ff */
[----:B------:R-:W-:Y:S02]  /*1710*/  SEL R6, R10, 0xffffffc0, !P2 ;  /* 0xffffffc00a067807 */ /* 0x000fe40005000000 */
[C---:B------:R-:W-:Y:S01]  /*1720*/  IADD3 R233, R198.reuse, 0xa8, RZ ;  /* 0x000000a8c6e97810 */ /* 0x040fe20007ffe0ff */
[----:B------:R-:W-:Y:S01]  /*1730*/  IMAD.IADD R229, R5, 0x1, R228 ;  /* 0x0000000105e57824 */ /* 0x000fe200078e02e4 */
[----:B------:R-:W-:Y:S02]  /*1740*/  IADD3 R232, R198, 0xb0, RZ ;  /* 0x000000b0c6e87810 */ /* 0x000fe40007ffe0ff */
[----:B------:R-:W-:-:S02]  /*1750*/  SHF.R.S32.HI R8, RZ, 0x1f, R245 ;  /* 0x0000001fff087819 */ /* 0x000fc400000114f5 */
[----:B------:R-:W-:Y:S02]  /*1760*/  SHF.R.S32.HI R7, RZ, 0x1f, R244 ;  /* 0x0000001fff077819 */ /* 0x000fe400000114f4 */
[----:B------:R-:W-:Y:S02]  /*1770*/  IADD3 R231, R198, 0xb8, RZ ;  /* 0x000000b8c6e77810 */ /* 0x000fe40007ffe0ff */
[----:B------:R-:W-:Y:S02]  /*1780*/  SHF.R.S32.HI R8, RZ, 0x1f, R242 ;  /* 0x0000001fff087819 */ /* 0x000fe400000114f2 */
[----:B------:R-:W-:Y:S02]  /*1790*/  SHF.R.S32.HI R7, RZ, 0x1f, R241 ;  /* 0x0000001fff077819 */ /* 0x000fe400000114f1 */
[----:B------:R-:W-:Y:S02]  /*17a0*/  SHF.R.S32.HI R8, RZ, 0x1f, R239 ;  /* 0x0000001fff087819 */ /* 0x000fe400000114ef */
[----:B------:R-:W-:-:S02]  /*17b0*/  SHF.R.S32.HI R7, RZ, 0x1f, R238 ;  /* 0x0000001fff077819 */ /* 0x000fc400000114ee */
[----:B------:R-:W-:Y:S01]  /*17c0*/  LEA R173, R3, 0xc100, 0x1 ;  /* 0x0000c10003ad7811 */ /* 0x000fe200078e08ff */
[----:B------:R-:W-:Y:S01]  /*17d0*/  IMAD.IADD R3, R6, 0x1, R228 ;  /* 0x0000000106037824 */ /* 0x000fe200078e02e4 */
[----:B------:R-:W-:Y:S02]  /*17e0*/  LEA R168, R4, 0x100, 0x1 ;  /* 0x0000010004a87811 */ /* 0x000fe400078e08ff */
[----:B------:R-:W-:Y:S01]  /*17f0*/  SHF.R.S32.HI R8, RZ, 0x1f, R236 ;  /* 0x0000001fff087819 */ /* 0x000fe200000114ec */
[----:B------:R-:W-:Y:S01]  /*1800*/  IMAD.IADD R174, R173, 0x1, R2 ;  /* 0x00000001adae7824 */ /* 0x000fe200078e0202 */
[----:B------:R-:W-:Y:S01]  /*1810*/  SHF.R.S32.HI R7, RZ, 0x1f, R235 ;  /* 0x0000001fff077819 */ /* 0x000fe200000114eb */
[----:B------:R-:W-:Y:S01]  /*1820*/  IMAD.IADD R169, R2, 0x1, R168 ;  /* 0x0000000102a97824 */ /* 0x000fe200078e02a8 */
[----:B------:R-:W-:Y:S01]  /*1830*/  SHF.R.S32.HI R8, RZ, 0x1f, R233 ;  /* 0x0000001fff087819 */ /* 0x000fe200000114e9 */
[----:B------:R-:W-:Y:S01]  /*1840*/  IMAD.IADD R8, R227, 0x1, R6 ;  /* 0x00000001e3087824 */ /* 0x000fe200078e0206 */
[----:B------:R-:W-:Y:S01]  /*1850*/  SHF.R.S32.HI R7, RZ, 0x1f, R232 ;  /* 0x0000001fff077819 */ /* 0x000fe200000114e8 */
[--C-:B------:R-:W-:Y:S01]  /*1860*/  IMAD.IADD R2, R229, 0x1, R6.reuse ;  /* 0x00000001e5027824 */ /* 0x100fe200078e0206 */
[----:B------:R-:W-:Y:S01]  /*1870*/  SHF.R.S32.HI R7, RZ, 0x1f, R231 ;  /* 0x0000001fff077819 */ /* 0x000fe200000114e7 */
[----:B------:R-:W-:Y:S01]  /*1880*/  IMAD.IADD R7, R230, 0x1, R6 ;  /* 0x00000001e6077824 */ /* 0x000fe200078e0206 */
[----:B------:R1:W-:Y:S01]  /*1890*/  STL [R1+0xc], R8 ;  /* 0x00000c0801007387 */ /* 0x0003e20000100800 */
[----:B------:R-:W-:-:S02]  /*18a0*/  LOP3.LUT R9, R11, 0x7ffffe00, R9, 0xf8, !PT ;  /* 0x7ffffe000b097812 */ /* 0x000fc400078ef809 */
[C---:B------:R-:W-:Y:S01]  /*18b0*/  IADD3 R252, R198.reuse, 0x10, RZ ;  /* 0x00000010c6fc7810 */ /* 0x040fe20007ffe0ff */
[----:B------:R1:W-:Y:S01]  /*18c0*/  STL [R1+0x8], R7 ;  /* 0x0000080701007387 */ /* 0x0003e20000100800 */
[C---:B------:R-:W-:Y:S01]  /*18d0*/  IADD3 R249, R198.reuse, 0x28, RZ ;  /* 0x00000028c6f97810 */ /* 0x040fe20007ffe0ff */
[----:B------:R-:W-:Y:S01]  /*18e0*/  IMAD.SHL.U32 R179, R9, 0x2, RZ ;  /* 0x0000000209b37824 */ /* 0x000fe200078e00ff */
[C---:B------:R-:W-:Y:S01]  /*18f0*/  IADD3 R246, R198.reuse, 0x40, RZ ;  /* 0x00000040c6f67810 */ /* 0x040fe20007ffe0ff */
[----:B------:R1:W-:Y:S01]  /*1900*/  STL [R1+0x4], R3 ;  /* 0x0000040301007387 */ /* 0x0003e20000100800 */
[----:B------:R-:W-:Y:S02]  /*1910*/  SHF.R.S32.HI R9, RZ, 0x1f, R198 ;  /* 0x0000001fff097819 */ /* 0x000fe400000114c6 */
[----:B------:R-:W-:Y:S01]  /*1920*/  IADD3 R243, R198, 0x58, RZ ;  /* 0x00000058c6f37810 */ /* 0x000fe20007ffe0ff */
[----:B------:R1:W-:Y:S01]  /*1930*/  STL [R1], R2 ;  /* 0x0000000201007387 */ /* 0x0003e20000100800 */
[----:B------:R-:W-:-:S02]  /*1940*/  LEA R165, R0, 0x6100, 0x1 ;  /* 0x0000610000a57811 */ /* 0x000fc400078e08ff */
[----:B------:R-:W-:Y:S02]  /*1950*/  IADD3 R240, R198, 0x70, RZ ;  /* 0x00000070c6f07810 */ /* 0x000fe40007ffe0ff */
[----:B------:R-:W-:Y:S02]  /*1960*/  SHF.R.S32.HI R9, RZ, 0x1f, R252 ;  /* 0x0000001fff097819 */ /* 0x000fe400000114fc */
[----:B------:R-:W-:Y:S02]  /*1970*/  SEL R0, R10, 0xffffffc0, !P3 ;  /* 0xffffffc00a007807 */ /* 0x000fe40005800000 */
[C---:B------:R-:W-:Y:S02]  /*1980*/  IADD3 R237, R198.reuse, 0x88, RZ ;  /* 0x00000088c6ed7810 */ /* 0x040fe40007ffe0ff */
[----:B------:R-:W-:Y:S01]  /*1990*/  SHF.R.S32.HI R9, RZ, 0x1f, R249 ;  /* 0x0000001fff097819 */ /* 0x000fe200000114f9 */
[----:B------:R-:W-:Y:S01]  /*19a0*/  IMAD.IADD R176, R173, 0x1, R0 ;  /* 0x00000001adb07824 */ /* 0x000fe200078e0200 */
[----:B------:R-:W-:Y:S01]  /*19b0*/  IADD3 R234, R198, 0xa0, RZ ;  /* 0x000000a0c6ea7810 */ /* 0x000fe20007ffe0ff */
        /* <DEDUP_REMOVED lines=8> */
[----:B-1----:R-:W-:Y:S02]  /*1a40*/  SHF.R.S32.HI R9, RZ, 0x1f, R234 ;  /* 0x0000001fff097819 */ /* 0x002fe400000114ea */
.L_x_621:
[----:B------:R-:W-:Y:S01]  /*1a50*/  ISETP.NE.U32.AND P0, PT, RZ, c[0x0][0x370], PT ;  /* 0x0000dc00ff007a0c */ /* 0x000fe20003f05070 */
[----:B------:R-:W-:Y:S01]  /*1a60*/  IMAD.MOV.U32 R13, RZ, RZ, 0x4 ;  /* 0x00000004ff0d7424 */ /* 0x000fe200078e00ff */
[----:B------:R-:W-:Y:S01]  /*1a70*/  ISETP.NE.U32.AND P2, PT, RZ, c[0x0][0x360], PT ;  /* 0x0000d800ff007a0c */ /* 0x000fe20003f45070 */
[----:B------:R-:W-:Y:S01]  /*1a80*/  IMAD.MOV.U32 R200, RZ, RZ, RZ ;  /* 0x000000ffffc87224 */ /* 0x000fe200078e00ff */
[----:B------:R-:W-:Y:S01]  /*1a90*/  ISETP.NE.AND.EX P1, PT, RZ, c[0x0][0x374], PT, P0 ;  /* 0x0000dd00ff007a0c */ /* 0x000fe20003f25300 */
[----:B------:R-:W-:Y:S01]  /*1aa0*/  IMAD.MOV.U32 R12, RZ, RZ, RZ ;  /* 0x000000ffff0c7224 */ /* 0x000fe200078e00ff */
[----:B------:R-:W-:Y:S01]  /*1ab0*/  ISETP.NE.AND.EX P0, PT, RZ, c[0x0][0x364], PT, P2 ;  /* 0x0000d900ff007a0c */ /* 0x000fe20003f05320 */
[----:B------:R-:W-:Y:S01]  /*1ac0*/  IMAD.WIDE R2, R215, R13, c[0x0][0x348] ;  /* 0x0000d200d7027625 */ /* 0x000fe200078e020d */
[----:B------:R-:W-:-:S04]  /*1ad0*/  ISETP.NE.U32.AND P3, PT, RZ, c[0x0][0x348], PT ;  /* 0x0000d200ff007a0c */ /* 0x000fc80003f65070 */
[----:B------:R-:W-:-:S05]  /*1ae0*/  ISETP.NE.AND.EX P3, PT, RZ, c[0x0][0x34c], PT, P3 ;  /* 0x0000d300ff007a0c */ /* 0x000fca0003f65330 */
[----:B------:R-:W-:-:S04]  /*1af0*/  @P1 IMAD.WIDE R6, R215, R13, c[0x0][0x370] ;  /* 0x0000dc00d7061625 */ /* 0x000fc800078e020d */
[----:B------:R-:W-:Y:S01]  /*1b00*/  @P0 IMAD.WIDE R4, R215, R13, c[0x0][0x360] ;  /* 0x0000d800d7040625 */ /* 0x000fe200078e020d */
[----:B------:R1:W5:Y:S04]  /*1b10*/  @P1 LDG.E R200, [R6.64] ;  /* 0x0000000806c81981 */ /* 0x000368000c1e1900 */
        /* <DEDUP_REMOVED lines=9> */
.L_x_456:
[----:B------:R-:W-:-:S04]  /*1bb0*/  ISETP.NE.U32.AND P0, PT, RZ, c[0x0][0x368], PT ;  /* 0x0000da00ff007a0c */ /* 0x000fc80003f05070 */
[----:B------:R-:W-:-:S13]  /*1bc0*/  ISETP.NE.AND.EX P0, PT, RZ, c[0x0][0x36c], PT, P0 ;  /* 0x0000db00ff007a0c */ /* 0x000fda0003f05300 */
[----:B------:R-:W-:Y:S05]  /*1bd0*/  @!P0 BRA `(.L_x_457) ;  /* 0x0000003000008947 */ /* 0x000fea0003800000 */
[----:B-1----:R-:W-:-:S05]  /*1be0*/  IMAD.WIDE R2, R215, R13, c[0x0][0x368] ;  /* 0x0000da00d7027625 */ /* 0x002fca00078e020d */
[----:B------:R1:W5:Y:S01]  /*1bf0*/  LDG.E R0, [R2.64] ;  /* 0x0000000802007981 */ /* 0x000362000c1e1900 */
[----:B------:R-:W-:Y:S05]  /*1c00*/  BRA `(.L_x_458) ;  /* 0x0000008000007947 */ /* 0x000fea0003800000 */
.L_x_457:
[----:B------:R-:W-:Y:S01]  /*1c10*/  ISETP.NE.U32.AND P0, PT, RZ, c[0x0][0x350], PT ;  /* 0x0000d400ff007a0c */ /* 0x000fe20003f05070 */
[----:B------:R-:W-:-:S03]  /*1c20*/  IMAD.U32 R0, RZ, RZ, UR5 ;  /* 0x00000005ff007e24 */ /* 0x000fc6000f8e00ff */
[----:B------:R-:W-:-:S13]  /*1c30*/  ISETP.NE.AND.EX P0, PT, RZ, c[0x0][0x354], PT, P0 ;  /* 0x0000d500ff007a0c */ /* 0x000fda0003f05300 */
[----:B------:R-:W-:Y:S05]  /*1c40*/  @!P0 BRA `(.L_x_458) ;  /* 0x0000004000008947 */ /* 0x000fea0003800000 */
[----:B-1----:R-:W-:-:S05]  /*1c50*/  IMAD.WIDE R2, R215, R13, c[0x0][0x350] ;  /* 0x0000d400d7027625 */ /* 0x002fca00078e020d */
[----:B------:R-:W2:Y:S04]  /*1c60*/  LDG.E R4, [R2.64] ;  /* 0x0000000802047981 */ /* 0x000ea8000c1e1900 */
[----:B------:R-:W2:Y:S02]  /*1c70*/  LDG.E R0, [R2.64+0x4] ;  /* 0x0000040802007981 */ /* 0x000ea4000c1e1900 */
[----:B--2---:R-:W-:Y:S02]  /*1c80*/  IADD3 R0, -R4, R0, RZ ;  /* 0x0000000004007210 */ /* 0x004fe40007ffe1ff */
.L_x_458:
[----:B-1----:R-:W-:Y:S01]  /*1c90*/  IMAD.MOV.U32 R2, RZ, RZ, c[0x0][0x2c4] ;  /* 0x0000b100ff027624 */ /* 0x002fe200078e00ff */
[----:B------:R-:W-:Y:S01]  /*1ca0*/  LOP3.LUT R224, R224, 0xfffffffe, RZ, 0xc0, !PT ;  /* 0xfffffffee0e07812 */ /* 0x000fe200078ec0ff */
[----:B------:R-:W-:Y:S02]  /*1cb0*/  IMAD.SHL.U32 R210, R213, 0x80, RZ ;  /* 0x00000080d5d27824 */ /* 0x000fe400078e00ff */
[----:B------:R-:W-:Y:S01]  /*1cc0*/  IMAD.MOV.U32 R7, RZ, RZ, c[0x0][0x32c] ;  /* 0x0000cb00ff077624 */ /* 0x000fe200078e00ff */
[----:B------:R-:W-:Y:S01]  /*1cd0*/  ISETP.NE.AND P4, PT, R2, 0x1, PT ;  /* 0x000000010200780c */ /* 0x000fe20003f85270 */
[----:B-----5:R-:W-:Y:S01]  /*1ce0*/  IMAD.IADD R194, R0, 0x1, -R200 ;  /* 0x0000000100c27824 */ /* 0x020fe200078e0ac8 */
[----:B------:R-:W-:-:S02]  /*1cf0*/  IADD3 R2, R210, 0x7f, RZ ;  /* 0x0000007fd2027810 */ /* 0x000fc40007ffe0ff */
[----:B------:R-:W-:-:S03]  /*1d00*/  ISETP.GE.AND P1, PT, R7, 0x1, PT ;  /* 0x000000010700780c */ /* 0x000fc60003f26270 */
[----:B------:R-:W-:-:S06]  /*1d10*/  IMAD.MOV.U32 R0, RZ, RZ, R2 ;  /* 0x000000ffff007224 */ /* 0x000fcc00078e0002 */
[----:B------:R-:W-:Y:S01]  /*1d20*/  @P4 IMAD.HI.U32 R3, R2, c[0x0][0x2c8], RZ ;  /* 0x0000b20002034a27 */ /* 0x000fe200078e00ff */
[----:B------:R-:W-:Y:S02]  /*1d30*/  IADD3 R2, R194, 0x1, -R195 ;  /* 0x00000001c2027810 */ /* 0x000fe40007ffe8c3 */
[----:B------:R-:W-:Y:S02]  /*1d40*/  @P4 LOP3.LUT R224, R224, 0x1, RZ, 0xfc, !PT ;  /* 0x00000001e0e04812 */ /* 0x000fe400078efcff */
[----:B------:R-:W-:Y:S02]  /*1d50*/  @P4 SHF.R.U32.HI R0, RZ, c[0x0][0x2cc], R3 ;  /* 0x0000b300ff004a19 */ /* 0x000fe40000011603 */
[----:B------:R-:W-:-:S03]  /*1d60*/  LOP3.LUT R224, R224, 0xfffffffd, RZ, 0xc0, !PT ;  /* 0xfffffffde0e07812 */ /* 0x000fc600078ec0ff */
[----:B------:R-:W-:Y:S01]  /*1d70*/  IMAD.IADD R0, R2, 0x1, R0 ;  /* 0x0000000102007824 */ /* 0x000fe200078e0200 */
[----:B------:R-:W-:-:S04]  /*1d80*/  @P1 LOP3.LUT R224, R224, 0x2, RZ, 0xfc, !PT ;  /* 0x00000002e0e01812 */ /* 0x000fc800078efcff */
[----:B------:R-:W-:Y:S01]  /*1d90*/  IADD3 R3, R0, c[0x0][0x328], RZ ;  /* 0x0000ca0000037a10 */ /* 0x000fe20007ffe0ff */
[----:B------:R-:W-:Y:S05]  /*1da0*/  @!P1 BRA `(.L_x_459) ;  /* 0x0000010000009947 */ /* 0x000fea0003800000 */
[C---:B------:R-:W-:Y:S01]  /*1db0*/  ISETP.GT.AND P0, PT, R0.reuse, RZ, PT ;  /* 0x000000ff0000720c */ /* 0x040fe20003f04270 */
[----:B------:R-:W-:Y:S01]  /*1dc0*/  BSSY B0, `(.L_x_460) ;  /* 0x000000c000007945 */ /* 0x000fe20003800000 */
[----:B------:R-:W-:-:S11]  /*1dd0*/  IADD3 R2, R0, -0x1, RZ ;  /* 0xffffffff00027810 */ /* 0x000fd60007ffe0ff */
[----:B------:R-:W-:Y:S05]  /*1de0*/  @P0 BRA `(.L_x_461) ;  /* 0x0000006000000947 */ /* 0x000fea0003800000 */
[----:B------:R-:W-:Y:S01]  /*1df0*/  ISETP.NE.AND P0, PT, R7, 0x1, PT ;  /* 0x000000010700780c */ /* 0x000fe20003f05270 */
[----:B------:R-:W-:-:S12]  /*1e00*/  IMAD.MOV R0, RZ, RZ, -R0 ;  /* 0x000000ffff007224 */ /* 0x000fd800078e0a00 */
[----:B------:R-:W-:-:S05]  /*1e10*/  @P0 IMAD.HI.U32 R2, R0, c[0x0][0x330], RZ ;  /* 0x0000cc0000020a27 */ /* 0x000fca00078e00ff */
[----:B------:R-:W-:-:S04]  /*1e20*/  @P0 SHF.R.U32.HI R0, RZ, c[0x0][0x334], R2 ;  /* 0x0000cd00ff000a19 */ /* 0x000fc80000011602 */
[----:B------:R-:W-:Y:S01]  /*1e30*/  LOP3.LUT R2, RZ, R0, RZ, 0x33, !PT ;  /* 0x00000000ff027212 */ /* 0x000fe200078e33ff */
[----:B------:R-:W-:Y:S05]  /*1e40*/  BRA `(.L_x_462) ;  /* 0x0000003000007947 */ /* 0x000fea0003800000 */
.L_x_461:
[----:B------:R-:W-:-:S13]  /*1e50*/  ISETP.NE.AND P0, PT, R7, 0x1, PT ;  /* 0x000000010700780c */ /* 0x000fda0003f05270 */
[----:B------:R-:W-:-:S05]  /*1e60*/  @P0 IMAD.HI.U32 R0, R2, c[0x0][0x330], RZ ;  /* 0x0000cc0002000a27 */ /* 0x000fca00078e00ff */
[----:B------:R-:W-:Y:S02]  /*1e70*/  @P0 SHF.R.U32.HI R2, RZ, c[0x0][0x334], R0 ;  /* 0x0000cd00ff020a19 */ /* 0x000fe40000011600 */
.L_x_462:
[----:B------:R-:W-:Y:S05]  /*1e80*/  BSYNC B0 ;  /* 0x0000000000007941 */ /* 0x000fea0003800000 */
.L_x_460:
[----:B------:R-:W-:-:S05]  /*1e90*/  IMAD R2, R2, R7, c[0x0][0x32c] ;  /* 0x0000cb0002027624 */ /* 0x000fca00078e0207 */
[----:B------:R-:W-:-:S04]  /*1ea0*/  IMNMX R3, R3, R2, PT ;  /* 0x0000000203037217 */ /* 0x000fc80003800200 */
.L_x_459:
[----:B------:R-:W-:Y:S01]  /*1eb0*/  IADD3 R3, R3, 0x3f, RZ ;  /* 0x0000003f03037810 */ /* 0x000fe20007ffe0ff */
[----:B------:R-:W-:Y:S01]  /*1ec0*/  @P4 IMAD.HI.U32 R4, R210, c[0x0][0x2c8], RZ ;  /* 0x0000b200d2044a27 */ /* 0x000fe200078e00ff */
[C---:B------:R-:W-:Y:S02]  /*1ed0*/  IADD3 R2, R194.reuse, 0x3f, RZ ;  /* 0x0000003fc2027810 */ /* 0x040fe40007ffe0ff */
[----:B------:R-:W-:Y:S01]  /*1ee0*/  SHF.R.S32.HI R5, RZ, 0x1f, R3 ;  /* 0x0000001fff057819 */ /* 0x000fe20000011403 */
[----:B------:R-:W-:Y:S01]  /*1ef0*/  IMAD.MOV.U32 R0, RZ, RZ, R210 ;  /* 0x000000ffff007224 */ /* 0x000fe200078e00d2 */
[----:B------:R-:W-:Y:S01]  /*1f00*/  SHF.R.S32.HI R6, RZ, 0x1f, R2 ;  /* 0x0000001fff067819 */ /* 0x000fe20000011402 */
[----:B------:R-:W-:Y:S01]  /*1f10*/  IMAD.IADD R223, R194, 0x1, -R195 ;  /* 0x00000001c2df7824 */ /* 0x000fe200078e0ac3 */
[----:B------:R-:W-:Y:S02]  /*1f20*/  @P4 SHF.R.U32.HI R0, RZ, c[0x0][0x2cc], R4 ;  /* 0x0000b300ff004a19 */ /* 0x000fe40000011604 */
[----:B------:R-:W-:-:S02]  /*1f30*/  LEA.HI R3, R5, R3, RZ, 0x6 ;  /* 0x0000000305037211 */ /* 0x000fc400078f30ff */
[----:B------:R-:W-:Y:S01]  /*1f40*/  LEA.HI R2, R6, R2, RZ, 0x6 ;  /* 0x0000000206027211 */ /* 0x000fe200078f30ff */
[----:B------:R-:W-:Y:S01]  /*1f50*/  IMAD.IADD R0, R223, 0x1, R0 ;  /* 0x00000001df007824 */ /* 0x000fe200078e0200 */
[----:B------:R-:W-:Y:S02]  /*1f60*/  SHF.R.S32.HI R3, RZ, 0x6, R3 ;  /* 0x00000006ff037819 */ /* 0x000fe40000011403 */
[----:B------:R-:W-:Y:S02]  /*1f70*/  SHF.R.S32.HI R4, RZ, 0x6, R2 ;  /* 0x00000006ff047819 */ /* 0x000fe40000011402 */
[----:B------:R-:W-:Y:S02]  /*1f80*/  IADD3 R2, R0, -c[0x0][0x324], RZ ;  /* 0x8000c90000027a10 */ /* 0x000fe40007ffe0ff */
[----:B------:R-:W-:Y:S01]  /*1f90*/  IMNMX R11, R4, R3, PT ;  /* 0x00000003040b7217 */ /* 0x000fe20003800200 */
[----:B------:R-:W-:Y:S05]  /*1fa0*/  @!P1 BRA `(.L_x_463) ;  /* 0x000000f000009947 */ /* 0x000fea0003800000 */
[----:B------:R-:W-:Y:S01]  /*1fb0*/  ISETP.GT.AND P0, PT, R0, -0x1, PT ;  /* 0xffffffff0000780c */ /* 0x000fe20003f04270 */
[----:B------:R-:W-:-:S12]  /*1fc0*/  BSSY B0, `(.L_x_464) ;  /* 0x000000b000007945 */ /* 0x000fd80003800000 */
[----:B------:R-:W-:Y:S05]  /*1fd0*/  @P0 BRA `(.L_x_465) ;  /* 0x0000006000000947 */ /* 0x000fea0003800000 */
[----:B------:R-:W-:Y:S02]  /*1fe0*/  ISETP.NE.AND P0, PT, R7, 0x1, PT ;  /* 0x000000010700780c */ /* 0x000fe40003f05270 */
[----:B------:R-:W-:-:S11]  /*1ff0*/  LOP3.LUT R0, RZ, R0, RZ, 0x33, !PT ;  /* 0x00000000ff007212 */ /* 0x000fd600078e33ff */
[----:B------:R-:W-:-:S05]  /*2000*/  @P0 IMAD.HI.U32 R3, R0, c[0x0][0x330], RZ ;  /* 0x0000cc0000030a27 */ /* 0x000fca00078e00ff */
[----:B------:R-:W-:-:S04]  /*2010*/  @P0 SHF.R.U32.HI R0, RZ, c[0x0][0x334], R3 ;  /* 0x0000cd00ff000a19 */ /* 0x000fc80000011603 */
[----:B------:R-:W-:Y:S01]  /*2020*/  LOP3.LUT R0, RZ, R0, RZ, 0x33, !PT ;  /* 0x00000000ff007212 */ /* 0x000fe200078e33ff */
[----:B------:R-:W-:Y:S05]  /*2030*/  BRA `(.L_x_466) ;  /* 0x0000003000007947 */ /* 0x000fea0003800000 */
.L_x_465:
[----:B------:R-:W-:-:S13]  /*2040*/  ISETP.NE.AND P0, PT, R7, 0x1, PT ;  /* 0x000000010700780c */ /* 0x000fda0003f05270 */
[----:B------:R-:W-:-:S05]  /*2050*/  @P0 IMAD.HI.U32 R3, R0, c[0x0][0x330], RZ ;  /* 0x0000cc0000030a27 */ /* 0x000fca00078e00ff */
[----:B------:R-:W-:Y:S02]  /*2060*/  @P0 SHF.R.U32.HI R0, RZ, c[0x0][0x334], R3 ;  /* 0x0000cd00ff000a19 */ /* 0x000fe40000011603 */
.L_x_466:
[----:B------:R-:W-:Y:S05]  /*2070*/  BSYNC B0 ;  /* 0x0000000000007941 */ /* 0x000fea0003800000 */
.L_x_464:
[----:B------:R-:W-:-:S05]  /*2080*/  IMAD R0, R0, c[0x0][0x32c], RZ ;  /* 0x0000cb0000007a24 */ /* 0x000fca00078e02ff */
[----:B------:R-:W-:-:S04]  /*2090*/  IMNMX R2, R2, R0, !PT ;  /* 0x0000000002027217 */ /* 0x000fc80007800200 */
.L_x_463:
[----:B------:R-:W-:Y:S01]  /*20a0*/  SHF.R.S32.HI R0, RZ, 0x1f, R2 ;  /* 0x0000001fff007819 */ /* 0x000fe20000011402 */
[----:B------:R-:W-:Y:S01]  /*20b0*/  BSSY B0, `(.L_x_467) ;  /* 0x000002c000007945 */ /* 0x000fe20003800000 */
[----:B------:R-:W-:Y:S02]  /*20c0*/  LOP3.LUT R3, R214, 0xff0000, RZ, 0xc0, !PT ;  /* 0x00ff0000d6037812 */ /* 0x000fe400078ec0ff */
[----:B------:R-:W-:Y:S02]  /*20d0*/  LEA.HI R0, R0, R2, RZ, 0x6 ;  /* 0x0000000200007211 */ /* 0x000fe400078f30ff */
[----:B------:R-:W-:Y:S02]  /*20e0*/  LOP3.LUT R2, R214, 0xff000000, RZ, 0xc0, !PT ;  /* 0xff000000d6027812 */ /* 0x000fe400078ec0ff */
[----:B------:R-:W-:-:S04]  /*20f0*/  SHF.R.S32.HI R0, RZ, 0x6, R0 ;  /* 0x00000006ff007819 */ /* 0x000fc80000011400 */
[----:B------:R-:W-:Y:S02]  /*2100*/  IMNMX R7, RZ, R0, !PT ;  /* 0x00000000ff077217 */ /* 0x000fe40007800200 */
[----:B------:R-:W-:Y:S01]  /*2110*/  SHF.R.U32.HI R0, RZ, 0x8, R2 ;  /* 0x00000008ff007819 */ /* 0x000fe20000011602 */
[----:B------:R-:W-:Y:S01]  /*2120*/  IMAD.MOV.U32 R2, RZ, RZ, RZ ;  /* 0x000000ffff027224 */ /* 0x000fe200078e00ff */
[----:B------:R-:W-:Y:S02]  /*2130*/  ISETP.GT.AND P0, PT, R11, R7, PT ;  /* 0x000000070b00720c */ /* 0x000fe40003f04270 */
[----:B------:R-:W-:-:S04]  /*2140*/  LEA.HI R0, R3, R0, RZ, 0x10 ;  /* 0x0000000003007211 */ /* 0x000fc800078f80ff */
[----:B------:R-:W-:Y:S02]  /*2150*/  LOP3.LUT R226, R0, 0xff, RZ, 0xc0, !PT ;  /* 0x000000ff00e27812 */ /* 0x000fe400078ec0ff */
[----:B------:R-:W-:-:S05]  /*2160*/  SHF.R.U32.HI R225, RZ, 0x10, R0 ;  /* 0x00000010ffe17819 */ /* 0x000fca0000011600 */
[----:B------:R-:W-:Y:S05]  /*2170*/  @!P0 BRA `(.L_x_468) ;  /* 0x000001f000008947 */ /* 0x000fea0003800000 */
[----:B------:R-:W-:-:S04]  /*2180*/  ISETP.NE.AND P0, PT, R225, RZ, PT ;  /* 0x000000ffe100720c */ /* 0x000fc80003f05270 */
[----:B------:R-:W-:-:S04]  /*2190*/  SEL R0, R225, c[0x0][0x338], P0 ;  /* 0x0000ce00e1007a07 */ /* 0x000fc80000000000 */
[----:B------:R-:W-:Y:S02]  /*21a0*/  IABS R3, R0 ;  /* 0x0000000000037213 */ /* 0x000fe40000000000 */
[----:B------:R-:W-:Y:S02]  /*21b0*/  IADD3 R6, R0, -0x1, R11 ;  /* 0xffffffff00067810 */ /* 0x000fe40007ffe00b */
[----:B------:R-:W1:Y:S03]  /*21c0*/  I2F.RP R2, R3 ;  /* 0x0000000300027306 */ /* 0x000e660000209400 */
[----:B------:R-:W-:-:S05]  /*21d0*/  IMAD.IADD R6, R6, 0x1, -R7 ;  /* 0x0000000106067824 */ /* 0x000fca00078e0a07 */
[----:B------:R-:W-:Y:S01]  /*21e0*/  IABS R10, R6 ;  /* 0x00000006000a7213 */ /* 0x000fe20000000000 */
[----:B-1----:R-:W1:Y:S02]  /*21f0*/  MUFU.RCP R2, R2 ;  /* 0x0000000200027308 */ /* 0x002e640000001000 */
[----:B-1----:R-:W-:-:S06]  /*2200*/  IADD3 R2, R2, 0xffffffe, RZ ;  /* 0x0ffffffe02027810 */ /* 0x002fcc0007ffe0ff */
[----:B------:R-:W1:Y:S02]  /*2210*/  F2I.FTZ.U32.TRUNC.NTZ R5, R2 ;  /* 0x0000000200057305 */ /* 0x000e64000021f000 */
[----:B-1----:R-:W-:-:S04]  /*2220*/  IMAD.MOV R2, RZ, RZ, -R5 ;  /* 0x000000ffff027224 */ /* 0x002fc800078e0a05 */
[----:B------:R-:W-:Y:S01]  /*2230*/  IMAD.MOV.U32 R4, RZ, RZ, R2 ;  /* 0x000000ffff047224 */ /* 0x000fe200078e0002 */
[----:B------:R-:W-:-:S03]  /*2240*/  IABS R2, R0 ;  /* 0x0000000000027213 */ /* 0x000fc60000000000 */
[----:B------:R-:W-:Y:S02]  /*2250*/  IMAD R8, R4, R3, RZ ;  /* 0x0000000304087224 */ /* 0x000fe400078e02ff */
[----:B------:R-:W-:Y:S02]  /*2260*/  IMAD.MOV.U32 R4, RZ, RZ, RZ ;  /* 0x000000ffff047224 */ /* 0x000fe400078e00ff */
        /* <DEDUP_REMOVED lines=16> */
.L_x_468:
[----:B------:R-:W-:Y:S05]  /*2370*/  BSYNC B0 ;  /* 0x0000000000007941 */ /* 0x000fea0003800000 */
.L_x_467:
[----:B------:R-:W-:Y:S01]  /*2380*/  IMAD R193, R226, R2, R7 ;  /* 0x00000002e2c17224 */ /* 0x000fe200078e0207 */
        /* <DEDUP_REMOVED lines=56> */
[----:B------:R-:W-:-:S05]  /*2710*/  @P1 IMAD.WIDE R2, R215, R13, c[0x0][0x340] ;  /* 0x0000d000d7021625 */ /* 0x000fca00078e020d */
[----:B------:R1:W5:Y:S01]  /*2720*/  @P1 LDG.E R13, [R2.64] ;  /* 0x00000008020d1981 */ /* 0x000362000c1e1900 */
[----:B------:R-:W-:Y:S01]  /*2730*/  SHF.R.S32.HI R0, RZ, 0x1f, R12 ;  /* 0x0000001fff007819 */ /* 0x000fe2000001140c */
[----:B------:R-:W-:Y:S01]  /*2740*/  IMAD.IADD R5, R196, 0x1, R210 ;  /* 0x00000001c4057824 */ /* 0x000fe200078e02d2 */
[----:B------:R-:W-:Y:S02]  /*2750*/  LOP3.LUT R14, R214, 0xffff, RZ, 0xc0, !PT ;  /* 0x0000ffffd60e7812 */ /* 0x000fe400078ec0ff */
[----:B------:R-:W-:Y:S01]  /*2760*/  SEL R4, R215, RZ, !P3 ;  /* 0x000000ffd7047207 */ /* 0x000fe20005800000 */
[----:B------:R-:W-:Y:S01]  /*2770*/  IMAD R0, R0, c[0x0][0x178], RZ ;  /* 0x00005e0000007a24 */ /* 0x000fe200078e02ff */
[----:B------:R-:W-:Y:S01]  /*2780*/  ISETP.GE.AND P2, PT, R192, c[0x0][0x198], PT ;  /* 0x00006600c0007a0c */ /* 0x000fe20003f46270 */
[----:B------:R-:W-:Y:S01]  /*2790*/  @P4 IMAD.HI.U32 R7, R5, c[0x0][0x2c8], RZ ;  /* 0x0000b20005074a27 */ /* 0x000fe200078e00ff */
[----:B------:R-:W-:-:S03]  /*27a0*/  IADD3 R97, R178, -0x1, RZ ;  /* 0xffffffffb2617810 */ /* 0x000fc60007ffe0ff */
[C---:B------:R-:W-:Y:S02]  /*27b0*/  IMAD R0, R12.reuse, c[0x0][0x17c], R0 ;  /* 0x00005f000c007a24 */ /* 0x040fe400078e0200 */
[----:B-1----:R-:W-:-:S05]  /*27c0*/  IMAD.WIDE.U32 R2, R12, c[0x0][0x178], RZ ;  /* 0x00005e000c027a25 */ /* 0x002fca00078e00ff */
[----:B------:R-:W-:Y:S02]  /*27d0*/  IADD3 R3, R3, R0, RZ ;  /* 0x0000000003037210 */ /* 0x000fe40007ffe0ff */
[----:B------:R-:W-:-:S03]  /*27e0*/  SHF.R.S32.HI R0, RZ, 0x1f, R215 ;  /* 0x0000001fff007819 */ /* 0x000fc600000114d7 */
[----:B------:R-:W-:Y:S01]  /*27f0*/  IMAD.WIDE.U32 R2, R14, c[0x0][0x1b8], R2 ;  /* 0x00006e000e027a25 */ /* 0x000fe200078e0002 */
[----:B------:R-:W-:Y:S02]  /*2800*/  SEL R6, R0, RZ, !P3 ;  /* 0x000000ff00067207 */ /* 0x000fe40005800000 */
[----:B------:R-:W-:Y:S01]  /*2810*/  MOV R0, R5 ;  /* 0x0000000500007202 */ /* 0x000fe20000000f00 */
[----:B------:R-:W-:Y:S01]  /*2820*/  IMAD R3, R14, c[0x0][0x1bc], R3 ;  /* 0x00006f000e037a24 */ /* 0x000fe200078e0203 */
[----:B------:R-:W-:Y:S01]  /*2830*/  @P4 SHF.R.U32.HI R0, RZ, c[0x0][0x2cc], R7 ;  /* 0x0000b300ff004a19 */ /* 0x000fe20000011607 */
[----:B------:R-:W-:Y:S01]  /*2840*/  IMAD R6, R6, c[0x0][0x1c0], RZ ;  /* 0x0000700006067a24 */ /* 0x000fe200078e02ff */
[----:B------:R-:W-:Y:S01]  /*2850*/  ISETP.GE.AND P4, PT, R182, c[0x0][0x198], PT ;  /* 0x00006600b6007a0c */ /* 0x000fe20003f86270 */
[C---:B------:R-:W-:Y:S01]  /*2860*/  IMAD.WIDE.U32 R2, R4.reuse, c[0x0][0x1c0], R2 ;  /* 0x0000700004027a25 */ /* 0x040fe200078e0002 */
[----:B------:R-:W-:Y:S02]  /*2870*/  SHF.R.S32.HI R7, RZ, 0x1f, R0 ;  /* 0x0000001fff077819 */ /* 0x000fe40000011400 */
[----:B------:R-:W-:Y:S01]  /*2880*/  ISETP.GE.AND P3, PT, R191, c[0x0][0x198], PT ;  /* 0x00006600bf007a0c */ /* 0x000fe20003f66270 */
[----:B------:R-:W-:-:S02]  /*2890*/  IMAD R6, R4, c[0x0][0x1c4], R6 ;  /* 0x0000710004067a24 */ /* 0x000fc400078e0206 */
[----:B------:R-:W-:-:S03]  /*28a0*/  IMAD.MOV R4, RZ, RZ, -R0 ;  /* 0x000000ffff047224 */ /* 0x000fc600078e0a00 */
[----:B------:R-:W-:Y:S01]  /*28b0*/  IADD3 R3, R3, R6, RZ ;  /* 0x0000000603037210 */ /* 0x000fe20007ffe0ff */
        /* <DEDUP_REMOVED lines=11> */
[----:B------:R-:W-:Y:S02]  /*2970*/  LEA.HI.X R9, R2, c[0x0][0x164], R0, 0x1, P0 ;  /* 0x0000590002097a11 */ /* 0x000fe400000f0c00 */
[----:B------:R-:W-:Y:S01]  /*2980*/  @!P1 MOV R13, R215 ;  /* 0x000000d7000d9202 */ /* 0x000fe20000000f00 */
[----:B------:R-:W-:Y:S05]  /*2990*/  BRA.DIV ~URZ, `(.L_x_470) ;  /* 0x00012e827f007947 */ /* 0x000fea000b800000 */
[----:B------:R1:W2:Y:S02]  /*29a0*/  SHFL.IDX PT, R8, R9, RZ, 0x181f ;  /* 0x00181fff09087589 */ /* 0x0002a400000e0000 */
.L_x_626:
[----:B------:R-:W-:Y:S05]  /*29b0*/  BRA.DIV ~URZ, `(.L_x_471) ;  /* 0x00012ed27f007947 */ /* 0x000fea000b800000 */
[----:B------:R3:W4:Y:S02]  /*29c0*/  SHFL.IDX PT, R0, R12, RZ, 0x181f ;  /* 0x00181fff0c007589 */ /* 0x00072400000e0000 */
.L_x_627:
[----:B------:R-:W-:Y:S01]  /*29d0*/  IMAD R11, R195, c[0x0][0x2c4], RZ ;  /* 0x0000b100c30b7a24 */ /* 0x000fe200078e02ff */
[----:B------:R-:W-:Y:S01]  /*29e0*/  IADD3 R10, R216, R210, RZ ;  /* 0x000000d2d80a7210 */ /* 0x000fe20007ffe0ff */
[----:B------:R-:W-:Y:S03]  /*29f0*/  BSSY B0, `(.L_x_472) ;  /* 0x0000012000007945 */ /* 0x000fe60003800000 */
[----:B------:R-:W-:-:S13]  /*2a00*/  ISETP.GE.AND P0, PT, R10, R11, PT ;  /* 0x0000000b0a00720c */ /* 0x000fda0003f06270 */
[----:B------:R-:W-:Y:S05]  /*2a10*/  @P0 BRA `(.L_x_473) ;  /* 0x000000f000000947 */ /* 0x000fea0003800000 */
[CC--:B----4-:R-:W-:Y:S02]  /*2a20*/  LEA R6, P0, R182.reuse, R0.reuse, 0x1 ;  /* 0x00000000b6067211 */ /* 0x0d0fe400078008ff */
[----:B------:R-:W-:Y:S02]  /*2a30*/  SHF.R.S32.HI R2, RZ, 0x1f, R182 ;  /* 0x0000001fff027819 */ /* 0x000fe400000114b6 */
[----:B------:R-:W-:Y:S02]  /*2a40*/  LEA R4, P1, R191, R0, 0x1 ;  /* 0x00000000bf047211 */ /* 0x000fe400078208ff */
[----:B------:R-:W-:Y:S02]  /*2a50*/  SHF.R.S32.HI R16, RZ, 0x1f, R191 ;  /* 0x0000001fff107819 */ /* 0x000fe400000114bf */
[----:B--2---:R-:W-:Y:S02]  /*2a60*/  LEA.HI.X R7, R182, R8, R2, 0x1, P0 ;  /* 0x00000008b6077211 */ /* 0x004fe400000f0c02 */
[----:B------:R-:W-:-:S02]  /*2a70*/  SHF.R.S32.HI R15, RZ, 0x1f, R192 ;  /* 0x0000001fff0f7819 */ /* 0x000fc400000114c0 */
[C---:B------:R-:W-:Y:S01]  /*2a80*/  LEA R2, P0, R192.reuse, R0, 0x1 ;  /* 0x00000000c0027211 */ /* 0x040fe200078008ff */
[----:B------:R-:W-:Y:S01]  /*2a90*/  @!PT LDS RZ, [RZ] ;  /* 0x00000000fffff984 */ /* 0x000fe20000000800 */
[----:B------:R-:W-:Y:S01]  /*2aa0*/  @!PT LDS RZ, [RZ] ;  /* 0x00000000fffff984 */ /* 0x000fe20000000800 */
[----:B------:R-:W-:Y:S01]  /*2ab0*/  @!PT LDS RZ, [RZ] ;  /* 0x00000000fffff984 */ /* 0x000fe20000000800 */
[----:B------:R2:W-:Y:S01]  /*2ac0*/  LDGSTS.E.BYPASS.LTC128B.128 [R179+0xc100], [R6.64], !P4 ;  /* 0x0c10000006b37fae */ /* 0x0005e2000e101d48 */
[-C--:B------:R-:W-:Y:S02]  /*2ad0*/  LEA.HI.X R5, R191, R8.reuse, R16, 0x1, P1 ;  /* 0x00000008bf057211 */ /* 0x080fe400008f0c10 */
[----:B------:R-:W-:-:S03]  /*2ae0*/  LEA.HI.X R3, R192, R8, R15, 0x1, P0 ;  /* 0x00000008c0037211 */ /* 0x000fc600000f0c0f */
[----:B------:R2:W-:Y:S04]  /*2af0*/  LDGSTS.E.BYPASS.LTC128B.128 [R179+0x10100], [R4.64], !P3 ;  /* 0x1010000004b37fae */ /* 0x0005e8000d901d48 */
[----:B------:R2:W-:Y:S02]  /*2b00*/  LDGSTS.E.BYPASS.LTC128B.128 [R179+0x14100], [R2.64], !P2 ;  /* 0x1410000002b37fae */ /* 0x0005e4000d101d48 */
.L_x_473:
[----:B------:R-:W-:Y:S05]  /*2b10*/  BSYNC B0 ;  /* 0x0000000000007941 */ /* 0x000fea0003800000 */
.L_x_472:
[----:B------:R-:W-:Y:S05]  /*2b20*/  BRA.DIV ~URZ, `(.L_x_474) ;  /* 0x00012dd27f007947 */ /* 0x000fea000b800000 */
[----:B--2---:R2:W1:Y:S04]  /*2b30*/  SHFL.IDX PT, R8, R9, 0x1, 0x181f ;  /* 0x00381f0009087f89 */ /* 0x00446800000e0000 */
[----:B----4-:R2:W4:Y:S02]  /*2b40*/  SHFL.IDX PT, R0, R12, 0x1, 0x181f ;  /* 0x00381f000c007f89 */ /* 0x01052400000e0000 */
.L_x_628:
[----:B------:R-:W-:Y:S01]  /*2b50*/  IADD3 R2, R10, 0x20, RZ ;  /* 0x000000200a027810 */ /* 0x000fe20007ffe0ff */
[----:B------:R-:W-:Y:S03]  /*2b60*/  BSSY B0, `(.L_x_475) ;  /* 0x0000012000007945 */ /* 0x000fe60003800000 */
[----:B------:R-:W-:-:S13]  /*2b70*/  ISETP.GE.AND P0, PT, R2, R11, PT ;  /* 0x0000000b0200720c */ /* 0x000fda0003f06270 */
[----:B------:R-:W-:Y:S05]  /*2b80*/  @P0 BRA `(.L_x_476) ;  /* 0x000000f000000947 */ /* 0x000fea0003800000 */
[CC--:B----4-:R-:W-:Y:S02]  /*2b90*/  LEA R6, P0, R182.reuse, R0.reuse, 0x1 ;  /* 0x00000000b6067211 */ /* 0x0d0fe400078008ff */
[----:B------:R-:W-:Y:S02]  /*2ba0*/  SHF.R.S32.HI R3, RZ, 0x1f, R182 ;  /* 0x0000001fff037819 */ /* 0x000fe400000114b6 */
[----:B------:R-:W-:Y:S02]  /*2bb0*/  LEA R4, P1, R191, R0, 0x1 ;  /* 0x00000000bf047211 */ /* 0x000fe400078208ff */
[----:B------:R-:W-:Y:S02]  /*2bc0*/  SHF.R.S32.HI R16, RZ, 0x1f, R191 ;  /* 0x0000001fff107819 */ /* 0x000fe400000114bf */
[----:B-1----:R-:W-:Y:S02]  /*2bd0*/  LEA.HI.X R7, R182, R8, R3, 0x1, P0 ;  /* 0x00000008b6077211 */ /* 0x002fe400000f0c03 */
        /* <DEDUP_REMOVED lines=10> */
.L_x_476:
[----:B------:R-:W-:Y:S05]  /*2c80*/  BSYNC B0 ;  /* 0x0000000000007941 */ /* 0x000fea0003800000 */
.L_x_475:
[----:B------:R-:W-:Y:S05]  /*2c90*/  BRA.DIV ~URZ, `(.L_x_477) ;  /* 0x00012d327f007947 */ /* 0x000fea000b800000 */
[----:B-1----:R1:W2:Y:S02]  /*2ca0*/  SHFL.IDX PT, R8, R9, 0x2, 0x181f ;  /* 0x00581f0009087f89 */ /* 0x0022a400000e0000 */
.L_x_629:
[----:B------:R-:W-:Y:S05]  /*2cb0*/  BRA.DIV ~URZ, `(.L_x_478) ;  /* 0x00012d827f007947 */ /* 0x000fea000b800000 */
[----:B----4-:R4:W1:Y:S02]  /*2cc0*/  SHFL.IDX PT, R0, R12, 0x2, 0x181f ;  /* 0x00581f000c007f89 */ /* 0x01086400000e0000 */
.L_x_630:
[----:B------:R-:W-:Y:S01]  /*2cd0*/  IADD3 R2, R10, 0x40, RZ ;  /* 0x000000400a027810 */ /* 0x000fe20007ffe0ff */
[----:B------:R-:W-:Y:S03]  /*2ce0*/  BSSY B0, `(.L_x_479) ;  /* 0x0000012000007945 */ /* 0x000fe60003800000 */
[----:B------:R-:W-:-:S13]  /*2cf0*/  ISETP.GE.AND P0, PT, R2, R11, PT ;  /* 0x0000000b0200720c */ /* 0x000fda0003f06270 */
[----:B------:R-:W-:Y:S05]  /*2d00*/  @P0 BRA `(.L_x_480) ;  /* 0x000000f000000947 */ /* 0x000fea0003800000 */
[CC--:B-1----:R-:W-:Y:S02]  /*2d10*/  LEA R6, P0, R182.reuse, R0.reuse, 0x1 ;  /* 0x00000000b6067211 */ /* 0x0c2fe400078008ff */
        /* <DEDUP_REMOVED lines=14> */
.L_x_480:
[----:B------:R-:W-:Y:S05]  /*2e00*/  BSYNC B0 ;  /* 0x0000000000007941 */ /* 0x000fea0003800000 */
.L_x_479:
[----:B------:R-:W-:Y:S05]  /*2e10*/  BRA.DIV ~URZ, `(.L_x_481) ;  /* 0x00012c927f007947 */ /* 0x000fea000b800000 */
[----:B--2---:R2:W3:Y:S04]  /*2e20*/  SHFL.IDX PT, R8, R9, 0x3, 0x181f ;  /* 0x00781f0009087f89 */ /* 0x0044e800000e0000 */
[----:B-1----:R2:W1:Y:S02]  /*2e30*/  SHFL.IDX PT, R0, R12, 0x3, 0x181f ;  /* 0x00781f000c007f89 */ /* 0x00246400000e0000 */
.L_x_631:
[----:B------:R-:W-:Y:S01]  /*2e40*/  IADD3 R2, R10, 0x60, RZ ;  /* 0x000000600a027810 */ /* 0x000fe20007ffe0ff */
[----:B-----5:R-:W-:Y:S01]  /*2e50*/  IMAD.WIDE.U32 R204, R13, c[0x0][0x2b0], RZ ;  /* 0x0000ac000dcc7a25 */ /* 0x020fe200078e00ff */
[----:B------:R-:W-:-:S02]  /*2e60*/  SHF.R.S32.HI R17, RZ, 0x1f, R182 ;  /* 0x0000001fff117819 */ /* 0x000fc400000114b6 */
[----:B------:R-:W-:Y:S02]  /*2e70*/  ISETP.GE.AND P0, PT, R2, R11, PT ;  /* 0x0000000b0200720c */ /* 0x000fe40003f06270 */
[----:B------:R-:W-:Y:S02]  /*2e80*/  SHF.R.S32.HI R16, RZ, 0x1f, R191 ;  /* 0x0000001fff107819 */ /* 0x000fe400000114bf */
[----:B------:R-:W-:-:S09]  /*2e90*/  SHF.R.S32.HI R15, RZ, 0x1f, R192 ;  /* 0x0000001fff0f7819 */ /* 0x000fd200000114c0 */
[----:B-1----:R-:W-:-:S04]  /*2ea0*/  @!P0 LEA R6, P1, R182, R0, 0x1 ;  /* 0x00000000b6068211 */ /* 0x002fc800078208ff */
[----:B---3--:R-:W-:Y:S02]  /*2eb0*/  @!P0 LEA.HI.X R7, R182, R8, R17, 0x1, P1 ;  /* 0x00000008b6078211 */ /* 0x008fe400008f0c11 */
[----:B------:R-:W-:-:S03]  /*2ec0*/  @!P0 LEA R4, P1, R191, R0, 0x1 ;  /* 0x00000000bf048211 */ /* 0x000fc600078208ff */
[----:B------:R-:W-:Y:S01]  /*2ed0*/  @!PT LDS RZ, [RZ] ;  /* 0x00000000fffff984 */ /* 0x000fe20000000800 */
[----:B------:R-:W-:Y:S01]  /*2ee0*/  @!PT LDS RZ, [RZ] ;  /* 0x00000000fffff984 */ /* 0x000fe20000000800 */
[----:B------:R-:W-:Y:S01]  /*2ef0*/  @!PT LDS RZ, [RZ] ;  /* 0x00000000fffff984 */ /* 0x000fe20000000800 */
[----:B------:R1:W-:Y:S01]  /*2f00*/  @!P0 LDGSTS.E.BYPASS.LTC128B.128 [R179+0xf100], [R6.64], !P4 ;  /* 0x0f10000006b38fae */ /* 0x0003e2000e101d48 */
[----:B------:R-:W-:Y:S02]  /*2f10*/  @!P0 LEA.HI.X R5, R191, R8, R16, 0x1, P1 ;  /* 0x00000008bf058211 */ /* 0x000fe400008f0c10 */
[C---:B------:R-:W-:Y:S02]  /*2f20*/  @!P0 LEA R2, P1, R192.reuse, R0, 0x1 ;  /* 0x00000000c0028211 */ /* 0x040fe400078208ff */
[----:B------:R-:W-:Y:S01]  /*2f30*/  SHF.R.S32.HI R0, RZ, 0x1f, R13 ;  /* 0x0000001fff007819 */ /* 0x000fe2000001140d */
[----:B------:R1:W-:Y:S01]  /*2f40*/  @!P0 LDGSTS.E.BYPASS.LTC128B.128 [R179+0x13100], [R4.64], !P3 ;  /* 0x1310000004b38fae */ /* 0x0003e2000d901d48 */
[----:B------:R-:W-:-:S03]  /*2f50*/  @!P0 LEA.HI.X R3, R192, R8, R15, 0x1, P1 ;  /* 0x00000008c0038211 */ /* 0x000fc600008f0c0f */
[----:B------:R-:W-:Y:S02]  /*2f60*/  IMAD R0, R0, c[0x0][0x2b0], RZ ;  /* 0x0000ac0000007a24 */ /* 0x000fe400078e02ff */
[----:B------:R1:W-:Y:S02]  /*2f70*/  @!P0 LDGSTS.E.BYPASS.LTC128B.128 [R179+0x17100], [R2.64], !P2 ;  /* 0x1710000002b38fae */ /* 0x0003e4000d101d48 */
[----:B------:R-:W-:Y:S02]  /*2f80*/  IMAD R0, R13, c[0x0][0x2b4], R0 ;  /* 0x0000ad000d007a24 */ /* 0x000fe400078e0200 */
[----:B------:R-:W0:Y:S01]  /*2f90*/  LDGDEPBAR ;  /* 0x00000000000079af */ /* 0x000e220000000000 */
[----:B------:R-:W-:Y:S01]  /*2fa0*/  WARPSYNC 0xffffffff ;  /* 0xffffffff00007948 */ /* 0x000fe20003800000 */
[----:B------:R-:W-:Y:S02]  /*2fb0*/  IMAD.IADD R208, R205, 0x1, R0 ;  /* 0x00000001cdd07824 */ /* 0x000fe400078e0200 */
[----:B------:R-:W-:Y:S01]  /*2fc0*/  IMAD.MOV.U32 R0, RZ, RZ, c[0x0][0x2b8] ;  /* 0x0000ae00ff007624 */ /* 0x000fe200078e00ff */
[----:B------:R-:W-:Y:S01]  /*2fd0*/  BAR.SYNC.DEFER_BLOCKING 0x0 ;  /* 0x0000000000007b1d */ /* 0x000fe20000010000 */
[----:B------:R-:W-:-:S02]  /*2fe0*/  IMAD.SHL.U32 R92, R97, 0x40, RZ ;  /* 0x00000040615c7824 */ /* 0x000fc400078e00ff */
[----:B------:R-:W-:Y:S01]  /*2ff0*/  IMAD.MOV.U32 R180, RZ, RZ, RZ ;  /* 0x000000ffffb47224 */ /* 0x000fe200078e00ff */
[----:B------:R-:W-:Y:S01]  /*3000*/  ISETP.NE.AND P6, PT, R0, 0x1, PT ;  /* 0x000000010000780c */ /* 0x000fe20003fc5270 */
[----:B-1----:R-:W-:-:S05]  /*3010*/  IMAD.IADD R2, R196, 0x1, R92 ;  /* 0x00000001c4027824 */ /* 0x002fca00078e025c */
[C---:B------:R-:W-:Y:S01]  /*3020*/  ISETP.GE.AND P0, PT, R2.reuse, R194, PT ;  /* 0x000000c20200720c */ /* 0x040fe20003f06270 */
[----:B------:R-:W-:-:S03]  /*3030*/  IMAD.IADD R2, R2, 0x1, R200 ;  /* 0x0000000102027824 */ /* 0x000fc600078e02c8 */
[----:B------:R-:W-:Y:S01]  /*3040*/  ISETP.GT.OR P0, PT, R196, 0x3f, P0 ;  /* 0x0000003fc400780c */ /* 0x000fe20000704670 */
[----:B------:R-:W-:Y:S02]  /*3050*/  IMAD.MOV.U32 R0, RZ, RZ, R2 ;  /* 0x000000ffff007224 */ /* 0x000fe400078e0002 */
[----:B------:R-:W-:-:S05]  /*3060*/  @P6 IMAD.HI.U32 R3, R2, c[0x0][0x2bc], RZ ;  /* 0x0000af0002036a27 */ /* 0x000fca00078e00ff */
[----:B------:R-:W-:-:S05]  /*3070*/  @P6 SHF.R.U32.HI R0, RZ, c[0x0][0x2c0], R3 ;  /* 0x0000b000ff006a19 */ /* 0x000fca0000011603 */
[----:B------:R-:W-:-:S04]  /*3080*/  @!P0 IADD3 R3, P1, R0, R204, RZ ;  /* 0x000000cc00038210 */ /* 0x000fc80007f3e0ff */
[----:B------:R-:W-:Y:S02]  /*3090*/  @!P0 LEA.HI.X.SX32 R5, R0, R208, 0x1, P1 ;  /* 0x000000d000058211 */ /* 0x000fe400008f0eff */
[----:B------:R-:W-:-:S04]  /*30a0*/  @!P0 LEA R4, P1, R3, c[0x0][0x2a0], 0x2 ;  /* 0x0000a80003048a11 */ /* 0x000fc800078210ff */
[----:B------:R-:W-:-:S05]  /*30b0*/  @!P0 LEA.HI.X R5, R3, c[0x0][0x2a4], R5, 0x2, P1 ;  /* 0x0000a90003058a11 */ /* 0x000fca00008f1405 */
[----:B------:R1:W3:Y:S01]  /*30c0*/  @!P0 LDG.E R180, [R4.64] ;  /* 0x0000000804b48981 */ /* 0x0002e2000c1e1900 */
[----:B------:R-:W-:Y:S01]  /*30d0*/  IMAD.MOV R0, RZ, RZ, -R0 ;  /* 0x000000ffff007224 */ /* 0x000fe200078e0a00 */
[----:B------:R-:W-:Y:S01]  /*30e0*/  SHF.L.U64.HI R94, R191, 0x1, R16 ;  /* 0x00000001bf5e7819 */ /* 0x000fe20000010210 */
[----:B------:R-:W-:Y:S01]  /*30f0*/  IMAD.WIDE.U32 R202, R14, c[0x0][0x1e8], RZ ;  /* 0x00007a000eca7a25 */ /* 0x000fe200078e00ff */
[----:B------:R-:W-:Y:S01]  /*3100*/  SHF.L.U64.HI R95, R192, 0x1, R15 ;  /* 0x00000001c05f7819 */ /* 0x000fe2000001020f */
[----:B------:R-:W-:Y:S01]  /*3110*/  BSSY B0, `(.L_x_482) ;  /* 0x0000157000007945 */ /* 0x000fe20003800000 */
[----:B------:R-:W-:Y:S01]  /*3120*/  SHF.L.U64.HI R93, R182, 0x1, R17 ;  /* 0x00000001b65d7819 */ /* 0x000fe20000010211 */
[----:B------:R-:W-:Y:S01]  /*3130*/  IMAD R181, R0, c[0x0][0x2b8], R2 ;  /* 0x0000ae0000b57a24 */ /* 0x000fe200078e0202 */
[----:B------:R-:W-:Y:S01]  /*3140*/  IADD3 R164, R165, 0x20, RZ ;  /* 0x00000020a5a47810 */ /* 0x000fe20007ffe0ff */
[----:B------:R-:W-:Y:S02]  /*3150*/  IMAD R201, R14, c[0x0][0x1ec], R203 ;  /* 0x00007b000ec97a24 */ /* 0x000fe400078e02cb */
[----:B------:R-:W-:-:S04]  /*3160*/  IMAD.WIDE.U32 R2, R181, c[0x0][0x1e0], RZ ;  /* 0x00007800b5027a25 */ /* 0x000fc800078e00ff */
[----:B------:R-:W-:Y:S02]  /*3170*/  IMAD.IADD R96, R194, 0x1, -R92 ;  /* 0x00000001c2607824 */ /* 0x000fe400078e0a5c */
[----:B------:R-:W-:-:S04]  /*3180*/  IMAD.WIDE.U32 R206, R14, c[0x0][0x210], RZ ;  /* 0x000084000ece7a25 */ /* 0x000fc800078e00ff */
[----:B------:R-:W-:Y:S02]  /*3190*/  IMAD.IADD R23, R96, 0x1, -R216 ;  /* 0x0000000160177824 */ /* 0x000fe400078e0ad8 */
[----:B------:R-:W-:Y:S01]  /*31a0*/  IMAD R209, R14, c[0x0][0x214], R207 ;  /* 0x000085000ed17a24 */ /* 0x000fe200078e02cf */
[----:B-1----:R-:W-:Y:S01]  /*31b0*/  SHF.R.S32.HI R4, RZ, 0x1f, R181 ;  /* 0x0000001fff047819 */ /* 0x002fe200000114b5 */
[----:B------:R-:W-:Y:S02]  /*31c0*/  IMAD.SHL.U32 R99, R191, 0x2, RZ ;  /* 0x00000002bf637824 */ /* 0x000fe400078e00ff */
[----:B------:R-:W-:Y:S02]  /*31d0*/  IMAD.SHL.U32 R100, R192, 0x2, RZ ;  /* 0x00000002c0647824 */ /* 0x000fe400078e00ff */
[C---:B------:R-:W-:Y:S02]  /*31e0*/  IMAD R0, R4.reuse, c[0x0][0x1e0], RZ ;  /* 0x0000780004007a24 */ /* 0x040fe400078e02ff */
[----:B------:R-:W-:-:S02]  /*31f0*/  IMAD R5, R4, c[0x0][0x208], RZ ;  /* 0x0000820004057a24 */ /* 0x000fc400078e02ff */
[----:B------:R-:W-:Y:S02]  /*3200*/  IMAD R0, R181, c[0x0][0x1e4], R0 ;  /* 0x00007900b5007a24 */ /* 0x000fe400078e0200 */
[----:B------:R-:W-:Y:S02]  /*3210*/  IMAD.SHL.U32 R98, R182, 0x2, RZ ;  /* 0x00000002b6627824 */ /* 0x000fe400078e00ff */
[----:B------:R-:W-:Y:S01]  /*3220*/  IMAD.IADD R3, R3, 0x1, R0 ;  /* 0x0000000103037824 */ /* 0x000fe200078e0200 */
[----:B--234-:R-:W-:-:S03]  /*3230*/  SHF.R.S32.HI R12, RZ, 0x1f, R180 ;  /* 0x0000001fff0c7819 */ /* 0x01cfc600000114b4 */
[----:B------:R-:W-:-:S04]  /*3240*/  IMAD.WIDE.U32 R2, R180, c[0x0][0x1f0], R2 ;  /* 0x00007c00b4027a25 */ /* 0x000fc800078e0002 */
[----:B------:R-:W-:Y:S01]  /*3250*/  IMAD R0, R12, c[0x0][0x1f0], RZ ;  /* 0x00007c000c007a24 */ /* 0x000fe200078e02ff */
[----:B------:R-:W-:-:S03]  /*3260*/  IADD3 R2, P0, R2, R202, RZ ;  /* 0x000000ca02027210 */ /* 0x000fc60007f1e0ff */
[----:B------:R-:W-:-:S05]  /*3270*/  IMAD R0, R180, c[0x0][0x1f4], R0 ;  /* 0x00007d00b4007a24 */ /* 0x000fca00078e0200 */
[----:B------:R-:W-:Y:S02]  /*3280*/  IADD3.X R3, R201, R3, R0, P0, !PT ;  /* 0x00000003c9037210 */ /* 0x000fe400007fe400 */
[----:B------:R-:W-:-:S04]  /*3290*/  LEA R0, P0, R2, c[0x0][0x1c8], 0x1 ;  /* 0x0000720002007a11 */ /* 0x000fc800078008ff */
[----:B------:R-:W-:Y:S01]  /*32a0*/  LEA.HI.X R6, R2, c[0x0][0x1cc], R3, 0x1, P0 ;  /* 0x0000730002067a11 */ /* 0x000fe200000f0c03 */
[----:B------:R-:W1:Y:S01]  /*32b0*/  SHFL.IDX PT, R8, R0, RZ, 0x181f ;  /* 0x00181fff00087589 */ /* 0x000e6200000e0000 */
[----:B------:R-:W-:Y:S01]  /*32c0*/  ISETP.GE.AND P0, PT, R23, 0x1, PT ;  /* 0x000000011700780c */ /* 0x000fe20003f06270 */
[----:B------:R-:W-:Y:S02]  /*32d0*/  IMAD.WIDE.U32 R2, R181, c[0x0][0x208], RZ ;  /* 0x00008200b5027a25 */ /* 0x000fe400078e00ff */
[----:B------:R-:W2:Y:S04]  /*32e0*/  SHFL.IDX PT, R9, R6, RZ, 0x181f ;  /* 0x00181fff06097589 */ /* 0x000ea800000e0000 */
[----:B------:R3:W4:Y:S04]  /*32f0*/  SHFL.IDX PT, R10, R0, 0x1, 0x181f ;  /* 0x00381f00000a7f89 */ /* 0x00072800000e0000 */
[----:B------:R5:W4:Y:S02]  /*3300*/  SHFL.IDX PT, R11, R6, 0x1, 0x181f ;  /* 0x00381f00060b7f89 */ /* 0x000b2400000e0000 */
[----:B------:R-:W-:-:S02]  /*3310*/  @P0 ISETP.GE.AND P3, PT, R182, c[0x0][0x1d4], PT ;  /* 0x00007500b6000a0c */ /* 0x000fc40003f66270 */
[----:B------:R-:W-:Y:S02]  /*3320*/  @P0 ISETP.GE.AND P2, PT, R191, c[0x0][0x1d4], PT ;  /* 0x00007500bf000a0c */ /* 0x000fe40003f46270 */
[----:B-1----:R-:W-:Y:S01]  /*3330*/  @P0 LEA R4, P1, R182, R8, 0x1 ;  /* 0x00000008b6040211 */ /* 0x002fe200078208ff */
[----:B---3--:R-:W-:-:S03]  /*3340*/  IMAD R0, R181, c[0x0][0x20c], R5 ;  /* 0x00008300b5007a24 */ /* 0x008fc600078e0205 */
[-C--:B--2---:R-:W-:Y:S02]  /*3350*/  @P0 LEA.HI.X R5, R182, R9.reuse, R17, 0x1, P1 ;  /* 0x00000009b6050211 */ /* 0x084fe400008f0c11 */
[----:B-----5:R-:W-:Y:S01]  /*3360*/  @P0 LEA R6, P1, R191, R8, 0x1 ;  /* 0x00000008bf060211 */ /* 0x020fe200078208ff */
[----:B------:R-:W-:Y:S02]  /*3370*/  IMAD.IADD R3, R3, 0x1, R0 ;  /* 0x0000000103037824 */ /* 0x000fe400078e0200 */
[----:B------:R1:W-:Y:S01]  /*3380*/  @P0 LDGSTS.E.BYPASS.LTC128B.128 [R179+0x6100], [R4.64], !P3 ;  /* 0x0610000004b30fae */ /* 0x0003e2000d901d48 */
[----:B------:R-:W-:Y:S01]  /*3390*/  ISETP.GE.AND P3, PT, R23, 0x21, PT ;  /* 0x000000211700780c */ /* 0x000fe20003f66270 */
[----:B------:R-:W-:Y:S01]  /*33a0*/  IMAD R0, R12, c[0x0][0x218], RZ ;  /* 0x000086000c007a24 */ /* 0x000fe200078e02ff */
[----:B------:R-:W-:Y:S01]  /*33b0*/  @P0 LEA.HI.X R7, R191, R9, R16, 0x1, P1 ;  /* 0x00000009bf070211 */ /* 0x000fe200008f0c10 */
[----:B------:R-:W-:-:S04]  /*33c0*/  IMAD.WIDE.U32 R2, R180, c[0x0][0x218], R2 ;  /* 0x00008600b4027a25 */ /* 0x000fc800078e0002 */
[----:B------:R2:W-:Y:S06]  /*33d0*/  @P0 LDGSTS.E.BYPASS.LTC128B.128 [R179+0x8100], [R6.64], !P2 ;  /* 0x0810000006b30fae */ /* 0x0005ec000d101d48 */
[C---:B------:R-:W-:Y:S02]  /*33e0*/  @P3 ISETP.GE.AND P4, PT, R192.reuse, c[0x0][0x1d4], PT ;  /* 0x00007500c0003a0c */ /* 0x040fe40003f86270 */
[----:B-1----:R-:W-:-:S04]  /*33f0*/  @P0 LEA R4, P1, R192, R8, 0x1 ;  /* 0x00000008c0040211 */ /* 0x002fc800078208ff */
[----:B------:R-:W-:Y:S01]  /*3400*/  @P0 LEA.HI.X R5, R192, R9, R15, 0x1, P1 ;  /* 0x00000009c0050211 */ /* 0x000fe200008f0c0f */
[----:B--2---:R-:W-:Y:S01]  /*3410*/  IMAD R6, R180, c[0x0][0x21c], R0 ;  /* 0x00008700b4067a24 */ /* 0x004fe200078e0200 */
[----:B------:R-:W-:Y:S02]  /*3420*/  IADD3 R0, P2, R2, R206, RZ ;  /* 0x000000ce02007210 */ /* 0x000fe40007f5e0ff */
[C---:B----4-:R-:W-:Y:S02]  /*3430*/  @P3 LEA R2, P1, R182.reuse, R10, 0x1 ;  /* 0x0000000ab6023211 */ /* 0x050fe400078208ff */
[----:B------:R-:W-:Y:S02]  /*3440*/  IADD3.X R6, R209, R3, R6, P2, !PT ;  /* 0x00000003d1067210 */ /* 0x000fe400017fe406 */
[----:B------:R-:W-:Y:S02]  /*3450*/  @P3 LEA.HI.X R3, R182, R11, R17, 0x1, P1 ;  /* 0x0000000bb6033211 */ /* 0x000fe400008f0c11 */
[----:B------:R-:W-:-:S02]  /*3460*/  LEA R7, P1, R0, c[0x0][0x1f8], 0x1 ;  /* 0x00007e0000077a11 */ /* 0x000fc400078208ff */
[----:B------:R-:W-:Y:S02]  /*3470*/  @P0 ISETP.GE.AND P2, PT, R192, c[0x0][0x1d4], PT ;  /* 0x00007500c0000a0c */ /* 0x000fe40003f46270 */
[----:B------:R-:W-:Y:S02]  /*3480*/  LEA.HI.X R8, R0, c[0x0][0x1fc], R6, 0x1, P1 ;  /* 0x00007f0000087a11 */ /* 0x000fe400008f0c06 */
[----:B------:R-:W-:Y:S01]  /*3490*/  @P3 ISETP.GE.AND P1, PT, R182, c[0x0][0x1d4], PT ;  /* 0x00007500b6003a0c */ /* 0x000fe20003f26270 */
[----:B------:R-:W1:Y:S04]  /*34a0*/  SHFL.IDX PT, R0, R7, RZ, 0x181f ;  /* 0x00181fff07007589 */ /* 0x000e6800000e0000 */
[----:B------:R-:W-:Y:S04]  /*34b0*/  SHFL.IDX PT, R22, R8, 0x1, 0x181f ;  /* 0x00381f0008167f89 */ /* 0x000fe800000e0000 */
[----:B------:R2:W-:Y:S01]  /*34c0*/  @P0 LDGSTS.E.BYPASS.LTC128B.128 [R179+0xa100], [R4.64], !P2 ;  /* 0x0a10000004b30fae */ /* 0x0005e2000d101d48 */
[----:B------:R-:W-:-:S02]  /*34d0*/  @P3 ISETP.GE.AND P2, PT, R191, c[0x0][0x1d4], PT ;  /* 0x00007500bf003a0c */ /* 0x000fc40003f46270 */
[C---:B------:R-:W-:Y:S01]  /*34e0*/  @P3 LEA R6, P0, R191.reuse, R10, 0x1 ;  /* 0x0000000abf063211 */ /* 0x040fe200078008ff */
[----:B------:R3:W-:Y:S04]  /*34f0*/  @P3 LDGSTS.E.BYPASS.LTC128B.128 [R179+0x7100], [R2.64], !P1 ;  /* 0x0710000002b33fae */ /* 0x0007e8000c901d48 */
[----:B---3--:R3:W-:Y:S04]  /*3500*/  SHFL.IDX PT, R3, R7, 0x1, 0x181f ;  /* 0x00381f0007037f89 */ /* 0x0087e800000e0000 */
[----:B------:R-:W4:Y:S01]  /*3510*/  SHFL.IDX PT, R2, R8, RZ, 0x181f ;  /* 0x00181fff08027589 */ /* 0x000f2200000e0000 */
[----:B---3--:R-:W-:-:S02]  /*3520*/  @P3 LEA.HI.X R7, R191, R11, R16, 0x1, P0 ;  /* 0x0000000bbf073211 */ /* 0x008fc400000f0c10 */
[----:B--2---:R-:W-:-:S03]  /*3530*/  @P3 LEA R4, P0, R192, R10, 0x1 ;  /* 0x0000000ac0043211 */ /* 0x004fc600078008ff */
[----:B------:R2:W-:Y:S01]  /*3540*/  @P3 LDGSTS.E.BYPASS.LTC128B.128 [R179+0x9100], [R6.64], !P2 ;  /* 0x0910000006b33fae */ /* 0x0005e2000d101d48 */
[----:B------:R-:W-:-:S05]  /*3550*/  @P3 LEA.HI.X R5, R192, R11, R15, 0x1, P0 ;  /* 0x0000000bc0053211 */ /* 0x000fca00000f0c0f */
[----:B------:R2:W-:Y:S04]  /*3560*/  @P3 LDGSTS.E.BYPASS.LTC128B.128 [R179+0xb100], [R4.64], !P4 ;  /* 0x0b10000004b33fae */ /* 0x0005e8000e101d48 */
[----:B------:R-:W0:Y:S01]  /*3570*/  LDGDEPBAR ;  /* 0x00000000000079af */ /* 0x000e220000000000 */
[----:B------:R-:W-:Y:S02]  /*3580*/  R2P PR, R197, 0x6 ;  /* 0x00000006c5007804 */ /* 0x000fe40000000000 */
[CC--:B-1----:R-:W-:Y:S02]  /*3590*/  IADD3 R14, P0, R0.reuse, R99.reuse, RZ ;  /* 0x00000063000e7210 */ /* 0x0c2fe40007f1e0ff */
[C---:B------:R-:W-:Y:S02]  /*35a0*/  IADD3 R12, P4, R0.reuse, R100, RZ ;  /* 0x00000064000c7210 */ /* 0x040fe40007f9e0ff */
[----:B------:R-:W-:Y:S01]  /*35b0*/  IADD3 R16, P3, R0, R98, RZ ;  /* 0x0000006200107210 */ /* 0x000fe20007f7e0ff */
[C-C-:B----4-:R-:W-:Y:S01]  /*35c0*/  IMAD.X R15, R2.reuse, 0x1, R94.reuse, P0 ;  /* 0x00000001020f7824 */ /* 0x150fe200000e065e */
[----:B------:R-:W-:Y:S01]  /*35d0*/  IADD3 R20, P0, R3, R99, RZ ;  /* 0x0000006303147210 */ /* 0x000fe20007f1e0ff */
[----:B------:R-:W-:Y:S01]  /*35e0*/  IMAD.X R13, R2, 0x1, R95, P4 ;  /* 0x00000001020d7824 */ /* 0x000fe200020e065f */
[----:B------:R-:W-:Y:S01]  /*35f0*/  ISETP.GE.AND P4, PT, R182, c[0x0][0x1d4], PT ;  /* 0x00007500b6007a0c */ /* 0x000fe20003f86270 */
[----:B------:R-:W-:Y:S01]  /*3600*/  IMAD.X R17, R2, 0x1, R93, P3 ;  /* 0x0000000102117824 */ /* 0x000fe200018e065d */
[----:B------:R-:W-:Y:S01]  /*3610*/  ISETP.GE.AND P3, PT, R191, c[0x0][0x1d4], PT ;  /* 0x00007500bf007a0c */ /* 0x000fe20003f66270 */
[----:B------:R-:W-:Y:S01]  /*3620*/  IMAD.X R21, R22, 0x1, R94, P0 ;  /* 0x0000000116157824 */ /* 0x000fe200000e065e */
[----:B------:R-:W-:Y:S01]  /*3630*/  ISETP.LT.OR P0, PT, R23, 0x1, P4 ;  /* 0x000000011700780c */ /* 0x000fe20002701670 */
[----:B------:R-:W-:Y:S01]  /*3640*/  IMAD.MOV.U32 R0, RZ, RZ, 0x40 ;  /* 0x00000040ff007424 */ /* 0x000fe200078e00ff */
[----:B------:R-:W-:-:S02]  /*3650*/  @P1 IADD3 R164, R165, -0x20, RZ ;  /* 0xffffffe0a5a41810 */ /* 0x000fc40007ffe0ff */
[----:B------:R-:W-:Y:S02]  /*3660*/  IADD3 R18, P1, R3, R98, RZ ;  /* 0x0000006203127210 */ /* 0x000fe40007f3e0ff */
[----:B------:R-:W-:Y:S02]  /*3670*/  ISETP.LT.OR P4, PT, R23, 0x21, P4 ;  /* 0x000000211700780c */ /* 0x000fe40002781670 */
[----:B------:R-:W-:Y:S01]  /*3680*/  SEL R0, R0, 0xffffffc0, !P2 ;  /* 0xffffffc000007807 */ /* 0x000fe20005000000 */
[----:B------:R-:W-:-:S04]  /*3690*/  DEPBAR.LE SB0, 0x1 ;  /* 0x000080400000791a */ /* 0x000fc80000000000 */
[----:B------:R-:W-:-:S04]  /*36a0*/  DEPBAR.LE SB0, 0x0 ;  /* 0x000080000000791a */ /* 0x000fc80000000000 */
[----:B------:R-:W-:Y:S01]  /*36b0*/  BAR.SYNC.DEFER_BLOCKING 0x0 ;  /* 0x0000000000007b1d */ /* 0x000fe20000010000 */
[----:B------:R-:W-:Y:S01]  /*36c0*/  IMAD.X R19, R22, 0x1, R93, P1 ;  /* 0x0000000116137824 */ /* 0x000fe200008e065d */
[----:B------:R-:W-:Y:S01]  /*36d0*/  ISETP.GE.AND P1, PT, R192, c[0x0][0x1d4], PT ;  /* 0x00007500c0007a0c */ /* 0x000fe20003f26270 */
[----:B------:R-:W-:Y:S01]  /*36e0*/  IMAD.IADD R167, R165, 0x1, R0 ;  /* 0x00000001a5a77824 */ /* 0x000fe200078e0200 */
[----:B------:R-:W-:Y:S02]  /*36f0*/  ISETP.GT.AND P5, PT, R196, 0x3f, PT ;  /* 0x0000003fc400780c */ /* 0x000fe40003fa4270 */
[----:B--2---:R-:W-:Y:S04]  /*3700*/  LDSM.16.M88.4 R4, [R173] ;  /* 0x00000000ad04783b */ /* 0x004fe80000000200 */
[----:B------:R-:W1:Y:S04]  /*3710*/  LDSM.16.M88.4 R32, [R165+0x800] ;  /* 0x00080000a520783b */ /* 0x000e680000000200 */
[----:B------:R-:W-:Y:S04]  /*3720*/  LDSM.16.M88.4 R40, [R165+0x1000] ;  /* 0x00100000a528783b */ /* 0x000fe80000000200 */
[----:B------:R-:W2:Y:S04]  /*3730*/  LDSM.16.M88.4 R28, [R165] ;  /* 0x00000000a51c783b */ /* 0x000ea80000000200 */
[----:B------:R-:W3:Y:S04]  /*3740*/  LDSM.16.M88.4 R52, [R165+0x1800] ;  /* 0x00180000a534783b */ /* 0x000ee80000000200 */
[----:B------:R-:W-:Y:S04]  /*3750*/  LDSM.16.M88.4 R8, [R174] ;  /* 0x00000000ae08783b */ /* 0x000fe80000000200 */
[----:B------:R-:W-:Y:S04]  /*3760*/  LDSM.16.M88.4 R48, [R164] ;  /* 0x00000000a430783b */ /* 0x000fe80000000200 */
[----:B------:R-:W4:Y:S04]  /*3770*/  LDSM.16.M88.4 R44, [R164+0x800] ;  /* 0x00080000a42c783b */ /* 0x000f280000000200 */
[----:B------:R-:W5:Y:S04]  /*3780*/  LDSM.16.M88.4 R60, [R164+0x1000] ;  /* 0x00100000a43c783b */ /* 0x000f680000000200 */
        /* <DEDUP_REMOVED lines=8> */
[----:B--2---:R-:W-:Y:S02]  /*3810*/  HMMA.16816.F32 R36, R4, R28, RZ ;  /* 0x0000001c0424723c */ /* 0x004fe400000018ff */
[----:B------:R1:W-:Y:S01]  /*3820*/  LDGSTS.E.BYPASS.LTC128B.128 [R179+0x2100], [R14.64], !P0 ;  /* 0x021000000eb37fae */ /* 0x0003e2000c101d48 */
[----:B------:R-:W-:-:S05]  /*3830*/  ISETP.LT.OR P0, PT, R23, 0x1, P1 ;  /* 0x000000011700780c */ /* 0x000fca0000f01670 */
[C---:B------:R-:W-:Y:S08]  /*3840*/  HMMA.16816.F32 R28, R4.reuse, R30, RZ ;  /* 0x0000001e041c723c */ /* 0x040ff000000018ff */
[----:B------:R1:W-:Y:S01]  /*3850*/  LDGSTS.E.BYPASS.LTC128B.128 [R179+0x4100], [R12.64], !P0 ;  /* 0x041000000cb37fae */ /* 0x0003e2000c101d48 */
[----:B------:R-:W-:Y:S01]  /*3860*/  IADD3 R2, P0, R3, R100, RZ ;  /* 0x0000006403027210 */ /* 0x000fe20007f1e0ff */
[C---:B---3--:R-:W-:Y:S02]  /*3870*/  HMMA.16816.F32 R56, R4.reuse, R52, RZ ;  /* 0x000000340438723c */ /* 0x048fe400000018ff */
[----:B------:R2:W-:Y:S02]  /*3880*/  LDGSTS.E.BYPASS.LTC128B.128 [R179+0x1100], [R18.64], !P4 ;  /* 0x0110000012b37fae */ /* 0x0005e4000e101d48 */
[----:B------:R-:W-:Y:S01]  /*3890*/  IMAD.X R3, R22, 0x1, R95, P0 ;  /* 0x0000000116037824 */ /* 0x000fe200000e065f */
[----:B------:R-:W-:Y:S01]  /*38a0*/  ISETP.LT.OR P0, PT, R23, 0x21, P1 ;  /* 0x000000211700780c */ /* 0x000fe20000f01670 */
[----:B------:R3:W-:Y:S02]  /*38b0*/  LDGSTS.E.BYPASS.LTC128B.128 [R179+0x3100], [R20.64], !P3 ;  /* 0x0310000014b37fae */ /* 0x0007e4000d901d48 */
[----:B------:R-:W-:Y:S08]  /*38c0*/  HMMA.16816.F32 R52, R4, R54, RZ ;  /* 0x000000360434723c */ /* 0x000ff000000018ff */
[----:B----4-:R-:W-:Y:S02]  /*38d0*/  HMMA.16816.F32 R64, R8, R44, R24 ;  /* 0x0000002c0840723c */ /* 0x010fe40000001818 */
[----:B------:R4:W-:Y:S01]  /*38e0*/  LDGSTS.E.BYPASS.LTC128B.128 [R179+0x5100], [R2.64], !P0 ;  /* 0x0510000002b37fae */ /* 0x0009e2000c101d48 */
[----:B------:R-:W-:-:S03]  /*38f0*/  ISETP.GT.AND P0, PT, R97, R193, PT ;  /* 0x000000c16100720c */ /* 0x000fc60003f04270 */
[----:B------:R-:W-:Y:S02]  /*3900*/  LDSM.16.M88.4 R24, [R167] ;  /* 0x00000000a718783b */ /* 0x000fe40000000200 */
[----:B------:R-:W-:Y:S02]  /*3910*/  HMMA.16816.F32 R72, R8, R48, R36 ;  /* 0x000000300848723c */ /* 0x000fe40000001824 */
[----:B------:R-:W-:Y:S04]  /*3920*/  LDSM.16.M88.4 R84, [R165+0x3800] ;  /* 0x00380000a554783b */ /* 0x000fe80000000200 */
[----:B--2---:R-:W-:Y:S02]  /*3930*/  LDSM.16.M88.4 R16, [R167+0x1000] ;  /* 0x00100000a710783b */ /* 0x004fe40000000200 */
[C---:B-1----:R-:W-:Y:S02]  /*3940*/  HMMA.16816.F32 R12, R4.reuse, R34, RZ ;  /* 0x00000022040c723c */ /* 0x042fe400000018ff */
[----:B---3--:R-:W-:Y:S04]  /*3950*/  LDSM.16.M88.4 R20, [R167+0x800] ;  /* 0x00080000a714783b */ /* 0x008fe80000000200 */
[----:B------:R-:W0:Y:S02]  /*3960*/  LDGDEPBAR ;  /* 0x00000000000079af */ /* 0x000e240000000000 */
[----:B------:R-:W-:Y:S01]  /*3970*/  HMMA.16816.F32 R32, R4, R40, RZ ;  /* 0x000000280420723c */ /* 0x000fe200000018ff */
[----:B----4-:R-:W-:-:S07]  /*3980*/  IADD3 R2, R164, 0x4000, RZ ;  /* 0x00004000a4027810 */ /* 0x010fce0007ffe0ff */
[----:B------:R-:W-:Y:S01]  /*3990*/  HMMA.16816.F32 R40, R4, R42, RZ ;  /* 0x0000002a0428723c */ /* 0x000fe200000018ff */
[----:B------:R-:W1:Y:S01]  /*39a0*/  LDSM.16.M88.4 R4, [R176] ;  /* 0x00000000b004783b */ /* 0x000e620000000200 */
[----:B------:R-:W-:-:S05]  /*39b0*/  IMAD.IADD R166, R2, 0x1, R0 ;  /* 0x0000000102a67824 */ /* 0x000fca00078e0200 */
[----:B------:R-:W-:Y:S01]  /*39c0*/  LDSM.16.M88.4 R80, [R166+-0x3000] ;  /* 0xffd00000a650783b */ /* 0x000fe20000000200 */
[C---:B------:R-:W-:Y:S03]  /*39d0*/  HMMA.16816.F32 R44, R8.reuse, R46, R12 ;  /* 0x0000002e082c723c */ /* 0x040fe6000000180c */
[----:B------:R-:W-:Y:S05]  /*39e0*/  LDSM.16.M88.4 R88, [R166+-0x2800] ;  /* 0xffd80000a658783b */ /* 0x000fea0000000200 */
[C---:B------:R-:W-:Y:S08]  /*39f0*/  HMMA.16816.F32 R68, R8.reuse, R50, R28 ;  /* 0x000000320844723c */ /* 0x040ff0000000181c */
[C---:B-----5:R-:W-:Y:S01]  /*3a00*/  HMMA.16816.F32 R12, R8.reuse, R62, R40 ;  /* 0x0000003e080c723c */ /* 0x060fe20000001828 */
[----:B------:R-:W2:Y:S07]  /*3a10*/  LDSM.16.M88.4 R40, [R167+0x1800] ;  /* 0x00180000a728783b */ /* 0x000eae0000000200 */
[C---:B------:R-:W-:Y:S01]  /*3a20*/  HMMA.16816.F32 R36, R8.reuse, R60, R32 ;  /* 0x0000003c0824723c */ /* 0x040fe20000001820 */
[----:B------:R-:W-:Y:S07]  /*3a30*/  LDSM.16.M88.4 R60, [R166+-0x4000] ;  /* 0xffc00000a63c783b */ /* 0x000fee0000000200 */
[C---:B------:R-:W-:Y:S08]  /*3a40*/  HMMA.16816.F32 R32, R8.reuse, R76, R56 ;  /* 0x0000004c0820723c */ /* 0x040ff00000001838 */
[----:B------:R-:W-:Y:S01]  /*3a50*/  HMMA.16816.F32 R28, R8, R78, R52 ;  /* 0x0000004e081c723c */ /* 0x000fe20000001834 */
[----:B------:R-:W3:Y:S04]  /*3a60*/  LDSM.16.M88.4 R8, [R175] ;  /* 0x00000000af08783b */ /* 0x000ee80000000200 */
[----:B------:R-:W4:Y:S03]  /*3a70*/  LDSM.16.M88.4 R76, [R166+-0x3800] ;  /* 0xffc80000a64c783b */ /* 0x000f260000000200 */
[C---:B-1----:R-:W-:Y:S01]  /*3a80*/  HMMA.16816.F32 R48, R4.reuse, R24, R72 ;  /* 0x000000180430723c */ /* 0x042fe20000001848 */
[----:B------:R-:W-:Y:S07]  /*3a90*/  LDSM.16.M88.4 R72, [R164+0x3000] ;  /* 0x00300000a448783b */ /* 0x000fee0000000200 */
[C---:B------:R-:W-:Y:S01]  /*3aa0*/  HMMA.16816.F32 R52, R4.reuse, R26, R68 ;  /* 0x0000001a0434723c */ /* 0x040fe20000001844 */
[----:B------:R-:W-:Y:S07]  /*3ab0*/  LDSM.16.M88.4 R68, [R165+0x3000] ;  /* 0x00300000a544783b */ /* 0x000fee0000000200 */
[C---:B------:R-:W-:Y:S01]  /*3ac0*/  HMMA.16816.F32 R56, R4.reuse, R20, R64 ;  /* 0x000000140438723c */ /* 0x040fe20000001840 */
[----:B------:R-:W-:Y:S07]  /*3ad0*/  LDSM.16.M88.4 R64, [R165+0x2800] ;  /* 0x00280000a540783b */ /* 0x000fee0000000200 */
[C---:B------:R-:W-:Y:S08]  /*3ae0*/  HMMA.16816.F32 R44, R4.reuse, R22, R44 ;  /* 0x00000016042c723c */ /* 0x040ff0000000182c */
[C---:B------:R-:W-:Y:S08]  /*3af0*/  HMMA.16816.F32 R36, R4.reuse, R16, R36 ;  /* 0x000000100424723c */ /* 0x040ff00000001824 */
[C---:B------:R-:W-:Y:S08]  /*3b00*/  HMMA.16816.F32 R20, R4.reuse, R18, R12 ;  /* 0x000000120414723c */ /* 0x040ff0000000180c */
[C---:B--2---:R-:W-:Y:S08]  /*3b10*/  HMMA.16816.F32 R16, R4.reuse, R40, R32 ;  /* 0x000000280410723c */ /* 0x044ff00000001820 */
[----:B------:R-:W-:Y:S01]  /*3b20*/  HMMA.16816.F32 R12, R4, R42, R28 ;  /* 0x0000002a040c723c */ /* 0x000fe2000000181c */
[----:B------:R-:W-:Y:S04]  /*3b30*/  LDSM.16.M88.4 R4, [R173+0x4000] ;  /* 0x00400000ad04783b */ /* 0x000fe80000000200 */
[----:B------:R-:W1:Y:S03]  /*3b40*/  LDSM.16.M88.4 R28, [R165+0x2000] ;  /* 0x00200000a51c783b */ /* 0x000e660000000200 */
[C---:B---3--:R-:W-:Y:S01]  /*3b50*/  HMMA.16816.F32 R24, R8.reuse, R60, R48 ;  /* 0x0000003c0818723c */ /* 0x048fe20000001830 */
[----:B------:R-:W-:Y:S07]  /*3b60*/  LDSM.16.M88.4 R48, [R164+0x2000] ;  /* 0x00200000a430783b */ /* 0x000fee0000000200 */
[C---:B------:R-:W-:Y:S01]  /*3b70*/  HMMA.16816.F32 R32, R8.reuse, R62, R52 ;  /* 0x0000003e0820723c */ /* 0x040fe20000001834 */
[----:B------:R-:W-:Y:S07]  /*3b80*/  LDSM.16.M88.4 R60, [R164+0x2800] ;  /* 0x00280000a43c783b */ /* 0x000fee0000000200 */
[C---:B----4-:R-:W-:Y:S01]  /*3b90*/  HMMA.16816.F32 R40, R8.reuse, R76, R56 ;  /* 0x0000004c0828723c */ /* 0x050fe20000001838 */
[----:B------:R-:W-:Y:S07]  /*3ba0*/  LDSM.16.M88.4 R56, [R167+0x2800] ;  /* 0x00280000a738783b */ /* 0x000fee0000000200 */
[C---:B------:R-:W-:Y:S01]  /*3bb0*/  HMMA.16816.F32 R44, R8.reuse, R78, R44 ;  /* 0x0000004e082c723c */ /* 0x040fe2000000182c */
[----:B------:R-:W-:Y:S07]  /*3bc0*/  LDSM.16.M88.4 R76, [R167+0x3800] ;  /* 0x00380000a74c783b */ /* 0x000fee0000000200 */
[C---:B------:R-:W-:Y:S08]  /*3bd0*/  HMMA.16816.F32 R52, R8.reuse, R80, R36 ;  /* 0x000000500834723c */ /* 0x040ff00000001824 */
[C---:B------:R-:W-:Y:S01]  /*3be0*/  HMMA.16816.F32 R36, R8.reuse, R82, R20 ;  /* 0x000000520824723c */ /* 0x040fe20000001814 */
[----:B------:R-:W-:Y:S07]  /*3bf0*/  LDSM.16.M88.4 R80, [R164+0x3800] ;  /* 0x00380000a450783b */ /* 0x000fee0000000200 */
[C---:B------:R-:W-:Y:S08]  /*3c00*/  HMMA.16816.F32 R16, R8.reuse, R88, R16 ;  /* 0x000000580810723c */ /* 0x040ff00000001810 */
[----:B------:R-:W-:Y:S01]  /*3c10*/  HMMA.16816.F32 R12, R8, R90, R12 ;  /* 0x0000005a080c723c */ /* 0x000fe2000000180c */
[----:B------:R-:W2:Y:S07]  /*3c20*/  LDSM.16.M88.4 R8, [R174+0x4000] ;  /* 0x00400000ae08783b */ /* 0x000eae0000000200 */
[C---:B-1----:R-:W-:Y:S08]  /*3c30*/  HMMA.16816.F32 R20, R4.reuse, R28, R24 ;  /* 0x0000001c0414723c */ /* 0x042ff00000001818 */
[C---:B------:R-:W-:Y:S08]  /*3c40*/  HMMA.16816.F32 R28, R4.reuse, R30, R32 ;  /* 0x0000001e041c723c */ /* 0x040ff00000001820 */
[C---:B------:R-:W-:Y:S01]  /*3c50*/  HMMA.16816.F32 R32, R4.reuse, R64, R40 ;  /* 0x000000400420723c */ /* 0x040fe20000001828 */
[----:B------:R-:W-:Y:S07]  /*3c60*/  LDSM.16.M88.4 R40, [R167+0x2000] ;  /* 0x00200000a728783b */ /* 0x000fee0000000200 */
[C---:B------:R-:W-:Y:S01]  /*3c70*/  HMMA.16816.F32 R44, R4.reuse, R66, R44 ;  /* 0x00000042042c723c */ /* 0x040fe2000000182c */
[----:B------:R-:W-:Y:S07]  /*3c80*/  LDSM.16.M88.4 R64, [R166+-0x1800] ;  /* 0xffe80000a640783b */ /* 0x000fee0000000200 */
[C---:B------:R-:W-:Y:S08]  /*3c90*/  HMMA.16816.F32 R52, R4.reuse, R68, R52 ;  /* 0x000000440434723c */ /* 0x040ff00000001834 */
[C---:B------:R-:W-:Y:S01]  /*3ca0*/  HMMA.16816.F32 R36, R4.reuse, R70, R36 ;  /* 0x000000460424723c */ /* 0x040fe20000001824 */
[----:B------:R-:W-:Y:S07]  /*3cb0*/  LDSM.16.M88.4 R68, [R167+0x3000] ;  /* 0x00300000a744783b */ /* 0x000fee0000000200 */
[C---:B------:R-:W-:Y:S08]  /*3cc0*/  HMMA.16816.F32 R24, R4.reuse, R84, R16 ;  /* 0x000000540418723c */ /* 0x040ff00000001810 */
[----:B------:R-:W-:Y:S01]  /*3cd0*/  HMMA.16816.F32 R12, R4, R86, R12 ;  /* 0x00000056040c723c */ /* 0x000fe2000000180c */
[----:B------:R-:W1:Y:S04]  /*3ce0*/  LDSM.16.M88.4 R4, [R176+0x4000] ;  /* 0x00400000b004783b */ /* 0x000e680000000200 */
[----:B------:R-:W-:Y:S03]  /*3cf0*/  LDSM.16.M88.4 R84, [R166+-0x800] ;  /* 0xfff80000a654783b */ /* 0x000fe60000000200 */
[C---:B--2---:R-:W-:Y:S08]  /*3d00*/  HMMA.16816.F32 R20, R8.reuse, R48, R20 ;  /* 0x000000300814723c */ /* 0x044ff00000001814 */
[C---:B------:R-:W-:Y:S01]  /*3d10*/  HMMA.16816.F32 R16, R8.reuse, R50, R28 ;  /* 0x000000320810723c */ /* 0x040fe2000000181c */
[----:B------:R-:W-:Y:S07]  /*3d20*/  LDSM.16.M88.4 R48, [R166+-0x2000] ;  /* 0xffe00000a630783b */ /* 0x000fee0000000200 */
[C---:B------:R-:W-:Y:S08]  /*3d30*/  HMMA.16816.F32 R32, R8.reuse, R60, R32 ;  /* 0x0000003c0820723c */ /* 0x040ff00000001820 */
[C---:B------:R-:W-:Y:S01]  /*3d40*/  HMMA.16816.F32 R44, R8.reuse, R62, R44 ;  /* 0x0000003e082c723c */ /* 0x040fe2000000182c */
[----:B------:R-:W-:Y:S07]  /*3d50*/  LDSM.16.M88.4 R60, [R165+0x4000] ;  /* 0x00400000a53c783b */ /* 0x000fee0000000200 */
[C---:B------:R-:W-:Y:S08]  /*3d60*/  HMMA.16816.F32 R52, R8.reuse, R72, R52 ;  /* 0x000000480834723c */ /* 0x040ff00000001834 */
[C---:B------:R-:W-:Y:S01]  /*3d70*/  HMMA.16816.F32 R28, R8.reuse, R74, R36 ;  /* 0x0000004a081c723c */ /* 0x040fe20000001824 */
[----:B------:R-:W-:Y:S07]  /*3d80*/  LDSM.16.M88.4 R72, [R166+-0x1000] ;  /* 0xfff00000a648783b */ /* 0x000fee0000000200 */
[C---:B------:R-:W-:Y:S08]  /*3d90*/  HMMA.16816.F32 R24, R8.reuse, R80, R24 ;  /* 0x000000500818723c */ /* 0x040ff00000001818 */
[----:B------:R-:W-:Y:S01]  /*3da0*/  HMMA.16816.F32 R12, R8, R82, R12 ;  /* 0x00000052080c723c */ /* 0x000fe2000000180c */
[----:B------:R-:W2:Y:S04]  /*3db0*/  LDSM.16.M88.4 R8, [R175+0x4000] ;  /* 0x00400000af08783b */ /* 0x000ea80000000200 */
[----:B------:R-:W-:Y:S03]  /*3dc0*/  LDSM.16.M88.4 R80, [R165+0x5800] ;  /* 0x00580000a550783b */ /* 0x000fe60000000200 */
[C---:B-1----:R-:W-:Y:S08]  /*3dd0*/  HMMA.16816.F32 R20, R4.reuse, R40, R20 ;  /* 0x000000280414723c */ /* 0x042ff00000001814 */
[C---:B------:R-:W-:Y:S08]  /*3de0*/  HMMA.16816.F32 R16, R4.reuse, R42, R16 ;  /* 0x0000002a0410723c */ /* 0x040ff00000001810 */
[C---:B------:R-:W-:Y:S08]  /*3df0*/  HMMA.16816.F32 R32, R4.reuse, R56, R32 ;  /* 0x000000380420723c */ /* 0x040ff00000001820 */
[C---:B------:R-:W-:Y:S01]  /*3e00*/  HMMA.16816.F32 R44, R4.reuse, R58, R44 ;  /* 0x0000003a042c723c */ /* 0x040fe2000000182c */
[----:B------:R-:W-:Y:S07]  /*3e10*/  LDSM.16.M88.4 R56, [R164+0x4000] ;  /* 0x00400000a438783b */ /* 0x000fee0000000200 */
[C---:B------:R-:W-:Y:S08]  /*3e20*/  HMMA.16816.F32 R52, R4.reuse, R68, R52 ;  /* 0x000000440434723c */ /* 0x040ff00000001834 */
[C---:B------:R-:W-:Y:S01]  /*3e30*/  HMMA.16816.F32 R40, R4.reuse, R70, R28 ;  /* 0x000000460428723c */ /* 0x040fe2000000181c */
[----:B------:R-:W-:Y:S07]  /*3e40*/  LDSM.16.M88.4 R68, [R165+0x4800] ;  /* 0x00480000a544783b */ /* 0x000fee0000000200 */
[C---:B------:R-:W-:Y:S08]  /*3e50*/  HMMA.16816.F32 R36, R4.reuse, R76, R24 ;  /* 0x0000004c0424723c */ /* 0x040ff00000001818 */
[----:B------:R-:W-:Y:S01]  /*3e60*/  HMMA.16816.F32 R12, R4, R78, R12 ;  /* 0x0000004e040c723c */ /* 0x000fe2000000180c */
[----:B------:R-:W1:Y:S04]  /*3e70*/  LDSM.16.M88.4 R4, [R173+0x8000] ;  /* 0x00800000ad04783b */ /* 0x000e680000000200 */
[----:B------:R-:W3:Y:S03]  /*3e80*/  LDSM.16.M88.4 R76, [R165+0x5000] ;  /* 0x00500000a54c783b */ /* 0x000ee60000000200 */
[C---:B--2---:R-:W-:Y:S08]  /*3e90*/  HMMA.16816.F32 R28, R8.reuse, R48, R20 ;  /* 0x00000030081c723c */ /* 0x044ff00000001814 */
        /* <DEDUP_REMOVED lines=9> */
[----:B------:R-:W2:Y:S04]  /*3f30*/  LDSM.16.M88.4 R12, [R174+0x8000] ;  /* 0x00800000ae0c783b */ /* 0x000ea80000000200 */
[----:B------:R-:W4:Y:S03]  /*3f40*/  LDSM.16.M88.4 R84, [R164+0x5800] ;  /* 0x00580000a454783b */ /* 0x000f260000000200 */
[C---:B-1----:R-:W-:Y:S08]  /*3f50*/  HMMA.16816.F32 R40, R4.reuse, R60, R28 ;  /* 0x0000003c0428723c */ /* 0x042ff0000000181c */
[C---:B------:R-:W-:Y:S08]  /*3f60*/  HMMA.16816.F32 R32, R4.reuse, R68, R20 ;  /* 0x000000440420723c */ /* 0x040ff00000001814 */
[C---:B------:R-:W-:Y:S01]  /*3f70*/  HMMA.16816.F32 R36, R4.reuse, R62, R24 ;  /* 0x0000003e0424723c */ /* 0x040fe20000001818 */
[----:B------:R-:W-:Y:S07]  /*3f80*/  LDSM.16.M88.4 R60, [R167+0x4000] ;  /* 0x00400000a73c783b */ /* 0x000fee0000000200 */
[C---:B------:R-:W-:Y:S01]  /*3f90*/  HMMA.16816.F32 R28, R4.reuse, R70, R16 ;  /* 0x00000046041c723c */ /* 0x040fe20000001810 */
[----:B------:R-:W-:Y:S07]  /*3fa0*/  LDSM.16.M88.4 R68, [R167+0x4800] ;  /* 0x00480000a744783b */ /* 0x000fee0000000200 */
[C---:B---3--:R-:W-:Y:S01]  /*3fb0*/  HMMA.16816.F32 R24, R4.reuse, R76, R52 ;  /* 0x0000004c0418723c */ /* 0x048fe20000001834 */
[----:B------:R-:W-:Y:S07]  /*3fc0*/  LDSM.16.M88.4 R52, [R166+0x800] ;  /* 0x00080000a634783b */ /* 0x000fee0000000200 */
[C---:B------:R-:W-:Y:S01]  /*3fd0*/  HMMA.16816.F32 R20, R4.reuse, R78, R48 ;  /* 0x0000004e0414723c */ /* 0x040fe20000001830 */
[----:B------:R-:W-:Y:S04]  /*3fe0*/  LDSM.16.M88.4 R76, [R167+0x5000] ;  /* 0x00500000a74c783b */ /* 0x000fe80000000200 */
[----:B------:R-:W-:Y:S03]  /*3ff0*/  LDSM.16.M88.4 R48, [R166+0x1000] ;  /* 0x00100000a630783b */ /* 0x000fe60000000200 */
[C---:B------:R-:W-:Y:S01]  /*4000*/  HMMA.16816.F32 R16, R4.reuse, R80, R44 ;  /* 0x000000500410723c */ /* 0x040fe2000000182c */
[----:B------:R-:W-:Y:S07]  /*4010*/  LDSM.16.M88.4 R44, [R166+0x1800] ;  /* 0x00180000a62c783b */ /* 0x000fee0000000200 */
[----:B------:R-:W-:Y:S01]  /*4020*/  HMMA.16816.F32 R4, R4, R82, R8 ;  /* 0x000000520404723c */ /* 0x000fe20000001808 */
[----:B------:R-:W1:Y:S04]  /*4030*/  LDSM.16.M88.4 R8, [R176+0x8000] ;  /* 0x00800000b008783b */ /* 0x000e680000000200 */
[----:B------:R-:W3:Y:S03]  /*4040*/  LDSM.16.M88.4 R80, [R167+0x5800] ;  /* 0x00580000a750783b */ /* 0x000ee60000000200 */
[C---:B--2---:R-:W-:Y:S08]  /*4050*/  HMMA.16816.F32 R32, R12.reuse, R64, R32 ;  /* 0x000000400c20723c */ /* 0x044ff00000001820 */
[C---:B------:R-:W-:Y:S08]  /*4060*/  HMMA.16816.F32 R28, R12.reuse, R66, R28 ;  /* 0x000000420c1c723c */ /* 0x040ff0000000181c */
[C---:B------:R-:W-:Y:S08]  /*4070*/  HMMA.16816.F32 R24, R12.reuse, R72, R24 ;  /* 0x000000480c18723c */ /* 0x040ff00000001818 */
[C---:B------:R-:W-:Y:S08]  /*4080*/  HMMA.16816.F32 R40, R12.reuse, R56, R40 ;  /* 0x000000380c28723c */ /* 0x040ff00000001828 */
[C---:B------:R-:W-:Y:S01]  /*4090*/  HMMA.16816.F32 R36, R12.reuse, R58, R36 ;  /* 0x0000003a0c24723c */ /* 0x040fe20000001824 */
[----:B------:R-:W-:Y:S07]  /*40a0*/  LDSM.16.M88.4 R56, [R166] ;  /* 0x00000000a638783b */ /* 0x000fee0000000200 */
[C---:B------:R-:W-:Y:S08]  /*40b0*/  HMMA.16816.F32 R20, R12.reuse, R74, R20 ;  /* 0x0000004a0c14723c */ /* 0x040ff00000001814 */
[C---:B----4-:R-:W-:Y:S08]  /*40c0*/  HMMA.16816.F32 R16, R12.reuse, R84, R16 ;  /* 0x000000540c10723c */ /* 0x050ff00000001810 */
[----:B------:R-:W-:Y:S01]  /*40d0*/  HMMA.16816.F32 R12, R12, R86, R4 ;  /* 0x000000560c0c723c */ /* 0x000fe20000001804 */
[----:B------:R-:W2:Y:S01]  /*40e0*/  LDSM.16.M88.4 R4, [R175+0x8000] ;  /* 0x00800000af04783b */ /* 0x000ea20000000200 */
[----:B------:R-:W-:-:S06]  /*40f0*/  DEPBAR.LE SB0, 0x0 ;  /* 0x000080000000791a */ /* 0x000fcc0000000000 */
[C---:B-1----:R-:W-:Y:S08]  /*4100*/  HMMA.16816.F32 R32, R8.reuse, R68, R32 ;  /* 0x000000440820723c */ /* 0x042ff00000001820 */
[C---:B------:R-:W-:Y:S08]  /*4110*/  HMMA.16816.F32 R28, R8.reuse, R70, R28 ;  /* 0x00000046081c723c */ /* 0x040ff0000000181c */
[C---:B------:R-:W-:Y:S08]  /*4120*/  HMMA.16816.F32 R24, R8.reuse, R76, R24 ;  /* 0x0000004c0818723c */ /* 0x040ff00000001818 */
[C---:B------:R-:W-:Y:S08]  /*4130*/  HMMA.16816.F32 R40, R8.reuse, R60, R40 ;  /* 0x0000003c0828723c */ /* 0x040ff00000001828 */
[C---:B------:R-:W-:Y:S08]  /*4140*/  HMMA.16816.F32 R36, R8.reuse, R62, R36 ;  /* 0x0000003e0824723c */ /* 0x040ff00000001824 */
[C---:B------:R-:W-:Y:S08]  /*4150*/  HMMA.16816.F32 R20, R8.reuse, R78, R20 ;  /* 0x0000004e0814723c */ /* 0x040ff00000001814 */
[C---:B---3--:R-:W-:Y:S08]  /*4160*/  HMMA.16816.F32 R16, R8.reuse, R80, R16 ;  /* 0x000000500810723c */ /* 0x048ff00000001810 */
[----:B------:R-:W-:Y:S08]  /*4170*/  HMMA.16816.F32 R8, R8, R82, R12 ;  /* 0x000000520808723c */ /* 0x000ff0000000180c */
[C---:B--2---:R-:W-:Y:S08]  /*4180*/  HMMA.16816.F32 R32, R4.reuse, R52, R32 ;  /* 0x000000340420723c */ /* 0x044ff00000001820 */
        /* <DEDUP_REMOVED lines=10> */
[----:B------:R-:W-:Y:S01]  /*4230*/  IADD3 R2, R196, R92, R200 ;  /* 0x0000005cc4027210 */ /* 0x000fe20007ffe0c8 */
[----:B------:R-:W-:-:S03]  /*4240*/  IMAD.MOV.U32 R180, RZ, RZ, RZ ;  /* 0x000000ffffb47224 */ /* 0x000fc600078e00ff */
[----:B------:R-:W-:-:S05]  /*4250*/  IADD3 R2, R2, -0x40, RZ ;  /* 0xffffffc002027810 */ /* 0x000fca0007ffe0ff */
        /* <DEDUP_REMOVED lines=25> */
.L_x_632:
[----:B------:R-:W-:Y:S05]  /*43f0*/  BRA.DIV ~URZ, `(.L_x_485) ;  /* 0x000117f27f007947 */ /* 0x000fea000b800000 */
[----:B------:R-:W3:Y:S01]  /*4400*/  SHFL.IDX PT, R0, R12, RZ, 0x181f ;  /* 0x00181fff0c007589 */ /* 0x000ee200000e0000 */
[----:B------:R-:W-:-:S04]  /*4410*/  ISETP.GE.AND P2, PT, R182, c[0x0][0x1d4], PT ;  /* 0x00007500b6007a0c */ /* 0x000fc80003f46270 */
[----:B------:R-:W-:Y:S02]  /*4420*/  SEL R11, RZ, 0x10, P2 ;  /* 0x00000010ff0b7807 */ /* 0x000fe40001000000 */
[C---:B---3--:R-:W-:Y:S02]  /*4430*/  IADD3 R6, P0, R0.reuse, R98, RZ ;  /* 0x0000006200067210 */ /* 0x048fe40007f1e0ff */
[----:B------:R-:W-:-:S03]  /*4440*/  IADD3 R2, P1, R0, R99, RZ ;  /* 0x0000006300027210 */ /* 0x000fc60007f3e0ff */
[----:B--2---:R-:W-:Y:S01]  /*4450*/  IMAD.X R7, R4, 0x1, R93, P0 ;  /* 0x0000000104077824 */ /* 0x004fe200000e065d */
[----:B------:R-:W-:Y:S01]  /*4460*/  IADD3 R8, P0, R0, R100, RZ ;  /* 0x0000006400087210 */ /* 0x000fe20007f1e0ff */
[C---:B------:R-:W-:Y:S01]  /*4470*/  IMAD.X R3, R4.reuse, 0x1, R94, P1 ;  /* 0x0000000104037824 */ /* 0x040fe200008e065e */
[----:B------:R-:W-:Y:S01]  /*4480*/  ISETP.GE.AND P1, PT, R191, c[0x0][0x1d4], PT ;  /* 0x00007500bf007a0c */ /* 0x000fe20003f26270 */
[----:B------:R-:W2:Y:S02]  /*4490*/  SHFL.IDX PT, R0, R12, 0x1, 0x181f ;  /* 0x00381f000c007f89 */ /* 0x000ea400000e0000 */
[----:B------:R-:W-:Y:S01]  /*44a0*/  IMAD.X R9, R4, 0x1, R95, P0 ;  /* 0x0000000104097824 */ /* 0x000fe200000e065f */
[----:B------:R-:W-:Y:S01]  /*44b0*/  ISETP.GE.AND P0, PT, R192, c[0x0][0x1d4], PT ;  /* 0x00007500c0007a0c */ /* 0x000fe20003f06270 */
[----:B------:R-:W-:Y:S01]  /*44c0*/  @!PT LDS RZ, [RZ] ;  /* 0x00000000fffff984 */ /* 0x000fe20000000800 */
[----:B------:R3:W-:Y:S01]  /*44d0*/  LDGSTS.E.BYPASS.LTC128B.128 [R179+0x6100], [R6.64], !P2 ;  /* 0x0610000006b37fae */ /* 0x0007e2000d101d48 */
[----:B------:R-:W-:-:S03]  /*44e0*/  SEL R10, RZ, 0x10, P1 ;  /* 0x00000010ff0a7807 */ /* 0x000fc60000800000 */
[----:B------:R4:W1:Y:S04]  /*44f0*/  SHFL.IDX PT, R4, R5, 0x1, 0x181f ;  /* 0x00381f0005047f89 */ /* 0x00086800000e0000 */
[----:B------:R3:W-:Y:S04]  /*4500*/  LDGSTS.E.BYPASS.LTC128B.128 [R179+0x8100], [R2.64], !P1 ;  /* 0x0810000002b37fae */ /* 0x0007e8000c901d48 */
[----:B------:R3:W-:Y:S01]  /*4510*/  LDGSTS.E.BYPASS.LTC128B.128 [R179+0xa100], [R8.64], !P0 ;  /* 0x0a10000008b37fae */ /* 0x0007e2000c101d48 */
[----:B-1--4-:R-:W-:-:S03]  /*4520*/  SEL R5, RZ, 0x10, P0 ;  /* 0x00000010ff057807 */ /* 0x012fc60000000000 */
.L_x_633:
[----:B--23--:R-:W-:Y:S02]  /*4530*/  IADD3 R2, -R11, 0x10, RZ ;  /* 0x000000100b027810 */ /* 0x00cfe40007ffe1ff */
[----:B------:R-:W-:-:S02]  /*4540*/  IADD3 R3, -R10, 0x10, RZ ;  /* 0x000000100a037810 */ /* 0x000fc40007ffe1ff */
[----:B------:R-:W-:Y:S02]  /*4550*/  LOP3.LUT R2, R2, 0xf, RZ, 0xc0, !PT ;  /* 0x0000000f02027812 */ /* 0x000fe400078ec0ff */
[----:B------:R-:W-:Y:S02]  /*4560*/  ISETP.NE.U32.AND P2, PT, R11, RZ, PT ;  /* 0x000000ff0b00720c */ /* 0x000fe40003f45070 */
[----:B------:R-:W-:Y:S02]  /*4570*/  IADD3 R8, P1, P0, R2, R0, R98 ;  /* 0x0000000002087210 */ /* 0x000fe4000783e062 */
[----:B------:R-:W-:Y:S02]  /*4580*/  LOP3.LUT R2, R3, 0xf, RZ, 0xc0, !PT ;  /* 0x0000000f03027812 */ /* 0x000fe400078ec0ff */
[----:B------:R-:W-:Y:S02]  /*4590*/  IADD3 R3, -R5, 0x10, RZ ;  /* 0x0000001005037810 */ /* 0x000fe40007ffe1ff */
[----:B------:R-:W-:-:S02]  /*45a0*/  IADD3.X R9, RZ, R4, R93, P1, P0 ;  /* 0x00000004ff097210 */ /* 0x000fc40000fe045d */
[----:B------:R-:W-:Y:S02]  /*45b0*/  IADD3 R6, P1, P0, R2, R0, R99 ;  /* 0x0000000002067210 */ /* 0x000fe4000783e063 */
[----:B------:R-:W-:Y:S01]  /*45c0*/  LOP3.LUT R2, R3, 0xf, RZ, 0xc0, !PT ;  /* 0x0000000f03027812 */ /* 0x000fe200078ec0ff */
[----:B------:R-:W-:Y:S01]  /*45d0*/  @!PT LDS RZ, [RZ] ;  /* 0x00000000fffff984 */ /* 0x000fe20000000800 */
[----:B------:R-:W-:Y:S01]  /*45e0*/  @!PT LDS RZ, [RZ] ;  /* 0x00000000fffff984 */ /* 0x000fe20000000800 */
[----:B------:R-:W-:Y:S01]  /*45f0*/  @!PT LDS RZ, [RZ] ;  /* 0x00000000fffff984 */ /* 0x000fe20000000800 */
[----:B------:R1:W-:Y:S01]  /*4600*/  LDGSTS.E.BYPASS.LTC128B.128.ZFILL [R179+0x7100], [R8.64], P2 ;  /* 0x0710000008b37fae */ /* 0x0003e20009141d48 */
[----:B------:R-:W-:Y:S02]  /*4610*/  IADD3.X R7, RZ, R4, R94, P1, P0 ;  /* 0x00000004ff077210 */ /* 0x000fe40000fe045e */
[----:B------:R-:W-:-:S04]  /*4620*/  IADD3 R2, P1, P0, R2, R0, R100 ;  /* 0x0000000002027210 */ /* 0x000fc8000783e064 */
[----:B------:R-:W-:Y:S02]  /*4630*/  IADD3.X R3, RZ, R4, R95, P1, P0 ;  /* 0x00000004ff037210 */ /* 0x000fe40000fe045f */
[----:B------:R-:W-:Y:S02]  /*4640*/  ISETP.NE.U32.AND P1, PT, R10, RZ, PT ;  /* 0x000000ff0a00720c */ /* 0x000fe40003f25070 */
[----:B------:R-:W-:-:S11]  /*4650*/  ISETP.NE.U32.AND P0, PT, R5, RZ, PT ;  /* 0x000000ff0500720c */ /* 0x000fd60003f05070 */
[----:B------:R1:W-:Y:S04]  /*4660*/  LDGSTS.E.BYPASS.LTC128B.128.ZFILL [R179+0x9100], [R6.64], P1 ;  /* 0x0910000006b37fae */ /* 0x0003e80008941d48 */
[----:B------:R1:W-:Y:S02]  /*4670*/  LDGSTS.E.BYPASS.LTC128B.128.ZFILL [R179+0xb100], [R2.64], P0 ;  /* 0x0b10000002b37fae */ /* 0x0003e40008141d48 */
.L_x_483:
[----:B------:R-:W-:Y:S05]  /*4680*/  BSYNC B0 ;  /* 0x0000000000007941 */ /* 0x000fea0003800000 */
.L_x_482:
[----:B------:R-:W-:Y:S01]  /*4690*/  IMAD.MOV.U32 R0, RZ, RZ, c[0x0][0x2c4] ;  /* 0x0000b100ff007624 */ /* 0x000fe200078e00ff */
[----:B------:R-:W-:Y:S01]  /*46a0*/  ULDC UR4, c[0x0][0x324] ;  /* 0x0000c90000047ab9 */ /* 0x000fe20000000800 */
[----:B-1----:R-:W-:Y:S01]  /*46b0*/  IADD3 R2, R194, 0x1, -R92 ;  /* 0x00000001c2027810 */ /* 0x002fe20007ffe85c */
[----:B------:R-:W-:Y:S01]  /*46c0*/  ULOP3.LUT UR4, URZ, UR4, URZ, 0x33, !UPT ;  /* 0x000000043f047292 */ /* 0x000fe2000f8e333f */
[----:B------:R-:W0:Y:S01]  /*46d0*/  LDGDEPBAR ;  /* 0x00000000000079af */ /* 0x000e220000000000 */
[----:B------:R-:W-:Y:S01]  /*46e0*/  ISETP.NE.AND P0, PT, R0, 0x1, PT ;  /* 0x000000010000780c */ /* 0x000fe20003f05270 */
[----:B------:R-:W-:-:S02]  /*46f0*/  IMAD.IADD R0, R211, 0x1, R210 ;  /* 0x00000001d3007824 */ /* 0x000fc400078e02d2 */
[----:B------:R-:W-:Y:S02]  /*4700*/  IMAD.IADD R8, R96, 0x1, -R198 ;  /* 0x0000000160087824 */ /* 0x000fe400078e0ac6 */
[----:B------:R-:W-:-:S08]  /*4710*/  IMAD.MOV.U32 R4, RZ, RZ, R0 ;  /* 0x000000ffff047224 */ /* 0x000fd000078e0000 */
[----:B------:R-:W-:Y:S01]  /*4720*/  @P0 IMAD.HI.U32 R3, R0, c[0x0][0x2c8], RZ ;  /* 0x0000b20000030a27 */ /* 0x000fe200078e00ff */
[----:B------:R-:W-:-:S04]  /*4730*/  IADD3 R0, -R195, R2, -R198 ;  /* 0x00000002c3007210 */ /* 0x000fc80007ffe9c6 */
[C---:B------:R-:W-:Y:S02]  /*4740*/  IADD3 R7, R0.reuse, UR4, RZ ;  /* 0x0000000400077c10 */ /* 0x040fe4000fffe0ff */
[----:B------:R-:W-:Y:S02]  /*4750*/  @P0 SHF.R.U32.HI R4, RZ, c[0x0][0x2cc], R3 ;  /* 0x0000b300ff040a19 */ /* 0x000fe40000011603 */
[----:B------:R-:W-:Y:S01]  /*4760*/  IADD3 R6, R0, c[0x0][0x328], RZ ;  /* 0x0000ca0000067a10 */ /* 0x000fe20007ffe0ff */
[----:B------:R-:W-:Y:S05]  /*4770*/  BRA.DIV ~URZ, `(.L_x_486) ;  /* 0x000116b27f007947 */ /* 0x000fea000b800000 */
[----:B------:R1:W2:Y:S02]  /*4780*/  SHFL.IDX PT, R3, R4, RZ, 0x1c1f ;  /* 0x001c1fff04037589 */ /* 0x0002a400000e0000 */
.L_x_634:
[----:B------:R-:W-:Y:S01]  /*4790*/  IMAD.MOV.U32 R0, RZ, RZ, c[0x0][0x32c] ;  /* 0x0000cb00ff007624 */ /* 0x000fe200078e00ff */
[----:B--2---:R-:W-:-:S04]  /*47a0*/  IADD3 R2, R6, R3, RZ ;  /* 0x0000000306027210 */ /* 0x004fc80007ffe0ff */
[----:B------:R-:W-:Y:S01]  /*47b0*/  ISETP.GE.AND P0, PT, R0, 0x1, PT ;  /* 0x000000010000780c */ /* 0x000fe20003f06270 */
[----:B------:R-:W-:Y:S01]  /*47c0*/  IMAD.IADD R0, R7, 0x1, R3 ;  /* 0x0000000107007824 */ /* 0x000fe200078e0203 */
[----:B------:R-:W-:-:S11]  /*47d0*/  IMNMX R2, R8, R2, PT ;  /* 0x0000000208027217 */ /* 0x000fd60003800200 */
[----:B------:R-:W-:Y:S05]  /*47e0*/  @!P0 BRA `(.L_x_487) ;  /* 0x0000015000008947 */ /* 0x000fea0003800000 */
[----:B------:R-:W-:Y:S01]  /*47f0*/  IADD3 R3, -R195, R194, R3 ;  /* 0x000000c2c3037210 */ /* 0x000fe20007ffe103 */
[----:B------:R-:W-:Y:S03]  /*4800*/  BSSY B0, `(.L_x_488) ;  /* 0x000000e000007945 */ /* 0x000fe60003800000 */
[----:B------:R-:W-:-:S13]  /*4810*/  ISETP.GT.AND P0, PT, R3, -0x1, PT ;  /* 0xffffffff0300780c */ /* 0x000fda0003f04270 */
[----:B------:R-:W-:Y:S05]  /*4820*/  @P0 BRA `(.L_x_489) ;  /* 0x0000007000000947 */ /* 0x000fea0003800000 */
[----:B------:R-:W-:Y:S01]  /*4830*/  IMAD.MOV.U32 R5, RZ, RZ, 0x1 ;  /* 0x00000001ff057424 */ /* 0x000fe200078e00ff */
[----:B------:R-:W-:-:S04]  /*4840*/  LOP3.LUT R3, RZ, R3, RZ, 0x33, !PT ;  /* 0x00000003ff037212 */ /* 0x000fc800078e33ff */
[----:B------:R-:W-:-:S13]  /*4850*/  ISETP.NE.AND P0, PT, R5, c[0x0][0x32c], PT ;  /* 0x0000cb0005007a0c */ /* 0x000fda0003f05270 */
[----:B------:R-:W-:-:S05]  /*4860*/  @P0 IMAD.HI.U32 R5, R3, c[0x0][0x330], RZ ;  /* 0x0000cc0003050a27 */ /* 0x000fca00078e00ff */
[----:B------:R-:W-:-:S04]  /*4870*/  @P0 SHF.R.U32.HI R3, RZ, c[0x0][0x334], R5 ;  /* 0x0000cd00ff030a19 */ /* 0x000fc80000011605 */
[----:B------:R-:W-:Y:S01]  /*4880*/  LOP3.LUT R3, RZ, R3, RZ, 0x33, !PT ;  /* 0x00000003ff037212 */ /* 0x000fe200078e33ff */
[----:B------:R-:W-:Y:S05]  /*4890*/  BRA `(.L_x_490) ;  /* 0x0000004000007947 */ /* 0x000fea0003800000 */
.L_x_489:
[----:B------:R-:W-:-:S04]  /*48a0*/  MOV R5, 0x1 ;  /* 0x0000000100057802 */ /* 0x000fc80000000f00 */
[----:B------:R-:W-:-:S13]  /*48b0*/  ISETP.NE.AND P0, PT, R5, c[0x0][0x32c], PT ;  /* 0x0000cb0005007a0c */ /* 0x000fda0003f05270 */
[----:B------:R-:W-:-:S05]  /*48c0*/  @P0 IMAD.HI.U32 R5, R3, c[0x0][0x330], RZ ;  /* 0x0000cc0003050a27 */ /* 0x000fca00078e00ff */
[----:B------:R-:W-:Y:S02]  /*48d0*/  @P0 SHF.R.U32.HI R3, RZ, c[0x0][0x334], R5 ;  /* 0x0000cd00ff030a19 */ /* 0x000fe40000011605 */
.L_x_490:
[----:B------:R-:W-:Y:S05]  /*48e0*/  BSYNC B0 ;  /* 0x0000000000007941 */ /* 0x000fea0003800000 */
.L_x_488:
[----:B------:R-:W-:-:S04]  /*48f0*/  IMAD R3, R3, c[0x0][0x32c], -R92 ;  /* 0x0000cb0003037a24 */ /* 0x000fc800078e0a5c */
[----:B------:R-:W-:-:S05]  /*4900*/  IMAD.IADD R3, R3, 0x1, -R198 ;  /* 0x0000000103037824 */ /* 0x000fca00078e0ac6 */
[----:B------:R-:W-:Y:S02]  /*4910*/  IADD3 R5, R3, c[0x0][0x32c], RZ ;  /* 0x0000cb0003057a10 */ /* 0x000fe40007ffe0ff */
[----:B------:R-:W-:Y:S02]  /*4920*/  IMNMX R0, R0, R3, !PT ;  /* 0x0000000300007217 */ /* 0x000fe40007800200 */
[----:B------:R-:W-:Y:S02]  /*4930*/  IMNMX R2, R2, R5, PT ;  /* 0x0000000502027217 */ /* 0x000fe40003800200 */
.L_x_487:
[----:B------:R-:W-:-:S04]  /*4940*/  ISETP.GT.AND P1, PT, R178, RZ, PT ;  /* 0x000000ffb200720c */ /* 0x000fc80003f24270 */
[C---:B------:R-:W-:Y:S02]  /*4950*/  ISETP.GT.AND P2, PT, R0.reuse, RZ, P1 ;  /* 0x000000ff0000720c */ /* 0x040fe40000f44270 */
[----:B------:R-:W-:Y:S02]  /*4960*/  ISETP.GT.AND P0, PT, R0, 0x1, P1 ;  /* 0x000000010000780c */ /* 0x000fe40000f04270 */
[C---:B------:R-:W-:Y:S02]  /*4970*/  ISETP.LT.OR P2, PT, R2.reuse, 0x1, P2 ;  /* 0x000000010200780c */ /* 0x040fe40001741670 */
[----:B------:R-:W-:Y:S02]  /*4980*/  ISETP.LT.OR P0, PT, R2, 0x2, P0 ;  /* 0x000000020200780c */ /* 0x000fe40000701670 */
[----:B------:R-:W-:Y:S02]  /*4990*/  FSEL R9, R40, -INF , !P2 ;  /* 0xff80000028097808 */ /* 0x000fe40005000000 */
[----:B------:R-:W-:-:S02]  /*49a0*/  FSEL R11, R41, -INF , !P0 ;  /* 0xff800000290b7808 */ /* 0x000fc40004000000 */
[C---:B------:R-:W-:Y:S02]  /*49b0*/  ISETP.GT.AND P2, PT, R0.reuse, 0x8, P1 ;  /* 0x000000080000780c */ /* 0x040fe40000f44270 */
        /* <DEDUP_REMOVED lines=40> */
[----:B------:R-:W-:Y:S01]  /*4c40*/  FSEL R112, R45, -INF , !P0 ;  /* 0xff8000002d707808 */ /* 0x000fe20004000000 */
[----:B------:R-:W-:Y:S06]  /*4c50*/  BRA.DIV ~URZ, `(.L_x_491) ;  /* 0x000112427f007947 */ /* 0x000fec000b800000 */
[----:B------:R2:W3:Y:S02]  /*4c60*/  SHFL.IDX PT, R3, R4, 0x1, 0x1c1f ;  /* 0x003c1f0004037f89 */ /* 0x0004e400000e0000 */
.L_x_635:
[----:B------:R-:W-:Y:S01]  /*4c70*/  IMAD.MOV.U32 R0, RZ, RZ, c[0x0][0x32c] ;  /* 0x0000cb00ff007624 */ /* 0x000fe200078e00ff */
[----:B---3--:R-:W-:-:S04]  /*4c80*/  IADD3 R2, R6, R3, RZ ;  /* 0x0000000306027210 */ /* 0x008fc80007ffe0ff */
        /* <DEDUP_REMOVED lines=8> */
[----:B-12---:R-:W-:Y:S01]  /*4d10*/  IMAD.MOV.U32 R4, RZ, RZ, 0x1 ;  /* 0x00000001ff047424 */ /* 0x006fe200078e00ff */
[----:B------:R-:W-:-:S04]  /*4d20*/  LOP3.LUT R3, RZ, R3, RZ, 0x33, !PT ;  /* 0x00000003ff037212 */ /* 0x000fc800078e33ff */
[----:B------:R-:W-:-:S13]  /*4d30*/  ISETP.NE.AND P0, PT, R4, c[0x0][0x32c], PT ;  /* 0x0000cb0004007a0c */ /* 0x000fda0003f05270 */
[----:B------:R-:W-:-:S05]  /*4d40*/  @P0 IMAD.HI.U32 R4, R3, c[0x0][0x330], RZ ;  /* 0x0000cc0003040a27 */ /* 0x000fca00078e00ff */
[----:B------:R-:W-:-:S04]  /*4d50*/  @P0 SHF.R.U32.HI R3, RZ, c[0x0][0x334], R4 ;  /* 0x0000cd00ff030a19 */ /* 0x000fc80000011604 */
[----:B------:R-:W-:Y:S01]  /*4d60*/  LOP3.LUT R3, RZ, R3, RZ, 0x33, !PT ;  /* 0x00000003ff037212 */ /* 0x000fe200078e33ff */
[----:B------:R-:W-:Y:S05]  /*4d70*/  BRA `(.L_x_495) ;  /* 0x0000004000007947 */ /* 0x000fea0003800000 */
.L_x_494:
[----:B-12---:R-:W-:-:S04]  /*4d80*/  MOV R4, 0x1 ;  /* 0x0000000100047802 */ /* 0x006fc80000000f00 */
[----:B------:R-:W-:-:S13]  /*4d90*/  ISETP.NE.AND P0, PT, R4, c[0x0][0x32c], PT ;  /* 0x0000cb0004007a0c */ /* 0x000fda0003f05270 */
[----:B------:R-:W-:-:S05]  /*4da0*/  @P0 IMAD.HI.U32 R4, R3, c[0x0][0x330], RZ ;  /* 0x0000cc0003040a27 */ /* 0x000fca00078e00ff */
[----:B------:R-:W-:Y:S02]  /*4db0*/  @P0 SHF.R.U32.HI R3, RZ, c[0x0][0x334], R4 ;  /* 0x0000cd00ff030a19 */ /* 0x000fe40000011604 */
.L_x_495:
[----:B------:R-:W-:Y:S05]  /*4dc0*/  BSYNC B0 ;  /* 0x0000000000007941 */ /* 0x000fea0003800000 */
.L_x_493:
[----:B------:R-:W-:-:S04]  /*4dd0*/  IMAD R3, R3, c[0x0][0x32c], -R92 ;  /* 0x0000cb0003037a24 */ /* 0x000fc800078e0a5c */
[----:B------:R-:W-:-:S05]  /*4de0*/  IMAD.IADD R3, R3, 0x1, -R198 ;  /* 0x0000000103037824 */ /* 0x000fca00078e0ac6 */
[----:B------:R-:W-:Y:S02]  /*4df0*/  IADD3 R4, R3, c[0x0][0x32c], RZ ;  /* 0x0000cb0003047a10 */ /* 0x000fe40007ffe0ff */
[----:B------:R-:W-:Y:S02]  /*4e00*/  IMNMX R0, R0, R3, !PT ;  /* 0x0000000300007217 */ /* 0x000fe40007800200 */
[----:B------:R-:W-:Y:S02]  /*4e10*/  IMNMX R2, R2, R4, PT ;  /* 0x0000000402027217 */ /* 0x000fe40003800200 */
.L_x_492:
[C---:B------:R-:W-:Y:S02]  /*4e20*/  ISETP.GT.AND P0, PT, R0.reuse, 0x1, P1 ;  /* 0x000000010000780c */ /* 0x040fe40000f04270 */
[----:B------:R-:W-:Y:S02]  /*4e30*/  ISETP.GT.AND P2, PT, R0, 0x8, P1 ;  /* 0x000000080000780c */ /* 0x000fe40000f44270 */
[C---:B------:R-:W-:Y:S02]  /*4e40*/  ISETP.LT.OR P0, PT, R2.reuse, 0x2, P0 ;  /* 0x000000020200780c */ /* 0x040fe40000701670 */
[----:B------:R-:W-:-:S02]  /*4e50*/  ISETP.LT.OR P2, PT, R2, 0x9, P2 ;  /* 0x000000090200780c */ /* 0x000fc40001741670 */
[----:B------:R-:W-:Y:S02]  /*4e60*/  FSEL R7, R43, -INF , !P0 ;  /* 0xff8000002b077808 */ /* 0x000fe40004000000 */
[----:B------:R-:W-:Y:S02]  /*4e70*/  ISETP.GT.AND P0, PT, R0, 0x9, P1 ;  /* 0x000000090000780c */ /* 0x000fe40000f04270 */
[----:B------:R-:W-:Y:S02]  /*4e80*/  FSEL R8, R38, -INF , !P2 ;  /* 0xff80000026087808 */ /* 0x000fe40005000000 */
[----:B------:R-:W-:Y:S02]  /*4e90*/  ISETP.LT.OR P0, PT, R2, 0xa, P0 ;  /* 0x0000000a0200780c */ /* 0x000fe40000701670 */
[----:B------:R-:W-:Y:S02]  /*4ea0*/  FMNMX.FTZ R3, R9, R11, !PT ;  /* 0x0000000b09037209 */ /* 0x000fe40007810000 */
[----:B------:R-:W-:-:S02]  /*4eb0*/  FSEL R10, R39, -INF , !P0 ;  /* 0xff800000270a7808 */ /* 0x000fc40004000000 */
[C---:B------:R-:W-:Y:S02]  /*4ec0*/  ISETP.GT.AND P0, PT, R0.reuse, 0x11, P1 ;  /* 0x000000110000780c */ /* 0x040fe40000f04270 */
[----:B------:R-:W-:Y:S02]  /*4ed0*/  ISETP.GT.AND P3, PT, R0, 0x10, P1 ;  /* 0x000000100000780c */ /* 0x000fe40000f64270 */
[----:B------:R-:W-:Y:S02]  /*4ee0*/  ISETP.LT.OR P2, PT, R2, 0x12, P0 ;  /* 0x000000120200780c */ /* 0x000fe40000741670 */
[C---:B------:R-:W-:Y:S02]  /*4ef0*/  ISETP.GT.AND P0, PT, R0.reuse, 0x18, P1 ;  /* 0x000000180000780c */ /* 0x040fe40000f04270 */
[----:B------:R-:W-:Y:S02]  /*4f00*/  FSEL R14, R35, -INF , !P2 ;  /* 0xff800000230e7808 */ /* 0x000fe40005000000 */
[----:B------:R-:W-:-:S02]  /*4f10*/  ISETP.GT.AND P2, PT, R0, RZ, P1 ;  /* 0x000000ff0000720c */ /* 0x000fc40000f44270 */
[C---:B------:R-:W-:Y:S02]  /*4f20*/  ISETP.LT.OR P0, PT, R2.reuse, 0x19, P0 ;  /* 0x000000190200780c */ /* 0x040fe40000701670 */
[----:B------:R-:W-:Y:S02]  /*4f30*/  ISETP.LT.OR P2, PT, R2, 0x1, P2 ;  /* 0x000000010200780c */ /* 0x000fe40001741670 */
[----:B------:R-:W-:Y:S02]  /*4f40*/  FMNMX.FTZ R3, R12, R3, !PT ;  /* 0x000000030c037209 */ /* 0x000fe40007810000 */
[----:B------:R-:W-:Y:S02]  /*4f50*/  FSEL R6, R42, -INF , !P2 ;  /* 0xff8000002a067808 */ /* 0x000fe40005000000 */
[----:B------:R-:W-:Y:S02]  /*4f60*/  ISETP.LT.OR P3, PT, R2, 0x11, P3 ;  /* 0x000000110200780c */ /* 0x000fe40001f61670 */
[----:B-12---:R-:W-:-:S02]  /*4f70*/  FMNMX.FTZ R4, R6, R7, !PT ;  /* 0x0000000706047209 */ /* 0x006fc40007810000 */
[----:B------:R-:W-:Y:S02]  /*4f80*/  FSEL R17, R54, -INF , !P0 ;  /* 0xff80000036117808 */ /* 0x000fe40004000000 */
[----:B------:R-:W-:Y:S02]  /*4f90*/  FMNMX.FTZ R4, R8, R4, !PT ;  /* 0x0000000408047209 */ /* 0x000fe40007810000 */
[----:B------:R-:W-:Y:S02]  /*4fa0*/  ISETP.GT.AND P0, PT, R0, 0x19, P1 ;  /* 0x000000190000780c */ /* 0x000fe40000f04270 */
[----:B------:R-:W-:Y:S02]  /*4fb0*/  FMNMX.FTZ R3, R15, R3, !PT ;  /* 0x000000030f037209 */ /* 0x000fe40007810000 */
[----:B------:R-:W-:Y:S02]  /*4fc0*/  FSEL R13, R34, -INF , !P3 ;  /* 0xff800000220d7808 */ /* 0x000fe40005800000 */
[----:B------:R-:W-:-:S02]  /*4fd0*/  FMNMX.FTZ R4, R10, R4, !PT ;  /* 0x000000040a047209 */ /* 0x000fc40007810000 */
[----:B------:R-:W-:Y:S02]  /*4fe0*/  ISETP.LT.OR P0, PT, R2, 0x1a, P0 ;  /* 0x0000001a0200780c */ /* 0x000fe40000701670 */
[----:B------:R-:W-:Y:S02]  /*4ff0*/  FMNMX.FTZ R3, R16, R3, !PT ;  /* 0x0000000310037209 */ /* 0x000fe40007810000 */
[----:B------:R-:W-:Y:S02]  /*5000*/  FMNMX.FTZ R4, R13, R4, !PT ;  /* 0x000000040d047209 */ /* 0x000fe40007810000 */
[----:B------:R-:W-:Y:S02]  /*5010*/  FSEL R24, R55, -INF , !P0 ;  /* 0xff80000037187808 */ /* 0x000fe40004000000 */
[C---:B------:R-:W-:Y:S02]  /*5020*/  ISETP.GT.AND P2, PT, R0.reuse, 0x20, P1 ;  /* 0x000000200000780c */ /* 0x040fe40000f44270 */
[----:B------:R-:W-:-:S02]  /*5030*/  ISETP.GT.AND P0, PT, R0, 0x21, P1 ;  /* 0x000000210000780c */ /* 0x000fc40000f04270 */
[----:B------:R-:W-:Y:S02]  /*5040*/  FMNMX.FTZ R3, R18, R3, !PT ;  /* 0x0000000312037209 */ /* 0x000fe40007810000 */
[----:B------:R-:W-:Y:S02]  /*5050*/  FMNMX.FTZ R4, R14, R4, !PT ;  /* 0x000000040e047209 */ /* 0x000fe40007810000 */
[C---:B------:R-:W-:Y:S02]  /*5060*/  ISETP.LT.OR P2, PT, R2.reuse, 0x21, P2 ;  /* 0x000000210200780c */ /* 0x040fe40001741670 */
[----:B------:R-:W-:Y:S02]  /*5070*/  ISETP.LT.OR P0, PT, R2, 0x22, P0 ;  /* 0x000000220200780c */ /* 0x000fe40000701670 */
[----:B------:R-:W-:Y:S02]  /*5080*/  FMNMX.FTZ R3, R19, R3, !PT ;  /* 0x0000000313037209 */ /* 0x000fe40007810000 */
[----:B------:R-:W-:-:S02]  /*5090*/  FMNMX.FTZ R4, R17, R4, !PT ;  /* 0x0000000411047209 */ /* 0x000fc40007810000 */
[----:B------:R-:W-:Y:S02]  /*50a0*/  FSEL R79, R30, -INF , !P2 ;  /* 0xff8000001e4f7808 */ /* 0x000fe40005000000 */
[----:B------:R-:W-:Y:S02]  /*50b0*/  FSEL R78, R31, -INF , !P0 ;  /* 0xff8000001f4e7808 */ /* 0x000fe40004000000 */
[C---:B------:R-:W-:Y:S02]  /*50c0*/  ISETP.GT.AND P2, PT, R0.reuse, 0x28, P1 ;  /* 0x000000280000780c */ /* 0x040fe40000f44270 */
[----:B------:R-:W-:Y:S02]  /*50d0*/  ISETP.GT.AND P0, PT, R0, 0x29, P1 ;  /* 0x000000290000780c */ /* 0x000fe40000f04270 */
[----:B------:R-:W-:Y:S02]  /*50e0*/  FMNMX.FTZ R3, R20, R3, !PT ;  /* 0x0000000314037209 */ /* 0x000fe40007810000 */
[----:B------:R-:W-:-:S02]  /*50f0*/  FMNMX.FTZ R4, R24, R4, !PT ;  /* 0x0000000418047209 */ /* 0x000fc40007810000 */
[C---:B------:R-:W-:Y:S02]  /*5100*/  ISETP.LT.OR P3, PT, R2.reuse, 0x29, P2 ;  /* 0x000000290200780c */ /* 0x040fe40001761670 */
[----:B------:R-:W-:Y:S02]  /*5110*/  ISETP.LT.OR P2, PT, R2, 0x2a, P0 ;  /* 0x0000002a0200780c */ /* 0x000fe40000741670 */
[----:B------:R-:W-:Y:S02]  /*5120*/  FMNMX.FTZ R3, R107, R3, !PT ;  /* 0x000000036b037209 */ /* 0x000fe40007810000 */
[----:B------:R-:W-:Y:S02]  /*5130*/  ISETP.GT.AND P0, PT, R0, 0x30, P1 ;  /* 0x000000300000780c */ /* 0x000fe40000f04270 */
[----:B------:R-:W-:Y:S02]  /*5140*/  FMNMX.FTZ R4, R79, R4, !PT ;  /* 0x000000044f047209 */ /* 0x000fe40007810000 */
[----:B------:R-:W-:-:S02]  /*5150*/  FSEL R76, R51, -INF , !P2 ;  /* 0xff800000334c7808 */ /* 0x000fc40005000000 */
[----:B------:R-:W-:Y:S02]  /*5160*/  FMNMX.FTZ R3, R106, R3, !PT ;  /* 0x000000036a037209 */ /* 0x000fe40007810000 */
[----:B------:R-:W-:Y:S02]  /*5170*/  FSEL R77, R50, -INF , !P3 ;  /* 0xff800000324d7808 */ /* 0x000fe40005800000 */
[----:B------:R-:W-:Y:S02]  /*5180*/  ISETP.LT.OR P2, PT, R2, 0x31, P0 ;  /* 0x000000310200780c */ /* 0x000fe40000741670 */
[----:B------:R-:W-:Y:S02]  /*5190*/  FMNMX.FTZ R4, R78, R4, !PT ;  /* 0x000000044e047209 */ /* 0x000fe40007810000 */
[----:B------:R-:W-:Y:S02]  /*51a0*/  ISETP.GT.AND P0, PT, R0, 0x31, P1 ;  /* 0x000000310000780c */ /* 0x000fe40000f04270 */
[----:B------:R-:W-:-:S02]  /*51b0*/  FMNMX.FTZ R3, R105, R3, !PT ;  /* 0x0000000369037209 */ /* 0x000fc40007810000 */
[----:B------:R-:W-:Y:S02]  /*51c0*/  FSEL R157, R26, -INF , !P2 ;  /* 0xff8000001a9d7808 */ /* 0x000fe40005000000 */
[----:B------:R-:W-:Y:S02]  /*51d0*/  FMNMX.FTZ R4, R77, R4, !PT ;  /* 0x000000044d047209 */ /* 0x000fe40007810000 */
[----:B------:R-:W-:Y:S02]  /*51e0*/  ISETP.LT.OR P2, PT, R2, 0x32, P0 ;  /* 0x000000320200780c */ /* 0x000fe40000741670 */
[C---:B------:R-:W-:Y:S02]  /*51f0*/  ISETP.GT.AND P3, PT, R0.reuse, 0x38, P1 ;  /* 0x000000380000780c */ /* 0x040fe40000f64270 */
[----:B------:R-:W-:Y:S02]  /*5200*/  ISETP.GT.AND P0, PT, R0, 0x39, P1 ;  /* 0x000000390000780c */ /* 0x000fe40000f04270 */
[----:B------:R-:W-:-:S02]  /*5210*/  FMNMX.FTZ R0, R104, R3, !PT ;  /* 0x0000000368007209 */ /* 0x000fc40007810000 */
[----:B------:R-:W-:Y:S02]  /*5220*/  FMNMX.FTZ R3, R76, R4, !PT ;  /* 0x000000044c037209 */ /* 0x000fe40007810000 */
[----:B------:R-:W-:Y:S02]  /*5230*/  FSEL R156, R27, -INF , !P2 ;  /* 0xff8000001b9c7808 */ /* 0x000fe40005000000 */
[C---:B------:R-:W-:Y:S02]  /*5240*/  ISETP.LT.OR P1, PT, R2.reuse, 0x39, P3 ;  /* 0x000000390200780c */ /* 0x040fe40001f21670 */
[----:B------:R-:W-:Y:S02]  /*5250*/  FMNMX.FTZ R0, R115, R0, !PT ;  /* 0x0000000073007209 */ /* 0x000fe40007810000 */
[----:B------:R-:W-:Y:S02]  /*5260*/  FMNMX.FTZ R3, R157, R3, !PT ;  /* 0x000000039d037209 */ /* 0x000fe40007810000 */
[----:B------:R-:W-:-:S02]  /*5270*/  ISETP.LT.OR P0, PT, R2, 0x3a, P0 ;  /* 0x0000003a0200780c */ /* 0x000fc40000701670 */
[----:B------:R-:W-:Y:S02]  /*5280*/  FSEL R131, R46, -INF , !P1 ;  /* 0xff8000002e837808 */ /* 0x000fe40004800000 */
[----:B------:R-:W-:Y:S02]  /*5290*/  FMNMX.FTZ R0, R114, R0, !PT ;  /* 0x0000000072007209 */ /* 0x000fe40007810000 */
[----:B------:R-:W-:Y:S02]  /*52a0*/  FMNMX.FTZ R2, R156, R3, !PT ;  /* 0x000000039c027209 */ /* 0x000fe40007810000 */
[----:B------:R-:W-:Y:S02]  /*52b0*/  FSEL R130, R47, -INF , !P0 ;  /* 0xff8000002f827808 */ /* 0x000fe40004000000 */
[----:B------:R-:W-:Y:S02]  /*52c0*/  FMNMX.FTZ R0, R113, R0, !PT ;  /* 0x0000000071007209 */ /* 0x000fe40007810000 */
[----:B------:R-:W-:-:S02]  /*52d0*/  FMNMX.FTZ R2, R131, R2, !PT ;  /* 0x0000000283027209 */ /* 0x000fc40007810000 */
[----:B------:R-:W-:Y:S02]  /*52e0*/  FMNMX.FTZ R4, R112, R0, !PT ;  /* 0x0000000070047209 */ /* 0x000fe40007810000 */
[----:B------:R-:W-:Y:S01]  /*52f0*/  FMNMX.FTZ R5, R130, R2, !PT ;  /* 0x0000000282057209 */ /* 0x000fe20007810000 */
[----:B------:R-:W-:Y:S05]  /*5300*/  BRA.DIV ~URZ, `(.L_x_496) ;  /* 0x00010c027f007947 */ /* 0x000fea000b800000 */
[----:B------:R1:W2:Y:S02]  /*5310*/  SHFL.BFLY PT, R0, R4, 0x2, 0x1f ;  /* 0x0c401f0004007f89 */ /* 0x0002a400000e0000 */
.L_x_636:
[----:B-12---:R-:W-:Y:S01]  /*5320*/  FMNMX.FTZ R4, R4, R0, !PT ;  /* 0x0000000004047209 */ /* 0x006fe20007810000 */
[----:B------:R-:W-:Y:S05]  /*5330*/  BRA.DIV ~URZ, `(.L_x_497) ;  /* 0x00010c227f007947 */ /* 0x000fea000b800000 */
[----:B------:R-:W1:Y:S04]  /*5340*/  SHFL.BFLY PT, R0, R5, 0x2, 0x1f ;  /* 0x0c401f0005007f89 */ /* 0x000e6800000e0000 */
[----:B------:R-:W2:Y:S01]  /*5350*/  SHFL.BFLY PT, R2, R4, 0x1, 0x1f ;  /* 0x0c201f0004027f89 */ /* 0x000ea200000e0000 */
[----:B-1----:R-:W-:Y:S02]  /*5360*/  FMNMX.FTZ R5, R5, R0, !PT ;  /* 0x0000000005057209 */ /* 0x002fe40007810000 */
[----:B--2---:R-:W-:-:S03]  /*5370*/  FMNMX.FTZ R129, R4, R2, !PT ;  /* 0x0000000204817209 */ /* 0x004fc60007810000 */
[----:B------:R1:W2:Y:S04]  /*5380*/  SHFL.BFLY PT, R3, R5, 0x1, 0x1f ;  /* 0x0c201f0005037f89 */ /* 0x0002a800000e0000 */
.L_x_637:
[C---:B------:R-:W-:Y:S01]  /*5390*/  FMUL.FTZ R0, R129.reuse, c[0x0][0x2d0] ;  /* 0x0000b40081007a20 */ /* 0x040fe20000410000 */
[----:B------:R-:W-:Y:S01]  /*53a0*/  FSETP.NEU.FTZ.AND P0, PT, R129, -INF , PT ;  /* 0xff8000008100780b */ /* 0x000fe20003f1d000 */
[----:B------:R-:W-:Y:S01]  /*53b0*/  WARPSYNC 0xffffffff ;  /* 0xffffffff00007948 */ /* 0x000fe20003800000 */
[----:B------:R-:W-:Y:S01]  /*53c0*/  LDSM.16.MT88.4 R36, [R168+0x800] ;  /* 0x00080000a824783b */ /* 0x000fe20000004200 */
[----:B------:R-:W-:Y:S02]  /*53d0*/  IADD3 R178, R178, -0x2, RZ ;  /* 0xfffffffeb2b27810 */ /* 0x000fe40007ffe0ff */
[----:B------:R-:W-:Y:S01]  /*53e0*/  FSEL R0, R0, RZ, P0 ;  /* 0x000000ff00007208 */ /* 0x000fe20000000000 */
[----:B------:R-:W-:Y:S04]  /*53f0*/  LDSM.16.MT88.4 R32, [R169] ;  /* 0x00000000a920783b */ /* 0x000fe80000004200 */
[--C-:B------:R-:W-:Y:S01]  /*5400*/  FFMA.FTZ R2, R9, c[0x0][0x2d0], -R0.reuse ;  /* 0x0000b40009027a23 */ /* 0x100fe20000010800 */
[----:B------:R-:W-:Y:S03]  /*5410*/  LDSM.16.MT88.4 R44, [R171] ;  /* 0x00000000ab2c783b */ /* 0x000fe60000004200 */
[----:B------:R3:W-:Y:S01]  /*5420*/  MUFU.EX2 R152, R2 ;  /* 0x0000000200987308 */ /* 0x0007e20000000800 */
[----:B------:R-:W-:Y:S04]  /*5430*/  LDSM.16.MT88.4 R40, [R169+0x800] ;  /* 0x00080000a928783b */ /* 0x000fe80000004200 */
[----:B------:R-:W-:Y:S04]  /*5440*/  LDSM.16.MT88.4 R60, [R171+0x800] ;  /* 0x00080000ab3c783b */ /* 0x000fe80000004200 */
[----:B------:R-:W-:Y:S04]  /*5450*/  LDSM.16.MT88.4 R52, [R168+0x2000] ;  /* 0x00200000a834783b */ /* 0x000fe80000004200 */
[----:B------:R-:W-:Y:S01]  /*5460*/  LDSM.16.MT88.4 R48, [R170] ;  /* 0x00000000aa30783b */ /* 0x000fe20000004200 */
[----:B---3--:R-:W-:-:S03]  /*5470*/  FFMA.FTZ R2, R11, c[0x0][0x2d0], -R0 ;  /* 0x0000b4000b027a23 */ /* 0x008fc60000010800 */
[----:B------:R-:W-:Y:S01]  /*5480*/  LDSM.16.MT88.4 R64, [R171+0x2000] ;  /* 0x00200000ab40783b */ /* 0x000fe20000004200 */
[----:B------:R3:W4:Y:S03]  /*5490*/  MUFU.EX2 R128, R2 ;  /* 0x0000000200807308 */ /* 0x0007260000000800 */
[----:B------:R-:W-:Y:S04]  /*54a0*/  LDSM.16.MT88.4 R72, [R170+0x2000] ;  /* 0x00200000aa48783b */ /* 0x000fe80000004200 */
[----:B------:R-:W-:Y:S04]  /*54b0*/  LDSM.16.MT88.4 R56, [R170+0x800] ;  /* 0x00080000aa38783b */ /* 0x000fe80000004200 */
[----:B------:R-:W-:Y:S01]  /*54c0*/  LDSM.16.MT88.4 R68, [R169+0x2800] ;  /* 0x00280000a944783b */ /* 0x000fe20000004200 */
[--C-:B---3--:R-:W-:Y:S01]  /*54d0*/  FFMA.FTZ R2, R12, c[0x0][0x2d0], -R0.reuse ;  /* 0x0000b4000c027a23 */ /* 0x108fe20000010800 */
[----:B--2---:R-:W-:Y:S01]  /*54e0*/  FMNMX.FTZ R12, R3, R5, !PT ;  /* 0x00000005030c7209 */ /* 0x004fe20007810000 */
[----:B------:R-:W-:-:S02]  /*54f0*/  FFMA.FTZ R3, R19, c[0x0][0x2d0], -R0 ;  /* 0x0000b40013037a23 */ /* 0x000fc40000010800 */
[----:B------:R2:W-:Y:S01]  /*5500*/  MUFU.EX2 R189, R2 ;  /* 0x0000000200bd7308 */ /* 0x0005e20000000800 */
[----:B------:R-:W-:-:S07]  /*5510*/  FSETP.NEU.FTZ.AND P0, PT, R12, -INF , PT ;  /* 0xff8000000c00780b */ /* 0x000fce0003f1d000 */
[----:B------:R3:W-:Y:S01]  /*5520*/  MUFU.EX2 R222, R3 ;  /* 0x0000000300de7308 */ /* 0x0007e20000000800 */
[----:B--2---:R-:W-:Y:S02]  /*5530*/  FFMA.FTZ R2, R15, c[0x0][0x2d0], -R0 ;  /* 0x0000b4000f027a23 */ /* 0x004fe40000010800 */
[----:B----4-:R-:W-:-:S05]  /*5540*/  FADD.FTZ R15, R152, R128 ;  /* 0x00000080980f7221 */ /* 0x010fca0000010000 */
[----:B------:R2:W-:Y:S01]  /*5550*/  MUFU.EX2 R213, R2 ;  /* 0x0000000200d57308 */ /* 0x0005e20000000800 */
[--C-:B---3--:R-:W-:Y:S02]  /*5560*/  FFMA.FTZ R3, R20, c[0x0][0x2d0], -R0.reuse ;  /* 0x0000b40014037a23 */ /* 0x108fe40000010800 */
[----:B------:R-:W3:Y:S05]  /*5570*/  LDSM.16.MT88.4 R20, [R168] ;  /* 0x00000000a814783b */ /* 0x000eea0000004200 */
[----:B------:R-:W-:Y:S01]  /*5580*/  MUFU.EX2 R221, R3 ;  /* 0x0000000300dd7308 */ /* 0x000fe20000000800 */
[----:B--2---:R-:W-:-:S07]  /*5590*/  FFMA.FTZ R2, R16, c[0x0][0x2d0], -R0 ;  /* 0x0000b40010027a23 */ /* 0x004fce0000010800 */
[----:B------:R2:W-:Y:S02]  /*55a0*/  MUFU.EX2 R199, R2 ;  /* 0x0000000200c77308 */ /* 0x0005e40000000800 */
[----:B--2---:R-:W-:-:S06]  /*55b0*/  FFMA.FTZ R2, R18, c[0x0][0x2d0], -R0 ;  /* 0x0000b40012027a23 */ /* 0x004fcc0000010800 */
[----:B------:R2:W4:Y:S02]  /*55c0*/  MUFU.EX2 R220, R2 ;  /* 0x0000000200dc7308 */ /* 0x0005240000000800 */
[----:B--2---:R-:W-:Y:S01]  /*55d0*/  FMUL.FTZ R2, R12, c[0x0][0x2d0] ;  /* 0x0000b4000c027a20 */ /* 0x004fe20000410000 */
[----:B----4-:R-:W-:-:S04]  /*55e0*/  F2FP.PACK_AB R4, R220, R199 ;  /* 0x000000c7dc04723e */ /* 0x010fc800000000ff */
[----:B------:R-:W-:-:S05]  /*55f0*/  FSEL R2, R2, RZ, P0 ;  /* 0x000000ff02027208 */ /* 0x000fca0000000000 */
[----:B------:R-:W-:Y:S01]  /*5600*/  FFMA.FTZ R3, R6, c[0x0][0x2d0], -R2 ;  /* 0x0000b40006037a23 */ /* 0x000fe20000010802 */
[----:B------:R-:W-:-:S03]  /*5610*/  F2FP.PACK_AB R6, R221, R222 ;  /* 0x000000dedd06723e */ /* 0x000fc600000000ff */
[----:B------:R2:W-:Y:S02]  /*5620*/  MUFU.EX2 R185, R3 ;  /* 0x0000000300b97308 */ /* 0x0005e40000000800 */
[----:B--2---:R-:W-:-:S06]  /*5630*/  FFMA.FTZ R3, R7, c[0x0][0x2d0], -R2 ;  /* 0x0000b40007037a23 */ /* 0x004fcc0000010802 */
[----:B------:R2:W4:Y:S02]  /*5640*/  MUFU.EX2 R183, R3 ;  /* 0x0000000300b77308 */ /* 0x0005240000000800 */
[----:B--2---:R-:W-:Y:S01]  /*5650*/  FFMA.FTZ R3, R8, c[0x0][0x2d0], -R2 ;  /* 0x0000b40008037a23 */ /* 0x004fe20000010802 */
[----:B------:R-:W-:Y:S02]  /*5660*/  F2FP.PACK_AB R8, R128, R152 ;  /* 0x000000988008723e */ /* 0x000fe400000000ff */
[----:B----4-:R-:W-:-:S03]  /*5670*/  F2FP.PACK_AB R9, R183, R185 ;  /* 0x000000b9b709723e */ /* 0x010fc600000000ff */
[----:B------:R2:W-:Y:S01]  /*5680*/  MUFU.EX2 R184, R3 ;  /* 0x0000000300b87308 */ /* 0x0005e20000000800 */
[----:B------:R-:W-:-:S04]  /*5690*/  MOV R128, c[0x0][0x2c4] ;  /* 0x0000b10000807a02 */ /* 0x000fc80000000f00 */
[----:B------:R-:W-:Y:S02]  /*56a0*/  ISETP.NE.AND P1, PT, R128, 0x1, PT ;  /* 0x000000018000780c */ /* 0x000fe40003f25270 */
[----:B------:R-:W-:Y:S01]  /*56b0*/  MOV R128, c[0x0][0x32c] ;  /* 0x0000cb0000807a02 */ /* 0x000fe20000000f00 */
[----:B--2---:R-:W-:Y:S01]  /*56c0*/  FFMA.FTZ R3, R10, c[0x0][0x2d0], -R2 ;  /* 0x0000b4000a037a23 */ /* 0x004fe20000010802 */
[----:B------:R-:W-:-:S03]  /*56d0*/  F2FP.PACK_AB R10, R213, R189 ;  /* 0x000000bdd50a723e */ /* 0x000fc600000000ff */
[----:B------:R2:W4:Y:S02]  /*56e0*/  MUFU.EX2 R188, R3 ;  /* 0x0000000300bc7308 */ /* 0x0005240000000800 */
[----:B--2---:R-:W-:Y:S01]  /*56f0*/  FFMA.FTZ R3, R13, c[0x0][0x2d0], -R2 ;  /* 0x0000b4000d037a23 */ /* 0x004fe20000010802 */
[----:B----4-:R-:W-:Y:S01]  /*5700*/  F2FP.PACK_AB R11, R188, R184 ;  /* 0x000000b8bc0b723e */ /* 0x010fe200000000ff */
[----:B------:R-:W-:-:S04]  /*5710*/  FFMA.FTZ R13, R114, c[0x0][0x2d0], -R0 ;  /* 0x0000b400720d7a23 */ /* 0x000fc80000010800 */
[----:B------:R2:W-:Y:S02]  /*5720*/  MUFU.EX2 R186, R3 ;  /* 0x0000000300ba7308 */ /* 0x0005e40000000800 */
[----:B---3--:R-:W-:Y:S06]  /*5730*/  HMMA.16816.F32 R28, R8, R22, RZ ;  /* 0x00000016081c723c */ /* 0x008fec00000018ff */
[----:B------:R-:W-:Y:S01]  /*5740*/  MUFU.EX2 R13, R13 ;  /* 0x0000000d000d7308 */ /* 0x000fe20000000800 */
[----:B--2---:R-:W-:Y:S02]  /*5750*/  FFMA.FTZ R3, R14, c[0x0][0x2d0], -R2 ;  /* 0x0000b4000e037a23 */ /* 0x004fe40000010802 */
[----:B------:R-:W-:-:S05]  /*5760*/  FFMA.FTZ R14, R115, c[0x0][0x2d0], -R0 ;  /* 0x0000b400730e7a23 */ /* 0x000fca0000010800 */
[----:B------:R2:W3:Y:S08]  /*5770*/  MUFU.EX2 R217, R3 ;  /* 0x0000000300d97308 */ /* 0x0004f00000000800 */
[----:B------:R-:W-:Y:S01]  /*5780*/  MUFU.EX2 R14, R14 ;  /* 0x0000000e000e7308 */ /* 0x000fe20000000800 */
[--C-:B--2---:R-:W-:Y:S01]  /*5790*/  FFMA.FTZ R3, R17, c[0x0][0x2d0], -R2.reuse ;  /* 0x0000b40011037a23 */ /* 0x104fe20000010802 */
[----:B-1-3--:R-:W-:Y:S01]  /*57a0*/  F2FP.PACK_AB R5, R217, R186 ;  /* 0x000000bad905723e */ /* 0x00afe200000000ff */
[C---:B------:R-:W-:Y:S05]  /*57b0*/  HMMA.16816.F32 R16, R8.reuse, R20, RZ ;  /* 0x000000140810723c */ /* 0x040fea00000018ff */
[----:B------:R1:W-:Y:S03]  /*57c0*/  MUFU.EX2 R219, R3 ;  /* 0x0000000300db7308 */ /* 0x0003e60000000800 */
[----:B------:R-:W-:Y:S01]  /*57d0*/  HMMA.16816.F32 R20, R8, R34, RZ ;  /* 0x000000220814723c */ /* 0x000fe200000018ff */
[----:B-1----:R-:W-:-:S07]  /*57e0*/  FFMA.FTZ R3, R24, c[0x0][0x2d0], -R2 ;  /* 0x0000b40018037a23 */ /* 0x002fce0000010802 */
[C---:B------:R-:W-:Y:S01]  /*57f0*/  HMMA.16816.F32 R24, R8.reuse, R32, RZ ;  /* 0x000000200818723c */ /* 0x040fe200000018ff */
[----:B------:R-:W1:Y:S07]  /*5800*/  MUFU.EX2 R218, R3 ;  /* 0x0000000300da7308 */ /* 0x000e6e0000000800 */
[----:B------:R-:W-:Y:S01]  /*5810*/  HMMA.16816.F32 R32, R8, R46, RZ ;  /* 0x0000002e0820723c */ /* 0x000fe200000018ff */
[----:B-1----:R-:W-:Y:S01]  /*5820*/  F2FP.PACK_AB R7, R218, R219 ;  /* 0x000000dbda07723e */ /* 0x002fe200000000ff */
[----:B------:R-:W-:-:S04]  /*5830*/  FFMA.FTZ R3, R107, c[0x0][0x2d0], -R0 ;  /* 0x0000b4006b037a23 */ /* 0x000fc80000010800 */
[----:B------:R1:W-:Y:S02]  /*5840*/  MUFU.EX2 R163, R3 ;  /* 0x0000000300a37308 */ /* 0x0003e40000000800 */
[----:B------:R-:W-:Y:S08]  /*5850*/  HMMA.16816.F32 R132, R4, R36, R16 ;  /* 0x000000240484723c */ /* 0x000ff00000001810 */
[----:B------:R-:W-:Y:S01]  /*5860*/  HMMA.16816.F32 R16, R8, R44, RZ ;  /* 0x0000002c0810723c */ /* 0x000fe200000018ff */
[----:B------:R-:W-:Y:S01]  /*5870*/  LDSM.16.MT88.4 R44, [R171+0x2800] ;  /* 0x00280000ab2c783b */ /* 0x000fe20000004200 */
[----:B-1----:R-:W-:-:S06]  /*5880*/  FFMA.FTZ R3, R106, c[0x0][0x2d0], -R0 ;  /* 0x0000b4006a037a23 */ /* 0x002fcc0000010800 */
[C---:B------:R-:W-:Y:S01]  /*5890*/  HMMA.16816.F32 R148, R4.reuse, R38, R28 ;  /* 0x000000260494723c */ /* 0x040fe2000000181c */
[----:B------:R-:W1:Y:S01]  /*58a0*/  LDSM.16.MT88.4 R36, [R168+0x2800] ;  /* 0x00280000a824783b */ /* 0x000e620000004200 */
[----:B------:R2:W3:Y:S06]  /*58b0*/  MUFU.EX2 R162, R3 ;  /* 0x0000000300a27308 */ /* 0x0004ec0000000800 */
[C---:B------:R-:W-:Y:S08]  /*58c0*/  HMMA.16816.F32 R140, R4.reuse, R42, R20 ;  /* 0x0000002a048c723c */ /* 0x040ff00000001814 */
[----:B------:R-:W-:Y:S01]  /*58d0*/  HMMA.16816.F32 R136, R4, R60, R16 ;  /* 0x0000003c0488723c */ /* 0x000fe20000001810 */
[----:B--2---:R-:W-:-:S04]  /*58e0*/  FFMA.FTZ R3, R105, c[0x0][0x2d0], -R0 ;  /* 0x0000b40069037a23 */ /* 0x004fc80000010800 */
[----:B------:R2:W-:Y:S03]  /*58f0*/  MUFU.EX2 R177, R3 ;  /* 0x0000000300b17308 */ /* 0x0005e60000000800 */
[C---:B------:R-:W-:Y:S08]  /*5900*/  HMMA.16816.F32 R20, R8.reuse, R52, RZ ;  /* 0x000000340814723c */ /* 0x040ff000000018ff */
[----:B------:R-:W-:Y:S01]  /*5910*/  HMMA.16816.F32 R16, R8, R54, RZ ;  /* 0x000000360810723c */ /* 0x000fe200000018ff */
[----:B------:R-:W-:Y:S01]  /*5920*/  LDSM.16.MT88.4 R52, [R170+0x2800] ;  /* 0x00280000aa34783b */ /* 0x000fe20000004200 */
[----:B--2---:R-:W-:-:S06]  /*5930*/  FFMA.FTZ R3, R104, c[0x0][0x2d0], -R0 ;  /* 0x0000b40068037a23 */ /* 0x004fcc0000010800 */
[----:B------:R-:W-:Y:S01]  /*5940*/  HMMA.16816.F32 R144, R4, R40, R24 ;  /* 0x000000280490723c */ /* 0x000fe20000001818 */
[----:B------:R-:W2:Y:S01]  /*5950*/  LDSM.16.MT88.4 R40, [R169+0x2000] ;  /* 0x00200000a928783b */ /* 0x000ea20000004200 */
[----:B------:R4:W5:Y:S06]  /*5960*/  MUFU.EX2 R172, R3 ;  /* 0x0000000300ac7308 */ /* 0x00096c0000000800 */
[C---:B------:R-:W-:Y:S08]  /*5970*/  HMMA.16816.F32 R28, R8.reuse, R48, RZ ;  /* 0x00000030081c723c */ /* 0x040ff000000018ff */
[----:B------:R-:W-:Y:S01]  /*5980*/  HMMA.16816.F32 R24, R8, R50, RZ ;  /* 0x000000320818723c */ /* 0x000fe200000018ff */
[----:B------:R-:W2:Y:S01]  /*5990*/  LDSM.16.MT88.4 R48, [R168+0x4000] ;  /* 0x00400000a830783b */ /* 0x000ea20000004200 */
[----:B----4-:R-:W-:-:S04]  /*59a0*/  FFMA.FTZ R3, R79, c[0x0][0x2d0], -R2 ;  /* 0x0000b4004f037a23 */ /* 0x010fc80000010802 */
[----:B------:R4:W-:Y:S02]  /*59b0*/  MUFU.EX2 R159, R3 ;  /* 0x00000003009f7308 */ /* 0x0009e40000000800 */
[C---:B------:R-:W-:Y:S08]  /*59c0*/  HMMA.16816.F32 R120, R4.reuse, R62, R32 ;  /* 0x0000003e0478723c */ /* 0x040ff00000001820 */
[----:B-1----:R-:W-:Y:S01]  /*59d0*/  HMMA.16816.F32 R60, R4, R36, R20 ;  /* 0x00000024043c723c */ /* 0x002fe20000001814 */
[----:B----4-:R-:W-:-:S07]  /*59e0*/  FFMA.FTZ R3, R78, c[0x0][0x2d0], -R2 ;  /* 0x0000b4004e037a23 */ /* 0x010fce0000010802 */
[----:B------:R-:W-:Y:S01]  /*59f0*/  HMMA.16816.F32 R116, R4, R38, R16 ;  /* 0x000000260474723c */ /* 0x000fe20000001810 */
[----:B------:R-:W1:Y:S01]  /*5a00*/  LDSM.16.MT88.4 R36, [R168+0x4800] ;  /* 0x00480000a824783b */ /* 0x000e620000004200 */
[----:B------:R4:W1:Y:S06]  /*5a10*/  MUFU.EX2 R158, R3 ;  /* 0x00000003009e7308 */ /* 0x00086c0000000800 */
[C---:B------:R-:W-:Y:S08]  /*5a20*/  HMMA.16816.F32 R20, R8.reuse, R66, RZ ;  /* 0x000000420814723c */ /* 0x040ff000000018ff */
[----:B------:R-:W-:Y:S01]  /*5a30*/  HMMA.16816.F32 R16, R8, R72, RZ ;  /* 0x000000480810723c */ /* 0x000fe200000018ff */
[----:B----4-:R-:W-:-:S04]  /*5a40*/  FFMA.FTZ R3, R77, c[0x0][0x2d0], -R2 ;  /* 0x0000b4004d037a23 */ /* 0x010fc80000010802 */
[----:B------:R4:W-:Y:S03]  /*5a50*/  MUFU.EX2 R161, R3 ;  /* 0x0000000300a17308 */ /* 0x0009e60000000800 */
[----:B------:R-:W-:Y:S08]  /*5a60*/  HMMA.16816.F32 R124, R4, R56, R28 ;  /* 0x00000038047c723c */ /* 0x000ff0000000181c */
[----:B--2---:R-:W-:Y:S01]  /*5a70*/  HMMA.16816.F32 R32, R8, R40, RZ ;  /* 0x000000280820723c */ /* 0x004fe200000018ff */
[----:B----4-:R-:W-:-:S07]  /*5a80*/  FFMA.FTZ R3, R76, c[0x0][0x2d0], -R2 ;  /* 0x0000b4004c037a23 */ /* 0x010fce0000010802 */
[----:B------:R-:W-:Y:S01]  /*5a90*/  HMMA.16816.F32 R28, R8, R42, RZ ;  /* 0x0000002a081c723c */ /* 0x000fe200000018ff */
[----:B------:R-:W2:Y:S01]  /*5aa0*/  LDSM.16.MT88.4 R40, [R171+0x4000] ;  /* 0x00400000ab28783b */ /* 0x000ea20000004200 */
[----:B------:R4:W1:Y:S06]  /*5ab0*/  MUFU.EX2 R160, R3 ;  /* 0x0000000300a07308 */ /* 0x00086c0000000800 */
[C---:B------:R-:W-:Y:S08]  /*5ac0*/  HMMA.16816.F32 R92, R4.reuse, R46, R20 ;  /* 0x0000002e045c723c */ /* 0x040ff00000001814 */
[----:B------:R-:W-:Y:S01]  /*5ad0*/  HMMA.16816.F32 R88, R4, R52, R16 ;  /* 0x000000340458723c */ /* 0x000fe20000001810 */
[----:B----4-:R-:W-:-:S02]  /*5ae0*/  FFMA.FTZ R3, R113, c[0x0][0x2d0], -R0 ;  /* 0x0000b40071037a23 */ /* 0x010fc40000010800 */
[----:B------:R-:W-:-:S05]  /*5af0*/  FFMA.FTZ R0, R112, c[0x0][0x2d0], -R0 ;  /* 0x0000b40070007a23 */ /* 0x000fca0000010800 */
[C---:B------:R-:W-:Y:S01]  /*5b00*/  HMMA.16816.F32 R20, R8.reuse, R48, RZ ;  /* 0x000000300814723c */ /* 0x040fe200000018ff */
[----:B------:R4:W-:Y:S07]  /*5b10*/  MUFU.EX2 R187, R0 ;  /* 0x0000000000bb7308 */ /* 0x0009ee0000000800 */
[----:B------:R-:W-:Y:S08]  /*5b20*/  HMMA.16816.F32 R16, R8, R50, RZ ;  /* 0x000000320810723c */ /* 0x000ff000000018ff */
[----:B------:R-:W-:Y:S01]  /*5b30*/  HMMA.16816.F32 R108, R4, R68, R32 ;  /* 0x00000044046c723c */ /* 0x000fe20000001820 */
[----:B------:R-:W2:Y:S01]  /*5b40*/  LDSM.16.MT88.4 R32, [R169+0x4000] ;  /* 0x00400000a920783b */ /* 0x000ea20000004200 */
[----:B----4-:R-:W-:-:S06]  /*5b50*/  FFMA.FTZ R0, R157, c[0x0][0x2d0], -R2 ;  /* 0x0000b4009d007a23 */ /* 0x010fcc0000010802 */
[C---:B------:R-:W-:Y:S01]  /*5b60*/  HMMA.16816.F32 R96, R4.reuse, R70, R28 ;  /* 0x000000460460723c */ /* 0x040fe2000000181c */
[----:B------:R-:W-:Y:S07]  /*5b70*/  LDSM.16.MT88.4 R28, [R169+0x4800] ;  /* 0x00480000a91c783b */ /* 0x000fee0000004200 */
[C---:B-1----:R-:W-:Y:S08]  /*5b80*/  HMMA.16816.F32 R80, R4.reuse, R36, R20 ;  /* 0x000000240450723c */ /* 0x042ff00000001814 */
[C---:B------:R-:W-:Y:S01]  /*5b90*/  HMMA.16816.F32 R68, R4.reuse, R38, R16 ;  /* 0x000000260444723c */ /* 0x040fe20000001810 */
[----:B------:R-:W1:Y:S07]  /*5ba0*/  LDSM.16.MT88.4 R36, [R171+0x4800] ;  /* 0x00480000ab24783b */ /* 0x000e6e0000004200 */
[----:B------:R-:W-:Y:S08]  /*5bb0*/  HMMA.16816.F32 R56, R4, R58, R24 ;  /* 0x0000003a0438723c */ /* 0x000ff00000001818 */
[C---:B------:R-:W-:Y:S08]  /*5bc0*/  HMMA.16816.F32 R24, R8.reuse, R64, RZ ;  /* 0x000000400818723c */ /* 0x040ff000000018ff */
[C---:B--2---:R-:W-:Y:S08]  /*5bd0*/  HMMA.16816.F32 R16, R8.reuse, R40, RZ ;  /* 0x000000280810723c */ /* 0x044ff000000018ff */
[----:B------:R-:W-:Y:S08]  /*5be0*/  HMMA.16816.F32 R20, R8, R34, RZ ;  /* 0x000000220814723c */ /* 0x000ff000000018ff */
[----:B------:R-:W-:Y:S08]  /*5bf0*/  HMMA.16816.F32 R100, R4, R44, R24 ;  /* 0x0000002c0464723c */ /* 0x000ff00000001818 */
[----:B------:R-:W-:Y:S08]  /*5c00*/  HMMA.16816.F32 R24, R8, R74, RZ ;  /* 0x0000004a0818723c */ /* 0x000ff000000018ff */
[C---:B-1----:R-:W-:Y:S01]  /*5c10*/  HMMA.16816.F32 R44, R4.reuse, R36, R16 ;  /* 0x00000024042c723c */ /* 0x042fe20000001810 */
[----:B------:R-:W1:Y:S07]  /*5c20*/  LDSM.16.MT88.4 R16, [R170+0x4000] ;  /* 0x00400000aa10783b */ /* 0x000e6e0000004200 */
[C---:B------:R-:W-:Y:S08]  /*5c30*/  HMMA.16816.F32 R48, R4.reuse, R30, R20 ;  /* 0x0000001e0430723c */ /* 0x040ff00000001814 */
[----:B------:R-:W-:Y:S08]  /*5c40*/  HMMA.16816.F32 R84, R4, R54, R24 ;  /* 0x000000360454723c */ /* 0x000ff00000001818 */
[C---:B------:R-:W-:Y:S08]  /*5c50*/  HMMA.16816.F32 R24, R8.reuse, R32, RZ ;  /* 0x000000200818723c */ /* 0x040ff000000018ff */
[----:B------:R-:W-:Y:S01]  /*5c60*/  HMMA.16816.F32 R20, R8, R42, RZ ;  /* 0x0000002a0814723c */ /* 0x000fe200000018ff */
[----:B------:R-:W-:Y:S11]  /*5c70*/  LDSM.16.MT88.4 R40, [R168+0x3800] ;  /* 0x00380000a828783b */ /* 0x000ff60000004200 */
[----:B------:R-:W-:Y:S04]  /*5c80*/  @!UPT UIADD3 URZ, URZ, URZ, URZ ;  /* 0x0000003f3f3ff290 */ /* 0x000fe8000fffe03f */
[----:B------:R-:W-:Y:S08]  /*5c90*/  HMMA.16816.F32 R52, R4, R28, R24 ;  /* 0x0000001c0434723c */ /* 0x000ff00000001818 */
[C---:B-1----:R-:W-:Y:S08]  /*5ca0*/  HMMA.16816.F32 R24, R8.reuse, R16, RZ ;  /* 0x000000100818723c */ /* 0x042ff000000018ff */
[----:B------:R-:W-:Y:S01]  /*5cb0*/  HMMA.16816.F32 R8, R8, R18, RZ ;  /* 0x000000120808723c */ /* 0x000fe200000018ff */
[----:B------:R-:W1:Y:S07]  /*5cc0*/  LDSM.16.MT88.4 R16, [R170+0x4800] ;  /* 0x00480000aa10783b */ /* 0x000e6e0000004200 */
[C---:B------:R-:W-:Y:S08]  /*5cd0*/  HMMA.16816.F32 R20, R4.reuse, R38, R20 ;  /* 0x000000260414723c */ /* 0x040ff00000001814 */
[C---:B-1----:R-:W-:Y:S08]  /*5ce0*/  HMMA.16816.F32 R24, R4.reuse, R16, R24 ;  /* 0x000000100418723c */ /* 0x042ff00000001818 */
[----:B------:R-:W-:Y:S01]  /*5cf0*/  HMMA.16816.F32 R16, R4, R18, R8 ;  /* 0x000000120410723c */ /* 0x000fe20000001808 */
[----:B------:R-:W1:Y:S06]  /*5d00*/  LDSM.16.MT88.4 R8, [R168+0x1000] ;  /* 0x00100000a808783b */ /* 0x000e6c0000004200 */
[----:B---3--:R-:W-:-:S02]  /*5d10*/  F2FP.PACK_AB R4, R162, R163 ;  /* 0x000000a3a204723e */ /* 0x008fc400000000ff */
[----:B-----5:R-:W-:Y:S02]  /*5d20*/  F2FP.PACK_AB R6, R172, R177 ;  /* 0x000000b1ac06723e */ /* 0x020fe400000000ff */
[----:B------:R-:W-:Y:S02]  /*5d30*/  F2FP.PACK_AB R5, R158, R159 ;  /* 0x0000009f9e05723e */ /* 0x000fe400000000ff */
[----:B------:R-:W-:-:S07]  /*5d40*/  F2FP.PACK_AB R7, R160, R161 ;  /* 0x000000a1a007723e */ /* 0x000fce00000000ff */
        /* <DEDUP_REMOVED lines=9> */
[C---:B-1----:R-:W-:Y:S01]  /*5de0*/  HMMA.16816.F32 R120, R4.reuse, R8, R124 ;  /* 0x000000080478723c */ /* 0x042fe2000000187c */
[----:B------:R-:W-:Y:S07]  /*5df0*/  LDSM.16.MT88.4 R124, [R170+0x1800] ;  /* 0x00180000aa7c783b */ /* 0x000fee0000004200 */
[C---:B------:R-:W-:Y:S01]  /*5e00*/  HMMA.16816.F32 R56, R4.reuse, R10, R56 ;  /* 0x0000000a0438723c */ /* 0x040fe20000001838 */
[----:B------:R-:W1:Y:S07]  /*5e10*/  LDSM.16.MT88.4 R8, [R168+0x3000] ;  /* 0x00300000a808783b */ /* 0x000e6e0000004200 */
[C---:B-1----:R-:W-:Y:S08]  /*5e20*/  HMMA.16816.F32 R60, R4.reuse, R8, R60 ;  /* 0x00000008043c723c */ /* 0x042ff0000000183c */
[C---:B------:R-:W-:Y:S01]  /*5e30*/  HMMA.16816.F32 R64, R4.reuse, R10, R116 ;  /* 0x0000000a0440723c */ /* 0x040fe20000001874 */
[----:B------:R-:W1:Y:S04]  /*5e40*/  LDSM.16.MT88.4 R8, [R169+0x3000] ;  /* 0x00300000a908783b */ /* 0x000e680000004200 */
[----:B------:R-:W-:Y:S03]  /*5e50*/  LDSM.16.MT88.4 R116, [R171+0x1800] ;  /* 0x00180000ab74783b */ /* 0x000fe60000004200 */
[C---:B-1----:R-:W-:Y:S01]  /*5e60*/  HMMA.16816.F32 R72, R4.reuse, R8, R108 ;  /* 0x000000080448723c */ /* 0x042fe2000000186c */
[----:B------:R-:W-:Y:S07]  /*5e70*/  LDSM.16.MT88.4 R108, [R169+0x1800] ;  /* 0x00180000a96c783b */ /* 0x000fee0000004200 */
[C---:B------:R-:W-:Y:S01]  /*5e80*/  HMMA.16816.F32 R76, R4.reuse, R10, R96 ;  /* 0x0000000a044c723c */ /* 0x040fe20000001860 */
[----:B------:R-:W1:Y:S06]  /*5e90*/  LDSM.16.MT88.4 R8, [R171+0x3000] ;  /* 0x00300000ab08783b */ /* 0x000e6c0000004200 */
[----:B------:R-:W-:Y:S01]  /*5ea0*/  F2FP.PACK_AB R96, R13, R14 ;  /* 0x0000000e0d60723e */ /* 0x000fe200000000ff */
[C---:B-1----:R-:W-:Y:S01]  /*5eb0*/  HMMA.16816.F32 R152, R4.reuse, R8, R100 ;  /* 0x000000080498723c */ /* 0x042fe20000001864 */
[----:B------:R-:W-:Y:S07]  /*5ec0*/  LDSM.16.MT88.4 R100, [R168+0x1800] ;  /* 0x00180000a864783b */ /* 0x000fee0000004200 */
        /* <DEDUP_REMOVED lines=17> */
[----:B------:R-:W-:Y:S01]  /*5fe0*/  HMMA.16816.F32 R16, R4, R10, R16 ;  /* 0x0000000a0410723c */ /* 0x000fe20000001810 */
[----:B------:R-:W2:Y:S06]  /*5ff0*/  MUFU.EX2 R11, R3 ;  /* 0x00000003000b7308 */ /* 0x000eac0000000800 */
[----:B------:R-:W-:-:S02]  /*6000*/  FADD.FTZ R4, R189, R15 ;  /* 0x0000000fbd047221 */ /* 0x000fc40000010000 */
[----:B-1----:R-:W-:-:S04]  /*6010*/  FFMA.FTZ R0, R156, c[0x0][0x2d0], -R2 ;  /* 0x0000b4009c007a23 */ /* 0x002fc80000010802 */
[----:B------:R1:W3:Y:S01]  /*6020*/  MUFU.EX2 R10, R0 ;  /* 0x00000000000a7308 */ /* 0x0002e20000000800 */
[----:B--2---:R-:W-:Y:S01]  /*6030*/  F2FP.PACK_AB R98, R187, R11 ;  /* 0x0000000bbb62723e */ /* 0x004fe200000000ff */
[----:B------:R-:W-:-:S04]  /*6040*/  FADD.FTZ R3, R185, R183 ;  /* 0x000000b7b9037221 */ /* 0x000fc80000010000 */
[----:B------:R-:W-:Y:S02]  /*6050*/  FADD.FTZ R3, R184, R3 ;  /* 0x00000003b8037221 */ /* 0x000fe40000010000 */
[--C-:B-1----:R-:W-:Y:S01]  /*6060*/  FFMA.FTZ R0, R131, c[0x0][0x2d0], -R2.reuse ;  /* 0x0000b40083007a23 */ /* 0x102fe20000010802 */
[----:B---3--:R-:W-:Y:S01]  /*6070*/  F2FP.PACK_AB R97, R10, R9 ;  /* 0x000000090a61723e */ /* 0x008fe200000000ff */
[----:B------:R-:W-:Y:S02]  /*6080*/  FFMA.FTZ R2, R130, c[0x0][0x2d0], -R2 ;  /* 0x0000b40082027a23 */ /* 0x000fe40000010802 */
[----:B------:R1:W-:Y:S08]  /*6090*/  MUFU.EX2 R8, R0 ;  /* 0x0000000000087308 */ /* 0x0003f00000000800 */
[----:B------:R-:W2:Y:S01]  /*60a0*/  MUFU.EX2 R190, R2 ;  /* 0x0000000200be7308 */ /* 0x000ea20000000800 */
[----:B-1----:R-:W-:-:S04]  /*60b0*/  FADD.FTZ R0, R188, R3 ;  /* 0x00000003bc007221 */ /* 0x002fc80000010000 */
[----:B------:R-:W-:Y:S01]  /*60c0*/  FADD.FTZ R3, R186, R0 ;  /* 0x00000000ba037221 */ /* 0x000fe20000010000 */
[----:B--2---:R-:W-:Y:S01]  /*60d0*/  F2FP.PACK_AB R99, R190, R8 ;  /* 0x00000008be63723e */ /* 0x004fe200000000ff */
[----:B------:R-:W-:Y:S02]  /*60e0*/  FADD.FTZ R2, R213, R4 ;  /* 0x00000004d5027221 */ /* 0x000fe40000010000 */
[----:B------:R-:W-:Y:S01]  /*60f0*/  LDSM.16.MT88.4 R4, [R170+0x5800] ;  /* 0x00580000aa04783b */ /* 0x000fe20000004200 */
[----:B------:R-:W-:Y:S02]  /*6100*/  FADD.FTZ R3, R217, R3 ;  /* 0x00000003d9037221 */ /* 0x000fe40000010000 */
[----:B------:R-:W-:Y:S01]  /*6110*/  FADD.FTZ R2, R199, R2 ;  /* 0x00000002c7027221 */ /* 0x000fe20000010000 */
[----:B------:R-:W-:Y:S03]  /*6120*/  HMMA.16816.F32 R112, R96, R116, R112 ;  /* 0x000000746070723c */ /* 0x000fe60000001870 */
[----:B------:R-:W-:-:S04]  /*6130*/  FADD.FTZ R0, R220, R2 ;  /* 0x00000002dc007221 */ /* 0x000fc80000010000 */
        /* <DEDUP_REMOVED lines=16> */
[----:B------:R-:W-:Y:S01]  /*6240*/  HMMA.16816.F32 R44, R96, R48, R72 ;  /* 0x00000030602c723c */ /* 0x000fe20000001848 */
[----:B------:R-:W2:Y:S01]  /*6250*/  LDSM.16.MT88.4 R72, [R168+0x5800] ;  /* 0x00580000a848783b */ /* 0x000ea20000004200 */
[----:B------:R-:W-:-:S04]  /*6260*/  FADD.FTZ R2, R14, R2 ;  /* 0x000000020e027221 */ /* 0x000fc80000010000 */
[----:B------:R-:W-:Y:S02]  /*6270*/  FADD.FTZ R3, R13, R2 ;  /* 0x000000020d037221 */ /* 0x000fe40000010000 */
[C---:B------:R-:W-:Y:S08]  /*6280*/  HMMA.16816.F32 R120, R96.reuse, R124, R120 ;  /* 0x0000007c6078723c */ /* 0x040ff00000001878 */
[C---:B------:R-:W-:Y:S01]  /*6290*/  HMMA.16816.F32 R124, R96.reuse, R126, R56 ;  /* 0x0000007e607c723c */ /* 0x040fe20000001838 */
[----:B------:R-:W3:Y:S07]  /*62a0*/  LDSM.16.MT88.4 R56, [R171+0x3800] ;  /* 0x00380000ab38783b */ /* 0x000eee0000004200 */
[C---:B------:R-:W-:Y:S08]  /*62b0*/  HMMA.16816.F32 R48, R96.reuse, R50, R76 ;  /* 0x000000326030723c */ /* 0x040ff0000000184c */
[C---:B------:R-:W-:Y:S08]  /*62c0*/  HMMA.16816.F32 R132, R96.reuse, R100, R132 ;  /* 0x000000646084723c */ /* 0x040ff00000001884 */
[C---:B-1----:R-:W-:Y:S01]  /*62d0*/  HMMA.16816.F32 R60, R96.reuse, R64, R88 ;  /* 0x00000040603c723c */ /* 0x042fe20000001858 */
[----:B------:R-:W1:Y:S07]  /*62e0*/  LDSM.16.MT88.4 R88, [R171+0x5800] ;  /* 0x00580000ab58783b */ /* 0x000e6e0000004200 */
[C---:B--2---:R-:W-:Y:S01]  /*62f0*/  HMMA.16816.F32 R68, R96.reuse, R72, R80 ;  /* 0x000000486044723c */ /* 0x044fe20000001850 */
[----:B------:R-:W2:Y:S07]  /*6300*/  LDSM.16.MT88.4 R80, [R169+0x5800] ;  /* 0x00580000a950783b */ /* 0x000eae0000004200 */
[C---:B------:R-:W-:Y:S08]  /*6310*/  HMMA.16816.F32 R64, R96.reuse, R66, R84 ;  /* 0x000000426040723c */ /* 0x040ff00000001854 */
[C---:B------:R-:W-:Y:S08]  /*6320*/  HMMA.16816.F32 R104, R96.reuse, R108, R104 ;  /* 0x0000006c6068723c */ /* 0x040ff00000001868 */
[C---:B---3--:R-:W-:Y:S08]  /*6330*/  HMMA.16816.F32 R52, R96.reuse, R56, R152 ;  /* 0x000000386034723c */ /* 0x048ff00000001898 */
[C---:B------:R-:W-:Y:S08]  /*6340*/  HMMA.16816.F32 R100, R96.reuse, R102, R28 ;  /* 0x000000666064723c */ /* 0x040ff0000000181c */
[C---:B-1----:R-:W-:Y:S08]  /*6350*/  HMMA.16816.F32 R84, R96.reuse, R88, R92 ;  /* 0x000000586054723c */ /* 0x042ff0000000185c */
[C---:B------:R-:W-:Y:S07]  /*6360*/  HMMA.16816.F32 R92, R96.reuse, R4, R24 ;  /* 0x00000004605c723c */ /* 0x040fee0000001818 */
[----:B------:R-:W-:Y:S01]  /*6370*/  @P1 IMAD.HI.U32 R5, R210, c[0x0][0x2c8], RZ ;  /* 0x0000b200d2051a27 */ /* 0x000fe200078e00ff */
[----:B--2---:R-:W-:Y:S03]  /*6380*/  HMMA.16816.F32 R76, R96, R80, R148 ;  /* 0x00000050604c723c */ /* 0x004fe60000001894 */
[----:B------:R-:W-:Y:S01]  /*6390*/  FADD.FTZ R4, R9, R0 ;  /* 0x0000000009047221 */ /* 0x000fe20000010000 */
[----:B------:R-:W-:-:S02]  /*63a0*/  MOV R0, R210 ;  /* 0x000000d200007202 */ /* 0x000fc40000000f00 */
[----:B------:R-:W-:Y:S01]  /*63b0*/  @P1 SHF.R.U32.HI R0, RZ, c[0x0][0x2cc], R5 ;  /* 0x0000b300ff001a19 */ /* 0x000fe20000011605 */
[----:B------:R-:W-:Y:S01]  /*63c0*/  FADD.FTZ R2, R10, R4 ;  /* 0x000000040a027221 */ /* 0x000fe20000010000 */
[----:B------:R-:W-:Y:S01]  /*63d0*/  ISETP.GE.AND P1, PT, R128, 0x1, PT ;  /* 0x000000018000780c */ /* 0x000fe20003f26270 */
[----:B------:R-:W-:Y:S01]  /*63e0*/  FADD.FTZ R4, R11, R3 ;  /* 0x000000030b047221 */ /* 0x000fe20000010000 */
[----:B------:R-:W-:Y:S01]  /*63f0*/  HMMA.16816.F32 R108, R96, R110, R32 ;  /* 0x0000006e606c723c */ /* 0x000fe20000001820 */
[----:B------:R-:W-:Y:S01]  /*6400*/  FADD.FTZ R3, R8, R2 ;  /* 0x0000000208037221 */ /* 0x000fe20000010000 */
[----:B------:R-:W-:Y:S01]  /*6410*/  IADD3 R2, R223, R0, RZ ;  /* 0x00000000df027210 */ /* 0x000fe20007ffe0ff */
[----:B------:R-:W-:Y:S02]  /*6420*/  FADD.FTZ R187, R187, R4 ;  /* 0x00000004bbbb7221 */ /* 0x000fe40000010000 */
[----:B------:R-:W-:Y:S01]  /*6430*/  FADD.FTZ R190, R190, R3 ;  /* 0x00000003bebe7221 */ /* 0x000fe20000010000 */
[----:B------:R-:W-:-:S02]  /*6440*/  IADD3 R0, R2, c[0x0][0x328], RZ ;  /* 0x0000ca0002007a10 */ /* 0x000fc40007ffe0ff */
[C---:B------:R-:W-:Y:S08]  /*6450*/  HMMA.16816.F32 R56, R96.reuse, R58, R144 ;  /* 0x0000003a6038723c */ /* 0x040ff00000001890 */
[C---:B------:R-:W-:Y:S08]  /*6460*/  HMMA.16816.F32 R72, R96.reuse, R74, R140 ;  /* 0x0000004a6048723c */ /* 0x040ff0000000188c */
[C---:B------:R-:W-:Y:S08]  /*6470*/  HMMA.16816.F32 R80, R96.reuse, R82, R136 ;  /* 0x000000526050723c */ /* 0x040ff00000001888 */
[C---:B------:R-:W-:Y:S08]  /*6480*/  HMMA.16816.F32 R88, R96.reuse, R90, R20 ;  /* 0x0000005a6058723c */ /* 0x040ff00000001814 */
[----:B------:R-:W-:Y:S01]  /*6490*/  HMMA.16816.F32 R96, R96, R6, R16 ;  /* 0x000000066060723c */ /* 0x000fe20000001810 */
[----:B------:R-:W-:Y:S07]  /*64a0*/  @!P1 BRA `(.L_x_498) ;  /* 0x0000013000009947 */ /* 0x000fee0003800000 */
[C---:B------:R-:W-:Y:S01]  /*64b0*/  ISETP.GT.AND P0, PT, R2.reuse, RZ, PT ;  /* 0x000000ff0200720c */ /* 0x040fe20003f04270 */
[----:B------:R-:W-:Y:S01]  /*64c0*/  BSSY B0, `(.L_x_499) ;  /* 0x000000e000007945 */ /* 0x000fe20003800000 */
[----:B------:R-:W-:-:S11]  /*64d0*/  IADD3 R3, R2, -0x1, RZ ;  /* 0xffffffff02037810 */ /* 0x000fd60007ffe0ff */
[----:B------:R-:W-:Y:S05]  /*64e0*/  @P0 BRA `(.L_x_500) ;  /* 0x0000007000000947 */ /* 0x000fea0003800000 */
[----:B------:R-:W-:Y:S02]  /*64f0*/  IMAD.MOV.U32 R3, RZ, RZ, 0x1 ;  /* 0x00000001ff037424 */ /* 0x000fe400078e00ff */
[----:B------:R-:W-:-:S03]  /*6500*/  IMAD.MOV R2, RZ, RZ, -R2 ;  /* 0x000000ffff027224 */ /* 0x000fc600078e0a02 */
[----:B------:R-:W-:-:S13]  /*6510*/  ISETP.NE.AND P0, PT, R3, c[0x0][0x32c], PT ;  /* 0x0000cb0003007a0c */ /* 0x000fda0003f05270 */
[----:B------:R-:W-:-:S05]  /*6520*/  @P0 IMAD.HI.U32 R3, R2, c[0x0][0x330], RZ ;  /* 0x0000cc0002030a27 */ /* 0x000fca00078e00ff */
[----:B------:R-:W-:-:S04]  /*6530*/  @P0 SHF.R.U32.HI R2, RZ, c[0x0][0x334], R3 ;  /* 0x0000cd00ff020a19 */ /* 0x000fc80000011603 */
[----:B------:R-:W-:Y:S01]  /*6540*/  LOP3.LUT R3, RZ, R2, RZ, 0x33, !PT ;  /* 0x00000002ff037212 */ /* 0x000fe200078e33ff */
[----:B------:R-:W-:Y:S05]  /*6550*/  BRA `(.L_x_501) ;  /* 0x0000004000007947 */ /* 0x000fea0003800000 */
.L_x_500:
[----:B------:R-:W-:-:S04]  /*6560*/  MOV R2, 0x1 ;  /* 0x0000000100027802 */ /* 0x000fc80000000f00 */
[----:B------:R-:W-:-:S13]  /*6570*/  ISETP.NE.AND P0, PT, R2, c[0x0][0x32c], PT ;  /* 0x0000cb0002007a0c */ /* 0x000fda0003f05270 */
[----:B------:R-:W-:-:S05]  /*6580*/  @P0 IMAD.HI.U32 R2, R3, c[0x0][0x330], RZ ;  /* 0x0000cc0003020a27 */ /* 0x000fca00078e00ff */
[----:B------:R-:W-:Y:S02]  /*6590*/  @P0 SHF.R.U32.HI R3, RZ, c[0x0][0x334], R2 ;  /* 0x0000cd00ff030a19 */ /* 0x000fe40000011602 */
.L_x_501:
[----:B------:R-:W-:Y:S05]  /*65a0*/  BSYNC B0 ;  /* 0x0000000000007941 */ /* 0x000fea0003800000 */
.L_x_499:
[----:B------:R-:W-:-:S05]  /*65b0*/  MOV R2, c[0x0][0x32c] ;  /* 0x0000cb0000027a02 */ /* 0x000fca0000000f00 */
[----:B------:R-:W-:-:S05]  /*65c0*/  IMAD R3, R3, R2, c[0x0][0x32c] ;  /* 0x0000cb0003037624 */ /* 0x000fca00078e0202 */
[----:B------:R-:W-:-:S04]  /*65d0*/  IMNMX R0, R0, R3, PT ;  /* 0x0000000300007217 */ /* 0x000fc80003800200 */
.L_x_498:
[----:B------:R-:W-:-:S04]  /*65e0*/  SHF.R.S32.HI R2, RZ, 0x1f, R0 ;  /* 0x0000001fff027819 */ /* 0x000fc80000011400 */
[----:B------:R-:W-:-:S04]  /*65f0*/  LEA.HI R0, R2, R0, RZ, 0x6 ;  /* 0x0000000002007211 */ /* 0x000fc800078f30ff */
[----:B------:R-:W-:-:S04]  /*6600*/  SHF.R.S32.HI R0, RZ, 0x6, R0 ;  /* 0x00000006ff007819 */ /* 0x000fc80000011400 */
[----:B------:R-:W-:-:S04]  /*6610*/  IMNMX R199, R193, R0, !PT ;  /* 0x00000000c1c77217 */ /* 0x000fc80007800200 */
[----:B------:R-:W-:-:S13]  /*6620*/  ISETP.GE.AND P0, PT, R178, R199, PT ;  /* 0x000000c7b200720c */ /* 0x000fda0003f06270 */
[----:B------:R-:W-:Y:S05]  /*6630*/  @!P0 BRA `(.L_x_502) ;  /* 0x000038e000008947 */ /* 0x000fea0003800000 */
[----:B------:R-:W-:Y:S02]  /*6640*/  MOV R131, R12 ;  /* 0x0000000c00837202 */ /* 0x000fe40000000f00 */
[----:B------:R-:W-:Y:S02]  /*6650*/  MOV R130, R129 ;  /* 0x0000008100827202 */ /* 0x000fe40000000f00 */
.L_x_523:
[----:B------:R-:W-:Y:S04]  /*6660*/  DEPBAR.LE SB0, 0x0 ;  /* 0x000080000000791a */ /* 0x000fe80000000000 */
[----:B------:R-:W-:Y:S01]  /*6670*/  WARPSYNC 0xffffffff ;  /* 0xffffffff00007948 */ /* 0x000fe20003800000 */
[----:B------:R-:W-:Y:S01]  /*6680*/  BAR.SYNC.DEFER_BLOCKING 0x0 ;  /* 0x0000000000007b1d */ /* 0x000fe20000010000 */
[----:B------:R-:W-:Y:S05]  /*6690*/  ISETP.GT.AND P0, PT, R193, R178, PT ;  /* 0x000000b2c100720c */ /* 0x000fea0003f04270 */
[----:B------:R1:W2:Y:S01]  /*66a0*/  LDSM.16.M88.4 R32, [R173] ;  /* 0x00000000ad20783b */ /* 0x0002a20000000200 */
[----:B------:R-:W-:Y:S03]  /*66b0*/  BSSY B0, `(.L_x_503) ;  /* 0x000004e000007945 */ /* 0x000fe60003800000 */
[----:B------:R1:W3:Y:S04]  /*66c0*/  LDSM.16.M88.4 R8, [R165] ;  /* 0x00000000a508783b */ /* 0x0002e80000000200 */
[----:B------:R1:W4:Y:S04]  /*66d0*/  LDSM.16.M88.4 R16, [R165+0x800] ;  /* 0x00080000a510783b */ /* 0x0003280000000200 */
[----:B------:R1:W1:Y:S04]  /*66e0*/  LDSM.16.M88.4 R24, [R165+0x1000] ;  /* 0x00100000a518783b */ /* 0x0002680000000200 */
[----:B------:R1:W1:Y:S04]  /*66f0*/  LDSM.16.M88.4 R136, [R165+0x1800] ;  /* 0x00180000a588783b */ /* 0x0002680000000200 */
[----:B------:R1:W1:Y:S04]  /*6700*/  LDSM.16.M88.4 R140, [R174] ;  /* 0x00000000ae8c783b */ /* 0x0002680000000200 */
[----:B------:R1:W1:Y:S04]  /*6710*/  LDSM.16.M88.4 R144, [R164] ;  /* 0x00000000a490783b */ /* 0x0002680000000200 */
[----:B------:R1:W1:Y:S04]  /*6720*/  LDSM.16.M88.4 R148, [R164+0x800] ;  /* 0x00080000a494783b */ /* 0x0002680000000200 */
[----:B------:R1:W1:Y:S04]  /*6730*/  LDSM.16.M88.4 R152, [R164+0x1000] ;  /* 0x00100000a498783b */ /* 0x0002680000000200 */
[----:B------:R1:W1:Y:S01]  /*6740*/  LDSM.16.M88.4 R156, [R164+0x1800] ;  /* 0x00180000a49c783b */ /* 0x0002620000000200 */
[----:B------:R-:W-:-:S05]  /*6750*/  @P0 BRA `(.L_x_504) ;  /* 0x0000043000000947 */ /* 0x000fca0003800000 */
[C---:B------:R-:W-:Y:S01]  /*6760*/  IMAD.WIDE.U32 R2, R181.reuse, c[0x0][0x208], RZ ;  /* 0x00008200b5027a25 */ /* 0x040fe200078e00ff */
[----:B------:R-:W-:Y:S02]  /*6770*/  SHF.R.S32.HI R0, RZ, 0x1f, R181 ;  /* 0x0000001fff007819 */ /* 0x000fe400000114b5 */
[----:B------:R-:W-:Y:S01]  /*6780*/  SHF.R.S32.HI R4, RZ, 0x1f, R180 ;  /* 0x0000001fff047819 */ /* 0x000fe200000114b4 */
[----:B------:R-:W-:Y:S01]  /*6790*/  IMAD.SHL.U32 R23, R192, 0x2, RZ ;  /* 0x00000002c0177824 */ /* 0x000fe200078e00ff */
[----:B------:R-:W-:Y:S01]  /*67a0*/  SHF.R.S32.HI R5, RZ, 0x1f, R192 ;  /* 0x0000001fff057819 */ /* 0x000fe200000114c0 */
[----:B------:R-:W-:Y:S01]  /*67b0*/  IMAD R0, R0, c[0x0][0x208], RZ ;  /* 0x0000820000007a24 */ /* 0x000fe200078e02ff */
[----:B------:R-:W-:Y:S01]  /*67c0*/  SHF.R.S32.HI R7, RZ, 0x1f, R191 ;  /* 0x0000001fff077819 */ /* 0x000fe200000114bf */
[----:B------:R-:W-:Y:S01]  /*67d0*/  IMAD R4, R4, c[0x0][0x218], RZ ;  /* 0x0000860004047a24 */ /* 0x000fe200078e02ff */
[----:B------:R-:W-:Y:S01]  /*67e0*/  SHF.R.S32.HI R6, RZ, 0x1f, R182 ;  /* 0x0000001fff067819 */ /* 0x000fe200000114b6 */
[----:B------:R-:W-:Y:S01]  /*67f0*/  IMAD R0, R181, c[0x0][0x20c], R0 ;  /* 0x00008300b5007a24 */ /* 0x000fe200078e0200 */
[----:B------:R-:W-:Y:S01]  /*6800*/  SHF.L.U64.HI R20, R192, 0x1, R5 ;  /* 0x00000001c0147819 */ /* 0x000fe20000010205 */
[----:B------:R-:W-:Y:S01]  /*6810*/  IMAD R4, R180, c[0x0][0x21c], R4 ;  /* 0x00008700b4047a24 */ /* 0x000fe200078e0204 */
[----:B------:R-:W-:Y:S01]  /*6820*/  SHF.L.U64.HI R15, R191, 0x1, R7 ;  /* 0x00000001bf0f7819 */ /* 0x000fe20000010207 */
[----:B------:R-:W-:Y:S01]  /*6830*/  IMAD.IADD R3, R3, 0x1, R0 ;  /* 0x0000000103037824 */ /* 0x000fe200078e0200 */
[----:B------:R-:W-:Y:S01]  /*6840*/  SHF.L.U64.HI R14, R182, 0x1, R6 ;  /* 0x00000001b60e7819 */ /* 0x000fe20000010206 */
[----:B------:R-:W-:Y:S02]  /*6850*/  IMAD.SHL.U32 R22, R191, 0x2, RZ ;  /* 0x00000002bf167824 */ /* 0x000fe400078e00ff */
[----:B------:R-:W-:Y:S04]  /*6860*/  IMAD.WIDE.U32 R2, R180, c[0x0][0x218], R2 ;  /* 0x00008600b4027a25 */ /* 0x000fe800078e0002 */
[----:B------:R-:W-:Y:S01]  /*6870*/  IMAD.SHL.U32 R21, R182, 0x2, RZ ;  /* 0x00000002b6157824 */ /* 0x000fe200078e00ff */
[----:B------:R-:W-:Y:S04]  /*6880*/  IADD3 R0, P0, R206, R2, RZ ;  /* 0x00000002ce007210 */ /* 0x000fe80007f1e0ff */
[----:B------:R-:W-:Y:S02]  /*6890*/  IADD3.X R2, R209, R3, R4, P0, !PT ;  /* 0x00000003d1027210 */ /* 0x000fe400007fe404 */
[C---:B------:R-:W-:Y:S04]  /*68a0*/  LEA R13, P0, R0.reuse, c[0x0][0x1f8], 0x1 ;  /* 0x00007e00000d7a11 */ /* 0x040fe800078008ff */
[----:B------:R-:W-:Y:S01]  /*68b0*/  LEA.HI.X R5, R0, c[0x0][0x1fc], R2, 0x1, P0 ;  /* 0x00007f0000057a11 */ /* 0x000fe200000f0c02 */
[----:B------:R-:W-:-:S06]  /*68c0*/  BRA.DIV ~URZ, `(.L_x_505) ;  /* 0x0000f7927f007947 */ /* 0x000fcc000b800000 */
[----:B------:R4:W3:Y:S02]  /*68d0*/  SHFL.IDX PT, R4, R5, RZ, 0x181f ;  /* 0x00181fff05047589 */ /* 0x0008e400000e0000 */
.L_x_638:
[----:B------:R-:W-:-:S05]  /*68e0*/  BRA.DIV ~URZ, `(.L_x_506) ;  /* 0x0000f7e27f007947 */ /* 0x000fca000b800000 */
[----:B------:R-:W5:Y:S01]  /*68f0*/  SHFL.IDX PT, R0, R13, RZ, 0x181f ;  /* 0x00181fff0d007589 */ /* 0x000f6200000e0000 */
[----:B------:R-:W-:Y:S02]  /*6900*/  ISETP.GE.AND P2, PT, R182, c[0x0][0x1d4], PT ;  /* 0x00007500b6007a0c */ /* 0x000fe40003f46270 */
[----:B------:R-:W-:Y:S02]  /*6910*/  ISETP.GE.AND P1, PT, R191, c[0x0][0x1d4], PT ;  /* 0x00007500bf007a0c */ /* 0x000fe40003f26270 */
[----:B-----5:R-:W-:Y:S05]  /*6920*/  IADD3 R2, P0, R0, R21, RZ ;  /* 0x0000001500027210 */ /* 0x020fea0007f1e0ff */
[----:B---3--:R-:W-:Y:S01]  /*6930*/  IMAD.X R3, R4, 0x1, R14, P0 ;  /* 0x0000000104037824 */ /* 0x008fe200000e060e */
[----:B------:R-:W-:Y:S04]  /*6940*/  IADD3 R6, P0, R0, R22, RZ ;  /* 0x0000001600067210 */ /* 0x000fe80007f1e0ff */
[----:B------:R-:W-:Y:S01]  /*6950*/  @!PT LDS RZ, [RZ] ;  /* 0x00000000fffff984 */ /* 0x000fe20000000800 */
[----:B------:R-:W-:Y:S01]  /*6960*/  @!PT LDS RZ, [RZ] ;  /* 0x00000000fffff984 */ /* 0x000fe20000000800 */
[----:B------:R3:W-:Y:S01]  /*6970*/  LDGSTS.E.BYPASS.LTC128B.128 [R179+0x100], [R2.64], !P2 ;  /* 0x0010000002b37fae */ /* 0x0007e2000d101d48 */
[----:B------:R-:W-:Y:S05]  /*6980*/  IMAD.X R7, R4, 0x1, R15, P0 ;  /* 0x0000000104077824 */ /* 0x000fea00000e060f */
[----:B------:R5:W-:Y:S01]  /*6990*/  LDGSTS.E.BYPASS.LTC128B.128 [R179+0x2100], [R6.64], !P1 ;  /* 0x0210000006b37fae */ /* 0x000be2000c901d48 */
[----:B---3--:R-:W-:Y:S03]  /*69a0*/  IADD3 R2, P0, R0, R23, RZ ;  /* 0x0000001700027210 */ /* 0x008fe60007f1e0ff */
[----:B------:R-:W3:Y:S02]  /*69b0*/  SHFL.IDX PT, R0, R13, 0x1, 0x181f ;  /* 0x00381f000d007f89 */ /* 0x000ee400000e0000 */
[----:B------:R-:W-:Y:S01]  /*69c0*/  IMAD.X R3, R4, 0x1, R20, P0 ;  /* 0x0000000104037824 */ /* 0x000fe200000e0614 */
[----:B------:R-:W-:Y:S01]  /*69d0*/  ISETP.GE.AND P0, PT, R192, c[0x0][0x1d4], PT ;  /* 0x00007500c0007a0c */ /* 0x000fe20003f06270 */
[----:B------:R4:W2:Y:S01]  /*69e0*/  SHFL.IDX PT, R4, R5, 0x1, 0x181f ;  /* 0x00381f0005047f89 */ /* 0x0008a200000e0000 */
[----:B-----5:R-:W-:Y:S02]  /*69f0*/  SEL R6, RZ, 0x10, P1 ;  /* 0x00000010ff067807 */ /* 0x020fe40000800000 */
[----:B------:R-:W-:Y:S09]  /*6a00*/  SEL R12, RZ, 0x10, P0 ;  /* 0x00000010ff0c7807 */ /* 0x000ff20000000000 */
[----:B------:R1:W-:Y:S01]  /*6a10*/  LDGSTS.E.BYPASS.LTC128B.128 [R179+0x4100], [R2.64], !P0 ;  /* 0x0410000002b37fae */ /* 0x0003e2000c101d48 */
[----:B----4-:R-:W-:Y:S04]  /*6a20*/  SEL R5, RZ, 0x10, P2 ;  /* 0x00000010ff057807 */ /* 0x010fe80001000000 */
.L_x_639:
[C---:B-1-3--:R-:W-:Y:S02]  /*6a30*/  IADD3 R2, -R5.reuse, 0x10, RZ ;  /* 0x0000001005027810 */ /* 0x04afe40007ffe1ff */
[----:B------:R-:W-:Y:S02]  /*6a40*/  ISETP.NE.U32.AND P2, PT, R5, RZ, PT ;  /* 0x000000ff0500720c */ /* 0x000fe40003f45070 */
[----:B------:R-:W-:Y:S04]  /*6a50*/  LOP3.LUT R2, R2, 0xf, RZ, 0xc0, !PT ;  /* 0x0000000f02027812 */ /* 0x000fe800078ec0ff */
[----:B------:R-:W-:Y:S04]  /*6a60*/  IADD3 R2, P1, P0, R2, R0, R21 ;  /* 0x0000000002027210 */ /* 0x000fe8000783e015 */
[----:B--2---:R-:W-:Y:S05]  /*6a70*/  IADD3.X R3, RZ, R4, R14, P1, P0 ;  /* 0x00000004ff037210 */ /* 0x004fea0000fe040e */
[----:B------:R-:W-:Y:S01]  /*6a80*/  @!PT LDS RZ, [RZ] ;  /* 0x00000000fffff984 */ /* 0x000fe20000000800 */
[----:B------:R-:W-:Y:S01]  /*6a90*/  @!PT LDS RZ, [RZ] ;  /* 0x00000000fffff984 */ /* 0x000fe20000000800 */
[----:B------:R-:W-:Y:S01]  /*6aa0*/  @!PT LDS RZ, [RZ] ;  /* 0x00000000fffff984 */ /* 0x000fe20000000800 */
[----:B------:R1:W-:Y:S01]  /*6ab0*/  LDGSTS.E.BYPASS.LTC128B.128.ZFILL [R179+0x1100], [R2.64], P2 ;  /* 0x0110000002b37fae */ /* 0x0003e20009141d48 */
[C---:B------:R-:W-:Y:S02]  /*6ac0*/  ISETP.NE.U32.AND P2, PT, R6.reuse, RZ, PT ;  /* 0x000000ff0600720c */ /* 0x040fe40003f45070 */
[----:B-1----:R-:W-:Y:S04]  /*6ad0*/  IADD3 R2, -R6, 0x10, RZ ;  /* 0x0000001006027810 */ /* 0x002fe80007ffe1ff */
[----:B------:R-:W-:Y:S04]  /*6ae0*/  LOP3.LUT R2, R2, 0xf, RZ, 0xc0, !PT ;  /* 0x0000000f02027812 */ /* 0x000fe800078ec0ff */
[----:B------:R-:W-:Y:S02]  /*6af0*/  IADD3 R6, P1, P0, R2, R0, R22 ;  /* 0x0000000002067210 */ /* 0x000fe4000783e016 */
[----:B------:R-:W-:Y:S02]  /*6b00*/  IADD3 R2, -R12, 0x10, RZ ;  /* 0x000000100c027810 */ /* 0x000fe40007ffe1ff */
[----:B------:R-:W-:Y:S02]  /*6b10*/  IADD3.X R7, RZ, R4, R15, P1, P0 ;  /* 0x00000004ff077210 */ /* 0x000fe40000fe040f */
[----:B------:R-:W-:Y:S03]  /*6b20*/  LOP3.LUT R2, R2, 0xf, RZ, 0xc0, !PT ;  /* 0x0000000f02027812 */ /* 0x000fe600078ec0ff */
[----:B------:R1:W-:Y:S01]  /*6b30*/  LDGSTS.E.BYPASS.LTC128B.128.ZFILL [R179+0x3100], [R6.64], P2 ;  /* 0x0310000006b37fae */ /* 0x0003e20009141d48 */
[----:B------:R-:W-:Y:S04]  /*6b40*/  IADD3 R2, P1, P0, R2, R0, R23 ;  /* 0x0000000002027210 */ /* 0x000fe8000783e017 */
[----:B------:R-:W-:Y:S02]  /*6b50*/  IADD3.X R3, RZ, R4, R20, P1, P0 ;  /* 0x00000004ff037210 */ /* 0x000fe40000fe0414 */
[----:B------:R-:W-:Y:S11]  /*6b60*/  ISETP.NE.U32.AND P0, PT, R12, RZ, PT ;  /* 0x000000ff0c00720c */ /* 0x000ff60003f05070 */
[----:B------:R-:W-:Y:S02]  /*6b70*/  @!UPT UIADD3 URZ, URZ, URZ, URZ ;  /* 0x0000003f3f3ff290 */ /* 0x000fe4000fffe03f */
[----:B------:R1:W-:Y:S02]  /*6b80*/  LDGSTS.E.BYPASS.LTC128B.128.ZFILL [R179+0x5100], [R2.64], P0 ;  /* 0x0510000002b37fae */ /* 0x0003e40008141d48 */
.L_x_504:
[----:B------:R-:W-:Y:S05]  /*6b90*/  BSYNC B0 ;  /* 0x0000000000007941 */ /* 0x000fea0003800000 */
.L_x_503:
[----:B------:R-:W0:Y:S01]  /*6ba0*/  LDGDEPBAR ;  /* 0x00000000000079af */ /* 0x000e220000000000 */
[----:B------:R-:W-:Y:S01]  /*6bb0*/  WARPSYNC 0xffffffff ;  /* 0xffffffff00007948 */ /* 0x000fe20003800000 */
[C---:B-123--:R-:W-:Y:S01]  /*6bc0*/  HMMA.16816.F32 R4, R32.reuse, R8, RZ ;  /* 0x000000082004723c */ /* 0x04efe200000018ff */
[----:B------:R-:W-:Y:S02]  /*6bd0*/  BSSY B0, `(.L_x_507) ;  /* 0x00000e7000007945 */ /* 0x000fe40003800000 */
[----:B------:R-:W-:Y:S05]  /*6be0*/  ISETP.GT.AND P0, PT, R178, R193, PT ;  /* 0x000000c1b200720c */ /* 0x000fea0003f04270 */
[C---:B------:R-:W-:Y:S08]  /*6bf0*/  HMMA.16816.F32 R8, R32.reuse, R10, RZ ;  /* 0x0000000a2008723c */ /* 0x040ff000000018ff */
[C---:B----4-:R-:W-:Y:S08]  /*6c00*/  HMMA.16816.F32 R12, R32.reuse, R16, RZ ;  /* 0x00000010200c723c */ /* 0x050ff000000018ff */
[C---:B------:R-:W-:Y:S08]  /*6c10*/  HMMA.16816.F32 R16, R32.reuse, R18, RZ ;  /* 0x000000122010723c */ /* 0x040ff000000018ff */
[C---:B------:R-:W-:Y:S08]  /*6c20*/  HMMA.16816.F32 R20, R32.reuse, R24, RZ ;  /* 0x000000182014723c */ /* 0x040ff000000018ff */
[C---:B------:R-:W-:Y:S08]  /*6c30*/  HMMA.16816.F32 R24, R32.reuse, R26, RZ ;  /* 0x0000001a2018723c */ /* 0x040ff000000018ff */
[C---:B------:R-:W-:Y:S08]  /*6c40*/  HMMA.16816.F32 R28, R32.reuse, R136, RZ ;  /* 0x00000088201c723c */ /* 0x040ff000000018ff */
        /* <DEDUP_REMOVED lines=16> */
[----:B------:R-:W-:Y:S07]  /*6d50*/  LDSM.16.M88.4 R144, [R166+-0x4000] ;  /* 0xffc00000a690783b */ /* 0x000fee0000000200 */
[C---:B--2---:R-:W-:Y:S08]  /*6d60*/  HMMA.16816.F32 R12, R136.reuse, R148, R12 ;  /* 0x00000094880c723c */ /* 0x044ff0000000180c */
[C---:B------:R-:W-:Y:S01]  /*6d70*/  HMMA.16816.F32 R16, R136.reuse, R150, R16 ;  /* 0x000000968810723c */ /* 0x040fe20000001810 */
[----:B------:R-:W-:Y:S07]  /*6d80*/  LDSM.16.M88.4 R148, [R166+-0x3800] ;  /* 0xffc80000a694783b */ /* 0x000fee0000000200 */
[C---:B---3--:R-:W-:Y:S08]  /*6d90*/  HMMA.16816.F32 R20, R136.reuse, R140, R20 ;  /* 0x0000008c8814723c */ /* 0x048ff00000001814 */
[C---:B------:R-:W-:Y:S01]  /*6da0*/  HMMA.16816.F32 R24, R136.reuse, R142, R24 ;  /* 0x0000008e8818723c */ /* 0x040fe20000001818 */
[----:B------:R-:W1:Y:S07]  /*6db0*/  LDSM.16.M88.4 R140, [R175] ;  /* 0x00000000af8c783b */ /* 0x000e6e0000000200 */
[C---:B------:R-:W-:Y:S08]  /*6dc0*/  HMMA.16816.F32 R28, R136.reuse, R152, R28 ;  /* 0x00000098881c723c */ /* 0x040ff0000000181c */
[----:B------:R-:W-:Y:S01]  /*6dd0*/  HMMA.16816.F32 R32, R136, R154, R32 ;  /* 0x0000009a8820723c */ /* 0x000fe20000001820 */
[----:B------:R-:W2:Y:S06]  /*6de0*/  LDSM.16.M88.4 R136, [R166+-0x3000] ;  /* 0xffd00000a688783b */ /* 0x000eac0000000200 */
[----:B------:R-:W3:Y:S01]  /*6df0*/  LDSM.16.M88.4 R152, [R166+-0x2800] ;  /* 0xffd80000a698783b */ /* 0x000ee20000000200 */
        /* <DEDUP_REMOVED lines=41> */
[----:B------:R-:W-:Y:S07]  /*7090*/  LDSM.16.M88.4 R144, [R166+-0x2000] ;  /* 0xffe00000a690783b */ /* 0x000fee0000000200 */
[C---:B------:R-:W-:Y:S08]  /*70a0*/  HMMA.16816.F32 R12, R136.reuse, R148, R12 ;  /* 0x00000094880c723c */ /* 0x040ff0000000180c */
[C---:B------:R-:W-:Y:S01]  /*70b0*/  HMMA.16816.F32 R16, R136.reuse, R150, R16 ;  /* 0x000000968810723c */ /* 0x040fe20000001810 */
[----:B------:R-:W-:Y:S07]  /*70c0*/  LDSM.16.M88.4 R148, [R166+-0x1800] ;  /* 0xffe80000a694783b */ /* 0x000fee0000000200 */
[C---:B--2---:R-:W-:Y:S08]  /*70d0*/  HMMA.16816.F32 R20, R136.reuse, R140, R20 ;  /* 0x0000008c8814723c */ /* 0x044ff00000001814 */
[C---:B------:R-:W-:Y:S01]  /*70e0*/  HMMA.16816.F32 R24, R136.reuse, R142, R24 ;  /* 0x0000008e8818723c */ /* 0x040fe20000001818 */
[----:B------:R-:W1:Y:S07]  /*70f0*/  LDSM.16.M88.4 R140, [R175+0x4000] ;  /* 0x00400000af8c783b */ /* 0x000e6e0000000200 */
[C---:B---3--:R-:W-:Y:S08]  /*7100*/  HMMA.16816.F32 R28, R136.reuse, R152, R28 ;  /* 0x00000098881c723c */ /* 0x048ff0000000181c */
        /* <DEDUP_REMOVED lines=44> */
[----:B------:R-:W-:Y:S07]  /*73d0*/  LDSM.16.M88.4 R144, [R166] ;  /* 0x00000000a690783b */ /* 0x000fee0000000200 */
        /* <DEDUP_REMOVED lines=10> */
[----:B------:R-:W-:Y:S05]  /*7480*/  DEPBAR.LE SB0, 0x0 ;  /* 0x000080000000791a */ /* 0x000fea0000000000 */
        /* <DEDUP_REMOVED lines=11> */
[----:B------:R-:W-:Y:S01]  /*7540*/  IMAD R2, R178, 0x40, R200 ;  /* 0x00000040b2027824 */ /* 0x000fe200078e02c8 */
[----:B------:R-:W-:Y:S01]  /*7550*/  SHF.R.S32.HI R160, RZ, 0x1f, R192 ;  /* 0x0000001fffa07819 */ /* 0x000fe200000114c0 */
[----:B------:R-:W-:Y:S01]  /*7560*/  IMAD.MOV.U32 R180, RZ, RZ, RZ ;  /* 0x000000ffffb47224 */ /* 0x000fe200078e00ff */
[----:B------:R-:W-:Y:S01]  /*7570*/  SHF.R.S32.HI R161, RZ, 0x1f, R191 ;  /* 0x0000001fffa17819 */ /* 0x000fe200000114bf */
[----:B------:R-:W-:Y:S01]  /*7580*/  IMAD.SHL.U32 R145, R192, 0x2, RZ ;  /* 0x00000002c0917824 */ /* 0x000fe200078e00ff */
[----:B------:R-:W-:Y:S01]  /*7590*/  IADD3 R2, R2, -0x40, R196 ;  /* 0xffffffc002027810 */ /* 0x000fe20007ffe0c4 */
[C---:B------:R-:W-:Y:S01]  /*75a0*/  IMAD.SHL.U32 R144, R191.reuse, 0x2, RZ ;  /* 0x00000002bf907824 */ /* 0x040fe200078e00ff */
[----:B------:R-:W-:Y:S01]  /*75b0*/  SHF.L.U64.HI R142, R192, 0x1, R160 ;  /* 0x00000001c08e7819 */ /* 0x000fe200000102a0 */
[----:B------:R-:W-:Y:S01]  /*75c0*/  IMAD.SHL.U32 R143, R182, 0x2, RZ ;  /* 0x00000002b68f7824 */ /* 0x000fe200078e00ff */
[----:B------:R-:W-:Y:S01]  /*75d0*/  SHF.R.S32.HI R160, RZ, 0x1f, R182 ;  /* 0x0000001fffa07819 */ /* 0x000fe200000114b6 */
[----:B------:R-:W-:Y:S01]  /*75e0*/  @P6 IMAD.HI.U32 R3, R2, c[0x0][0x2bc], RZ ;  /* 0x0000af0002036a27 */ /* 0x000fe200078e00ff */
[----:B------:R-:W-:Y:S02]  /*75f0*/  SHF.L.U64.HI R141, R191, 0x1, R161 ;  /* 0x00000001bf8d7819 */ /* 0x000fe400000102a1 */
[----:B------:R-:W-:Y:S01]  /*7600*/  SHF.L.U64.HI R140, R182, 0x1, R160 ;  /* 0x00000001b68c7819 */ /* 0x000fe200000102a0 */
[----:B------:R-:W-:Y:S01]  /*7610*/  IMAD.MOV.U32 R0, RZ, RZ, R2 ;  /* 0x000000ffff007224 */ /* 0x000fe200078e0002 */
        /* <DEDUP_REMOVED lines=23> */
.L_x_640:
[----:B------:R-:W-:-:S05]  /*7790*/  BRA.DIV ~URZ, `(.L_x_510) ;  /* 0x0000ebe27f007947 */ /* 0x000fca000b800000 */
[----:B------:R-:W3:Y:S01]  /*77a0*/  SHFL.IDX PT, R0, R139, RZ, 0x181f ;  /* 0x00181fff8b007589 */ /* 0x000ee200000e0000 */
[----:B------:R-:W-:Y:S02]  /*77b0*/  ISETP.GE.AND P2, PT, R182, c[0x0][0x1d4], PT ;  /* 0x00007500b6007a0c */ /* 0x000fe40003f46270 */
[----:B------:R-:W-:Y:S02]  /*77c0*/  ISETP.GE.AND P1, PT, R191, c[0x0][0x1d4], PT ;  /* 0x00007500bf007a0c */ /* 0x000fe40003f26270 */
[----:B---3--:R-:W-:Y:S05]  /*77d0*/  IADD3 R2, P0, R0, R143, RZ ;  /* 0x0000008f00027210 */ /* 0x008fea0007f1e0ff */
[----:B--2---:R-:W-:Y:S01]  /*77e0*/  IMAD.X R3, R128, 0x1, R140, P0 ;  /* 0x0000000180037824 */ /* 0x004fe200000e068c */
[----:B------:R-:W-:Y:S04]  /*77f0*/  IADD3 R136, P0, R0, R144, RZ ;  /* 0x0000009000887210 */ /* 0x000fe80007f1e0ff */
[----:B------:R-:W-:Y:S01]  /*7800*/  @!PT LDS RZ, [RZ] ;  /* 0x00000000fffff984 */ /* 0x000fe20000000800 */
[----:B------:R-:W-:Y:S01]  /*7810*/  @!PT LDS RZ, [RZ] ;  /* 0x00000000fffff984 */ /* 0x000fe20000000800 */
[----:B------:R2:W-:Y:S01]  /*7820*/  LDGSTS.E.BYPASS.LTC128B.128 [R179+0x6100], [R2.64], !P2 ;  /* 0x0610000002b37fae */ /* 0x0005e2000d101d48 */
[----:B------:R-:W-:Y:S05]  /*7830*/  IMAD.X R137, R128, 0x1, R141, P0 ;  /* 0x0000000180897824 */ /* 0x000fea00000e068d */
[----:B------:R3:W-:Y:S01]  /*7840*/  LDGSTS.E.BYPASS.LTC128B.128 [R179+0x8100], [R136.64], !P1 ;  /* 0x0810000088b37fae */ /* 0x0007e2000c901d48 */
[----:B--2---:R-:W-:Y:S03]  /*7850*/  IADD3 R2, P0, R0, R145, RZ ;  /* 0x0000009100027210 */ /* 0x004fe60007f1e0ff */
[----:B------:R-:W2:Y:S02]  /*7860*/  SHFL.IDX PT, R0, R139, 0x1, 0x181f ;  /* 0x00381f008b007f89 */ /* 0x000ea400000e0000 */
[----:B------:R-:W-:Y:S01]  /*7870*/  IMAD.X R3, R128, 0x1, R142, P0 ;  /* 0x0000000180037824 */ /* 0x000fe200000e068e */
[----:B------:R-:W-:Y:S01]  /*7880*/  ISETP.GE.AND P0, PT, R192, c[0x0][0x1d4], PT ;  /* 0x00007500c0007a0c */ /* 0x000fe20003f06270 */
[----:B------:R4:W1:Y:S01]  /*7890*/  SHFL.IDX PT, R128, R129, 0x1, 0x181f ;  /* 0x00381f0081807f89 */ /* 0x00086200000e0000 */
[----:B---3--:R-:W-:Y:S02]  /*78a0*/  SEL R136, RZ, 0x10, P1 ;  /* 0x00000010ff887807 */ /* 0x008fe40000800000 */
[----:B------:R-:W-:Y:S09]  /*78b0*/  SEL R138, RZ, 0x10, P0 ;  /* 0x00000010ff8a7807 */ /* 0x000ff20000000000 */
[----:B------:R3:W-:Y:S01]  /*78c0*/  LDGSTS.E.BYPASS.LTC128B.128 [R179+0xa100], [R2.64], !P0 ;  /* 0x0a10000002b37fae */ /* 0x0007e2000c101d48 */
[----:B-1--4-:R-:W-:Y:S04]  /*78d0*/  SEL R129, RZ, 0x10, P2 ;  /* 0x00000010ff817807 */ /* 0x012fe80001000000 */
.L_x_641:
[C---:B--23--:R-:W-:Y:S02]  /*78e0*/  IADD3 R2, -R129.reuse, 0x10, RZ ;  /* 0x0000001081027810 */ /* 0x04cfe40007ffe1ff */
        /* <DEDUP_REMOVED lines=21> */
.L_x_508:
[----:B------:R-:W-:Y:S05]  /*7a40*/  BSYNC B0 ;  /* 0x0000000000007941 */ /* 0x000fea0003800000 */
.L_x_507:
[----:B------:R-:W-:Y:S01]  /*7a50*/  IMAD.MOV.U32 R0, RZ, RZ, c[0x0][0x2c4] ;  /* 0x0000b100ff007624 */ /* 0x000fe200078e00ff */
[----:B------:R-:W0:Y:S01]  /*7a60*/  LDGDEPBAR ;  /* 0x00000000000079af */ /* 0x000e220000000000 */
[----:B------:R-:W-:Y:S01]  /*7a70*/  IMAD.SHL.U32 R129, R178, 0x40, RZ ;  /* 0x00000040b2817824 */ /* 0x000fe200078e00ff */
[----:B------:R-:W-:Y:S01]  /*7a80*/  ULDC UR4, c[0x0][0x324] ;  /* 0x0000c90000047ab9 */ /* 0x000fe20000000800 */
[----:B------:R-:W-:Y:S01]  /*7a90*/  IMAD.IADD R128, R211, 0x1, R210 ;  /* 0x00000001d3807824 */ /* 0x000fe200078e02d2 */
[----:B------:R-:W-:Y:S01]  /*7aa0*/  ISETP.NE.AND P0, PT, R0, 0x1, PT ;  /* 0x000000010000780c */ /* 0x000fe20003f05270 */
[----:B------:R-:W-:Y:S01]  /*7ab0*/  ULOP3.LUT UR4, URZ, UR4, URZ, 0x33, !UPT ;  /* 0x000000043f047292 */ /* 0x000fe2000f8e333f */
[----:B------:R-:W-:Y:S04]  /*7ac0*/  IADD3 R0, -R198, 0x1, -R129 ;  /* 0x00000001c6007810 */ /* 0x000fe80007ffe981 */
[----:B------:R-:W-:Y:S04]  /*7ad0*/  IADD3 R0, -R195, R0, R194 ;  /* 0x00000000c3007210 */ /* 0x000fe80007ffe1c2 */
[C---:B-1----:R-:W-:Y:S02]  /*7ae0*/  IADD3 R136, R0.reuse, UR4, RZ ;  /* 0x0000000400887c10 */ /* 0x042fe4000fffe0ff */
[----:B------:R-:W-:Y:S01]  /*7af0*/  IADD3 R137, R0, c[0x0][0x328], RZ ;  /* 0x0000ca0000897a10 */ /* 0x000fe20007ffe0ff */
[----:B------:R-:W-:Y:S05]  /*7b00*/  @P0 IMAD.HI.U32 R2, R128, c[0x0][0x2c8], RZ ;  /* 0x0000b20080020a27 */ /* 0x000fea00078e00ff */
[----:B------:R-:W-:Y:S01]  /*7b10*/  @P0 SHF.R.U32.HI R128, RZ, c[0x0][0x2cc], R2 ;  /* 0x0000b300ff800a19 */ /* 0x000fe20000011602 */
[----:B------:R-:W-:-:S05]  /*7b20*/  BRA.DIV ~URZ, `(.L_x_511) ;  /* 0x0000ea927f007947 */ /* 0x000fca000b800000 */
[----:B------:R1:W2:Y:S02]  /*7b30*/  SHFL.IDX PT, R3, R128, RZ, 0x1c1f ;  /* 0x001c1fff80037589 */ /* 0x0002a400000e0000 */
.L_x_642:
[----:B--2---:R-:W-:Y:S01]  /*7b40*/  IADD3 R2, R137, R3, RZ ;  /* 0x0000000389027210 */ /* 0x004fe20007ffe0ff */
[----:B------:R-:W-:Y:S05]  /*7b50*/  IMAD.MOV.U32 R0, RZ, RZ, c[0x0][0x32c] ;  /* 0x0000cb00ff007624 */ /* 0x000fea00078e00ff */
[----:B------:R-:W-:Y:S01]  /*7b60*/  ISETP.GE.AND P0, PT, R0, 0x1, PT ;  /* 0x000000010000780c */ /* 0x000fe20003f06270 */
[----:B------:R-:W-:Y:S11]  /*7b70*/  IMAD.IADD R0, R136, 0x1, R3 ;  /* 0x0000000188007824 */ /* 0x000ff600078e0203 */
[----:B------:R-:W-:Y:S01]  /*7b80*/  @!UPT UIADD3 URZ, URZ, URZ, URZ ;  /* 0x0000003f3f3ff290 */ /* 0x000fe2000fffe03f */
[----:B------:R-:W-:-:S05]  /*7b90*/  @!P0 BRA `(.L_x_512) ;  /* 0x0000018000008947 */ /* 0x000fca0003800000 */
[----:B------:R-:W-:Y:S01]  /*7ba0*/  IADD3 R3, -R195, R194, R3 ;  /* 0x000000c2c3037210 */ /* 0x000fe20007ffe103 */
[----:B------:R-:W-:Y:S03]  /*7bb0*/  BSSY B0, `(.L_x_513) ;  /* 0x0000011000007945 */ /* 0x000fe60003800000 */
        /* <DEDUP_REMOVED lines=11> */
.L_x_514:
[----:B------:R-:W-:Y:S04]  /*7c70*/  MOV R138, 0x1 ;  /* 0x00000001008a7802 */ /* 0x000fe80000000f00 */
[----:B------:R-:W-:Y:S11]  /*7c80*/  ISETP.NE.AND P0, PT, R138, c[0x0][0x32c], PT ;  /* 0x0000cb008a007a0c */ /* 0x000ff60003f05270 */
[----:B------:R-:W-:Y:S02]  /*7c90*/  @!UPT UIADD3 URZ, URZ, URZ, URZ ;  /* 0x0000003f3f3ff290 */ /* 0x000fe4000fffe03f */
[----:B------:R-:W-:Y:S05]  /*7ca0*/  @P0 IMAD.HI.U32 R138, R3, c[0x0][0x330], RZ ;  /* 0x0000cc00038a0a27 */ /* 0x000fea00078e00ff */
[----:B------:R-:W-:Y:S02]  /*7cb0*/  @P0 SHF.R.U32.HI R3, RZ, c[0x0][0x334], R138 ;  /* 0x0000cd00ff030a19 */ /* 0x000fe4000001168a */
.L_x_515:
[----:B------:R-:W-:Y:S05]  /*7cc0*/  BSYNC B0 ;  /* 0x0000000000007941 */ /* 0x000fea0003800000 */
.L_x_513:
[----:B------:R-:W-:Y:S04]  /*7cd0*/  IMAD R3, R3, c[0x0][0x32c], -R129 ;  /* 0x0000cb0003037a24 */ /* 0x000fe800078e0a81 */
[----:B------:R-:W-:Y:S05]  /*7ce0*/  IMAD.IADD R3, R3, 0x1, -R198 ;  /* 0x0000000103037824 */ /* 0x000fea00078e0ac6 */
[----:B------:R-:W-:Y:S02]  /*7cf0*/  IMNMX R0, R0, R3, !PT ;  /* 0x0000000300007217 */ /* 0x000fe40007800200 */
[----:B------:R-:W-:Y:S04]  /*7d00*/  IADD3 R3, R3, c[0x0][0x32c], RZ ;  /* 0x0000cb0003037a10 */ /* 0x000fe80007ffe0ff */
[----:B------:R-:W-:Y:S02]  /*7d10*/  IMNMX R2, R2, R3, PT ;  /* 0x0000000302027217 */ /* 0x000fe40003800200 */
.L_x_512:
[----:B------:R-:W-:Y:S04]  /*7d20*/  ISETP.GT.AND P1, PT, R178, -0x1, PT ;  /* 0xffffffffb200780c */ /* 0x000fe80003f24270 */
[C---:B------:R-:W-:Y:S02]  /*7d30*/  ISETP.GT.AND P2, PT, R0.reuse, RZ, P1 ;  /* 0x000000ff0000720c */ /* 0x040fe40000f44270 */
[----:B------:R-:W-:Y:S02]  /*7d40*/  ISETP.GT.AND P0, PT, R0, 0x1, P1 ;  /* 0x000000010000780c */ /* 0x000fe40000f04270 */
[C---:B------:R-:W-:Y:S02]  /*7d50*/  ISETP.LT.OR P2, PT, R2.reuse, 0x1, P2 ;  /* 0x000000010200780c */ /* 0x040fe40001741670 */
[----:B------:R-:W-:Y:S02]  /*7d60*/  ISETP.LT.OR P0, PT, R2, 0x2, P0 ;  /* 0x000000020200780c */ /* 0x000fe40000701670 */
[----:B------:R-:W-:Y:S02]  /*7d70*/  FSEL R138, R4, -INF , !P2 ;  /* 0xff800000048a7808 */ /* 0x000fe40005000000 */
[C---:B------:R-:W-:Y:S02]  /*7d80*/  ISETP.GT.AND P2, PT, R0.reuse, 0x8, P1 ;  /* 0x000000080000780c */ /* 0x040fe40000f44270 */
[----:B------:R-:W-:Y:S02]  /*7d90*/  FSEL R141, R5, -INF , !P0 ;  /* 0xff800000058d7808 */ /* 0x000fe40004000000 */
        /* <DEDUP_REMOVED lines=40> */
[----:B------:R-:W-:Y:S01]  /*8020*/  FSEL R28, R33, -INF , !P0 ;  /* 0xff800000211c7808 */ /* 0x000fe20004000000 */
[----:B------:R-:W-:-:S06]  /*8030*/  BRA.DIV ~URZ, `(.L_x_516) ;  /* 0x0000e5f27f007947 */ /* 0x000fcc000b800000 */
[----:B------:R2:W3:Y:S02]  /*8040*/  SHFL.IDX PT, R3, R128, 0x1, 0x1c1f ;  /* 0x003c1f0080037f89 */ /* 0x0004e400000e0000 */
.L_x_643:
[----:B---3--:R-:W-:Y:S01]  /*8050*/  IADD3 R2, R137, R3, RZ ;  /* 0x0000000389027210 */ /* 0x008fe20007ffe0ff */
        /* <DEDUP_REMOVED lines=18> */
.L_x_519:
[----:B------:R-:W-:Y:S04]  /*8180*/  MOV R4, 0x1 ;  /* 0x0000000100047802 */ /* 0x000fe80000000f00 */
[----:B------:R-:W-:Y:S11]  /*8190*/  ISETP.NE.AND P0, PT, R4, c[0x0][0x32c], PT ;  /* 0x0000cb0004007a0c */ /* 0x000ff60003f05270 */
[----:B------:R-:W-:Y:S02]  /*81a0*/  @!UPT UIADD3 URZ, URZ, URZ, URZ ;  /* 0x0000003f3f3ff290 */ /* 0x000fe4000fffe03f */
[----:B------:R-:W-:Y:S05]  /*81b0*/  @P0 IMAD.HI.U32 R4, R3, c[0x0][0x330], RZ ;  /* 0x0000cc0003040a27 */ /* 0x000fea00078e00ff */
[----:B------:R-:W-:Y:S02]  /*81c0*/  @P0 SHF.R.U32.HI R3, RZ, c[0x0][0x334], R4 ;  /* 0x0000cd00ff030a19 */ /* 0x000fe40000011604 */
.L_x_520:
[----:B------:R-:W-:Y:S05]  /*81d0*/  BSYNC B0 ;  /* 0x0000000000007941 */ /* 0x000fea0003800000 */
.L_x_518:
[----:B------:R-:W-:Y:S04]  /*81e0*/  IMAD R129, R3, c[0x0][0x32c], -R129 ;  /* 0x0000cb0003817a24 */ /* 0x000fe800078e0a81 */
[----:B------:R-:W-:Y:S05]  /*81f0*/  IMAD.IADD R3, R129, 0x1, -R198 ;  /* 0x0000000181037824 */ /* 0x000fea00078e0ac6 */
[----:B------:R-:W-:Y:S02]  /*8200*/  IADD3 R4, R3, c[0x0][0x32c], RZ ;  /* 0x0000cb0003047a10 */ /* 0x000fe40007ffe0ff */
[----:B------:R-:W-:Y:S02]  /*8210*/  IMNMX R0, R0, R3, !PT ;  /* 0x0000000300007217 */ /* 0x000fe40007800200 */
[----:B------:R-:W-:Y:S02]  /*8220*/  IMNMX R2, R2, R4, PT ;  /* 0x0000000402027217 */ /* 0x000fe40003800200 */
.L_x_517:
        /* <DEDUP_REMOVED lines=8> */
[----:B------:R-:W-:Y:S02]  /*82b0*/  ISETP.LT.OR P2, PT, R2, 0x9, P2 ;  /* 0x000000090200780c */ /* 0x000fe40001741670 */
[----:B------:R-:W-:Y:S02]  /*82c0*/  FMNMX.FTZ R3, R138, R130, !PT ;  /* 0x000000828a037209 */ /* 0x000fe40007810000 */
[----:B------:R-:W-:Y:S02]  /*82d0*/  FMNMX.FTZ R4, R16, R131, !PT ;  /* 0x0000008310047209 */ /* 0x000fe40007810000 */
[----:B------:R-:W-:Y:S02]  /*82e0*/  ISETP.LT.OR P0, PT, R2, 0xa, P0 ;  /* 0x0000000a0200780c */ /* 0x000fe40000701670 */
[----:B------:R-:W-:Y:S02]  /*82f0*/  FSEL R21, R10, -INF , !P2 ;  /* 0xff8000000a157808 */ /* 0x000fe40005000000 */
[C---:B------:R-:W-:Y:S02]  /*8300*/  ISETP.GT.AND P2, PT, R0.reuse, 0x10, P1 ;  /* 0x000000100000780c */ /* 0x040fe40000f44270 */
[----:B------:R-:W-:Y:S02]  /*8310*/  FMNMX.FTZ R5, R141, R3, !PT ;  /* 0x000000038d057209 */ /* 0x000fe40007810000 */
[----:B------:R-:W-:Y:S02]  /*8320*/  FMNMX.FTZ R3, R25, R4, !PT ;  /* 0x0000000419037209 */ /* 0x000fe40007810000 */
[----:B------:R-:W-:Y:S02]  /*8330*/  FSEL R24, R11, -INF , !P0 ;  /* 0xff8000000b187808 */ /* 0x000fe40004000000 */
[----:B------:R-:W-:Y:S02]  /*8340*/  ISETP.GT.AND P0, PT, R0, 0x11, P1 ;  /* 0x000000110000780c */ /* 0x000fe40000f04270 */
[----:B------:R-:W-:Y:S02]  /*8350*/  ISETP.LT.OR P2, PT, R2, 0x11, P2 ;  /* 0x000000110200780c */ /* 0x000fe40001741670 */
[----:B------:R-:W-:Y:S02]  /*8360*/  FMNMX.FTZ R4, R140, R5, !PT ;  /* 0x000000058c047209 */ /* 0x000fe40007810000 */
[----:B------:R-:W-:Y:S02]  /*8370*/  FMNMX.FTZ R3, R21, R3, !PT ;  /* 0x0000000315037209 */ /* 0x000fe40007810000 */
[----:B------:R-:W-:Y:S02]  /*8380*/  ISETP.LT.OR P0, PT, R2, 0x12, P0 ;  /* 0x000000120200780c */ /* 0x000fe40000701670 */
[----:B------:R-:W-:Y:S02]  /*8390*/  FSEL R20, R14, -INF , !P2 ;  /* 0xff8000000e147808 */ /* 0x000fe40005000000 */
[----:B------:R-:W-:Y:S02]  /*83a0*/  ISETP.GT.AND P2, PT, R0, 0x18, P1 ;  /* 0x000000180000780c */ /* 0x000fe40000f44270 */
        /* <DEDUP_REMOVED lines=14> */
[C---:B------:R-:W-:Y:S02]  /*8490*/  ISETP.LT.OR P2, PT, R2.reuse, 0x21, P2 ;  /* 0x000000210200780c */ /* 0x040fe40001741670 */
        /* <DEDUP_REMOVED lines=18> */
[----:B------:R-:W-:Y:S02]  /*85c0*/  ISETP.LT.OR P2, PT, R2, 0x31, P0 ;  /* 0x000000310200780c */ /* 0x000fe40000741670 */
[----:B------:R-:W-:Y:S02]  /*85d0*/  ISETP.GT.AND P0, PT, R0, 0x31, P1 ;  /* 0x000000310000780c */ /* 0x000fe40000f04270 */
[----:B------:R-:W-:Y:S02]  /*85e0*/  FMNMX.FTZ R3, R145, R5, !PT ;  /* 0x0000000591037209 */ /* 0x000fe40007810000 */
[----:B------:R-:W-:Y:S02]  /*85f0*/  FMNMX.FTZ R4, R11, R4, !PT ;  /* 0x000000040b047209 */ /* 0x000fe40007810000 */
[----:B------:R-:W-:Y:S02]  /*8600*/  FSEL R9, R30, -INF , !P2 ;  /* 0xff8000001e097808 */ /* 0x000fe40005000000 */
[----:B------:R-:W-:Y:S02]  /*8610*/  ISETP.GT.AND P3, PT, R0, 0x38, P1 ;  /* 0x000000380000780c */ /* 0x000fe40000f64270 */
[----:B------:R-:W-:Y:S02]  /*8620*/  ISETP.LT.OR P2, PT, R2, 0x32, P0 ;  /* 0x000000320200780c */ /* 0x000fe40000741670 */
[----:B------:R-:W-:Y:S02]  /*8630*/  ISETP.GT.AND P0, PT, R0, 0x39, P1 ;  /* 0x000000390000780c */ /* 0x000fe40000f04270 */
[----:B------:R-:W-:Y:S02]  /*8640*/  FMNMX.FTZ R0, R143, R3, !PT ;  /* 0x000000038f007209 */ /* 0x000fe40007810000 */
[----:B------:R-:W-:Y:S02]  /*8650*/  FMNMX.FTZ R3, R10, R4, !PT ;  /* 0x000000040a037209 */ /* 0x000fe40007810000 */
[----:B------:R-:W-:Y:S02]  /*8660*/  FSEL R8, R31, -INF , !P2 ;  /* 0xff8000001f087808 */ /* 0x000fe40005000000 */
[C---:B------:R-:W-:Y:S02]  /*8670*/  ISETP.LT.OR P1, PT, R2.reuse, 0x39, P3 ;  /* 0x000000390200780c */ /* 0x040fe40001f21670 */
[----:B------:R-:W-:Y:S02]  /*8680*/  FMNMX.FTZ R0, R139, R0, !PT ;  /* 0x000000008b007209 */ /* 0x000fe40007810000 */
[----:B------:R-:W-:Y:S02]  /*8690*/  FMNMX.FTZ R3, R9, R3, !PT ;  /* 0x0000000309037209 */ /* 0x000fe40007810000 */
[----:B------:R-:W-:Y:S02]  /*86a0*/  ISETP.LT.OR P0, PT, R2, 0x3a, P0 ;  /* 0x0000003a0200780c */ /* 0x000fe40000701670 */
[----:B------:R-:W-:Y:S02]  /*86b0*/  FSEL R7, R34, -INF , !P1 ;  /* 0xff80000022077808 */ /* 0x000fe40004800000 */
[----:B------:R-:W-:Y:S02]  /*86c0*/  FMNMX.FTZ R0, R142, R0, !PT ;  /* 0x000000008e007209 */ /* 0x000fe40007810000 */
[----:B------:R-:W-:Y:S02]  /*86d0*/  FMNMX.FTZ R2, R8, R3, !PT ;  /* 0x0000000308027209 */ /* 0x000fe40007810000 */
[----:B------:R-:W-:Y:S02]  /*86e0*/  FSEL R6, R35, -INF , !P0 ;  /* 0xff80000023067808 */ /* 0x000fe40004000000 */
[----:B------:R-:W-:Y:S02]  /*86f0*/  FMNMX.FTZ R0, R29, R0, !PT ;  /* 0x000000001d007209 */ /* 0x000fe40007810000 */
[----:B------:R-:W-:Y:S02]  /*8700*/  FMNMX.FTZ R2, R7, R2, !PT ;  /* 0x0000000207027209 */ /* 0x000fe40007810000 */
[----:B-12---:R-:W-:Y:S02]  /*8710*/  FMNMX.FTZ R128, R28, R0, !PT ;  /* 0x000000001c807209 */ /* 0x006fe40007810000 */
[----:B------:R-:W-:Y:S01]  /*8720*/  FMNMX.FTZ R5, R6, R2, !PT ;  /* 0x0000000206057209 */ /* 0x000fe20007810000 */
[----:B------:R-:W-:-:S05]  /*8730*/  BRA.DIV ~URZ, `(.L_x_521) ;  /* 0x0000df627f007947 */ /* 0x000fca000b800000 */
[----:B------:R1:W2:Y:S02]  /*8740*/  SHFL.BFLY PT, R0, R128, 0x2, 0x1f ;  /* 0x0c401f0080007f89 */ /* 0x0002a400000e0000 */
.L_x_644:
[----:B--2---:R-:W-:Y:S01]  /*8750*/  FMNMX.FTZ R4, R128, R0, !PT ;  /* 0x0000000080047209 */ /* 0x004fe20007810000 */
[----:B------:R-:W-:-:S05]  /*8760*/  BRA.DIV ~URZ, `(.L_x_522) ;  /* 0x0000df727f007947 */ /* 0x000fca000b800000 */
[----:B------:R-:W-:Y:S04]  /*8770*/  SHFL.BFLY PT, R0, R5, 0x2, 0x1f ;  /* 0x0c401f0005007f89 */ /* 0x000fe800000e0000 */
[----:B------:R-:W2:Y:S02]  /*8780*/  SHFL.BFLY PT, R2, R4, 0x1, 0x1f ;  /* 0x0c201f0004027f89 */ /* 0x000ea400000e0000 */
[----:B--2---:R-:W-:Y:S02]  /*8790*/  FMNMX.FTZ R129, R4, R2, !PT ;  /* 0x0000000204817209 */ /* 0x004fe40007810000 */
[----:B-1----:R-:W-:Y:S05]  /*87a0*/  FMNMX.FTZ R128, R5, R0, !PT ;  /* 0x0000000005807209 */ /* 0x002fea0007810000 */
[----:B------:R1:W2:Y:S02]  /*87b0*/  SHFL.BFLY PT, R0, R128, 0x1, 0x1f ;  /* 0x0c201f0080007f89 */ /* 0x0002a400000e0000 */
.L_x_645:
[C---:B------:R-:W-:Y:S01]  /*87c0*/  FMUL.FTZ R2, R129.reuse, c[0x0][0x2d0] ;  /* 0x0000b40081027a20 */ /* 0x040fe20000410000 */
[----:B------:R-:W-:Y:S01]  /*87d0*/  FSETP.NEU.FTZ.AND P0, PT, R129, -INF , PT ;  /* 0xff8000008100780b */ /* 0x000fe20003f1d000 */
[----:B------:R-:W-:Y:S01]  /*87e0*/  WARPSYNC 0xffffffff ;  /* 0xffffffff00007948 */ /* 0x000fe20003800000 */
[----:B--2---:R-:W-:Y:S02]  /*87f0*/  FMNMX.FTZ R3, R0, R128, !PT ;  /* 0x0000008000037209 */ /* 0x004fe40007810000 */
[----:B------:R-:W-:Y:S05]  /*8800*/  FSEL R4, R2, RZ, P0 ;  /* 0x000000ff02047208 */ /* 0x000fea0000000000 */
[--C-:B------:R-:W-:Y:S02]  /*8810*/  FFMA.FTZ R2, R138, c[0x0][0x2d0], -R4.reuse ;  /* 0x0000b4008a027a23 */ /* 0x100fe40000010804 */
[--C-:B------:R-:W-:Y:S02]  /*8820*/  FFMA.FTZ R5, R144, c[0x0][0x2d0], -R4.reuse ;  /* 0x0000b40090057a23 */ /* 0x100fe40000010804 */
[----:B------:R2:W-:Y:S01]  /*8830*/  MUFU.EX2 R18, R2 ;  /* 0x0000000200127308 */ /* 0x0005e20000000800 */
[--C-:B------:R-:W-:Y:S02]  /*8840*/  FFMA.FTZ R152, R143, c[0x0][0x2d0], -R4.reuse ;  /* 0x0000b4008f987a23 */ /* 0x100fe40000010804 */
[--C-:B------:R-:W-:Y:S02]  /*8850*/  FFMA.FTZ R163, R142, c[0x0][0x2d0], -R4.reuse ;  /* 0x0000b4008ea37a23 */ /* 0x100fe40000010804 */
[--C-:B------:R-:W-:Y:S02]  /*8860*/  FFMA.FTZ R150, R150, c[0x0][0x2d0], -R4.reuse ;  /* 0x0000b40096967a23 */ /* 0x100fe40000010804 */
[--C-:B------:R-:W-:Y:S02]  /*8870*/  FFMA.FTZ R151, R151, c[0x0][0x2d0], -R4.reuse ;  /* 0x0000b40097977a23 */ /* 0x100fe40000010804 */
[--C-:B------:R-:W-:Y:S01]  /*8880*/  FFMA.FTZ R149, R149, c[0x0][0x2d0], -R4.reuse ;  /* 0x0000b40095957a23 */ /* 0x100fe20000010804 */
[----:B------:R3:W-:Y:S01]  /*8890*/  MUFU.EX2 R189, R5 ;  /* 0x0000000500bd7308 */ /* 0x0007e20000000800 */
        /* <DEDUP_REMOVED lines=8> */
[--C-:B--2---:R-:W-:Y:S05]  /*8920*/  FFMA.FTZ R2, R141, c[0x0][0x2d0], -R4.reuse ;  /* 0x0000b4008d027a23 */ /* 0x104fea0000010804 */
[----:B------:R2:W4:Y:S01]  /*8930*/  MUFU.EX2 R183, R2 ;  /* 0x0000000200b77308 */ /* 0x0005220000000800 */
[----:B---3--:R-:W-:Y:S09]  /*8940*/  FMUL.FTZ R5, R3, c[0x0][0x2d0] ;  /* 0x0000b40003057a20 */ /* 0x008ff20000410000 */
[----:B------:R-:W-:Y:S10]  /*8950*/  MUFU.EX2 R155, R155 ;  /* 0x0000009b009b7308 */ /* 0x000ff40000000800 */
[----:B------:R-:W-:Y:S01]  /*8960*/  MUFU.EX2 R154, R154 ;  /* 0x0000009a009a7308 */ /* 0x000fe20000000800 */
[----:B--2---:R-:W-:Y:S02]  /*8970*/  FFMA.FTZ R2, R140, c[0x0][0x2d0], -R4 ;  /* 0x0000b4008c027a23 */ /* 0x004fe40000010804 */
[----:B------:R-:W2:Y:S07]  /*8980*/  LDSM.16.MT88.4 R140, [R168] ;  /* 0x00000000a88c783b */ /* 0x000eae0000004200 */
[----:B------:R3:W5:Y:S02]  /*8990*/  MUFU.EX2 R188, R2 ;  /* 0x0000000200bc7308 */ /* 0x0007640000000800 */
[----:B---3--:R-:W-:Y:S02]  /*89a0*/  FSEL R2, R129, RZ, P0 ;  /* 0x000000ff81027208 */ /* 0x008fe40000000000 */
[----:B------:R-:W-:Y:S03]  /*89b0*/  FSETP.NEU.FTZ.AND P0, PT, R3, -INF , PT ;  /* 0xff8000000300780b */ /* 0x000fe60003f1d000 */
[----:B------:R-:W-:Y:S01]  /*89c0*/  FADD.FTZ R0, -R2, R130 ;  /* 0x0000008202007221 */ /* 0x000fe20000010100 */
[----:B------:R-:W-:Y:S03]  /*89d0*/  FSEL R5, R5, RZ, P0 ;  /* 0x000000ff05057208 */ /* 0x000fe60000000000 */
[----:B------:R-:W-:Y:S02]  /*89e0*/  FMUL.FTZ R0, R0, c[0x0][0x2d0] ;  /* 0x0000b40000007a20 */ /* 0x000fe40000410000 */
[--C-:B------:R-:W-:Y:S01]  /*89f0*/  FFMA.FTZ R4, R24, c[0x0][0x2d0], -R5.reuse ;  /* 0x0000b40018047a23 */ /* 0x100fe20000010805 */
[----:B----4-:R-:W-:Y:S01]  /*8a00*/  F2FP.PACK_AB R136, R183, R18 ;  /* 0x00000012b788723e */ /* 0x010fe200000000ff */
[----:B------:R3:W4:Y:S01]  /*8a10*/  MUFU.EX2 R2, R0 ;  /* 0x0000000000027308 */ /* 0x0007220000000800 */
[--C-:B------:R-:W-:Y:S01]  /*8a20*/  FFMA.FTZ R148, R11, c[0x0][0x2d0], -R5.reuse ;  /* 0x0000b4000b947a23 */ /* 0x100fe20000010805 */
[----:B-----5:R-:W-:Y:S01]  /*8a30*/  F2FP.PACK_AB R138, R189, R188 ;  /* 0x000000bcbd8a723e */ /* 0x020fe200000000ff */
        /* <DEDUP_REMOVED lines=8> */
[--C-:B-1----:R-:W-:Y:S02]  /*8ac0*/  FFMA.FTZ R128, R20, c[0x0][0x2d0], -R5.reuse ;  /* 0x0000b40014807a23 */ /* 0x102fe40000010805 */
[--C-:B------:R-:W-:Y:S02]  /*8ad0*/  FFMA.FTZ R177, R7, c[0x0][0x2d0], -R5.reuse ;  /* 0x0000b40007b17a23 */ /* 0x100fe40000010805 */
[--C-:B------:R-:W-:Y:S02]  /*8ae0*/  FFMA.FTZ R184, R6, c[0x0][0x2d0], -R5.reuse ;  /* 0x0000b40006b87a23 */ /* 0x100fe40000010805 */
[--C-:B---3--:R-:W-:Y:S02]  /*8af0*/  FFMA.FTZ R0, R16, c[0x0][0x2d0], -R5.reuse ;  /* 0x0000b40010007a23 */ /* 0x108fe40000010805 */
[--C-:B------:R-:W-:Y:S02]  /*8b00*/  FFMA.FTZ R16, R21, c[0x0][0x2d0], -R5.reuse ;  /* 0x0000b40015107a23 */ /* 0x100fe40000010805 */
[----:B------:R1:W-:Y:S01]  /*8b10*/  MUFU.EX2 R158, R0 ;  /* 0x00000000009e7308 */ /* 0x0003e20000000800 */
[C---:B----4-:R-:W-:Y:S02]  /*8b20*/  FMUL.FTZ R8, R2.reuse, R100 ;  /* 0x0000006402087220 */ /* 0x050fe40000410000 */
[C---:B------:R-:W-:Y:S02]  /*8b30*/  FMUL.FTZ R9, R2.reuse, R101 ;  /* 0x0000006502097220 */ /* 0x040fe40000410000 */
[C---:B------:R-:W-:Y:S02]  /*8b40*/  FMUL.FTZ R12, R2.reuse, R104 ;  /* 0x00000068020c7220 */ /* 0x040fe40000410000 */
[C---:B-----5:R-:W-:Y:S02]  /*8b50*/  FMUL.FTZ R4, R2.reuse, R132 ;  /* 0x0000008402047220 */ /* 0x060fe40000410000 */
[C---:B------:R-:W-:Y:S01]  /*8b60*/  FMUL.FTZ R13, R2.reuse, R105 ;  /* 0x00000069020d7220 */ /* 0x040fe20000410000 */
[----:B------:R-:W3:Y:S01]  /*8b70*/  MUFU.EX2 R186, R16 ;  /* 0x0000001000ba7308 */ /* 0x000ee20000000800 */
[C---:B------:R-:W-:Y:S02]  /*8b80*/  FMUL.FTZ R17, R2.reuse, R109 ;  /* 0x0000006d02117220 */ /* 0x040fe40000410000 */
[C---:B------:R-:W-:Y:S02]  /*8b90*/  FMUL.FTZ R21, R2.reuse, R113 ;  /* 0x0000007102157220 */ /* 0x040fe40000410000 */
[C---:B------:R-:W-:Y:S02]  /*8ba0*/  FMUL.FTZ R24, R2.reuse, R116 ;  /* 0x0000007402187220 */ /* 0x040fe40000410000 */
[C---:B------:R-:W-:Y:S02]  /*8bb0*/  FMUL.FTZ R33, R2.reuse, R125 ;  /* 0x0000007d02217220 */ /* 0x040fe40000410000 */
[C---:B------:R-:W-:Y:S01]  /*8bc0*/  FMUL.FTZ R20, R2.reuse, R112 ;  /* 0x0000007002147220 */ /* 0x040fe20000410000 */
[----:B------:R-:W-:Y:S01]  /*8bd0*/  MUFU.EX2 R132, R149 ;  /* 0x0000009500847308 */ /* 0x000fe20000000800 */
[C---:B------:R-:W-:Y:S02]  /*8be0*/  FMUL.FTZ R28, R2.reuse, R120 ;  /* 0x00000078021c7220 */ /* 0x040fe40000410000 */
[C---:B------:R-:W-:Y:S02]  /*8bf0*/  FMUL.FTZ R29, R2.reuse, R121 ;  /* 0x00000079021d7220 */ /* 0x040fe40000410000 */
[----:B-1----:R-:W-:Y:S02]  /*8c00*/  FFMA.FTZ R0, R25, c[0x0][0x2d0], -R5 ;  /* 0x0000b40019007a23 */ /* 0x002fe40000010805 */
[C---:B------:R-:W-:Y:S02]  /*8c10*/  FMUL.FTZ R25, R2.reuse, R117 ;  /* 0x0000007502197220 */ /* 0x040fe40000410000 */
[C---:B------:R-:W-:Y:S01]  /*8c20*/  FMUL.FTZ R32, R2.reuse, R124 ;  /* 0x0000007c02207220 */ /* 0x040fe20000410000 */
[----:B------:R1:W4:Y:S01]  /*8c30*/  MUFU.EX2 R157, R0 ;  /* 0x00000000009d7308 */ /* 0x0003220000000800 */
[C---:B------:R-:W-:Y:S02]  /*8c40*/  FMUL.FTZ R36, R2.reuse, R36 ;  /* 0x0000002402247220 */ /* 0x040fe40000410000 */
[C---:B------:R-:W-:Y:S01]  /*8c50*/  FMUL.FTZ R37, R2.reuse, R37 ;  /* 0x0000002502257220 */ /* 0x040fe20000410000 */
[----:B---3--:R-:W-:Y:S01]  /*8c60*/  F2FP.PACK_AB R139, R185, R186 ;  /* 0x000000bab98b723e */ /* 0x008fe200000000ff */
        /* <DEDUP_REMOVED lines=11> */
[C---:B------:R-:W-:Y:S01]  /*8d20*/  FMUL.FTZ R56, R2.reuse, R56 ;  /* 0x0000003802387220 */ /* 0x040fe20000410000 */
[----:B-1----:R-:W-:Y:S01]  /*8d30*/  FSEL R0, R3, RZ, P0 ;  /* 0x000000ff03007208 */ /* 0x002fe20000000000 */
[C---:B------:R-:W-:Y:S01]  /*8d40*/  FMUL.FTZ R57, R2.reuse, R57 ;  /* 0x0000003902397220 */ /* 0x040fe20000410000 */
[----:B----4-:R-:W-:Y:S01]  /*8d50*/  F2FP.PACK_AB R137, R157, R158 ;  /* 0x0000009e9d89723e */ /* 0x010fe200000000ff */
[----:B------:R-:W-:Y:S01]  /*8d60*/  FMUL.FTZ R60, R2, R60 ;  /* 0x0000003c023c7220 */ /* 0x000fe20000410000 */
[----:B------:R-:W-:Y:S01]  /*8d70*/  ISETP.GT.AND P0, PT, R178, R199, PT ;  /* 0x000000c7b200720c */ /* 0x000fe20003f04270 */
[----:B------:R-:W-:Y:S01]  /*8d80*/  FADD.FTZ R0, -R0, R131 ;  /* 0x0000008300007221 */ /* 0x000fe20000010100 */
[----:B------:R-:W-:Y:S01]  /*8d90*/  MUFU.EX2 R149, R156 ;  /* 0x0000009c00957308 */ /* 0x000fe20000000800 */
[----:B------:R-:W-:Y:S01]  /*8da0*/  FFMA.FTZ R131, R15, c[0x0][0x2d0], -R5 ;  /* 0x0000b4000f837a23 */ /* 0x000fe20000010805 */
[----:B------:R-:W-:Y:S01]  /*8db0*/  IADD3 R178, R178, -0x1, RZ ;  /* 0xffffffffb2b27810 */ /* 0x000fe20007ffe0ff */
[----:B------:R-:W-:Y:S02]  /*8dc0*/  FMUL.FTZ R0, R0, c[0x0][0x2d0] ;  /* 0x0000b40000007a20 */ /* 0x000fe40000410000 */
[C---:B------:R-:W-:Y:S02]  /*8dd0*/  FMUL.FTZ R5, R2.reuse, R133 ;  /* 0x0000008502057220 */ /* 0x040fe40000410000 */
[C---:B------:R-:W-:Y:S02]  /*8de0*/  FMUL.FTZ R61, R2.reuse, R61 ;  /* 0x0000003d023d7220 */ /* 0x040fe40000410000 */
[C---:B------:R-:W-:Y:S01]  /*8df0*/  FMUL.FTZ R64, R2.reuse, R64 ;  /* 0x0000004002407220 */ /* 0x040fe20000410000 */
[----:B------:R-:W1:Y:S01]  /*8e00*/  MUFU.EX2 R0, R0 ;  /* 0x0000000000007308 */ /* 0x000e620000000800 */
        /* <DEDUP_REMOVED lines=19> */
[C---:B------:R-:W-:Y:S02]  /*8f40*/  FMUL.FTZ R7, R0.reuse, R135 ;  /* 0x0000008700077220 */ /* 0x040fe40000410000 */
[C---:B------:R-:W-:Y:S02]  /*8f50*/  FMUL.FTZ R14, R0.reuse, R106 ;  /* 0x0000006a000e7220 */ /* 0x040fe40000410000 */
[C---:B------:R-:W-:Y:S02]  /*8f60*/  FMUL.FTZ R15, R0.reuse, R107 ;  /* 0x0000006b000f7220 */ /* 0x040fe40000410000 */
[----:B------:R-:W-:Y:S01]  /*8f70*/  LDSM.16.MT88.4 R104, [R168+0x800] ;  /* 0x00080000a868783b */ /* 0x000fe20000004200 */
[C---:B--2---:R-:W-:Y:S02]  /*8f80*/  HMMA.16816.F32 R4, R136.reuse, R140, R4 ;  /* 0x0000008c8804723c */ /* 0x044fe40000001804 */
[----:B------:R-:W-:Y:S03]  /*8f90*/  MUFU.EX2 R141, R172 ;  /* 0x000000ac008d7308 */ /* 0x000fe60000000800 */
[C---:B------:R-:W-:Y:S02]  /*8fa0*/  FMUL.FTZ R19, R0.reuse, R111 ;  /* 0x0000006f00137220 */ /* 0x040fe40000410000 */
[C---:B------:R-:W-:Y:S01]  /*8fb0*/  FMUL.FTZ R22, R0.reuse, R114 ;  /* 0x0000007200167220 */ /* 0x040fe20000410000 */
[C---:B------:R-:W-:Y:S04]  /*8fc0*/  HMMA.16816.F32 R8, R136.reuse, R142, R8 ;  /* 0x0000008e8808723c */ /* 0x040fe80000001808 */
[C---:B------:R-:W-:Y:S01]  /*8fd0*/  FMUL.FTZ R23, R0.reuse, R115 ;  /* 0x0000007300177220 */ /* 0x040fe20000410000 */
[----:B------:R-:W-:Y:S01]  /*8fe0*/  MUFU.EX2 R143, R163 ;  /* 0x000000a3008f7308 */ /* 0x000fe20000000800 */
[C---:B------:R-:W-:Y:S02]  /*8ff0*/  FMUL.FTZ R26, R0.reuse, R118 ;  /* 0x00000076001a7220 */ /* 0x040fe40000410000 */
[C---:B------:R-:W-:Y:S02]  /*9000*/  FMUL.FTZ R27, R0.reuse, R119 ;  /* 0x00000077001b7220 */ /* 0x040fe40000410000 */
[----:B------:R-:W-:Y:S02]  /*9010*/  LDSM.16.MT88.4 R116, [R171+0x1800] ;  /* 0x00180000ab74783b */ /* 0x000fe40000004200 */
[C---:B------:R-:W-:Y:S02]  /*9020*/  FMUL.FTZ R34, R0.reuse, R126 ;  /* 0x0000007e00227220 */ /* 0x040fe40000410000 */
[----:B------:R-:W-:Y:S01]  /*9030*/  FMUL.FTZ R35, R0, R127 ;  /* 0x0000007f00237220 */ /* 0x000fe20000410000 */
[----:B------:R-:W-:Y:S01]  /*9040*/  MUFU.EX2 R142, R159 ;  /* 0x0000009f008e7308 */ /* 0x000fe20000000800 */
[----:B------:R-:W-:Y:S02]  /*9050*/  FMUL.FTZ R89, R2, R89 ;  /* 0x0000005902597220 */ /* 0x000fe40000410000 */
[C---:B------:R-:W-:Y:S02]  /*9060*/  FMUL.FTZ R30, R0.reuse, R122 ;  /* 0x0000007a001e7220 */ /* 0x040fe40000410000 */
[----:B------:R-:W-:Y:S01]  /*9070*/  FMUL.FTZ R31, R0, R123 ;  /* 0x0000007b001f7220 */ /* 0x000fe20000410000 */
[C---:B-1----:R-:W-:Y:S03]  /*9080*/  HMMA.16816.F32 R12, R136.reuse, R100, R12 ;  /* 0x00000064880c723c */ /* 0x042fe6000000180c */
[C---:B------:R-:W-:Y:S01]  /*9090*/  FMUL.FTZ R92, R2.reuse, R92 ;  /* 0x0000005c025c7220 */ /* 0x040fe20000410000 */
[----:B------:R-:W1:Y:S01]  /*90a0*/  MUFU.EX2 R123, R151 ;  /* 0x00000097007b7308 */ /* 0x000e620000000800 */
[C---:B------:R-:W-:Y:S02]  /*90b0*/  FMUL.FTZ R93, R2.reuse, R93 ;  /* 0x0000005d025d7220 */ /* 0x040fe40000410000 */
[C---:B------:R-:W-:Y:S02]  /*90c0*/  FMUL.FTZ R96, R2.reuse, R96 ;  /* 0x0000006002607220 */ /* 0x040fe40000410000 */
[C---:B------:R-:W-:Y:S03]  /*90d0*/  FMUL.FTZ R97, R2.reuse, R97 ;  /* 0x0000006102617220 */ /* 0x040fe60000410000 */
[----:B------:R-:W-:Y:S02]  /*90e0*/  FFMA.FTZ R2, R2, R187, R18 ;  /* 0x000000bb02027223 */ /* 0x000fe40000010012 */
[C---:B------:R-:W-:Y:S01]  /*90f0*/  FMUL.FTZ R18, R0.reuse, R110 ;  /* 0x0000006e00127220 */ /* 0x040fe20000410000 */
[----:B------:R-:W-:Y:S01]  /*9100*/  MUFU.EX2 R187, R144 ;  /* 0x0000009000bb7308 */ /* 0x000fe20000000800 */
[----:B------:R-:W-:Y:S01]  /*9110*/  LDSM.16.MT88.4 R108, [R169+0x800] ;  /* 0x00080000a96c783b */ /* 0x000fe20000004200 */
[C---:B------:R-:W-:Y:S02]  /*9120*/  FMUL.FTZ R38, R0.reuse, R38 ;  /* 0x0000002600267220 */ /* 0x040fe40000410000 */
[C---:B------:R-:W-:Y:S02]  /*9130*/  FMUL.FTZ R39, R0.reuse, R39 ;  /* 0x0000002700277220 */ /* 0x040fe40000410000 */
[C---:B------:R-:W-:Y:S03]  /*9140*/  HMMA.16816.F32 R16, R136.reuse, R102, R16 ;  /* 0x000000668810723c */ /* 0x040fe60000001810 */
[----:B------:R-:W2:Y:S01]  /*9150*/  LDSM.16.MT88.4 R100, [R171] ;  /* 0x00000000ab64783b */ /* 0x000ea20000004200 */
[C---:B------:R-:W-:Y:S01]  /*9160*/  FMUL.FTZ R42, R0.reuse, R42 ;  /* 0x0000002a002a7220 */ /* 0x040fe20000410000 */
[----:B------:R-:W3:Y:S01]  /*9170*/  MUFU.EX2 R122, R128 ;  /* 0x00000080007a7308 */ /* 0x000ee20000000800 */
[C---:B------:R-:W-:Y:S02]  /*9180*/  FMUL.FTZ R43, R0.reuse, R43 ;  /* 0x0000002b002b7220 */ /* 0x040fe40000410000 */
[C---:B------:R-:W-:Y:S04]  /*9190*/  FMUL.FTZ R46, R0.reuse, R46 ;  /* 0x0000002e002e7220 */ /* 0x040fe80000410000 */
        /* <DEDUP_REMOVED lines=18> */
[C---:B------:R-:W-:Y:S01]  /*92c0*/  FMUL.FTZ R78, R0.reuse, R78 ;  /* 0x0000004e004e7220 */ /* 0x040fe20000410000 */
[C---:B--2---:R-:W-:Y:S02]  /*92d0*/  HMMA.16816.F32 R20, R136.reuse, R100, R20 ;  /* 0x000000648814723c */ /* 0x044fe40000001814 */
[----:B------:R-:W-:Y:S01]  /*92e0*/  MUFU.EX2 R140, R160 ;  /* 0x000000a0008c7308 */ /* 0x000fe20000000800 */
[C---:B------:R-:W-:Y:S02]  /*92f0*/  FMUL.FTZ R79, R0.reuse, R79 ;  /* 0x0000004f004f7220 */ /* 0x040fe40000410000 */
[C---:B------:R-:W-:Y:S02]  /*9300*/  FMUL.FTZ R82, R0.reuse, R82 ;  /* 0x0000005200527220 */ /* 0x040fe40000410000 */
[C---:B------:R-:W-:Y:S01]  /*9310*/  FMUL.FTZ R83, R0.reuse, R83 ;  /* 0x0000005300537220 */ /* 0x040fe20000410000 */
[C---:B------:R-:W-:Y:S01]  /*9320*/  HMMA.16816.F32 R24, R136.reuse, R102, R24 ;  /* 0x000000668818723c */ /* 0x040fe20000001818 */
[----:B------:R-:W2:Y:S03]  /*9330*/  LDSM.16.MT88.4 R100, [R170] ;  /* 0x00000000aa64783b */ /* 0x000ea60000004200 */
[C---:B------:R-:W-:Y:S01]  /*9340*/  FMUL.FTZ R86, R0.reuse, R86 ;  /* 0x0000005600567220 */ /* 0x040fe20000410000 */
[----:B------:R-:W-:Y:S01]  /*9350*/  MUFU.EX2 R131, R177 ;  /* 0x000000b100837308 */ /* 0x000fe20000000800 */
[C---:B------:R-:W-:Y:S02]  /*9360*/  FMUL.FTZ R87, R0.reuse, R87 ;  /* 0x0000005700577220 */ /* 0x040fe40000410000 */
[C---:B------:R-:W-:Y:S04]  /*9370*/  FMUL.FTZ R90, R0.reuse, R90 ;  /* 0x0000005a005a7220 */ /* 0x040fe80000410000 */
[C---:B------:R-:W-:Y:S02]  /*9380*/  FMUL.FTZ R91, R0.reuse, R91 ;  /* 0x0000005b005b7220 */ /* 0x040fe40000410000 */
[----:B------:R-:W-:Y:S01]  /*9390*/  FADD.FTZ R2, R183, R2 ;  /* 0x00000002b7027221 */ /* 0x000fe20000010000 */
[----:B------:R-:W-:Y:S01]  /*93a0*/  MUFU.EX2 R130, R184 ;  /* 0x000000b800827308 */ /* 0x000fe20000000800 */
[C---:B------:R-:W-:Y:S02]  /*93b0*/  FMUL.FTZ R94, R0.reuse, R94 ;  /* 0x0000005e005e7220 */ /* 0x040fe40000410000 */
[C---:B------:R-:W-:Y:S02]  /*93c0*/  FMUL.FTZ R95, R0.reuse, R95 ;  /* 0x0000005f005f7220 */ /* 0x040fe40000410000 */
[C---:B------:R-:W-:Y:S02]  /*93d0*/  FMUL.FTZ R98, R0.reuse, R98 ;  /* 0x0000006200627220 */ /* 0x040fe40000410000 */
[C---:B------:R-:W-:Y:S02]  /*93e0*/  FMUL.FTZ R99, R0.reuse, R99 ;  /* 0x0000006300637220 */ /* 0x040fe40000410000 */
[----:B------:R-:W-:Y:S02]  /*93f0*/  FFMA.FTZ R0, R0, R190, R158 ;  /* 0x000000be00007223 */ /* 0x000fe4000001009e */
[----:B------:R-:W4:Y:S02]  /*9400*/  MUFU.EX2 R158, R145 ;  /* 0x00000091009e7308 */ /* 0x000f240000000800 */
[----:B------:R-:W-:Y:S02]  /*9410*/  FADD.FTZ R112, R157, R0 ;  /* 0x000000009d707221 */ /* 0x000fe40000010000 */
[----:B------:R-:W-:Y:S02]  /*9420*/  FADD.FTZ R0, R188, R2 ;  /* 0x00000002bc007221 */ /* 0x000fe40000010000 */
[----:B------:R-:W-:Y:S02]  /*9430*/  FADD.FTZ R2, R186, R112 ;  /* 0x00000070ba027221 */ /* 0x000fe40000010000 */
[----:B------:R-:W-:Y:S01]  /*9440*/  LDSM.16.MT88.4 R112, [R169+0x1000] ;  /* 0x00100000a970783b */ /* 0x000fe20000004200 */
[----:B------:R-:W-:Y:S01]  /*9450*/  FADD.FTZ R0, R189, R0 ;  /* 0x00000000bd007221 */ /* 0x000fe20000010000 */
[----:B------:R-:W5:Y:S01]  /*9460*/  MUFU.EX2 R145, R161 ;  /* 0x000000a100917308 */ /* 0x000f620000000800 */
[----:B------:R-:W-:Y:S02]  /*9470*/  FADD.FTZ R2, R185, R2 ;  /* 0x00000002b9027221 */ /* 0x000fe40000010000 */
[----:B-1----:R-:W-:Y:S01]  /*9480*/  FADD.FTZ R0, R123, R0 ;  /* 0x000000007b007221 */ /* 0x002fe20000010000 */
[C---:B--2---:R-:W-:Y:S08]  /*9490*/  HMMA.16816.F32 R28, R136.reuse, R100, R28 ;  /* 0x00000064881c723c */ /* 0x044ff0000000181c */
        /* <DEDUP_REMOVED lines=23> */
[C---:B-1----:R-:W-:Y:S07]  /*9610*/  HMMA.16816.F32 R92, R136.reuse, R100, R92 ;  /* 0x00000064885c723c */ /* 0x042fee000000185c */
[----:B------:R-:W-:Y:S01]  /*9620*/  F2FP.PACK_AB R100, R124, R123 ;  /* 0x0000007b7c64723e */ /* 0x000fe200000000ff */
[----:B------:R-:W-:Y:S04]  /*9630*/  HMMA.16816.F32 R96, R136, R102, R96 ;  /* 0x000000668860723c */ /* 0x000fe80000001860 */
[----:B---3--:R-:W-:Y:S03]  /*9640*/  F2FP.PACK_AB R101, R121, R122 ;  /* 0x0000007a7965723e */ /* 0x008fe600000000ff */
[----:B------:R-:W-:Y:S02]  /*9650*/  F2FP.PACK_AB R102, R187, R132 ;  /* 0x00000084bb66723e */ /* 0x000fe400000000ff */
[----:B----4-:R-:W-:Y:S03]  /*9660*/  F2FP.PACK_AB R103, R158, R120 ;  /* 0x000000789e67723e */ /* 0x010fe600000000ff */
[----:B------:R-:W-:Y:S02]  /*9670*/  F2FP.PACK_AB R136, R143, R141 ;  /* 0x0000008d8f88723e */ /* 0x000fe400000000ff */
[----:B-----5:R-:W-:Y:S02]  /*9680*/  F2FP.PACK_AB R138, R145, R144 ;  /* 0x00000090918a723e */ /* 0x020fe400000000ff */
[C---:B------:R-:W-:Y:S05]  /*9690*/  HMMA.16816.F32 R4, R100.reuse, R104, R4 ;  /* 0x000000686404723c */ /* 0x040fea0000001804 */
[----:B------:R-:W-:Y:S02]  /*96a0*/  F2FP.PACK_AB R137, R140, R142 ;  /* 0x0000008e8c89723e */ /* 0x000fe400000000ff */
[----:B------:R-:W-:Y:S01]  /*96b0*/  F2FP.PACK_AB R139, R130, R131 ;  /* 0x00000083828b723e */ /* 0x000fe200000000ff */
[C---:B------:R-:W-:Y:S01]  /*96c0*/  HMMA.16816.F32 R8, R100.reuse, R106, R8 ;  /* 0x0000006a6408723c */ /* 0x040fe20000001808 */
[----:B------:R-:W1:Y:S07]  /*96d0*/  LDSM.16.MT88.4 R104, [R171+0x800] ;  /* 0x00080000ab68783b */ /* 0x000e6e0000004200 */
[C---:B------:R-:W-:Y:S08]  /*96e0*/  HMMA.16816.F32 R12, R100.reuse, R108, R12 ;  /* 0x0000006c640c723c */ /* 0x040ff0000000180c */
        /* <DEDUP_REMOVED lines=70> */
[----:B------:R-:W-:Y:S07]  /*9b50*/  HMMA.16816.F32 R96, R100, R110, R96 ;  /* 0x0000006e6460723c */ /* 0x000fee0000001860 */
[----:B------:R-:W-:Y:S02]  /*9b60*/  FADD.FTZ R100, R122, R2 ;  /* 0x000000027a647221 */ /* 0x000fe40000010000 */
[----:B------:R-:W-:Y:S02]  /*9b70*/  FADD.FTZ R2, R124, R0 ;  /* 0x000000007c027221 */ /* 0x000fe40000010000 */
[----:B------:R-:W2:Y:S01]  /*9b80*/  LDSM.16.MT88.4 R124, [R170+0x1800] ;  /* 0x00180000aa7c783b */ /* 0x000ea20000004200 */
[----:B------:R-:W-:Y:S02]  /*9b90*/  FADD.FTZ R0, R121, R100 ;  /* 0x0000006479007221 */ /* 0x000fe40000010000 */
[----:B------:R-:W-:Y:S02]  /*9ba0*/  FADD.FTZ R128, R132, R2 ;  /* 0x0000000284807221 */ /* 0x000fe40000010000 */
[----:B------:R-:W-:Y:S02]  /*9bb0*/  FADD.FTZ R2, R120, R0 ;  /* 0x0000000078027221 */ /* 0x000fe40000010000 */
[----:B------:R-:W-:Y:S02]  /*9bc0*/  FADD.FTZ R0, R187, R128 ;  /* 0x00000080bb007221 */ /* 0x000fe40000010000 */
[----:B------:R-:W-:Y:S02]  /*9bd0*/  FADD.FTZ R2, R158, R2 ;  /* 0x000000029e027221 */ /* 0x000fe40000010000 */
[----:B------:R-:W-:Y:S02]  /*9be0*/  FADD.FTZ R0, R149, R0 ;  /* 0x0000000095007221 */ /* 0x000fe40000010000 */
[----:B------:R-:W-:Y:S01]  /*9bf0*/  FADD.FTZ R2, R150, R2 ;  /* 0x0000000296027221 */ /* 0x000fe20000010000 */
        /* <DEDUP_REMOVED lines=8> */
[C---:B------:R-:W-:Y:S01]  /*9c80*/  HMMA.16816.F32 R104, R136.reuse, R112, R12 ;  /* 0x000000708868723c */ /* 0x040fe2000000180c */
[----:B------:R-:W4:Y:S03]  /*9c90*/  LDSM.16.MT88.4 R12, [R171+0x3800] ;  /* 0x00380000ab0c783b */ /* 0x000f260000004200 */
[----:B------:R-:W-:Y:S04]  /*9ca0*/  FADD.FTZ R0, R152, R0 ;  /* 0x0000000098007221 */ /* 0x000fe80000010000 */
[C---:B------:R-:W-:Y:S01]  /*9cb0*/  HMMA.16816.F32 R108, R136.reuse, R114, R16 ;  /* 0x00000072886c723c */ /* 0x040fe20000001810 */
[----:B------:R-:W5:Y:S07]  /*9cc0*/  LDSM.16.MT88.4 R16, [R170+0x3800] ;  /* 0x00380000aa10783b */ /* 0x000f6e0000004200 */
[C---:B------:R-:W-:Y:S08]  /*9cd0*/  HMMA.16816.F32 R112, R136.reuse, R116, R20 ;  /* 0x000000748870723c */ /* 0x040ff00000001814 */
[C---:B------:R-:W-:Y:S08]  /*9ce0*/  HMMA.16816.F32 R116, R136.reuse, R118, R24 ;  /* 0x000000768874723c */ /* 0x040ff00000001818 */
[C---:B--2---:R-:W-:Y:S08]  /*9cf0*/  HMMA.16816.F32 R120, R136.reuse, R124, R28 ;  /* 0x0000007c8878723c */ /* 0x044ff0000000181c */
[C---:B------:R-:W-:Y:S08]  /*9d00*/  HMMA.16816.F32 R124, R136.reuse, R126, R32 ;  /* 0x0000007e887c723c */ /* 0x040ff00000001820 */
[C---:B-1----:R-:W-:Y:S08]  /*9d10*/  HMMA.16816.F32 R36, R136.reuse, R4, R36 ;  /* 0x000000048824723c */ /* 0x042ff00000001824 */
[C---:B------:R-:W-:Y:S01]  /*9d20*/  HMMA.16816.F32 R40, R136.reuse, R6, R40 ;  /* 0x000000068828723c */ /* 0x040fe20000001828 */
[----:B------:R-:W1:Y:S07]  /*9d30*/  LDSM.16.MT88.4 R4, [R168+0x5800] ;  /* 0x00580000a804783b */ /* 0x000e6e0000004200 */
[C---:B---3--:R-:W-:Y:S08]  /*9d40*/  HMMA.16816.F32 R44, R136.reuse, R8, R44 ;  /* 0x00000008882c723c */ /* 0x048ff0000000182c */
[C---:B------:R-:W-:Y:S01]  /*9d50*/  HMMA.16816.F32 R48, R136.reuse, R10, R48 ;  /* 0x0000000a8830723c */ /* 0x040fe20000001830 */
[----:B------:R-:W2:Y:S07]  /*9d60*/  LDSM.16.MT88.4 R8, [R169+0x5800] ;  /* 0x00580000a908783b */ /* 0x000eae0000004200 */
[C---:B----4-:R-:W-:Y:S08]  /*9d70*/  HMMA.16816.F32 R52, R136.reuse, R12, R52 ;  /* 0x0000000c8834723c */ /* 0x050ff00000001834 */
[C---:B------:R-:W-:Y:S01]  /*9d80*/  HMMA.16816.F32 R56, R136.reuse, R14, R56 ;  /* 0x0000000e8838723c */ /* 0x040fe20000001838 */
[----:B------:R-:W3:Y:S07]  /*9d90*/  LDSM.16.MT88.4 R12, [R171+0x5800] ;  /* 0x00580000ab0c783b */ /* 0x000eee0000004200 */
[C---:B-----5:R-:W-:Y:S08]  /*9da0*/  HMMA.16816.F32 R60, R136.reuse, R16, R60 ;  /* 0x00000010883c723c */ /* 0x060ff0000000183c */
[C---:B------:R-:W-:Y:S01]  /*9db0*/  HMMA.16816.F32 R64, R136.reuse, R18, R64 ;  /* 0x000000128840723c */ /* 0x040fe20000001840 */
[----:B------:R-:W4:Y:S07]  /*9dc0*/  LDSM.16.MT88.4 R16, [R170+0x5800] ;  /* 0x00580000aa10783b */ /* 0x000f2e0000004200 */
[C---:B-1----:R-:W-:Y:S07]  /*9dd0*/  HMMA.16816.F32 R68, R136.reuse, R4, R68 ;  /* 0x000000048844723c */ /* 0x042fee0000001844 */
[----:B------:R-:W-:Y:S01]  /*9de0*/  FADD.FTZ R4, R146, R2 ;  /* 0x0000000292047221 */ /* 0x000fe20000010000 */
[C---:B------:R-:W-:Y:S04]  /*9df0*/  HMMA.16816.F32 R72, R136.reuse, R6, R72 ;  /* 0x000000068848723c */ /* 0x040fe80000001848 */
[----:B------:R-:W-:Y:S02]  /*9e00*/  FADD.FTZ R2, R141, R0 ;  /* 0x000000008d027221 */ /* 0x000fe40000010000 */
[----:B------:R-:W-:Y:S02]  /*9e10*/  FADD.FTZ R0, R142, R4 ;  /* 0x000000048e007221 */ /* 0x000fe40000010000 */
[C---:B--2---:R-:W-:Y:S04]  /*9e20*/  HMMA.16816.F32 R76, R136.reuse, R8, R76 ;  /* 0x00000008884c723c */ /* 0x044fe8000000184c */
[----:B------:R-:W-:Y:S02]  /*9e30*/  FADD.FTZ R2, R143, R2 ;  /* 0x000000028f027221 */ /* 0x000fe40000010000 */
[----:B------:R-:W-:Y:S02]  /*9e40*/  FADD.FTZ R0, R140, R0 ;  /* 0x000000008c007221 */ /* 0x000fe40000010000 */
[C---:B------:R-:W-:Y:S04]  /*9e50*/  HMMA.16816.F32 R80, R136.reuse, R10, R80 ;  /* 0x0000000a8850723c */ /* 0x040fe80000001850 */
[----:B------:R-:W-:Y:S02]  /*9e60*/  FADD.FTZ R2, R144, R2 ;  /* 0x0000000290027221 */ /* 0x000fe40000010000 */
[----:B------:R-:W-:Y:S01]  /*9e70*/  FADD.FTZ R0, R131, R0 ;  /* 0x0000000083007221 */ /* 0x000fe20000010000 */
[-C--:B------:R-:W-:Y:S01]  /*9e80*/  MOV R131, R3.reuse ;  /* 0x0000000300837202 */ /* 0x080fe20000000f00 */
[C---:B---3--:R-:W-:Y:S04]  /*9e90*/  HMMA.16816.F32 R84, R136.reuse, R12, R84 ;  /* 0x0000000c8854723c */ /* 0x048fe80000001854 */
[----:B------:R-:W-:Y:S02]  /*9ea0*/  FADD.FTZ R187, R145, R2 ;  /* 0x0000000291bb7221 */ /* 0x000fe40000010000 */
[----:B------:R-:W-:Y:S01]  /*9eb0*/  FADD.FTZ R190, R130, R0 ;  /* 0x0000000082be7221 */ /* 0x000fe20000010000 */
[----:B------:R-:W-:Y:S01]  /*9ec0*/  MOV R12, R3 ;  /* 0x00000003000c7202 */ /* 0x000fe20000000f00 */
[C---:B------:R-:W-:Y:S04]  /*9ed0*/  HMMA.16816.F32 R88, R136.reuse, R14, R88 ;  /* 0x0000000e8858723c */ /* 0x040fe80000001858 */
[----:B------:R-:W-:Y:S04]  /*9ee0*/  MOV R130, R129 ;  /* 0x0000008100827202 */ /* 0x000fe80000000f00 */
[C---:B----4-:R-:W-:Y:S08]  /*9ef0*/  HMMA.16816.F32 R92, R136.reuse, R16, R92 ;  /* 0x00000010885c723c */ /* 0x050ff0000000185c */
[----:B------:R-:W-:Y:S01]  /*9f00*/  HMMA.16816.F32 R96, R136, R18, R96 ;  /* 0x000000128860723c */ /* 0x000fe20000001860 */
[----:B------:R-:W-:-:S07]  /*9f10*/  @P0 BRA `(.L_x_523) ;  /* 0xffffc74000000947 */ /* 0x000fce000383ffff */
.L_x_502:
[----:B------:R-:W-:Y:S01]  /*9f20*/  IMAD.MOV.U32 R0, RZ, RZ, c[0x0][0x2c4] ;  /* 0x0000b100ff007624 */ /* 0x000fe200078e00ff */
[----:B------:R-:W-:Y:S01]  /*9f30*/  IADD3 R2, R194, 0x1, -R195 ;  /* 0x00000001c2027810 */ /* 0x000fe20007ffe8c3 */
[----:B------:R-:W-:-:S03]  /*9f40*/  IMAD.MOV.U32 R4, RZ, RZ, c[0x0][0x32c] ;  /* 0x0000cb00ff047624 */ /* 0x000fc600078e00ff */
[----:B------:R-:W-:Y:S02]  /*9f50*/  ISETP.NE.AND P1, PT, R0, 0x1, PT ;  /* 0x000000010000780c */ /* 0x000fe40003f25270 */
[----:B------:R-:W-:Y:S02]  /*9f60*/  IADD3 R0, R210, 0x7f, RZ ;  /* 0x0000007fd2007810 */ /* 0x000fe40007ffe0ff */
[----:B------:R-:W-:-:S09]  /*9f70*/  ISETP.GE.AND P0, PT, R4, 0x1, PT ;  /* 0x000000010400780c */ /* 0x000fd20003f06270 */
[----:B------:R-:W-:-:S05]  /*9f80*/  @P1 IMAD.HI.U32 R3, R0, c[0x0][0x2c8], RZ ;  /* 0x0000b20000031a27 */ /* 0x000fca00078e00ff */
[----:B------:R-:W-:-:S05]  /*9f90*/  @P1 SHF.R.U32.HI R0, RZ, c[0x0][0x2cc], R3 ;  /* 0x0000b300ff001a19 */ /* 0x000fca0000011603 */
[----:B------:R-:W-:-:S05]  /*9fa0*/  IMAD.IADD R0, R2, 0x1, R0 ;  /* 0x0000000102007824 */ /* 0x000fca00078e0200 */
[----:B------:R-:W-:Y:S01]  /*9fb0*/  IADD3 R2, R0, -c[0x0][0x324], RZ ;  /* 0x8000c90000027a10 */ /* 0x000fe20007ffe0ff */
[----:B------:R-:W-:Y:S05]  /*9fc0*/  @!P0 BRA `(.L_x_524) ;  /* 0x0000011000008947 */ /* 0x000fea0003800000 */
[----:B------:R-:W-:Y:S01]  /*9fd0*/  ISETP.GT.AND P0, PT, R0, -0x1, PT ;  /* 0xffffffff0000780c */ /* 0x000fe20003f04270 */
[----:B------:R-:W-:-:S12]  /*9fe0*/  BSSY B0, `(.L_x_525) ;  /* 0x000000d000007945 */ /* 0x000fd80003800000 */
        /* <DEDUP_REMOVED lines=8> */
.L_x_526:
[----:B------:R-:W-:-:S04]  /*a070*/  MOV R3, 0x1 ;  /* 0x0000000100037802 */ /* 0x000fc80000000f00 */
[----:B------:R-:W-:-:S13]  /*a080*/  ISETP.NE.AND P0, PT, R3, c[0x0][0x32c], PT ;  /* 0x0000cb0003007a0c */ /* 0x000fda0003f05270 */
[----:B------:R-:W-:-:S05]  /*a090*/  @P0 IMAD.HI.U32 R3, R0, c[0x0][0x330], RZ ;  /* 0x0000cc0000030a27 */ /* 0x000fca00078e00ff */
[----:B------:R-:W-:Y:S02]  /*a0a0*/  @P0 SHF.R.U32.HI R0, RZ, c[0x0][0x334], R3 ;  /* 0x0000cd00ff000a19 */ /* 0x000fe40000011603 */
.L_x_527:
[----:B------:R-:W-:Y:S05]  /*a0b0*/  BSYNC B0 ;  /* 0x0000000000007941 */ /* 0x000fea0003800000 */
.L_x_525:
[----:B------:R-:W-:-:S05]  /*a0c0*/  IMAD R0, R0, c[0x0][0x32c], RZ ;  /* 0x0000cb0000007a24 */ /* 0x000fca00078e02ff */
[----:B------:R-:W-:-:S04]  /*a0d0*/  IMNMX R2, R2, R0, !PT ;  /* 0x0000000002027217 */ /* 0x000fc80007800200 */
.L_x_524:
[----:B------:R-:W-:-:S04]  /*a0e0*/  IADD3 R2, R2, 0x3f, RZ ;  /* 0x0000003f02027810 */ /* 0x000fc80007ffe0ff */
        /* <DEDUP_REMOVED lines=8> */
.L_x_539:
        /* <DEDUP_REMOVED lines=40> */
.L_x_646:
        /* <DEDUP_REMOVED lines=21> */
.L_x_647:
        /* <DEDUP_REMOVED lines=22> */
.L_x_530:
[----:B------:R-:W-:Y:S05]  /*a6a0*/  BSYNC B0 ;  /* 0x0000000000007941 */ /* 0x000fea0003800000 */
.L_x_529:
        /* <DEDUP_REMOVED lines=191> */
.L_x_648:
        /* <DEDUP_REMOVED lines=21> */
.L_x_649:
        /* <DEDUP_REMOVED lines=22> */
.L_x_534:
[----:B------:R-:W-:Y:S05]  /*b550*/  BSYNC B0 ;  /* 0x0000000000007941 */ /* 0x000fea0003800000 */
.L_x_533:
[----:B-1----:R-:W-:Y:S01]  /*b560*/  FMNMX.FTZ R2, R4, R130, !PT ;  /* 0x0000008204027209 */ /* 0x002fe20007810000 */
        /* <DEDUP_REMOVED lines=33> */
[----:B------:R1:W2:Y:S02]  /*b780*/  SHFL.BFLY PT, R0, R128, 0x2, 0x1f ;  /* 0x0c401f0080007f89 */ /* 0x0002a400000e0000 */
.L_x_650:
[----:B--2---:R-:W-:Y:S01]  /*b790*/  FMNMX.FTZ R129, R128, R0, !PT ;  /* 0x0000000080817209 */ /* 0x004fe20007810000 */
[----:B------:R-:W-:-:S05]  /*b7a0*/  BRA.DIV ~URZ, `(.L_x_538) ;  /* 0x0000b5b27f007947 */ /* 0x000fca000b800000 */
[----:B------:R-:W-:Y:S04]  /*b7b0*/  SHFL.BFLY PT, R0, R136, 0x2, 0x1f ;  /* 0x0c401f0088007f89 */ /* 0x000fe800000e0000 */
[----:B------:R-:W2:Y:S02]  /*b7c0*/  SHFL.BFLY PT, R2, R129, 0x1, 0x1f ;  /* 0x0c201f0081027f89 */ /* 0x000ea400000e0000 */
[----:B--2---:R-:W-:Y:S02]  /*b7d0*/  FMNMX.FTZ R129, R129, R2, !PT ;  /* 0x0000000281817209 */ /* 0x004fe40007810000 */
[----:B-1----:R-:W-:Y:S05]  /*b7e0*/  FMNMX.FTZ R128, R136, R0, !PT ;  /* 0x0000000088807209 */ /* 0x002fea0007810000 */
[----:B------:R1:W2:Y:S02]  /*b7f0*/  SHFL.BFLY PT, R0, R128, 0x1, 0x1f ;  /* 0x0c201f0080007f89 */ /* 0x0002a400000e0000 */
.L_x_651:
[C---:B------:R-:W-:Y:S01]  /*b800*/  FMUL.FTZ R136, R129.reuse, c[0x0][0x2d0] ;  /* 0x0000b40081887a20 */ /* 0x040fe20000410000 */
[----:B------:R-:W-:Y:S01]  /*b810*/  WARPSYNC 0xffffffff ;  /* 0xffffffff00007948 */ /* 0x000fe20003800000 */
[----:B------:R-:W-:Y:S01]  /*b820*/  FADD.FTZ R2, -R129, R130 ;  /* 0x0000008281027221 */ /* 0x000fe20000010100 */
[----:B------:R-:W-:Y:S01]  /*b830*/  ISETP.GT.AND P0, PT, R178, R160, PT ;  /* 0x000000a0b200720c */ /* 0x000fe20003f04270 */
[--C-:B------:R-:W-:Y:S01]  /*b840*/  FFMA.FTZ R3, R4, c[0x0][0x2d0], -R136.reuse ;  /* 0x0000b40004037a23 */ /* 0x100fe20000010888 */
[----:B------:R-:W-:Y:S01]  /*b850*/  IADD3 R178, R178, -0x1, RZ ;  /* 0xffffffffb2b27810 */ /* 0x000fe20007ffe0ff */
[----:B------:R-:W-:Y:S02]  /*b860*/  FMUL.FTZ R2, R2, c[0x0][0x2d0] ;  /* 0x0000b40002027a20 */ /* 0x000fe40000410000 */
[----:B------:R3:W-:Y:S10]  /*b870*/  MUFU.EX2 R137, R3 ;  /* 0x0000000300897308 */ /* 0x0007f40000000800 */
[----:B------:R-:W-:Y:S01]  /*b880*/  MUFU.EX2 R2, R2 ;  /* 0x0000000200027308 */ /* 0x000fe20000000800 */
[--C-:B---3--:R-:W-:Y:S09]  /*b890*/  FFMA.FTZ R3, R5, c[0x0][0x2d0], -R136.reuse ;  /* 0x0000b40005037a23 */ /* 0x108ff20000010888 */
[----:B------:R3:W4:Y:S02]  /*b8a0*/  MUFU.EX2 R140, R3 ;  /* 0x00000003008c7308 */ /* 0x0007240000000800 */
[--C-:B---3--:R-:W-:Y:S01]  /*b8b0*/  FFMA.FTZ R3, R8, c[0x0][0x2d0], -R136.reuse ;  /* 0x0000b40008037a23 */ /* 0x108fe20000010888 */
[----:B----4-:R-:W-:Y:S01]  /*b8c0*/  F2FP.PACK_AB R8, R140, R137 ;  /* 0x000000898c08723e */ /* 0x010fe200000000ff */
        /* <DEDUP_REMOVED lines=14> */
[----:B--23--:R-:W-:Y:S01]  /*b9b0*/  FMNMX.FTZ R3, R0, R128, !PT ;  /* 0x0000008000037209 */ /* 0x00cfe20007810000 */
[----:B------:R-:W-:Y:S02]  /*b9c0*/  FFMA.FTZ R0, R9, c[0x0][0x2d0], -R136 ;  /* 0x0000b40009007a23 */ /* 0x000fe40000010888 */
[C---:B------:R-:W-:Y:S02]  /*b9d0*/  FMUL.FTZ R121, R2.reuse, R121 ;  /* 0x0000007902797220 */ /* 0x040fe40000410000 */
        /* <DEDUP_REMOVED lines=13> */
[C---:B--2---:R-:W-:Y:S02]  /*bab0*/  FADD.FTZ R0, -R3.reuse, R131 ;  /* 0x0000008303007221 */ /* 0x044fe40000010100 */
[----:B------:R-:W-:Y:S02]  /*bac0*/  FMUL.FTZ R131, R3, c[0x0][0x2d0] ;  /* 0x0000b40003837a20 */ /* 0x000fe40000410000 */
[----:B------:R-:W-:Y:S02]  /*bad0*/  FMUL.FTZ R0, R0, c[0x0][0x2d0] ;  /* 0x0000b40000007a20 */ /* 0x000fe40000410000 */
[--C-:B------:R-:W-:Y:S02]  /*bae0*/  FFMA.FTZ R6, R6, c[0x0][0x2d0], -R131.reuse ;  /* 0x0000b40006067a23 */ /* 0x100fe40000010883 */
[----:B------:R-:W-:Y:S02]  /*baf0*/  FFMA.FTZ R7, R7, c[0x0][0x2d0], -R131 ;  /* 0x0000b40007077a23 */ /* 0x000fe40000010883 */
[----:B------:R-:W2:Y:S01]  /*bb00*/  MUFU.EX2 R0, R0 ;  /* 0x0000000000007308 */ /* 0x000ea20000000800 */
[C---:B------:R-:W-:Y:S02]  /*bb10*/  FMUL.FTZ R56, R2.reuse, R56 ;  /* 0x0000003802387220 */ /* 0x040fe40000410000 */
[C---:B------:R-:W-:Y:S02]  /*bb20*/  FMUL.FTZ R57, R2.reuse, R57 ;  /* 0x0000003902397220 */ /* 0x040fe40000410000 */
[C---:B------:R-:W-:Y:S02]  /*bb30*/  FMUL.FTZ R60, R2.reuse, R60 ;  /* 0x0000003c023c7220 */ /* 0x040fe40000410000 */
[C---:B------:R-:W-:Y:S02]  /*bb40*/  FMUL.FTZ R61, R2.reuse, R61 ;  /* 0x0000003d023d7220 */ /* 0x040fe40000410000 */
[C---:B------:R-:W-:Y:S01]  /*bb50*/  FMUL.FTZ R64, R2.reuse, R64 ;  /* 0x0000004002407220 */ /* 0x040fe20000410000 */
[----:B------:R2:W3:Y:S01]  /*bb60*/  MUFU.EX2 R9, R6 ;  /* 0x0000000600097308 */ /* 0x0004e20000000800 */
[C---:B------:R-:W-:Y:S02]  /*bb70*/  FMUL.FTZ R65, R2.reuse, R65 ;  /* 0x0000004102417220 */ /* 0x040fe40000410000 */
[C---:B------:R-:W-:Y:S02]  /*bb80*/  FMUL.FTZ R68, R2.reuse, R68 ;  /* 0x0000004402447220 */ /* 0x040fe40000410000 */
[C---:B------:R-:W-:Y:S02]  /*bb90*/  FMUL.FTZ R69, R2.reuse, R69 ;  /* 0x0000004502457220 */ /* 0x040fe40000410000 */
[C---:B------:R-:W-:Y:S02]  /*bba0*/  FMUL.FTZ R72, R2.reuse, R72 ;  /* 0x0000004802487220 */ /* 0x040fe40000410000 */
[C---:B------:R-:W-:Y:S01]  /*bbb0*/  FMUL.FTZ R73, R2.reuse, R73 ;  /* 0x0000004902497220 */ /* 0x040fe20000410000 */
[----:B------:R4:W5:Y:S01]  /*bbc0*/  MUFU.EX2 R139, R7 ;  /* 0x00000007008b7308 */ /* 0x0009620000000800 */
[C---:B------:R-:W-:Y:S02]  /*bbd0*/  FMUL.FTZ R76, R2.reuse, R76 ;  /* 0x0000004c024c7220 */ /* 0x040fe40000410000 */
[C---:B------:R-:W-:Y:S02]  /*bbe0*/  FMUL.FTZ R77, R2.reuse, R77 ;  /* 0x0000004d024d7220 */ /* 0x040fe40000410000 */
[C---:B------:R-:W-:Y:S02]  /*bbf0*/  FMUL.FTZ R80, R2.reuse, R80 ;  /* 0x0000005002507220 */ /* 0x040fe40000410000 */
[C---:B------:R-:W-:Y:S02]  /*bc00*/  FMUL.FTZ R81, R2.reuse, R81 ;  /* 0x0000005102517220 */ /* 0x040fe40000410000 */
[C---:B------:R-:W-:Y:S02]  /*bc10*/  FMUL.FTZ R84, R2.reuse, R84 ;  /* 0x0000005402547220 */ /* 0x040fe40000410000 */
[C---:B------:R-:W-:Y:S02]  /*bc20*/  FMUL.FTZ R85, R2.reuse, R85 ;  /* 0x0000005502557220 */ /* 0x040fe40000410000 */
[----:B------:R-:W-:Y:S02]  /*bc30*/  FMUL.FTZ R88, R2, R88 ;  /* 0x0000005802587220 */ /* 0x000fe40000410000 */
[----:B--2---:R-:W-:Y:S02]  /*bc40*/  FMUL.FTZ R6, R0, R134 ;  /* 0x0000008600067220 */ /* 0x004fe40000410000 */
[C---:B------:R-:W-:Y:S02]  /*bc50*/  FMUL.FTZ R89, R2.reuse, R89 ;  /* 0x0000005902597220 */ /* 0x040fe40000410000 */
[C---:B------:R-:W-:Y:S02]  /*bc60*/  FMUL.FTZ R92, R2.reuse, R92 ;  /* 0x0000005c025c7220 */ /* 0x040fe40000410000 */
[C---:B------:R-:W-:Y:S02]  /*bc70*/  FMUL.FTZ R93, R2.reuse, R93 ;  /* 0x0000005d025d7220 */ /* 0x040fe40000410000 */
[----:B------:R-:W-:Y:S02]  /*bc80*/  FFMA.FTZ R130, R2, R187, R137 ;  /* 0x000000bb02827223 */ /* 0x000fe40000010089 */
[----:B----4-:R-:W-:Y:S02]  /*bc90*/  FMUL.FTZ R7, R0, R135 ;  /* 0x0000008700077220 */ /* 0x010fe40000410000 */
[----:B------:R-:W2:Y:S01]  /*bca0*/  LDSM.16.MT88.4 R132, [R168] ;  /* 0x00000000a884783b */ /* 0x000ea20000004200 */
[C---:B------:R-:W-:Y:S02]  /*bcb0*/  FMUL.FTZ R96, R2.reuse, R96 ;  /* 0x0000006002607220 */ /* 0x040fe40000410000 */
[----:B------:R-:W-:Y:S02]  /*bcc0*/  FMUL.FTZ R97, R2, R97 ;  /* 0x0000006102617220 */ /* 0x000fe40000410000 */
        /* <DEDUP_REMOVED lines=46> */
[----:B------:R-:W-:Y:S01]  /*bfb0*/  FFMA.FTZ R2, R10, c[0x0][0x2d0], -R131 ;  /* 0x0000b4000a027a23 */ /* 0x000fe20000010883 */
[----:B------:R-:W-:Y:S01]  /*bfc0*/  F2FP.PACK_AB R10, R152, R141 ;  /* 0x0000008d980a723e */ /* 0x000fe200000000ff */
[----:B-1-3--:R-:W-:Y:S01]  /*bfd0*/  FFMA.FTZ R128, R0, R190, R9 ;  /* 0x000000be00807223 */ /* 0x00afe20000010009 */
[----:B-----5:R-:W-:Y:S01]  /*bfe0*/  F2FP.PACK_AB R9, R139, R9 ;  /* 0x000000098b09723e */ /* 0x020fe200000000ff */
[--C-:B------:R-:W-:Y:S01]  /*bff0*/  FFMA.FTZ R0, R11, c[0x0][0x2d0], -R131.reuse ;  /* 0x0000b4000b007a23 */ /* 0x100fe20000010883 */
[----:B------:R1:W3:Y:S10]  /*c000*/  MUFU.EX2 R138, R2 ;  /* 0x00000002008a7308 */ /* 0x0002f40000000800 */
[----:B------:R-:W4:Y:S01]  /*c010*/  MUFU.EX2 R146, R0 ;  /* 0x0000000000927308 */ /* 0x000f220000000800 */
[----:B-1----:R-:W-:Y:S04]  /*c020*/  FADD.FTZ R2, R139, R128 ;  /* 0x000000808b027221 */ /* 0x002fe80000010000 */
[----:B---3--:R-:W-:Y:S02]  /*c030*/  FADD.FTZ R128, R138, R2 ;  /* 0x000000028a807221 */ /* 0x008fe40000010000 */
[--C-:B------:R-:W-:Y:S01]  /*c040*/  FFMA.FTZ R2, R33, c[0x0][0x2d0], -R136.reuse ;  /* 0x0000b40021027a23 */ /* 0x100fe20000010888 */
[----:B----4-:R-:W-:Y:S01]  /*c050*/  F2FP.PACK_AB R11, R146, R138 ;  /* 0x0000008a920b723e */ /* 0x010fe200000000ff */
[--C-:B------:R-:W-:Y:S04]  /*c060*/  FFMA.FTZ R0, R12, c[0x0][0x2d0], -R136.reuse ;  /* 0x0000b4000c007a23 */ /* 0x100fe80000010888 */
[----:B------:R1:W-:Y:S02]  /*c070*/  MUFU.EX2 R137, R0 ;  /* 0x0000000000897308 */ /* 0x0003e40000000800 */
[C---:B--2---:R-:W-:Y:S08]  /*c080*/  HMMA.16816.F32 R4, R8.reuse, R132, R4 ;  /* 0x000000840804723c */ /* 0x044ff00000001804 */
[C---:B------:R-:W-:Y:S01]  /*c090*/  HMMA.16816.F32 R100, R8.reuse, R134, R100 ;  /* 0x000000860864723c */ /* 0x040fe20000001864 */
[----:B------:R-:W2:Y:S03]  /*c0a0*/  LDSM.16.MT88.4 R132, [R169] ;  /* 0x00000000a984783b */ /* 0x000ea60000004200 */
[--C-:B-1----:R-:W-:Y:S04]  /*c0b0*/  FFMA.FTZ R0, R13, c[0x0][0x2d0], -R136.reuse ;  /* 0x0000b4000d007a23 */ /* 0x102fe80000010888 */
[----:B------:R1:W-:Y:S01]  /*c0c0*/  MUFU.EX2 R149, R0 ;  /* 0x0000000000957308 */ /* 0x0003e20000000800 */
[C---:B--2---:R-:W-:Y:S03]  /*c0d0*/  HMMA.16816.F32 R104, R8.reuse, R132, R104 ;  /* 0x000000840868723c */ /* 0x044fe60000001868 */
[----:B-1----:R-:W-:Y:S02]  /*c0e0*/  FFMA.FTZ R0, R16, c[0x0][0x2d0], -R136 ;  /* 0x0000b40010007a23 */ /* 0x002fe40000010888 */
[----:B------:R-:W-:Y:S04]  /*c0f0*/  FADD.FTZ R16, R140, R130 ;  /* 0x000000828c107221 */ /* 0x000fe80000010000 */
[----:B------:R1:W-:Y:S01]  /*c100*/  MUFU.EX2 R151, R0 ;  /* 0x0000000000977308 */ /* 0x0003e20000000800 */
[C---:B------:R-:W-:Y:S01]  /*c110*/  HMMA.16816.F32 R108, R8.reuse, R134, R108 ;  /* 0x00000086086c723c */ /* 0x040fe2000000186c */
[----:B------:R-:W2:Y:S02]  /*c120*/  LDSM.16.MT88.4 R132, [R171] ;  /* 0x00000000ab84783b */ /* 0x000ea40000004200 */
[----:B------:R-:W-:Y:S02]  /*c130*/  FADD.FTZ R130, R141, R16 ;  /* 0x000000108d827221 */ /* 0x000fe40000010000 */
[--C-:B-1----:R-:W-:Y:S04]  /*c140*/  FFMA.FTZ R0, R17, c[0x0][0x2d0], -R136.reuse ;  /* 0x0000b40011007a23 */ /* 0x102fe80000010888 */
[----:B------:R1:W-:Y:S01]  /*c150*/  MUFU.EX2 R154, R0 ;  /* 0x00000000009a7308 */ /* 0x0003e20000000800 */
[C---:B--2---:R-:W-:Y:S08]  /*c160*/  HMMA.16816.F32 R112, R8.reuse, R132, R112 ;  /* 0x000000840870723c */ /* 0x044ff00000001870 */
[C---:B------:R-:W-:Y:S01]  /*c170*/  HMMA.16816.F32 R116, R8.reuse, R134, R116 ;  /* 0x000000860874723c */ /* 0x040fe20000001874 */
[----:B------:R-:W2:Y:S03]  /*c180*/  LDSM.16.MT88.4 R132, [R170] ;  /* 0x00000000aa84783b */ /* 0x000ea60000004200 */
[--C-:B-1----:R-:W-:Y:S04]  /*c190*/  FFMA.FTZ R0, R14, c[0x0][0x2d0], -R131.reuse ;  /* 0x0000b4000e007a23 */ /* 0x102fe80000010883 */
[----:B------:R1:W3:Y:S04]  /*c1a0*/  MUFU.EX2 R145, R0 ;  /* 0x0000000000917308 */ /* 0x0002e80000000800 */
[--C-:B-1----:R-:W-:Y:S02]  /*c1b0*/  FFMA.FTZ R0, R15, c[0x0][0x2d0], -R131.reuse ;  /* 0x0000b4000f007a23 */ /* 0x102fe40000010883 */
[----:B------:R-:W-:Y:S04]  /*c1c0*/  LDSM.16.MT88.4 R12, [R168+0x800] ;  /* 0x00080000a80c783b */ /* 0x000fe80000004200 */
[----:B------:R1:W4:Y:S01]  /*c1d0*/  MUFU.EX2 R148, R0 ;  /* 0x0000000000947308 */ /* 0x0003220000000800 */
[C---:B--2---:R-:W-:Y:S08]  /*c1e0*/  HMMA.16816.F32 R120, R8.reuse, R132, R120 ;  /* 0x000000840878723c */ /* 0x044ff00000001878 */
[C---:B------:R-:W-:Y:S01]  /*c1f0*/  HMMA.16816.F32 R124, R8.reuse, R134, R124 ;  /* 0x00000086087c723c */ /* 0x040fe2000000187c */
[----:B------:R-:W2:Y:S03]  /*c200*/  LDSM.16.MT88.4 R132, [R168+0x2000] ;  /* 0x00200000a884783b */ /* 0x000ea60000004200 */
[--C-:B-1----:R-:W-:Y:S04]  /*c210*/  FFMA.FTZ R0, R18, c[0x0][0x2d0], -R131.reuse ;  /* 0x0000b40012007a23 */ /* 0x102fe80000010883 */
[----:B------:R1:W5:Y:S04]  /*c220*/  MUFU.EX2 R150, R0 ;  /* 0x0000000000967308 */ /* 0x0003680000000800 */
[--C-:B-1----:R-:W-:Y:S01]  /*c230*/  FFMA.FTZ R0, R19, c[0x0][0x2d0], -R131.reuse ;  /* 0x0000b40013007a23 */ /* 0x102fe20000010883 */
[C---:B--2---:R-:W-:Y:S01]  /*c240*/  HMMA.16816.F32 R36, R8.reuse, R132, R36 ;  /* 0x000000840824723c */ /* 0x044fe20000001824 */
[----:B------:R-:W-:Y:S04]  /*c250*/  LDSM.16.MT88.4 R16, [R170+0x800] ;  /* 0x00080000aa10783b */ /* 0x000fe80000004200 */
[----:B------:R1:W2:Y:S03]  /*c260*/  MUFU.EX2 R153, R0 ;  /* 0x0000000000997308 */ /* 0x0002a60000000800 */
[C---:B------:R-:W-:Y:S01]  /*c270*/  HMMA.16816.F32 R40, R8.reuse, R134, R40 ;  /* 0x000000860828723c */ /* 0x040fe20000001828 */
[----:B------:R-:W2:Y:S03]  /*c280*/  LDSM.16.MT88.4 R132, [R169+0x2000] ;  /* 0x00200000a984783b */ /* 0x000ea60000004200 */
[--C-:B-1----:R-:W-:Y:S04]  /*c290*/  FFMA.FTZ R0, R20, c[0x0][0x2d0], -R136.reuse ;  /* 0x0000b40014007a23 */ /* 0x102fe80000010888 */
[----:B------:R1:W-:Y:S01]  /*c2a0*/  MUFU.EX2 R142, R0 ;  /* 0x00000000008e7308 */ /* 0x0003e20000000800 */
[C---:B--2---:R-:W-:Y:S03]  /*c2b0*/  HMMA.16816.F32 R44, R8.reuse, R132, R44 ;  /* 0x00000084082c723c */ /* 0x044fe6000000182c */
[--C-:B-1----:R-:W-:Y:S05]  /*c2c0*/  FFMA.FTZ R0, R21, c[0x0][0x2d0], -R136.reuse ;  /* 0x0000b40015007a23 */ /* 0x102fea0000010888 */
[C---:B------:R-:W-:Y:S01]  /*c2d0*/  HMMA.16816.F32 R48, R8.reuse, R134, R48 ;  /* 0x000000860830723c */ /* 0x040fe20000001830 */
[----:B------:R-:W1:Y:S01]  /*c2e0*/  LDSM.16.MT88.4 R132, [R171+0x2000] ;  /* 0x00200000ab84783b */ /* 0x000e620000004200 */
[----:B------:R2:W-:Y:S02]  /*c2f0*/  MUFU.EX2 R144, R0 ;  /* 0x0000000000907308 */ /* 0x0005e40000000800 */
[--C-:B--2---:R-:W-:Y:S02]  /*c300*/  FFMA.FTZ R0, R24, c[0x0][0x2d0], -R136.reuse ;  /* 0x0000b40018007a23 */ /* 0x104fe40000010888 */
[--C-:B------:R-:W-:Y:S06]  /*c310*/  FFMA.FTZ R24, R32, c[0x0][0x2d0], -R136.reuse ;  /* 0x0000b40020187a23 */ /* 0x100fec0000010888 */
[----:B------:R2:W-:Y:S01]  /*c320*/  MUFU.EX2 R143, R0 ;  /* 0x00000000008f7308 */ /* 0x0005e20000000800 */
[C---:B-1----:R-:W-:Y:S08]  /*c330*/  HMMA.16816.F32 R52, R8.reuse, R132, R52 ;  /* 0x000000840834723c */ /* 0x042ff00000001834 */
[C---:B------:R-:W-:Y:S01]  /*c340*/  HMMA.16816.F32 R56, R8.reuse, R134, R56 ;  /* 0x000000860838723c */ /* 0x040fe20000001838 */
[----:B------:R-:W1:Y:S03]  /*c350*/  LDSM.16.MT88.4 R132, [R170+0x2000] ;  /* 0x00200000aa84783b */ /* 0x000e660000004200 */
[--C-:B--2---:R-:W-:Y:S02]  /*c360*/  FFMA.FTZ R0, R25, c[0x0][0x2d0], -R136.reuse ;  /* 0x0000b40019007a23 */ /* 0x104fe40000010888 */
[----:B------:R-:W-:Y:S02]  /*c370*/  FFMA.FTZ R25, R29, c[0x0][0x2d0], -R136 ;  /* 0x0000b4001d197a23 */ /* 0x000fe40000010888 */
[----:B------:R2:W-:Y:S01]  /*c380*/  MUFU.EX2 R147, R0 ;  /* 0x0000000000937308 */ /* 0x0005e20000000800 */
[----:B------:R-:W-:Y:S09]  /*c390*/  FADD.FTZ R29, R146, R128 ;  /* 0x00000080921d7221 */ /* 0x000ff20000010000 */
[----:B------:R-:W-:Y:S01]  /*c3a0*/  MUFU.EX2 R128, R25 ;  /* 0x0000001900807308 */ /* 0x000fe20000000800 */
[--C-:B--2---:R-:W-:Y:S09]  /*c3b0*/  FFMA.FTZ R0, R22, c[0x0][0x2d0], -R131.reuse ;  /* 0x0000b40016007a23 */ /* 0x104ff20000010883 */
[----:B------:R2:W2:Y:S01]  /*c3c0*/  MUFU.EX2 R141, R0 ;  /* 0x00000000008d7308 */ /* 0x0004a20000000800 */
[C---:B-1----:R-:W-:Y:S08]  /*c3d0*/  HMMA.16816.F32 R60, R8.reuse, R132, R60 ;  /* 0x00000084083c723c */ /* 0x042ff0000000183c */
[C---:B------:R-:W-:Y:S01]  /*c3e0*/  HMMA.16816.F32 R64, R8.reuse, R134, R64 ;  /* 0x000000860840723c */ /* 0x040fe20000001840 */
[----:B------:R-:W1:Y:S03]  /*c3f0*/  LDSM.16.MT88.4 R132, [R168+0x4000] ;  /* 0x00400000a884783b */ /* 0x000e660000004200 */
[--C-:B--2---:R-:W-:Y:S05]  /*c400*/  FFMA.FTZ R0, R23, c[0x0][0x2d0], -R131.reuse ;  /* 0x0000b40017007a23 */ /* 0x104fea0000010883 */
[----:B------:R-:W-:Y:S01]  /*c410*/  LDSM.16.MT88.4 R20, [R171+0x1000] ;  /* 0x00100000ab14783b */ /* 0x000fe20000004200 */
[----:B------:R2:W1:Y:S02]  /*c420*/  MUFU.EX2 R140, R0 ;  /* 0x00000000008c7308 */ /* 0x0004640000000800 */
[--C-:B--2---:R-:W-:Y:S01]  /*c430*/  FFMA.FTZ R0, R26, c[0x0][0x2d0], -R131.reuse ;  /* 0x0000b4001a007a23 */ /* 0x104fe20000010883 */
[C---:B-1----:R-:W-:Y:S03]  /*c440*/  HMMA.16816.F32 R68, R8.reuse, R132, R68 ;  /* 0x000000840844723c */ /* 0x042fe60000001844 */
[----:B------:R-:W-:Y:S04]  /*c450*/  FFMA.FTZ R26, R28, c[0x0][0x2d0], -R136 ;  /* 0x0000b4001c1a7a23 */ /* 0x000fe80000010888 */
[----:B------:R1:W2:Y:S01]  /*c460*/  MUFU.EX2 R139, R0 ;  /* 0x00000000008b7308 */ /* 0x0002a20000000800 */
[--C-:B------:R-:W-:Y:S01]  /*c470*/  FFMA.FTZ R28, R35, c[0x0][0x2d0], -R131.reuse ;  /* 0x0000b400231c7a23 */ /* 0x100fe20000010883 */
[C---:B------:R-:W-:Y:S01]  /*c480*/  HMMA.16816.F32 R72, R8.reuse, R134, R72 ;  /* 0x000000860848723c */ /* 0x040fe20000001848 */
[----:B------:R-:W2:Y:S07]  /*c490*/  LDSM.16.MT88.4 R132, [R169+0x4000] ;  /* 0x00400000a984783b */ /* 0x000eae0000004200 */
[----:B------:R-:W-:Y:S10]  /*c4a0*/  MUFU.EX2 R33, R26 ;  /* 0x0000001a00217308 */ /* 0x000ff40000000800 */
[----:B------:R3:W-:Y:S01]  /*c4b0*/  MUFU.EX2 R136, R2 ;  /* 0x0000000200887308 */ /* 0x0007e20000000800 */
[----:B-1----:R-:W-:Y:S09]  /*c4c0*/  FFMA.FTZ R0, R27, c[0x0][0x2d0], -R131 ;  /* 0x0000b4001b007a23 */ /* 0x002ff20000010883 */
[----:B------:R1:W1:Y:S10]  /*c4d0*/  MUFU.EX2 R138, R0 ;  /* 0x00000000008a7308 */ /* 0x0002740000000800 */
[----:B------:R-:W-:Y:S01]  /*c4e0*/  MUFU.EX2 R28, R28 ;  /* 0x0000001c001c7308 */ /* 0x000fe20000000800 */
[----:B---3--:R-:W-:Y:S01]  /*c4f0*/  FADD.FTZ R2, R145, R29 ;  /* 0x0000001d91027221 */ /* 0x008fe20000010000 */
[C---:B--2---:R-:W-:Y:S03]  /*c500*/  HMMA.16816.F32 R76, R8.reuse, R132, R76 ;  /* 0x00000084084c723c */ /* 0x044fe6000000184c */
[----:B----4-:R-:W-:Y:S04]  /*c510*/  FADD.FTZ R2, R148, R2 ;  /* 0x0000000294027221 */ /* 0x010fe80000010000 */
[----:B-----5:R-:W-:Y:S01]  /*c520*/  FADD.FTZ R2, R150, R2 ;  /* 0x0000000296027221 */ /* 0x020fe20000010000 */
[C---:B------:R-:W-:Y:S01]  /*c530*/  HMMA.16816.F32 R80, R8.reuse, R134, R80 ;  /* 0x000000860850723c */ /* 0x040fe20000001850 */
[----:B------:R-:W2:Y:S03]  /*c540*/  LDSM.16.MT88.4 R132, [R171+0x4000] ;  /* 0x00400000ab84783b */ /* 0x000ea60000004200 */
[----:B-1----:R-:W-:Y:S02]  /*c550*/  FADD.FTZ R0, R152, R130 ;  /* 0x0000008298007221 */ /* 0x002fe40000010000 */
[----:B------:R1:W3:Y:S01]  /*c560*/  MUFU.EX2 R130, R24 ;  /* 0x0000001800827308 */ /* 0x0002e20000000800 */
[----:B------:R-:W-:Y:S02]  /*c570*/  FADD.FTZ R2, R153, R2 ;  /* 0x0000000299027221 */ /* 0x000fe40000010000 */
[----:B------:R-:W-:Y:S03]  /*c580*/  FADD.FTZ R27, R137, R0 ;  /* 0x00000000891b7221 */ /* 0x000fe60000010000 */
[----:B------:R-:W-:Y:S02]  /*c590*/  FFMA.FTZ R0, R30, c[0x0][0x2d0], -R131 ;  /* 0x0000b4001e007a23 */ /* 0x000fe40000010883 */
[----:B------:R-:W-:Y:S02]  /*c5a0*/  FADD.FTZ R29, R149, R27 ;  /* 0x0000001b951d7221 */ /* 0x000fe40000010000 */
[----:B------:R4:W-:Y:S01]  /*c5b0*/  MUFU.EX2 R32, R0 ;  /* 0x0000000000207308 */ /* 0x0009e20000000800 */
[----:B------:R-:W-:Y:S04]  /*c5c0*/  FADD.FTZ R2, R141, R2 ;  /* 0x000000028d027221 */ /* 0x000fe80000010000 */
[----:B------:R-:W-:Y:S04]  /*c5d0*/  FADD.FTZ R2, R140, R2 ;  /* 0x000000028c027221 */ /* 0x000fe80000010000 */
[----:B------:R-:W-:Y:S01]  /*c5e0*/  FADD.FTZ R2, R139, R2 ;  /* 0x000000028b027221 */ /* 0x000fe20000010000 */
[----:B-1----:R-:W-:Y:S01]  /*c5f0*/  LDSM.16.MT88.4 R24, [R171+0x1800] ;  /* 0x00180000ab18783b */ /* 0x002fe20000004200 */
[--C-:B----4-:R-:W-:Y:S01]  /*c600*/  FFMA.FTZ R0, R31, c[0x0][0x2d0], -R131.reuse ;  /* 0x0000b4001f007a23 */ /* 0x110fe20000010883 */
[C---:B--2---:R-:W-:Y:S03]  /*c610*/  HMMA.16816.F32 R84, R8.reuse, R132, R84 ;  /* 0x000000840854723c */ /* 0x044fe60000001854 */
[----:B------:R1:W2:Y:S05]  /*c620*/  MUFU.EX2 R31, R0 ;  /* 0x00000000001f7308 */ /* 0x0002aa0000000800 */
[C---:B------:R-:W-:Y:S01]  /*c630*/  HMMA.16816.F32 R88, R8.reuse, R134, R88 ;  /* 0x000000860858723c */ /* 0x040fe20000001858 */
[----:B------:R-:W4:Y:S03]  /*c640*/  LDSM.16.MT88.4 R132, [R170+0x4000] ;  /* 0x00400000aa84783b */ /* 0x000f260000004200 */
[----:B-1----:R-:W-:Y:S01]  /*c650*/  FFMA.FTZ R0, R34, c[0x0][0x2d0], -R131 ;  /* 0x0000b40022007a23 */ /* 0x002fe20000010883 */
[----:B------:R-:W-:Y:S03]  /*c660*/  MOV R131, R3 ;  /* 0x0000000300837202 */ /* 0x000fe60000000f00 */
[----:B------:R1:W5:Y:S01]  /*c670*/  MUFU.EX2 R30, R0 ;  /* 0x00000000001e7308 */ /* 0x0003620000000800 */
[C---:B----4-:R-:W-:Y:S03]  /*c680*/  HMMA.16816.F32 R92, R8.reuse, R132, R92 ;  /* 0x00000084085c723c */ /* 0x050fe6000000185c */
[----:B-1----:R-:W-:Y:S05]  /*c690*/  FADD.FTZ R0, R151, R29 ;  /* 0x0000001d97007221 */ /* 0x002fea0000010000 */
[----:B------:R-:W-:Y:S01]  /*c6a0*/  HMMA.16816.F32 R96, R8, R134, R96 ;  /* 0x000000860860723c */ /* 0x000fe20000001860 */
[----:B------:R-:W1:Y:S03]  /*c6b0*/  LDSM.16.MT88.4 R132, [R169+0x800] ;  /* 0x00080000a984783b */ /* 0x000e660000004200 */
[----:B------:R-:W-:Y:S03]  /*c6c0*/  FADD.FTZ R0, R154, R0 ;  /* 0x000000009a007221 */ /* 0x000fe60000010000 */
[----:B------:R-:W-:Y:S01]  /*c6d0*/  F2FP.PACK_AB R8, R149, R137 ;  /* 0x000000899508723e */ /* 0x000fe200000000ff */
[----:B------:R-:W-:Y:S01]  /*c6e0*/  FADD.FTZ R0, R142, R0 ;  /* 0x000000008e007221 */ /* 0x000fe20000010000 */
[----:B------:R-:W-:Y:S03]  /*c6f0*/  F2FP.PACK_AB R10, R154, R151 ;  /* 0x000000979a0a723e */ /* 0x000fe600000000ff */
[----:B------:R-:W-:Y:S01]  /*c700*/  F2FP.PACK_AB R9, R148, R145 ;  /* 0x000000919409723e */ /* 0x000fe200000000ff */
[C---:B------:R-:W-:Y:S01]  /*c710*/  FADD.FTZ R0, R144.reuse, R0 ;  /* 0x0000000090007221 */ /* 0x040fe20000010000 */
[----:B------:R-:W-:Y:S03]  /*c720*/  F2FP.PACK_AB R11, R153, R150 ;  /* 0x00000096990b723e */ /* 0x000fe600000000ff */
[----:B------:R-:W-:Y:S04]  /*c730*/  FADD.FTZ R0, R143, R0 ;  /* 0x000000008f007221 */ /* 0x000fe80000010000 */
[C---:B------:R-:W-:Y:S03]  /*c740*/  HMMA.16816.F32 R4, R8.reuse, R12, R4 ;  /* 0x0000000c0804723c */ /* 0x040fe60000001804 */
[C---:B------:R-:W-:Y:S05]  /*c750*/  FADD.FTZ R0, R147.reuse, R0 ;  /* 0x0000000093007221 */ /* 0x040fea0000010000 */
[C---:B------:R-:W-:Y:S01]  /*c760*/  HMMA.16816.F32 R100, R8.reuse, R14, R100 ;  /* 0x0000000e0864723c */ /* 0x040fe20000001864 */
[----:B------:R-:W4:Y:S07]  /*c770*/  LDSM.16.MT88.4 R12, [R171+0x800] ;  /* 0x00080000ab0c783b */ /* 0x000f2e0000004200 */
[C---:B-1----:R-:W-:Y:S08]  /*c780*/  HMMA.16816.F32 R104, R8.reuse, R132, R104 ;  /* 0x000000840868723c */ /* 0x042ff00000001868 */
[C---:B------:R-:W-:Y:S08]  /*c790*/  HMMA.16816.F32 R108, R8.reuse, R134, R108 ;  /* 0x00000086086c723c */ /* 0x040ff0000000186c */
[C---:B----4-:R-:W-:Y:S08]  /*c7a0*/  HMMA.16816.F32 R112, R8.reuse, R12, R112 ;  /* 0x0000000c0870723c */ /* 0x050ff00000001870 */
[C---:B------:R-:W-:Y:S01]  /*c7b0*/  HMMA.16816.F32 R116, R8.reuse, R14, R116 ;  /* 0x0000000e0874723c */ /* 0x040fe20000001874 */
[----:B------:R-:W1:Y:S07]  /*c7c0*/  LDSM.16.MT88.4 R12, [R168+0x2800] ;  /* 0x00280000a80c783b */ /* 0x000e6e0000004200 */
[C---:B------:R-:W-:Y:S08]  /*c7d0*/  HMMA.16816.F32 R120, R8.reuse, R16, R120 ;  /* 0x000000100878723c */ /* 0x040ff00000001878 */
[C---:B------:R-:W-:Y:S01]  /*c7e0*/  HMMA.16816.F32 R124, R8.reuse, R18, R124 ;  /* 0x00000012087c723c */ /* 0x040fe2000000187c */
[----:B------:R-:W4:Y:S07]  /*c7f0*/  LDSM.16.MT88.4 R16, [R169+0x2800] ;  /* 0x00280000a910783b */ /* 0x000f2e0000004200 */
[C---:B-1----:R-:W-:Y:S08]  /*c800*/  HMMA.16816.F32 R36, R8.reuse, R12, R36 ;  /* 0x0000000c0824723c */ /* 0x042ff00000001824 */
[C---:B------:R-:W-:Y:S01]  /*c810*/  HMMA.16816.F32 R40, R8.reuse, R14, R40 ;  /* 0x0000000e0828723c */ /* 0x040fe20000001828 */
[----:B------:R-:W1:Y:S07]  /*c820*/  LDSM.16.MT88.4 R12, [R171+0x2800] ;  /* 0x00280000ab0c783b */ /* 0x000e6e0000004200 */
[C---:B----4-:R-:W-:Y:S08]  /*c830*/  HMMA.16816.F32 R44, R8.reuse, R16, R44 ;  /* 0x00000010082c723c */ /* 0x050ff0000000182c */
        /* <DEDUP_REMOVED lines=18> */
[----:B------:R-:W-:Y:S01]  /*c960*/  HMMA.16816.F32 R96, R8, R18, R96 ;  /* 0x000000120860723c */ /* 0x000fe20000001860 */
[----:B------:R-:W4:Y:S06]  /*c970*/  LDSM.16.MT88.4 R16, [R169+0x1000] ;  /* 0x00100000a910783b */ /* 0x000f2c0000004200 */
[----:B------:R-:W-:Y:S02]  /*c980*/  F2FP.PACK_AB R8, R144, R142 ;  /* 0x0000008e9008723e */ /* 0x000fe400000000ff */
[----:B------:R-:W-:Y:S03]  /*c990*/  F2FP.PACK_AB R10, R147, R143 ;  /* 0x0000008f930a723e */ /* 0x000fe600000000ff */
[----:B------:R-:W-:Y:S02]  /*c9a0*/  F2FP.PACK_AB R9, R140, R141 ;  /* 0x0000008d8c09723e */ /* 0x000fe400000000ff */
[----:B------:R-:W-:Y:S07]  /*c9b0*/  F2FP.PACK_AB R11, R138, R139 ;  /* 0x0000008b8a0b723e */ /* 0x000fee00000000ff */
[C---:B-1----:R-:W-:Y:S08]  /*c9c0*/  HMMA.16816.F32 R4, R8.reuse, R12, R4 ;  /* 0x0000000c0804723c */ /* 0x042ff00000001804 */
[C---:B------:R-:W-:Y:S01]  /*c9d0*/  HMMA.16816.F32 R100, R8.reuse, R14, R100 ;  /* 0x0000000e0864723c */ /* 0x040fe20000001864 */
[----:B------:R-:W1:Y:S07]  /*c9e0*/  LDSM.16.MT88.4 R12, [R170+0x1000] ;  /* 0x00100000aa0c783b */ /* 0x000e6e0000004200 */
[C---:B----4-:R-:W-:Y:S08]  /*c9f0*/  HMMA.16816.F32 R104, R8.reuse, R16, R104 ;  /* 0x000000100868723c */ /* 0x050ff00000001868 */
[C---:B------:R-:W-:Y:S01]  /*ca00*/  HMMA.16816.F32 R108, R8.reuse, R18, R108 ;  /* 0x00000012086c723c */ /* 0x040fe2000000186c */
[----:B------:R-:W4:Y:S07]  /*ca10*/  LDSM.16.MT88.4 R16, [R168+0x3000] ;  /* 0x00300000a810783b */ /* 0x000f2e0000004200 */
[C---:B------:R-:W-:Y:S08]  /*ca20*/  HMMA.16816.F32 R112, R8.reuse, R20, R112 ;  /* 0x000000140870723c */ /* 0x040ff00000001870 */
[C---:B------:R-:W-:Y:S01]  /*ca30*/  HMMA.16816.F32 R116, R8.reuse, R22, R116 ;  /* 0x000000160874723c */ /* 0x040fe20000001874 */
[----:B------:R-:W2:Y:S07]  /*ca40*/  LDSM.16.MT88.4 R20, [R169+0x3000] ;  /* 0x00300000a914783b */ /* 0x000eae0000004200 */
[C---:B-1----:R-:W-:Y:S08]  /*ca50*/  HMMA.16816.F32 R120, R8.reuse, R12, R120 ;  /* 0x0000000c0878723c */ /* 0x042ff00000001878 */
[C---:B------:R-:W-:Y:S01]  /*ca60*/  HMMA.16816.F32 R124, R8.reuse, R14, R124 ;  /* 0x0000000e087c723c */ /* 0x040fe2000000187c */
[----:B------:R-:W1:Y:S07]  /*ca70*/  LDSM.16.MT88.4 R12, [R171+0x3000] ;  /* 0x00300000ab0c783b */ /* 0x000e6e0000004200 */
[C---:B----4-:R-:W-:Y:S08]  /*ca80*/  HMMA.16816.F32 R36, R8.reuse, R16, R36 ;  /* 0x000000100824723c */ /* 0x050ff00000001824 */
[C---:B------:R-:W-:Y:S01]  /*ca90*/  HMMA.16816.F32 R40, R8.reuse, R18, R40 ;  /* 0x000000120828723c */ /* 0x040fe20000001828 */
[----:B------:R-:W4:Y:S07]  /*caa0*/  LDSM.16.MT88.4 R16, [R170+0x3000] ;  /* 0x00300000aa10783b */ /* 0x000f2e0000004200 */
[C---:B--2---:R-:W-:Y:S08]  /*cab0*/  HMMA.16816.F32 R44, R8.reuse, R20, R44 ;  /* 0x00000014082c723c */ /* 0x044ff0000000182c */
        /* <DEDUP_REMOVED lines=18> */
[----:B------:R-:W-:Y:S01]  /*cbe0*/  HMMA.16816.F32 R96, R8, R22, R96 ;  /* 0x000000160860723c */ /* 0x000fe20000001860 */
[----:B------:R-:W2:Y:S06]  /*cbf0*/  LDSM.16.MT88.4 R20, [R170+0x1800] ;  /* 0x00180000aa14783b */ /* 0x000eac0000004200 */
[----:B------:R-:W-:Y:S02]  /*cc00*/  F2FP.PACK_AB R8, R128, R33 ;  /* 0x000000218008723e */ /* 0x000fe400000000ff */
[----:B---3--:R-:W-:Y:S03]  /*cc10*/  F2FP.PACK_AB R10, R136, R130 ;  /* 0x00000082880a723e */ /* 0x008fe600000000ff */
[----:B------:R-:W-:Y:S02]  /*cc20*/  F2FP.PACK_AB R9, R31, R32 ;  /* 0x000000201f09723e */ /* 0x000fe400000000ff */
[----:B-----5:R-:W-:Y:S07]  /*cc30*/  F2FP.PACK_AB R11, R28, R30 ;  /* 0x0000001e1c0b723e */ /* 0x020fee00000000ff */
[C---:B-1----:R-:W-:Y:S01]  /*cc40*/  HMMA.16816.F32 R132, R8.reuse, R12, R4 ;  /* 0x0000000c0884723c */ /* 0x042fe20000001804 */
[----:B------:R-:W1:Y:S07]  /*cc50*/  LDSM.16.MT88.4 R4, [R168+0x3800] ;  /* 0x00380000a804783b */ /* 0x000e6e0000004200 */
[C---:B------:R-:W-:Y:S01]  /*cc60*/  HMMA.16816.F32 R100, R8.reuse, R14, R100 ;  /* 0x0000000e0864723c */ /* 0x040fe20000001864 */
[----:B------:R-:W3:Y:S07]  /*cc70*/  LDSM.16.MT88.4 R12, [R169+0x3800] ;  /* 0x00380000a90c783b */ /* 0x000eee0000004200 */
[C---:B----4-:R-:W-:Y:S08]  /*cc80*/  HMMA.16816.F32 R104, R8.reuse, R16, R104 ;  /* 0x000000100868723c */ /* 0x050ff00000001868 */
[C---:B------:R-:W-:Y:S01]  /*cc90*/  HMMA.16816.F32 R108, R8.reuse, R18, R108 ;  /* 0x00000012086c723c */ /* 0x040fe2000000186c */
[----:B------:R-:W4:Y:S07]  /*cca0*/  LDSM.16.MT88.4 R16, [R171+0x3800] ;  /* 0x00380000ab10783b */ /* 0x000f2e0000004200 */
[C---:B------:R-:W-:Y:S08]  /*ccb0*/  HMMA.16816.F32 R112, R8.reuse, R24, R112 ;  /* 0x000000180870723c */ /* 0x040ff00000001870 */
[C---:B------:R-:W-:Y:S08]  /*ccc0*/  HMMA.16816.F32 R116, R8.reuse, R26, R116 ;  /* 0x0000001a0874723c */ /* 0x040ff00000001874 */
[C---:B--2---:R-:W-:Y:S08]  /*ccd0*/  HMMA.16816.F32 R120, R8.reuse, R20, R120 ;  /* 0x000000140878723c */ /* 0x044ff00000001878 */
[C---:B------:R-:W-:Y:S01]  /*cce0*/  HMMA.16816.F32 R124, R8.reuse, R22, R124 ;  /* 0x00000016087c723c */ /* 0x040fe2000000187c */
[----:B------:R-:W2:Y:S07]  /*ccf0*/  LDSM.16.MT88.4 R20, [R170+0x3800] ;  /* 0x00380000aa14783b */ /* 0x000eae0000004200 */
[C---:B-1----:R-:W-:Y:S08]  /*cd00*/  HMMA.16816.F32 R36, R8.reuse, R4, R36 ;  /* 0x000000040824723c */ /* 0x042ff00000001824 */
[C---:B------:R-:W-:Y:S01]  /*cd10*/  HMMA.16816.F32 R40, R8.reuse, R6, R40 ;  /* 0x000000060828723c */ /* 0x040fe20000001828 */
[----:B------:R-:W1:Y:S07]  /*cd20*/  LDSM.16.MT88.4 R4, [R168+0x5800] ;  /* 0x00580000a804783b */ /* 0x000e6e0000004200 */
[C---:B---3--:R-:W-:Y:S08]  /*cd30*/  HMMA.16816.F32 R44, R8.reuse, R12, R44 ;  /* 0x0000000c082c723c */ /* 0x048ff0000000182c */
[C---:B------:R-:W-:Y:S01]  /*cd40*/  HMMA.16816.F32 R48, R8.reuse, R14, R48 ;  /* 0x0000000e0830723c */ /* 0x040fe20000001830 */
[----:B------:R-:W3:Y:S07]  /*cd50*/  LDSM.16.MT88.4 R12, [R169+0x5800] ;  /* 0x00580000a90c783b */ /* 0x000eee0000004200 */
[C---:B----4-:R-:W-:Y:S08]  /*cd60*/  HMMA.16816.F32 R52, R8.reuse, R16, R52 ;  /* 0x000000100834723c */ /* 0x050ff00000001834 */
[C---:B------:R-:W-:Y:S01]  /*cd70*/  HMMA.16816.F32 R56, R8.reuse, R18, R56 ;  /* 0x000000120838723c */ /* 0x040fe20000001838 */
[----:B------:R-:W4:Y:S07]  /*cd80*/  LDSM.16.MT88.4 R16, [R171+0x5800] ;  /* 0x00580000ab10783b */ /* 0x000f2e0000004200 */
[C---:B--2---:R-:W-:Y:S08]  /*cd90*/  HMMA.16816.F32 R60, R8.reuse, R20, R60 ;  /* 0x00000014083c723c */ /* 0x044ff0000000183c */
[C---:B------:R-:W-:Y:S01]  /*cda0*/  HMMA.16816.F32 R64, R8.reuse, R22, R64 ;  /* 0x000000160840723c */ /* 0x040fe20000001840 */
[----:B------:R-:W2:Y:S07]  /*cdb0*/  LDSM.16.MT88.4 R20, [R170+0x5800] ;  /* 0x00580000aa14783b */ /* 0x000eae0000004200 */
[C---:B-1----:R-:W-:Y:S07]  /*cdc0*/  HMMA.16816.F32 R68, R8.reuse, R4, R68 ;  /* 0x000000040844723c */ /* 0x042fee0000001844 */
[----:B------:R-:W-:Y:S01]  /*cdd0*/  FADD.FTZ R4, R138, R2 ;  /* 0x000000028a047221 */ /* 0x000fe20000010000 */
[C---:B------:R-:W-:Y:S04]  /*cde0*/  HMMA.16816.F32 R72, R8.reuse, R6, R72 ;  /* 0x000000060848723c */ /* 0x040fe80000001848 */
[----:B------:R-:W-:Y:S02]  /*cdf0*/  FADD.FTZ R2, R33, R0 ;  /* 0x0000000021027221 */ /* 0x000fe40000010000 */
[----:B------:R-:W-:Y:S02]  /*ce00*/  FADD.FTZ R0, R32, R4 ;  /* 0x0000000420007221 */ /* 0x000fe40000010000 */
[C---:B---3--:R-:W-:Y:S04]  /*ce10*/  HMMA.16816.F32 R76, R8.reuse, R12, R76 ;  /* 0x0000000c084c723c */ /* 0x048fe8000000184c */
[----:B------:R-:W-:Y:S02]  /*ce20*/  FADD.FTZ R2, R128, R2 ;  /* 0x0000000280027221 */ /* 0x000fe40000010000 */
[----:B------:R-:W-:Y:S01]  /*ce30*/  FADD.FTZ R0, R31, R0 ;  /* 0x000000001f007221 */ /* 0x000fe20000010000 */
[----:B------:R-:W-:Y:S01]  /*ce40*/  MOV R12, R3 ;  /* 0x00000003000c7202 */ /* 0x000fe20000000f00 */
[C---:B------:R-:W-:Y:S04]  /*ce50*/  HMMA.16816.F32 R80, R8.reuse, R14, R80 ;  /* 0x0000000e0850723c */ /* 0x040fe80000001850 */
[----:B------:R-:W-:Y:S01]  /*ce60*/  FADD.FTZ R2, R130, R2 ;  /* 0x0000000282027221 */ /* 0x000fe20000010000 */
[----:B------:R-:W-:Y:S01]  /*ce70*/  MOV R130, R129 ;  /* 0x0000008100827202 */ /* 0x000fe20000000f00 */
[----:B------:R-:W-:Y:S02]  /*ce80*/  FADD.FTZ R0, R30, R0 ;  /* 0x000000001e007221 */ /* 0x000fe40000010000 */
[C---:B----4-:R-:W-:Y:S04]  /*ce90*/  HMMA.16816.F32 R84, R8.reuse, R16, R84 ;  /* 0x000000100854723c */ /* 0x050fe80000001854 */
[----:B------:R-:W-:Y:S02]  /*cea0*/  FADD.FTZ R187, R136, R2 ;  /* 0x0000000288bb7221 */ /* 0x000fe40000010000 */
[----:B------:R-:W-:Y:S02]  /*ceb0*/  FADD.FTZ R190, R28, R0 ;  /* 0x000000001cbe7221 */ /* 0x000fe40000010000 */
[C---:B------:R-:W-:Y:S08]  /*cec0*/  HMMA.16816.F32 R88, R8.reuse, R18, R88 ;  /* 0x000000120858723c */ /* 0x040ff00000001858 */
[C---:B--2---:R-:W-:Y:S08]  /*ced0*/  HMMA.16816.F32 R92, R8.reuse, R20, R92 ;  /* 0x00000014085c723c */ /* 0x044ff0000000185c */
[----:B------:R-:W-:Y:S01]  /*cee0*/  HMMA.16816.F32 R96, R8, R22, R96 ;  /* 0x000000160860723c */ /* 0x000fe20000001860 */
[----:B------:R-:W-:-:S07]  /*cef0*/  @P0 BRA `(.L_x_539) ;  /* 0xffffd27000000947 */ /* 0x000fce000383ffff */
.L_x_528:
[----:B------:R-:W-:-:S13]  /*cf00*/  ISETP.GE.AND P0, PT, R178, R193, PT ;  /* 0x000000c1b200720c */ /* 0x000fda0003f06270 */
[----:B------:R-:W-:Y:S05]  /*cf10*/  @!P0 BRA `(.L_x_540) ;  /* 0x0000383000008947 */ /* 0x000fea0003800000 */
[----:B------:R-:W-:Y:S02]  /*cf20*/  MOV R131, R12 ;  /* 0x0000000c00837202 */ /* 0x000fe40000000f00 */
[----:B------:R-:W-:Y:S02]  /*cf30*/  MOV R130, R129 ;  /* 0x0000008100827202 */ /* 0x000fe40000000f00 */
.L_x_558:
[----:B------:R-:W-:Y:S04]  /*cf40*/  DEPBAR.LE SB0, 0x0 ;  /* 0x000080000000791a */ /* 0x000fe80000000000 */
[----:B------:R-:W-:Y:S01]  /*cf50*/  WARPSYNC 0xffffffff ;  /* 0xffffffff00007948 */ /* 0x000fe20003800000 */
[----:B------:R-:W-:Y:S01]  /*cf60*/  BAR.SYNC.DEFER_BLOCKING 0x0 ;  /* 0x0000000000007b1d */ /* 0x000fe20000010000 */
[----:B------:R-:W-:Y:S01]  /*cf70*/  SHF.R.S32.HI R0, RZ, 0x1f, R181 ;  /* 0x0000001fff007819 */ /* 0x000fe200000114b5 */
[C---:B------:R-:W-:Y:S01]  /*cf80*/  IMAD.WIDE.U32 R2, R181.reuse, c[0x0][0x208], RZ ;  /* 0x00008200b5027a25 */ /* 0x040fe200078e00ff */
[----:B------:R-:W-:Y:S02]  /*cf90*/  SHF.R.S32.HI R4, RZ, 0x1f, R180 ;  /* 0x0000001fff047819 */ /* 0x000fe400000114b4 */
[----:B------:R-:W-:Y:S01]  /*cfa0*/  SHF.R.S32.HI R5, RZ, 0x1f, R192 ;  /* 0x0000001fff057819 */ /* 0x000fe200000114c0 */
[----:B------:R-:W-:Y:S01]  /*cfb0*/  IMAD R0, R0, c[0x0][0x208], RZ ;  /* 0x0000820000007a24 */ /* 0x000fe200078e02ff */
[----:B------:R-:W-:Y:S01]  /*cfc0*/  SHF.R.S32.HI R6, RZ, 0x1f, R191 ;  /* 0x0000001fff067819 */ /* 0x000fe200000114bf */
[----:B------:R-:W-:Y:S01]  /*cfd0*/  IMAD R4, R4, c[0x0][0x218], RZ ;  /* 0x0000860004047a24 */ /* 0x000fe200078e02ff */
[----:B------:R-:W-:Y:S01]  /*cfe0*/  SHF.L.U64.HI R22, R192, 0x1, R5 ;  /* 0x00000001c0167819 */ /* 0x000fe20000010205 */
[----:B------:R-:W-:Y:S01]  /*cff0*/  IMAD R0, R181, c[0x0][0x20c], R0 ;  /* 0x00008300b5007a24 */ /* 0x000fe200078e0200 */
[----:B------:R-:W-:Y:S01]  /*d000*/  SHF.R.S32.HI R5, RZ, 0x1f, R182 ;  /* 0x0000001fff057819 */ /* 0x000fe200000114b6 */
[----:B------:R-:W-:Y:S01]  /*d010*/  IMAD R4, R180, c[0x0][0x21c], R4 ;  /* 0x00008700b4047a24 */ /* 0x000fe200078e0204 */
[C---:B------:R-:W-:Y:S01]  /*d020*/  IADD3 R172, R164.reuse, 0x5800, RZ ;  /* 0x00005800a4ac7810 */ /* 0x040fe20007ffe0ff */
[----:B------:R-:W-:Y:S01]  /*d030*/  IMAD.IADD R3, R3, 0x1, R0 ;  /* 0x0000000103037824 */ /* 0x000fe200078e0200 */
[----:B------:R-:W-:Y:S01]  /*d040*/  IADD3 R163, R164, 0x5000, RZ ;  /* 0x00005000a4a37810 */ /* 0x000fe20007ffe0ff */
[----:B------:R-:W-:Y:S01]  /*d050*/  IMAD.SHL.U32 R28, R192, 0x2, RZ ;  /* 0x00000002c01c7824 */ /* 0x000fe200078e00ff */
[----:B------:R-:W-:Y:S01]  /*d060*/  IADD3 R162, R164, 0x4800, RZ ;  /* 0x00004800a4a27810 */ /* 0x000fe20007ffe0ff */
[----:B------:R-:W-:Y:S01]  /*d070*/  IMAD.WIDE.U32 R2, R180, c[0x0][0x218], R2 ;  /* 0x00008600b4027a25 */ /* 0x000fe200078e0002 */
[C---:B------:R-:W-:Y:S02]  /*d080*/  IADD3 R161, R164.reuse, 0x4000, RZ ;  /* 0x00004000a4a17810 */ /* 0x040fe40007ffe0ff */
[----:B------:R-:W-:Y:S01]  /*d090*/  IADD3 R160, R164, 0x3800, RZ ;  /* 0x00003800a4a07810 */ /* 0x000fe20007ffe0ff */
[----:B------:R-:W-:Y:S01]  /*d0a0*/  IMAD.SHL.U32 R23, R191, 0x2, RZ ;  /* 0x00000002bf177824 */ /* 0x000fe200078e00ff */
[----:B------:R-:W-:Y:S01]  /*d0b0*/  IADD3 R0, P0, R206, R2, RZ ;  /* 0x00000002ce007210 */ /* 0x000fe20007f1e0ff */
[----:B------:R1:W2:Y:S01]  /*d0c0*/  LDSM.16.M88.4 R32, [R173] ;  /* 0x00000000ad20783b */ /* 0x0002a20000000200 */
[----:B------:R-:W-:Y:S01]  /*d0d0*/  IADD3 R129, R164, 0x3000, RZ ;  /* 0x00003000a4817810 */ /* 0x000fe20007ffe0ff */
[----:B------:R-:W-:Y:S01]  /*d0e0*/  IMAD.SHL.U32 R14, R182, 0x2, RZ ;  /* 0x00000002b60e7824 */ /* 0x000fe200078e00ff */
[----:B------:R-:W-:Y:S01]  /*d0f0*/  IADD3.X R2, R209, R3, R4, P0, !PT ;  /* 0x00000003d1027210 */ /* 0x000fe200007fe404 */
[----:B------:R1:W3:Y:S01]  /*d100*/  LDSM.16.M88.4 R8, [R165] ;  /* 0x00000000a508783b */ /* 0x0002e20000000200 */
[----:B------:R-:W-:Y:S02]  /*d110*/  LEA R4, P0, R0, c[0x0][0x1f8], 0x1 ;  /* 0x00007e0000047a11 */ /* 0x000fe400078008ff */
[----:B------:R-:W-:Y:S01]  /*d120*/  IADD3 R128, R164, 0x2800, RZ ;  /* 0x00002800a4807810 */ /* 0x000fe20007ffe0ff */
[----:B------:R1:W4:Y:S01]  /*d130*/  LDSM.16.M88.4 R16, [R165+0x800] ;  /* 0x00080000a510783b */ /* 0x0003220000000200 */
[----:B------:R-:W-:Y:S02]  /*d140*/  LEA.HI.X R12, R0, c[0x0][0x1fc], R2, 0x1, P0 ;  /* 0x00007f00000c7a11 */ /* 0x000fe400000f0c02 */
[----:B------:R-:W-:Y:S01]  /*d150*/  IADD3 R0, R164, 0x2000, RZ ;  /* 0x00002000a4007810 */ /* 0x000fe20007ffe0ff */
[----:B------:R1:W1:Y:S01]  /*d160*/  LDSM.16.M88.4 R24, [R165+0x1000] ;  /* 0x00100000a518783b */ /* 0x0002620000000200 */
[----:B------:R-:W-:Y:S02]  /*d170*/  SHF.L.U64.HI R15, R191, 0x1, R6 ;  /* 0x00000001bf0f7819 */ /* 0x000fe40000010206 */
[----:B------:R-:W-:Y:S01]  /*d180*/  SHF.L.U64.HI R13, R182, 0x1, R5 ;  /* 0x00000001b60d7819 */ /* 0x000fe20000010205 */
[----:B------:R1:W1:Y:S04]  /*d190*/  LDSM.16.M88.4 R136, [R165+0x1800] ;  /* 0x00180000a588783b */ /* 0x0002680000000200 */
[----:B------:R1:W1:Y:S04]  /*d1a0*/  LDSM.16.M88.4 R140, [R174] ;  /* 0x00000000ae8c783b */ /* 0x0002680000000200 */
[----:B------:R1:W1:Y:S04]  /*d1b0*/  LDSM.16.M88.4 R144, [R164] ;  /* 0x00000000a490783b */ /* 0x0002680000000200 */
[----:B------:R1:W1:Y:S04]  /*d1c0*/  LDSM.16.M88.4 R148, [R164+0x800] ;  /* 0x00080000a494783b */ /* 0x0002680000000200 */
[----:B------:R1:W1:Y:S04]  /*d1d0*/  LDSM.16.M88.4 R152, [R164+0x1000] ;  /* 0x00100000a498783b */ /* 0x0002680000000200 */
[----:B------:R1:W1:Y:S01]  /*d1e0*/  LDSM.16.M88.4 R156, [R164+0x1800] ;  /* 0x00180000a49c783b */ /* 0x0002620000000200 */
[----:B------:R-:W-:-:S05]  /*d1f0*/  BRA.DIV ~URZ, `(.L_x_541) ;  /* 0x00009c427f007947 */ /* 0x000fca000b800000 */
[----:B------:R4:W3:Y:S02]  /*d200*/  SHFL.IDX PT, R2, R12, RZ, 0x181f ;  /* 0x00181fff0c027589 */ /* 0x0008e400000e0000 */
.L_x_652:
[----:B------:R-:W5:Y:S01]  /*d210*/  SHFL.IDX PT, R5, R4, RZ, 0x181f ;  /* 0x00181fff04057589 */ /* 0x000f6200000e0000 */
[----:B------:R-:W-:Y:S01]  /*d220*/  ISETP.GE.AND P1, PT, R182, c[0x0][0x1d4], PT ;  /* 0x00007500b6007a0c */ /* 0x000fe20003f26270 */
[----:B------:R-:W-:Y:S01]  /*d230*/  BSSY B0, `(.L_x_542) ;  /* 0x0000104000007945 */ /* 0x000fe20003800000 */
[----:B------:R-:W-:Y:S02]  /*d240*/  ISETP.GE.AND P4, PT, R191, c[0x0][0x1d4], PT ;  /* 0x00007500bf007a0c */ /* 0x000fe40003f86270 */
[----:B------:R-:W4:Y:S01]  /*d250*/  SHFL.IDX PT, R3, R4, 0x1, 0x181f ;  /* 0x00381f0004037f89 */ /* 0x000f2200000e0000 */
[----:B------:R-:W-:Y:S02]  /*d260*/  SEL R177, RZ, 0x10, P1 ;  /* 0x00000010ffb17807 */ /* 0x000fe40000800000 */
[----:B------:R-:W-:Y:S02]  /*d270*/  ISETP.GE.AND P3, PT, R192, c[0x0][0x1d4], PT ;  /* 0x00007500c0007a0c */ /* 0x000fe40003f66270 */
[----:B------:R3:W2:Y:S01]  /*d280*/  SHFL.IDX PT, R4, R12, 0x1, 0x181f ;  /* 0x00381f000c047f89 */ /* 0x0006a200000e0000 */
[C---:B-----5:R-:W-:Y:S05]  /*d290*/  IADD3 R6, P0, R5.reuse, R14, RZ ;  /* 0x0000000e05067210 */ /* 0x060fea0007f1e0ff */
[C---:B---3--:R-:W-:Y:S01]  /*d2a0*/  IMAD.X R7, R2.reuse, 0x1, R13, P0 ;  /* 0x0000000102077824 */ /* 0x048fe200000e060d */
[C---:B----4-:R-:W-:Y:S04]  /*d2b0*/  IADD3 R12, P2, R5.reuse, R28, RZ ;  /* 0x0000001c050c7210 */ /* 0x050fe80007f5e0ff */
[----:B------:R3:W-:Y:S02]  /*d2c0*/  LDGSTS.E.BYPASS.LTC128B.128 [R179+0x100], [R6.64], !P1 ;  /* 0x0010000006b37fae */ /* 0x0007e4000c901d48 */
[----:B---3--:R-:W-:Y:S05]  /*d2d0*/  IADD3 R6, P0, R5, R23, RZ ;  /* 0x0000001705067210 */ /* 0x008fea0007f1e0ff */
[----:B------:R-:W-:Y:S05]  /*d2e0*/  IMAD.X R7, R2, 0x1, R15, P0 ;  /* 0x0000000102077824 */ /* 0x000fea00000e060f */
[----:B------:R3:W-:Y:S02]  /*d2f0*/  LDGSTS.E.BYPASS.LTC128B.128 [R179+0x2100], [R6.64], !P4 ;  /* 0x0210000006b37fae */ /* 0x0007e4000e101d48 */
[----:B---3--:R-:W-:Y:S04]  /*d300*/  IADD3 R6, -R177, 0x10, RZ ;  /* 0x00000010b1067810 */ /* 0x008fe80007ffe1ff */
[----:B------:R-:W-:Y:S04]  /*d310*/  LOP3.LUT R6, R6, 0xf, RZ, 0xc0, !PT ;  /* 0x0000000f06067812 */ /* 0x000fe800078ec0ff */
[-C--:B------:R-:W-:Y:S02]  /*d320*/  IADD3 R20, P1, P0, R6, R3.reuse, R14 ;  /* 0x0000000306147210 */ /* 0x080fe4000783e00e */
[----:B------:R-:W-:Y:S02]  /*d330*/  SEL R6, RZ, 0x10, P4 ;  /* 0x00000010ff067807 */ /* 0x000fe40002000000 */
[-C--:B--2---:R-:W-:Y:S02]  /*d340*/  IADD3.X R21, RZ, R4.reuse, R13, P1, P0 ;  /* 0x00000004ff157210 */ /* 0x084fe40000fe040d */
[----:B------:R-:W-:Y:S04]  /*d350*/  IADD3 R7, -R6, 0x10, RZ ;  /* 0x0000001006077810 */ /* 0x000fe80007ffe1ff */
[----:B------:R-:W-:Y:S04]  /*d360*/  LOP3.LUT R7, R7, 0xf, RZ, 0xc0, !PT ;  /* 0x0000000f07077812 */ /* 0x000fe800078ec0ff */
[-C--:B------:R-:W-:Y:S02]  /*d370*/  IADD3 R14, P1, P0, R7, R3.reuse, R23 ;  /* 0x00000003070e7210 */ /* 0x080fe4000783e017 */
[----:B------:R-:W-:Y:S02]  /*d380*/  SEL R7, RZ, 0x10, P3 ;  /* 0x00000010ff077807 */ /* 0x000fe40001800000 */
[-C--:B------:R-:W-:Y:S02]  /*d390*/  IADD3.X R15, RZ, R4.reuse, R15, P1, P0 ;  /* 0x00000004ff0f7210 */ /* 0x080fe40000fe040f */
[----:B------:R-:W-:Y:S04]  /*d3a0*/  IADD3 R13, -R7, 0x10, RZ ;  /* 0x00000010070d7810 */ /* 0x000fe80007ffe1ff */
[----:B------:R-:W-:Y:S04]  /*d3b0*/  LOP3.LUT R13, R13, 0xf, RZ, 0xc0, !PT ;  /* 0x0000000f0d0d7812 */ /* 0x000fe800078ec0ff */
[----:B------:R-:W-:Y:S01]  /*d3c0*/  IADD3 R28, P1, P0, R13, R3, R28 ;  /* 0x000000030d1c7210 */ /* 0x000fe2000783e01c */
[--C-:B------:R-:W-:Y:S03]  /*d3d0*/  IMAD.X R13, R2, 0x1, R22.reuse, P2 ;  /* 0x00000001020d7824 */ /* 0x100fe600010e0616 */
[----:B------:R-:W-:Y:S02]  /*d3e0*/  IADD3.X R29, RZ, R4, R22, P1, P0 ;  /* 0x00000004ff1d7210 */ /* 0x000fe40000fe0416 */
[----:B------:R-:W-:Y:S01]  /*d3f0*/  ISETP.NE.U32.AND P0, PT, R177, RZ, PT ;  /* 0x000000ffb100720c */ /* 0x000fe20003f05070 */
[----:B------:R2:W-:Y:S11]  /*d400*/  LDGSTS.E.BYPASS.LTC128B.128 [R179+0x4100], [R12.64], !P3 ;  /* 0x041000000cb37fae */ /* 0x0005f6000d901d48 */
[----:B------:R-:W-:Y:S01]  /*d410*/  @!UPT UIADD3 URZ, URZ, URZ, URZ ;  /* 0x0000003f3f3ff290 */ /* 0x000fe2000fffe03f */
[----:B------:R3:W-:Y:S01]  /*d420*/  LDGSTS.E.BYPASS.LTC128B.128.ZFILL [R179+0x1100], [R20.64], P0 ;  /* 0x0110000014b37fae */ /* 0x0007e20008141d48 */
[----:B------:R-:W-:Y:S11]  /*d430*/  ISETP.NE.U32.AND P0, PT, R6, RZ, PT ;  /* 0x000000ff0600720c */ /* 0x000ff60003f05070 */
[----:B------:R-:W-:Y:S02]  /*d440*/  @!UPT UIADD3 URZ, URZ, URZ, URZ ;  /* 0x0000003f3f3ff290 */ /* 0x000fe4000fffe03f */
[----:B------:R2:W-:Y:S01]  /*d450*/  LDGSTS.E.BYPASS.LTC128B.128.ZFILL [R179+0x3100], [R14.64], P0 ;  /* 0x031000000eb37fae */ /* 0x0005e20008141d48 */
[----:B------:R-:W-:Y:S02]  /*d460*/  ISETP.NE.U32.AND P0, PT, R7, RZ, PT ;  /* 0x000000ff0700720c */ /* 0x000fe40003f05070 */
[C---:B------:R-:W-:Y:S08]  /*d470*/  HMMA.16816.F32 R4, R32.reuse, R8, RZ ;  /* 0x000000082004723c */ /* 0x040ff000000018ff */
[C---:B------:R-:W-:Y:S03]  /*d480*/  HMMA.16816.F32 R8, R32.reuse, R10, RZ ;  /* 0x0000000a2008723c */ /* 0x040fe600000018ff */
[----:B------:R4:W-:Y:S01]  /*d490*/  LDGSTS.E.BYPASS.LTC128B.128.ZFILL [R179+0x5100], [R28.64], P0 ;  /* 0x051000001cb37fae */ /* 0x0009e20008141d48 */
[----:B------:R-:W-:Y:S04]  /*d4a0*/  ISETP.GT.AND P0, PT, R178, R193, PT ;  /* 0x000000c1b200720c */ /* 0x000fe80003f04270 */
[----:B------:R-:W0:Y:S01]  /*d4b0*/  LDGDEPBAR ;  /* 0x00000000000079af */ /* 0x000e220000000000 */
[C---:B--2---:R-:W-:Y:S08]  /*d4c0*/  HMMA.16816.F32 R12, R32.reuse, R16, RZ ;  /* 0x00000010200c723c */ /* 0x044ff000000018ff */
        /* <DEDUP_REMOVED lines=17> */
[----:B------:R-:W3:Y:S05]  /*d5e0*/  LDSM.16.M88.4 R140, [R167+0x1000] ;  /* 0x00100000a78c783b */ /* 0x000eea0000000200 */
[----:B------:R-:W-:Y:S02]  /*d5f0*/  LDSM.16.M88.4 R156, [R129] ;  /* 0x00000000819c783b */ /* 0x000fe40000000200 */
        /* <DEDUP_REMOVED lines=11> */
[----:B------:R-:W2:Y:S05]  /*d6b0*/  LDSM.16.M88.4 R136, [R166+-0x3000] ;  /* 0xffd00000a688783b */ /* 0x000eaa0000000200 */
[----:B------:R-:W3:Y:S02]  /*d6c0*/  LDSM.16.M88.4 R152, [R166+-0x2800] ;  /* 0xffd80000a698783b */ /* 0x000ee40000000200 */
        /* <DEDUP_REMOVED lines=25> */
[----:B------:R-:W-:Y:S02]  /*d860*/  LDSM.16.M88.4 R152, [R167+0x2800] ;  /* 0x00280000a798783b */ /* 0x000fe40000000200 */
[C---:B-1----:R-:W-:Y:S08]  /*d870*/  HMMA.16816.F32 R4, R140.reuse, R144, R4 ;  /* 0x000000908c04723c */ /* 0x042ff00000001804 */
[C---:B------:R-:W-:Y:S01]  /*d880*/  HMMA.16816.F32 R8, R140.reuse, R146, R8 ;  /* 0x000000928c08723c */ /* 0x040fe20000001808 */
[----:B------:R-:W-:Y:S07]  /*d890*/  LDSM.16.M88.4 R144, [R176+0x4000] ;  /* 0x00400000b090783b */ /* 0x000fee0000000200 */
[C---:B------:R-:W-:Y:S08]  /*d8a0*/  HMMA.16816.F32 R12, R140.reuse, R148, R12 ;  /* 0x000000948c0c723c */ /* 0x040ff0000000180c */
[C---:B------:R-:W-:Y:S01]  /*d8b0*/  HMMA.16816.F32 R16, R140.reuse, R150, R16 ;  /* 0x000000968c10723c */ /* 0x040fe20000001810 */
[----:B------:R-:W1:Y:S07]  /*d8c0*/  LDSM.16.M88.4 R148, [R167+0x2000] ;  /* 0x00200000a794783b */ /* 0x000e6e0000000200 */
[C---:B------:R-:W-:Y:S08]  /*d8d0*/  HMMA.16816.F32 R20, R140.reuse, R156, R20 ;  /* 0x0000009c8c14723c */ /* 0x040ff00000001814 */
[C---:B------:R-:W-:Y:S01]  /*d8e0*/  HMMA.16816.F32 R24, R140.reuse, R158, R24 ;  /* 0x0000009e8c18723c */ /* 0x040fe20000001818 */
[----:B------:R-:W3:Y:S07]  /*d8f0*/  LDSM.16.M88.4 R156, [R167+0x3000] ;  /* 0x00300000a79c783b */ /* 0x000eee0000000200 */
[C---:B--2---:R-:W-:Y:S08]  /*d900*/  HMMA.16816.F32 R28, R140.reuse, R136, R28 ;  /* 0x000000888c1c723c */ /* 0x044ff0000000181c */
[----:B------:R-:W-:Y:S01]  /*d910*/  HMMA.16816.F32 R32, R140, R138, R32 ;  /* 0x0000008a8c20723c */ /* 0x000fe20000001820 */
[----:B------:R-:W2:Y:S05]  /*d920*/  LDSM.16.M88.4 R136, [R167+0x3800] ;  /* 0x00380000a788783b */ /* 0x000eaa0000000200 */
[----:B------:R-:W-:Y:S02]  /*d930*/  LDSM.16.M88.4 R140, [R175+0x4000] ;  /* 0x00400000af8c783b */ /* 0x000fe40000000200 */
[C---:B-1----:R-:W-:Y:S08]  /*d940*/  HMMA.16816.F32 R4, R144.reuse, R148, R4 ;  /* 0x000000949004723c */ /* 0x042ff00000001804 */
[C---:B------:R-:W-:Y:S01]  /*d950*/  HMMA.16816.F32 R8, R144.reuse, R150, R8 ;  /* 0x000000969008723c */ /* 0x040fe20000001808 */
[----:B------:R-:W1:Y:S07]  /*d960*/  LDSM.16.M88.4 R148, [R166+-0x2000] ;  /* 0xffe00000a694783b */ /* 0x000e6e0000000200 */
[C---:B------:R-:W-:Y:S08]  /*d970*/  HMMA.16816.F32 R12, R144.reuse, R152, R12 ;  /* 0x00000098900c723c */ /* 0x040ff0000000180c */
[C---:B------:R-:W-:Y:S01]  /*d980*/  HMMA.16816.F32 R16, R144.reuse, R154, R16 ;  /* 0x0000009a9010723c */ /* 0x040fe20000001810 */
[----:B------:R-:W4:Y:S07]  /*d990*/  LDSM.16.M88.4 R152, [R166+-0x1800] ;  /* 0xffe80000a698783b */ /* 0x000f2e0000000200 */
[C---:B---3--:R-:W-:Y:S08]  /*d9a0*/  HMMA.16816.F32 R20, R144.reuse, R156, R20 ;  /* 0x0000009c9014723c */ /* 0x048ff00000001814 */
[C---:B------:R-:W-:Y:S01]  /*d9b0*/  HMMA.16816.F32 R24, R144.reuse, R158, R24 ;  /* 0x0000009e9018723c */ /* 0x040fe20000001818 */
[----:B------:R-:W3:Y:S07]  /*d9c0*/  LDSM.16.M88.4 R156, [R166+-0x1000] ;  /* 0xfff00000a69c783b */ /* 0x000eee0000000200 */
[C---:B--2---:R-:W-:Y:S08]  /*d9d0*/  HMMA.16816.F32 R28, R144.reuse, R136, R28 ;  /* 0x00000088901c723c */ /* 0x044ff0000000181c */
[----:B------:R-:W-:Y:S01]  /*d9e0*/  HMMA.16816.F32 R32, R144, R138, R32 ;  /* 0x0000008a9020723c */ /* 0x000fe20000001820 */
[----:B------:R-:W2:Y:S05]  /*d9f0*/  LDSM.16.M88.4 R136, [R166+-0x800] ;  /* 0xfff80000a688783b */ /* 0x000eaa0000000200 */
[----:B------:R-:W-:Y:S02]  /*da00*/  LDSM.16.M88.4 R144, [R173+0x8000] ;  /* 0x00800000ad90783b */ /* 0x000fe40000000200 */
[C---:B-1----:R-:W-:Y:S08]  /*da10*/  HMMA.16816.F32 R4, R140.reuse, R148, R4 ;  /* 0x000000948c04723c */ /* 0x042ff00000001804 */
[C---:B------:R-:W-:Y:S01]  /*da20*/  HMMA.16816.F32 R8, R140.reuse, R150, R8 ;  /* 0x000000968c08723c */ /* 0x040fe20000001808 */
[----:B------:R-:W1:Y:S07]  /*da30*/  LDSM.16.M88.4 R148, [R165+0x4000] ;  /* 0x00400000a594783b */ /* 0x000e6e0000000200 */
[C---:B----4-:R-:W-:Y:S08]  /*da40*/  HMMA.16816.F32 R12, R140.reuse, R152, R12 ;  /* 0x000000988c0c723c */ /* 0x050ff0000000180c */
[C---:B------:R-:W-:Y:S01]  /*da50*/  HMMA.16816.F32 R16, R140.reuse, R154, R16 ;  /* 0x0000009a8c10723c */ /* 0x040fe20000001810 */
[----:B------:R-:W4:Y:S07]  /*da60*/  LDSM.16.M88.4 R152, [R165+0x4800] ;  /* 0x00480000a598783b */ /* 0x000f2e0000000200 */
[C---:B---3--:R-:W-:Y:S08]  /*da70*/  HMMA.16816.F32 R20, R140.reuse, R156, R20 ;  /* 0x0000009c8c14723c */ /* 0x048ff00000001814 */
        /* <DEDUP_REMOVED lines=8> */
[----:B------:R-:W1:Y:S07]  /*db00*/  LDSM.16.M88.4 R148, [R161] ;  /* 0x00000000a194783b */ /* 0x000e6e0000000200 */
[C---:B----4-:R-:W-:Y:S08]  /*db10*/  HMMA.16816.F32 R12, R144.reuse, R152, R12 ;  /* 0x00000098900c723c */ /* 0x050ff0000000180c */
[C---:B------:R-:W-:Y:S01]  /*db20*/  HMMA.16816.F32 R16, R144.reuse, R154, R16 ;  /* 0x0000009a9010723c */ /* 0x040fe20000001810 */
[----:B------:R-:W4:Y:S05]  /*db30*/  LDSM.16.M88.4 R152, [R162] ;  /* 0x00000000a298783b */ /* 0x000f2a0000000200 */
[----:B------:R-:W5:Y:S02]  /*db40*/  LDSM.16.M88.4 R160, [R163] ;  /* 0x00000000a3a0783b */ /* 0x000f640000000200 */
[C---:B---3--:R-:W-:Y:S08]  /*db50*/  HMMA.16816.F32 R20, R144.reuse, R156, R20 ;  /* 0x0000009c9014723c */ /* 0x048ff00000001814 */
[C---:B------:R-:W-:Y:S01]  /*db60*/  HMMA.16816.F32 R24, R144.reuse, R158, R24 ;  /* 0x0000009e9018723c */ /* 0x040fe20000001818 */
[----:B------:R-:W3:Y:S07]  /*db70*/  LDSM.16.M88.4 R156, [R172] ;  /* 0x00000000ac9c783b */ /* 0x000eee0000000200 */
[C---:B--2---:R-:W-:Y:S08]  /*db80*/  HMMA.16816.F32 R28, R144.reuse, R136, R28 ;  /* 0x00000088901c723c */ /* 0x044ff0000000181c */
[----:B------:R-:W-:Y:S01]  /*db90*/  HMMA.16816.F32 R32, R144, R138, R32 ;  /* 0x0000008a9020723c */ /* 0x000fe20000001820 */
[----:B------:R-:W-:Y:S05]  /*dba0*/  LDSM.16.M88.4 R136, [R176+0x8000] ;  /* 0x00800000b088783b */ /* 0x000fea0000000200 */
[----:B------:R-:W2:Y:S02]  /*dbb0*/  LDSM.16.M88.4 R144, [R167+0x4000] ;  /* 0x00400000a790783b */ /* 0x000ea40000000200 */
[C---:B-1----:R-:W-:Y:S08]  /*dbc0*/  HMMA.16816.F32 R4, R140.reuse, R148, R4 ;  /* 0x000000948c04723c */ /* 0x042ff00000001804 */
[C---:B------:R-:W-:Y:S01]  /*dbd0*/  HMMA.16816.F32 R8, R140.reuse, R150, R8 ;  /* 0x000000968c08723c */ /* 0x040fe20000001808 */
[----:B------:R-:W1:Y:S07]  /*dbe0*/  LDSM.16.M88.4 R148, [R167+0x4800] ;  /* 0x00480000a794783b */ /* 0x000e6e0000000200 */
[C---:B----4-:R-:W-:Y:S08]  /*dbf0*/  HMMA.16816.F32 R12, R140.reuse, R152, R12 ;  /* 0x000000988c0c723c */ /* 0x050ff0000000180c */
[C---:B------:R-:W-:Y:S01]  /*dc00*/  HMMA.16816.F32 R16, R140.reuse, R154, R16 ;  /* 0x0000009a8c10723c */ /* 0x040fe20000001810 */
[----:B------:R-:W4:Y:S07]  /*dc10*/  LDSM.16.M88.4 R152, [R167+0x5000] ;  /* 0x00500000a798783b */ /* 0x000f2e0000000200 */
[C---:B-----5:R-:W-:Y:S08]  /*dc20*/  HMMA.16816.F32 R20, R140.reuse, R160, R20 ;  /* 0x000000a08c14723c */ /* 0x060ff00000001814 */
[C---:B------:R-:W-:Y:S01]  /*dc30*/  HMMA.16816.F32 R24, R140.reuse, R162, R24 ;  /* 0x000000a28c18723c */ /* 0x040fe20000001818 */
[----:B------:R-:W5:Y:S07]  /*dc40*/  LDSM.16.M88.4 R160, [R167+0x5800] ;  /* 0x00580000a7a0783b */ /* 0x000f6e0000000200 */
[C---:B---3--:R-:W-:Y:S08]  /*dc50*/  HMMA.16816.F32 R28, R140.reuse, R156, R28 ;  /* 0x0000009c8c1c723c */ /* 0x048ff0000000181c */
[----:B------:R-:W-:Y:S01]  /*dc60*/  HMMA.16816.F32 R32, R140, R158, R32 ;  /* 0x0000009e8c20723c */ /* 0x000fe20000001820 */
[----:B------:R-:W-:Y:S05]  /*dc70*/  LDSM.16.M88.4 R140, [R175+0x8000] ;  /* 0x00800000af8c783b */ /* 0x000fea0000000200 */
[----:B------:R-:W-:Y:S02]  /*dc80*/  LDSM.16.M88.4 R156, [R166+0x1800] ;  /* 0x00180000a69c783b */ /* 0x000fe40000000200 */
[C---:B--2---:R-:W-:Y:S08]  /*dc90*/  HMMA.16816.F32 R4, R136.reuse, R144, R4 ;  /* 0x000000908804723c */ /* 0x044ff00000001804 */
[C---:B------:R-:W-:Y:S01]  /*dca0*/  HMMA.16816.F32 R8, R136.reuse, R146, R8 ;  /* 0x000000928808723c */ /* 0x040fe20000001808 */
[----:B------:R-:W2:Y:S07]  /*dcb0*/  LDSM.16.M88.4 R144, [R166] ;  /* 0x00000000a690783b */ /* 0x000eae0000000200 */
[C---:B-1----:R-:W-:Y:S08]  /*dcc0*/  HMMA.16816.F32 R12, R136.reuse, R148, R12 ;  /* 0x00000094880c723c */ /* 0x042ff0000000180c */
[C---:B------:R-:W-:Y:S01]  /*dcd0*/  HMMA.16816.F32 R16, R136.reuse, R150, R16 ;  /* 0x000000968810723c */ /* 0x040fe20000001810 */
[----:B------:R-:W1:Y:S07]  /*dce0*/  LDSM.16.M88.4 R148, [R166+0x800] ;  /* 0x00080000a694783b */ /* 0x000e6e0000000200 */
[C---:B----4-:R-:W-:Y:S08]  /*dcf0*/  HMMA.16816.F32 R20, R136.reuse, R152, R20 ;  /* 0x000000988814723c */ /* 0x050ff00000001814 */
[C---:B------:R-:W-:Y:S01]  /*dd00*/  HMMA.16816.F32 R24, R136.reuse, R154, R24 ;  /* 0x0000009a8818723c */ /* 0x040fe20000001818 */
[----:B------:R-:W3:Y:S01]  /*dd10*/  LDSM.16.M88.4 R152, [R166+0x1000] ;  /* 0x00100000a698783b */ /* 0x000ee20000000200 */
[----:B------:R-:W-:Y:S04]  /*dd20*/  DEPBAR.LE SB0, 0x0 ;  /* 0x000080000000791a */ /* 0x000fe80000000000 */
[----:B------:R-:W-:Y:S02]  /*dd30*/  BAR.SYNC.DEFER_BLOCKING 0x0 ;  /* 0x0000000000007b1d */ /* 0x000fe40000010000 */
[C---:B-----5:R-:W-:Y:S08]  /*dd40*/  HMMA.16816.F32 R28, R136.reuse, R160, R28 ;  /* 0x000000a0881c723c */ /* 0x060ff0000000181c */
[----:B------:R-:W-:Y:S08]  /*dd50*/  HMMA.16816.F32 R32, R136, R162, R32 ;  /* 0x000000a28820723c */ /* 0x000ff00000001820 */
[C---:B--2---:R-:W-:Y:S08]  /*dd60*/  HMMA.16816.F32 R4, R140.reuse, R144, R4 ;  /* 0x000000908c04723c */ /* 0x044ff00000001804 */
[C---:B------:R-:W-:Y:S08]  /*dd70*/  HMMA.16816.F32 R8, R140.reuse, R146, R8 ;  /* 0x000000928c08723c */ /* 0x040ff00000001808 */
[C---:B-1----:R-:W-:Y:S08]  /*dd80*/  HMMA.16816.F32 R12, R140.reuse, R148, R12 ;  /* 0x000000948c0c723c */ /* 0x042ff0000000180c */
[C---:B------:R-:W-:Y:S08]  /*dd90*/  HMMA.16816.F32 R16, R140.reuse, R150, R16 ;  /* 0x000000968c10723c */ /* 0x040ff00000001810 */
[C---:B---3--:R-:W-:Y:S08]  /*dda0*/  HMMA.16816.F32 R20, R140.reuse, R152, R20 ;  /* 0x000000988c14723c */ /* 0x048ff00000001814 */
[C---:B------:R-:W-:Y:S08]  /*ddb0*/  HMMA.16816.F32 R24, R140.reuse, R154, R24 ;  /* 0x0000009a8c18723c */ /* 0x040ff00000001818 */
[C---:B------:R-:W-:Y:S08]  /*ddc0*/  HMMA.16816.F32 R28, R140.reuse, R156, R28 ;  /* 0x0000009c8c1c723c */ /* 0x040ff0000000181c */
        /* <DEDUP_REMOVED lines=40> */
.L_x_653:
[----:B------:R-:W-:-:S05]  /*e050*/  BRA.DIV ~URZ, `(.L_x_545) ;  /* 0x00008ec27f007947 */ /* 0x000fca000b800000 */
[----:B------:R-:W3:Y:S01]  /*e060*/  SHFL.IDX PT, R0, R138, RZ, 0x181f ;  /* 0x00181fff8a007589 */ /* 0x000ee200000e0000 */
[C---:B------:R-:W-:Y:S04]  /*e070*/  IADD3 R2, -R177.reuse, 0x10, RZ ;  /* 0x00000010b1027810 */ /* 0x040fe80007ffe1ff */
[----:B------:R-:W-:Y:S04]  /*e080*/  LOP3.LUT R2, R2, 0xf, RZ, 0xc0, !PT ;  /* 0x0000000f02027812 */ /* 0x000fe800078ec0ff */
[----:B---3--:R-:W-:Y:S04]  /*e090*/  IADD3 R2, P1, P0, R2, R0, R142 ;  /* 0x0000000002027210 */ /* 0x008fe8000783e08e */
[----:B--2---:R-:W-:Y:S02]  /*e0a0*/  IADD3.X R3, RZ, R128, R139, P1, P0 ;  /* 0x00000080ff037210 */ /* 0x004fe40000fe048b */
[----:B------:R-:W-:Y:S11]  /*e0b0*/  ISETP.NE.U32.AND P0, PT, R177, RZ, PT ;  /* 0x000000ffb100720c */ /* 0x000ff60003f05070 */
[----:B------:R-:W-:Y:S02]  /*e0c0*/  @!UPT UIADD3 URZ, URZ, URZ, URZ ;  /* 0x0000003f3f3ff290 */ /* 0x000fe4000fffe03f */
        /* <DEDUP_REMOVED lines=11> */
.L_x_654:
[C---:B---3--:R-:W-:Y:S02]  /*e180*/  IADD3 R2, -R177.reuse, 0x10, RZ ;  /* 0x00000010b1027810 */ /* 0x048fe40007ffe1ff */
[----:B------:R-:W-:Y:S02]  /*e190*/  ISETP.NE.U32.AND P0, PT, R177, RZ, PT ;  /* 0x000000ffb100720c */ /* 0x000fe40003f05070 */
[----:B------:R-:W-:Y:S04]  /*e1a0*/  LOP3.LUT R2, R2, 0xf, RZ, 0xc0, !PT ;  /* 0x0000000f02027812 */ /* 0x000fe800078ec0ff */
[----:B--2---:R-:W-:Y:S04]  /*e1b0*/  IADD3 R2, P2, P1, R2, R0, R142 ;  /* 0x0000000002027210 */ /* 0x004fe8000795e08e */
[----:B----4-:R-:W-:Y:S05]  /*e1c0*/  IADD3.X R3, RZ, R128, R139, P2, P1 ;  /* 0x00000080ff037210 */ /* 0x010fea00017e248b */
[----:B------:R-:W-:Y:S01]  /*e1d0*/  @!PT LDS RZ, [RZ] ;  /* 0x00000000fffff984 */ /* 0x000fe20000000800 */
[----:B------:R-:W-:Y:S01]  /*e1e0*/  @!PT LDS RZ, [RZ] ;  /* 0x00000000fffff984 */ /* 0x000fe20000000800 */
[----:B------:R-:W-:Y:S01]  /*e1f0*/  @!PT LDS RZ, [RZ] ;  /* 0x00000000fffff984 */ /* 0x000fe20000000800 */
[----:B------:R2:W-:Y:S01]  /*e200*/  LDGSTS.E.BYPASS.LTC128B.128.ZFILL [R179+0x7100], [R2.64], P0 ;  /* 0x0710000002b37fae */ /* 0x0005e20008141d48 */
[----:B------:R-:W-:Y:S05]  /*e210*/  IADD3 R136, P0, R0, R143, RZ ;  /* 0x0000008f00887210 */ /* 0x000fea0007f1e0ff */
[----:B------:R-:W-:Y:S05]  /*e220*/  IMAD.X R137, R128, 0x1, R140, P0 ;  /* 0x0000000180897824 */ /* 0x000fea00000e068c */
[----:B------:R3:W-:Y:S01]  /*e230*/  LDGSTS.E.BYPASS.LTC128B.128 [R179+0x9100], [R136.64], !P4 ;  /* 0x0910000088b37fae */ /* 0x0007e2000e101d48 */
[----:B--2---:R-:W-:Y:S05]  /*e240*/  IADD3 R2, P0, R0, R144, RZ ;  /* 0x0000009000027210 */ /* 0x004fea0007f1e0ff */
[----:B------:R-:W-:Y:S05]  /*e250*/  IMAD.X R3, R128, 0x1, R141, P0 ;  /* 0x0000000180037824 */ /* 0x000fea00000e068d */
[----:B------:R3:W-:Y:S03]  /*e260*/  LDGSTS.E.BYPASS.LTC128B.128 [R179+0xb100], [R2.64], !P3 ;  /* 0x0b10000002b37fae */ /* 0x0007e6000d901d48 */
.L_x_543:
[----:B------:R-:W-:Y:S05]  /*e270*/  BSYNC B0 ;  /* 0x0000000000007941 */ /* 0x000fea0003800000 */
.L_x_542:
[----:B---3--:R-:W-:Y:S01]  /*e280*/  LOP3.LUT R136, RZ, c[0x0][0x324], RZ, 0x33, !PT ;  /* 0x0000c900ff887a12 */ /* 0x008fe200078e33ff */
[----:B------:R-:W-:Y:S01]  /*e290*/  IMAD.MOV.U32 R0, RZ, RZ, c[0x0][0x2c4] ;  /* 0x0000b100ff007624 */ /* 0x000fe200078e00ff */
[----:B------:R-:W0:Y:S01]  /*e2a0*/  LDGDEPBAR ;  /* 0x00000000000079af */ /* 0x000e220000000000 */
[----:B-1----:R-:W-:Y:S02]  /*e2b0*/  IMAD.SHL.U32 R129, R178, 0x40, RZ ;  /* 0x00000040b2817824 */ /* 0x002fe400078e00ff */
[----:B------:R-:W-:Y:S01]  /*e2c0*/  IMAD.IADD R128, R211, 0x1, R210 ;  /* 0x00000001d3807824 */ /* 0x000fe200078e02d2 */
[----:B------:R-:W-:Y:S02]  /*e2d0*/  ISETP.NE.AND P0, PT, R0, 0x1, PT ;  /* 0x000000010000780c */ /* 0x000fe40003f05270 */
[----:B------:R-:W-:Y:S04]  /*e2e0*/  IADD3 R0, -R198, 0x1, -R129 ;  /* 0x00000001c6007810 */ /* 0x000fe80007ffe981 */
[----:B------:R-:W-:Y:S04]  /*e2f0*/  IADD3 R0, -R195, R0, R194 ;  /* 0x00000000c3007210 */ /* 0x000fe80007ffe1c2 */
[----:B------:R-:W-:Y:S03]  /*e300*/  IADD3 R137, R0, c[0x0][0x328], RZ ;  /* 0x0000ca0000897a10 */ /* 0x000fe60007ffe0ff */
[----:B------:R-:W-:Y:S05]  /*e310*/  @P0 IMAD.HI.U32 R2, R128, c[0x0][0x2c8], RZ ;  /* 0x0000b20080020a27 */ /* 0x000fea00078e00ff */
[----:B------:R-:W-:Y:S01]  /*e320*/  @P0 SHF.R.U32.HI R128, RZ, c[0x0][0x2cc], R2 ;  /* 0x0000b300ff800a19 */ /* 0x000fe20000011602 */
[----:B------:R-:W-:-:S05]  /*e330*/  BRA.DIV ~URZ, `(.L_x_546) ;  /* 0x00008e027f007947 */ /* 0x000fca000b800000 */
[----:B------:R1:W2:Y:S02]  /*e340*/  SHFL.IDX PT, R3, R128, RZ, 0x1c1f ;  /* 0x001c1fff80037589 */ /* 0x0002a400000e0000 */
.L_x_655:
[----:B------:R-:W-:Y:S02]  /*e350*/  IMAD.MOV.U32 R2, RZ, RZ, c[0x0][0x32c] ;  /* 0x0000cb00ff027624 */ /* 0x000fe400078e00ff */
[----:B------:R-:W-:Y:S03]  /*e360*/  IMAD.IADD R136, R136, 0x1, R0 ;  /* 0x0000000188887824 */ /* 0x000fe600078e0200 */
[----:B------:R-:W-:Y:S02]  /*e370*/  ISETP.GE.AND P0, PT, R2, 0x1, PT ;  /* 0x000000010200780c */ /* 0x000fe40003f06270 */
[-C--:B--2---:R-:W-:Y:S02]  /*e380*/  IADD3 R2, R137, R3.reuse, RZ ;  /* 0x0000000389027210 */ /* 0x084fe40007ffe0ff */
[----:B------:R-:W-:Y:S09]  /*e390*/  IADD3 R0, R136, R3, RZ ;  /* 0x0000000388007210 */ /* 0x000ff20007ffe0ff */
        /* <DEDUP_REMOVED lines=14> */
.L_x_549:
[----:B------:R-:W-:Y:S04]  /*e480*/  MOV R138, 0x1 ;  /* 0x00000001008a7802 */ /* 0x000fe80000000f00 */
[----:B------:R-:W-:Y:S11]  /*e490*/  ISETP.NE.AND P0, PT, R138, c[0x0][0x32c], PT ;  /* 0x0000cb008a007a0c */ /* 0x000ff60003f05270 */
[----:B------:R-:W-:Y:S02]  /*e4a0*/  @!UPT UIADD3 URZ, URZ, URZ, URZ ;  /* 0x0000003f3f3ff290 */ /* 0x000fe4000fffe03f */
[----:B------:R-:W-:Y:S05]  /*e4b0*/  @P0 IMAD.HI.U32 R138, R3, c[0x0][0x330], RZ ;  /* 0x0000cc00038a0a27 */ /* 0x000fea00078e00ff */
[----:B------:R-:W-:Y:S02]  /*e4c0*/  @P0 SHF.R.U32.HI R3, RZ, c[0x0][0x334], R138 ;  /* 0x0000cd00ff030a19 */ /* 0x000fe4000001168a */
.L_x_550:
[----:B------:R-:W-:Y:S05]  /*e4d0*/  BSYNC B0 ;  /* 0x0000000000007941 */ /* 0x000fea0003800000 */
.L_x_548:
[----:B------:R-:W-:Y:S04]  /*e4e0*/  IMAD R3, R3, c[0x0][0x32c], -R129 ;  /* 0x0000cb0003037a24 */ /* 0x000fe800078e0a81 */
[----:B------:R-:W-:Y:S05]  /*e4f0*/  IMAD.IADD R3, R3, 0x1, -R198 ;  /* 0x0000000103037824 */ /* 0x000fea00078e0ac6 */
[----:B------:R-:W-:Y:S02]  /*e500*/  IMNMX R0, R0, R3, !PT ;  /* 0x0000000300007217 */ /* 0x000fe40007800200 */
[----:B------:R-:W-:Y:S04]  /*e510*/  IADD3 R3, R3, c[0x0][0x32c], RZ ;  /* 0x0000cb0003037a10 */ /* 0x000fe80007ffe0ff */
[----:B------:R-:W-:Y:S02]  /*e520*/  IMNMX R2, R2, R3, PT ;  /* 0x0000000302027217 */ /* 0x000fe40003800200 */
.L_x_547:
        /* <DEDUP_REMOVED lines=51> */
.L_x_656:
        /* <DEDUP_REMOVED lines=19> */
.L_x_554:
[----:B------:R-:W-:Y:S04]  /*e990*/  MOV R4, 0x1 ;  /* 0x0000000100047802 */ /* 0x000fe80000000f00 */
[----:B------:R-:W-:Y:S11]  /*e9a0*/  ISETP.NE.AND P0, PT, R4, c[0x0][0x32c], PT ;  /* 0x0000cb0004007a0c */ /* 0x000ff60003f05270 */
[----:B------:R-:W-:Y:S02]  /*e9b0*/  @!UPT UIADD3 URZ, URZ, URZ, URZ ;  /* 0x0000003f3f3ff290 */ /* 0x000fe4000fffe03f */
[----:B------:R-:W-:Y:S05]  /*e9c0*/  @P0 IMAD.HI.U32 R4, R3, c[0x0][0x330], RZ ;  /* 0x0000cc0003040a27 */ /* 0x000fea00078e00ff */
[----:B------:R-:W-:Y:S02]  /*e9d0*/  @P0 SHF.R.U32.HI R3, RZ, c[0x0][0x334], R4 ;  /* 0x0000cd00ff030a19 */ /* 0x000fe40000011604 */
.L_x_555:
[----:B------:R-:W-:Y:S05]  /*e9e0*/  BSYNC B0 ;  /* 0x0000000000007941 */ /* 0x000fea0003800000 */
.L_x_553:
[----:B------:R-:W-:Y:S04]  /*e9f0*/  IMAD R129, R3, c[0x0][0x32c], -R129 ;  /* 0x0000cb0003817a24 */ /* 0x000fe800078e0a81 */
[----:B------:R-:W-:Y:S05]  /*ea00*/  IMAD.IADD R3, R129, 0x1, -R198 ;  /* 0x0000000181037824 */ /* 0x000fea00078e0ac6 */
[----:B------:R-:W-:Y:S02]  /*ea10*/  IADD3 R4, R3, c[0x0][0x32c], RZ ;  /* 0x0000cb0003047a10 */ /* 0x000fe40007ffe0ff */
[----:B------:R-:W-:Y:S02]  /*ea20*/  IMNMX R0, R0, R3, !PT ;  /* 0x0000000300007217 */ /* 0x000fe40007800200 */
[----:B------:R-:W-:Y:S02]  /*ea30*/  IMNMX R2, R2, R4, PT ;  /* 0x0000000402027217 */ /* 0x000fe40003800200 */
.L_x_552:
        /* <DEDUP_REMOVED lines=82> */
.L_x_657:
[----:B-12---:R-:W-:Y:S01]  /*ef60*/  FMNMX.FTZ R128, R128, R0, !PT ;  /* 0x0000000080807209 */ /* 0x006fe20007810000 */
[----:B------:R-:W-:-:S05]  /*ef70*/  BRA.DIV ~URZ, `(.L_x_557) ;  /* 0x000082e27f007947 */ /* 0x000fca000b800000 */
[----:B------:R-:W-:Y:S04]  /*ef80*/  SHFL.BFLY PT, R0, R4, 0x2, 0x1f ;  /* 0x0c401f0004007f89 */ /* 0x000fe800000e0000 */
[----:B------:R-:W1:Y:S02]  /*ef90*/  SHFL.BFLY PT, R2, R128, 0x1, 0x1f ;  /* 0x0c201f0080027f89 */ /* 0x000e6400000e0000 */
[----:B-1----:R-:W-:Y:S02]  /*efa0*/  FMNMX.FTZ R129, R128, R2, !PT ;  /* 0x0000000280817209 */ /* 0x002fe40007810000 */
[----:B------:R-:W-:Y:S05]  /*efb0*/  FMNMX.FTZ R4, R4, R0, !PT ;  /* 0x0000000004047209 */ /* 0x000fea0007810000 */
[----:B------:R1:W2:Y:S02]  /*efc0*/  SHFL.BFLY PT, R0, R4, 0x1, 0x1f ;  /* 0x0c201f0004007f89 */ /* 0x0002a400000e0000 */
.L_x_658:
[C---:B------:R-:W-:Y:S01]  /*efd0*/  FMUL.FTZ R2, R129.reuse, c[0x0][0x2d0] ;  /* 0x0000b40081027a20 */ /* 0x040fe20000410000 */
[----:B------:R-:W-:Y:S01]  /*efe0*/  FSETP.NEU.FTZ.AND P0, PT, R129, -INF , PT ;  /* 0xff8000008100780b */ /* 0x000fe20003f1d000 */
[----:B------:R-:W-:Y:S01]  /*eff0*/  WARPSYNC 0xffffffff ;  /* 0xffffffff00007948 */ /* 0x000fe20003800000 */
[----:B--2---:R-:W-:Y:S01]  /*f000*/  FMNMX.FTZ R3, R0, R4, !PT ;  /* 0x0000000400037209 */ /* 0x004fe20007810000 */
[----:B------:R-:W2:Y:S01]  /*f010*/  LDSM.16.MT88.4 R12, [R168] ;  /* 0x00000000a80c783b */ /* 0x000ea20000004200 */
[----:B------:R-:W-:Y:S03]  /*f020*/  FSEL R20, R2, RZ, P0 ;  /* 0x000000ff02147208 */ /* 0x000fe60000000000 */
[----:B-1----:R-:W-:Y:S02]  /*f030*/  FMUL.FTZ R4, R3, c[0x0][0x2d0] ;  /* 0x0000b40003047a20 */ /* 0x002fe40000410000 */
[--C-:B------:R-:W-:Y:S04]  /*f040*/  FFMA.FTZ R2, R138, c[0x0][0x2d0], -R20.reuse ;  /* 0x0000b4008a027a23 */ /* 0x100fe80000010814 */
[----:B------:R1:W-:Y:S02]  /*f050*/  MUFU.EX2 R10, R2 ;  /* 0x00000002000a7308 */ /* 0x0003e40000000800 */
[--C-:B-1----:R-:W-:Y:S08]  /*f060*/  FFMA.FTZ R2, R139, c[0x0][0x2d0], -R20.reuse ;  /* 0x0000b4008b027a23 */ /* 0x102ff00000010814 */
[----:B------:R1:W3:Y:S02]  /*f070*/  MUFU.EX2 R35, R2 ;  /* 0x0000000200237308 */ /* 0x0002e40000000800 */
[--C-:B-1----:R-:W-:Y:S02]  /*f080*/  FFMA.FTZ R2, R8, c[0x0][0x2d0], -R20.reuse ;  /* 0x0000b40008027a23 */ /* 0x102fe40000010814 */
[----:B------:R-:W-:Y:S06]  /*f090*/  FFMA.FTZ R8, R9, c[0x0][0x2d0], -R20 ;  /* 0x0000b40009087a23 */ /* 0x000fec0000010814 */
[----:B------:R1:W-:Y:S10]  /*f0a0*/  MUFU.EX2 R128, R2 ;  /* 0x0000000200807308 */ /* 0x0003f40000000800 */
[----:B------:R3:W-:Y:S01]  /*f0b0*/  MUFU.EX2 R152, R8 ;  /* 0x0000000800987308 */ /* 0x0007e20000000800 */
[----:B-1----:R-:W-:Y:S02]  /*f0c0*/  FSEL R2, R129, RZ, P0 ;  /* 0x000000ff81027208 */ /* 0x002fe40000000000 */
[----:B------:R-:W-:Y:S03]  /*f0d0*/  FSETP.NEU.FTZ.AND P0, PT, R3, -INF , PT ;  /* 0xff8000000300780b */ /* 0x000fe60003f1d000 */
[----:B------:R-:W-:Y:S01]  /*f0e0*/  FADD.FTZ R0, -R2, R130 ;  /* 0x0000008202007221 */ /* 0x000fe20000010100 */
[----:B------:R-:W-:Y:S03]  /*f0f0*/  FSEL R28, R4, RZ, P0 ;  /* 0x000000ff041c7208 */ /* 0x000fe60000000000 */
[----:B------:R-:W-:Y:S01]  /*f100*/  FMUL.FTZ R0, R0, c[0x0][0x2d0] ;  /* 0x0000b40000007a20 */ /* 0x000fe20000410000 */
[----:B---3--:R-:W-:Y:S01]  /*f110*/  F2FP.PACK_AB R8, R35, R10 ;  /* 0x0000000a2308723e */ /* 0x008fe200000000ff */
[--C-:B------:R-:W-:Y:S02]  /*f120*/  FFMA.FTZ R5, R5, c[0x0][0x2d0], -R28.reuse ;  /* 0x0000b40005057a23 */ /* 0x100fe4000001081c */
[----:B------:R1:W3:Y:S01]  /*f130*/  MUFU.EX2 R2, R0 ;  /* 0x0000000000027308 */ /* 0x0002e20000000800 */
[--C-:B------:R-:W-:Y:S09]  /*f140*/  FFMA.FTZ R6, R6, c[0x0][0x2d0], -R28.reuse ;  /* 0x0000b40006067a23 */ /* 0x100ff2000001081c */
[----:B------:R4:W-:Y:S10]  /*f150*/  MUFU.EX2 R151, R5 ;  /* 0x0000000500977308 */ /* 0x0009f40000000800 */
[----:B------:R-:W-:Y:S01]  /*f160*/  MUFU.EX2 R6, R6 ;  /* 0x0000000600067308 */ /* 0x000fe20000000800 */
[----:B-1----:R-:W-:Y:S02]  /*f170*/  FFMA.FTZ R0, R7, c[0x0][0x2d0], -R28 ;  /* 0x0000b40007007a23 */ /* 0x002fe4000001081c */
[----:B---3--:R-:W-:Y:S01]  /*f180*/  FFMA.FTZ R19, R2, R187, R10 ;  /* 0x000000bb02137223 */ /* 0x008fe2000001000a */
[----:B------:R-:W-:Y:S01]  /*f190*/  F2FP.PACK_AB R10, R152, R128 ;  /* 0x00000080980a723e */ /* 0x000fe200000000ff */
[C---:B------:R-:W-:Y:S05]  /*f1a0*/  FMUL.FTZ R4, R2.reuse, R132 ;  /* 0x0000008402047220 */ /* 0x040fea0000410000 */
[----:B------:R1:W3:Y:S01]  /*f1b0*/  MUFU.EX2 R26, R0 ;  /* 0x00000000001a7308 */ /* 0x0002e20000000800 */
[C---:B------:R-:W-:Y:S02]  /*f1c0*/  FMUL.FTZ R100, R2.reuse, R100 ;  /* 0x0000006402647220 */ /* 0x040fe40000410000 */
[C---:B------:R-:W-:Y:S02]  /*f1d0*/  FMUL.FTZ R101, R2.reuse, R101 ;  /* 0x0000006502657220 */ /* 0x040fe40000410000 */
[C---:B----4-:R-:W-:Y:S02]  /*f1e0*/  FMUL.FTZ R5, R2.reuse, R133 ;  /* 0x0000008502057220 */ /* 0x050fe40000410000 */
        /* <DEDUP_REMOVED lines=8> */
[C---:B------:R-:W-:Y:S01]  /*f270*/  FMUL.FTZ R120, R2.reuse, R120 ;  /* 0x0000007802787220 */ /* 0x040fe20000410000 */
[----:B-1----:R-:W-:Y:S01]  /*f280*/  FSEL R0, R3, RZ, P0 ;  /* 0x000000ff03007208 */ /* 0x002fe20000000000 */
[----:B------:R-:W-:Y:S01]  /*f290*/  FMUL.FTZ R121, R2, R121 ;  /* 0x0000007902797220 */ /* 0x000fe20000410000 */
[----:B---3--:R-:W-:Y:S01]  /*f2a0*/  F2FP.PACK_AB R9, R26, R6 ;  /* 0x000000061a09723e */ /* 0x008fe200000000ff */
[----:B------:R-:W-:Y:S01]  /*f2b0*/  FMUL.FTZ R124, R2, R124 ;  /* 0x0000007c027c7220 */ /* 0x000fe20000410000 */
[----:B------:R-:W-:Y:S01]  /*f2c0*/  ISETP.GT.AND P0, PT, R178, R193, PT ;  /* 0x000000c1b200720c */ /* 0x000fe20003f04270 */
[----:B------:R-:W-:Y:S02]  /*f2d0*/  FADD.FTZ R0, -R0, R131 ;  /* 0x0000008300007221 */ /* 0x000fe40000010100 */
[----:B------:R-:W-:Y:S02]  /*f2e0*/  FMUL.FTZ R125, R2, R125 ;  /* 0x0000007d027d7220 */ /* 0x000fe40000410000 */
        /* <DEDUP_REMOVED lines=34> */
[----:B------:R-:W-:Y:S02]  /*f510*/  FFMA.FTZ R2, R11, c[0x0][0x2d0], -R28 ;  /* 0x0000b4000b027a23 */ /* 0x000fe4000001081c */
[C---:B-1----:R-:W-:Y:S02]  /*f520*/  FFMA.FTZ R22, R0.reuse, R190, R6 ;  /* 0x000000be00167223 */ /* 0x042fe40000010006 */
        /* <DEDUP_REMOVED lines=13> */
[----:B-1----:R-:W-:Y:S01]  /*f600*/  F2FP.PACK_AB R11, R130, R151 ;  /* 0x00000097820b723e */ /* 0x002fe200000000ff */
[--C-:B------:R-:W-:Y:S02]  /*f610*/  FFMA.FTZ R2, R143, c[0x0][0x2d0], -R20.reuse ;  /* 0x0000b4008f027a23 */ /* 0x100fe40000010814 */
[C---:B------:R-:W-:Y:S02]  /*f620*/  FMUL.FTZ R122, R0.reuse, R122 ;  /* 0x0000007a007a7220 */ /* 0x040fe40000410000 */
[C---:B------:R-:W-:Y:S01]  /*f630*/  FMUL.FTZ R123, R0.reuse, R123 ;  /* 0x0000007b007b7220 */ /* 0x040fe20000410000 */
[----:B------:R1:W3:Y:S01]  /*f640*/  MUFU.EX2 R133, R2 ;  /* 0x0000000200857308 */ /* 0x0002e20000000800 */
[C---:B--2---:R-:W-:Y:S05]  /*f650*/  HMMA.16816.F32 R4, R8.reuse, R12, R4 ;  /* 0x0000000c0804723c */ /* 0x044fea0000001804 */
[C---:B------:R-:W-:Y:S02]  /*f660*/  FMUL.FTZ R126, R0.reuse, R126 ;  /* 0x0000007e007e7220 */ /* 0x040fe40000410000 */
[C---:B------:R-:W-:Y:S01]  /*f670*/  FMUL.FTZ R127, R0.reuse, R127 ;  /* 0x0000007f007f7220 */ /* 0x040fe20000410000 */
[C---:B------:R-:W-:Y:S01]  /*f680*/  HMMA.16816.F32 R100, R8.reuse, R14, R100 ;  /* 0x0000000e0864723c */ /* 0x040fe20000001864 */
[----:B------:R-:W2:Y:S03]  /*f690*/  LDSM.16.MT88.4 R12, [R169] ;  /* 0x00000000a90c783b */ /* 0x000ea60000004200 */
[C---:B------:R-:W-:Y:S02]  /*f6a0*/  FMUL.FTZ R38, R0.reuse, R38 ;  /* 0x0000002600267220 */ /* 0x040fe40000410000 */
[C---:B------:R-:W-:Y:S02]  /*f6b0*/  FMUL.FTZ R39, R0.reuse, R39 ;  /* 0x0000002700277220 */ /* 0x040fe40000410000 */
[C---:B------:R-:W-:Y:S04]  /*f6c0*/  FMUL.FTZ R42, R0.reuse, R42 ;  /* 0x0000002a002a7220 */ /* 0x040fe80000410000 */
[C---:B------:R-:W-:Y:S02]  /*f6d0*/  FMUL.FTZ R43, R0.reuse, R43 ;  /* 0x0000002b002b7220 */ /* 0x040fe40000410000 */
[----:B------:R-:W-:Y:S02]  /*f6e0*/  FMUL.FTZ R46, R0, R46 ;  /* 0x0000002e002e7220 */ /* 0x000fe40000410000 */
[--C-:B-1----:R-:W-:Y:S02]  /*f6f0*/  FFMA.FTZ R2, R142, c[0x0][0x2d0], -R20.reuse ;  /* 0x0000b4008e027a23 */ /* 0x102fe40000010814 */
[C---:B------:R-:W-:Y:S02]  /*f700*/  FMUL.FTZ R47, R0.reuse, R47 ;  /* 0x0000002f002f7220 */ /* 0x040fe40000410000 */
[C---:B------:R-:W-:Y:S01]  /*f710*/  FMUL.FTZ R50, R0.reuse, R50 ;  /* 0x0000003200327220 */ /* 0x040fe20000410000 */
        /* <DEDUP_REMOVED lines=11> */
[C---:B--2---:R-:W-:Y:S03]  /*f7d0*/  HMMA.16816.F32 R104, R8.reuse, R12, R104 ;  /* 0x0000000c0868723c */ /* 0x044fe60000001868 */
[C---:B------:R-:W-:Y:S02]  /*f7e0*/  FMUL.FTZ R71, R0.reuse, R71 ;  /* 0x0000004700477220 */ /* 0x040fe40000410000 */
[--C-:B-1----:R-:W-:Y:S02]  /*f7f0*/  FFMA.FTZ R2, R141, c[0x0][0x2d0], -R20.reuse ;  /* 0x0000b4008d027a23 */ /* 0x102fe40000010814 */
[C---:B------:R-:W-:Y:S01]  /*f800*/  FMUL.FTZ R74, R0.reuse, R74 ;  /* 0x0000004a004a7220 */ /* 0x040fe20000410000 */
[C---:B------:R-:W-:Y:S01]  /*f810*/  HMMA.16816.F32 R108, R8.reuse, R14, R108 ;  /* 0x0000000e086c723c */ /* 0x040fe2000000186c */
[----:B------:R-:W1:Y:S01]  /*f820*/  LDSM.16.MT88.4 R12, [R171] ;  /* 0x00000000ab0c783b */ /* 0x000e620000004200 */
[----:B------:R2:W-:Y:S02]  /*f830*/  MUFU.EX2 R150, R2 ;  /* 0x0000000200967308 */ /* 0x0005e40000000800 */
        /* <DEDUP_REMOVED lines=10> */
[----:B--2---:R-:W-:Y:S02]  /*f8e0*/  FFMA.FTZ R2, R140, c[0x0][0x2d0], -R20 ;  /* 0x0000b4008c027a23 */ /* 0x004fe40000010814 */
[C---:B------:R-:W-:Y:S02]  /*f8f0*/  FMUL.FTZ R95, R0.reuse, R95 ;  /* 0x0000005f005f7220 */ /* 0x040fe40000410000 */
[----:B------:R2:W-:Y:S01]  /*f900*/  MUFU.EX2 R155, R2 ;  /* 0x00000002009b7308 */ /* 0x0005e20000000800 */
[C---:B------:R-:W-:Y:S02]  /*f910*/  FMUL.FTZ R98, R0.reuse, R98 ;  /* 0x0000006200627220 */ /* 0x040fe40000410000 */
[----:B------:R-:W-:Y:S02]  /*f920*/  FMUL.FTZ R99, R0, R99 ;  /* 0x0000006300637220 */ /* 0x000fe40000410000 */
[--C-:B------:R-:W-:Y:S05]  /*f930*/  FFMA.FTZ R0, R18, c[0x0][0x2d0], -R28.reuse ;  /* 0x0000b40012007a23 */ /* 0x100fea000001081c */
[----:B------:R4:W-:Y:S01]  /*f940*/  MUFU.EX2 R154, R0 ;  /* 0x00000000009a7308 */ /* 0x0009e20000000800 */
[C---:B-1----:R-:W-:Y:S08]  /*f950*/  HMMA.16816.F32 R112, R8.reuse, R12, R112 ;  /* 0x0000000c0870723c */ /* 0x042ff00000001870 */
[C---:B------:R-:W-:Y:S01]  /*f960*/  HMMA.16816.F32 R116, R8.reuse, R14, R116 ;  /* 0x0000000e0874723c */ /* 0x040fe20000001874 */
[----:B------:R-:W1:Y:S03]  /*f970*/  LDSM.16.MT88.4 R12, [R170] ;  /* 0x00000000aa0c783b */ /* 0x000e660000004200 */
[--C-:B--2---:R-:W-:Y:S04]  /*f980*/  FFMA.FTZ R2, R16, c[0x0][0x2d0], -R28.reuse ;  /* 0x0000b40010027a23 */ /* 0x104fe8000001081c */
[----:B------:R2:W5:Y:S01]  /*f990*/  MUFU.EX2 R132, R2 ;  /* 0x0000000200847308 */ /* 0x0005620000000800 */
[----:B----4-:R-:W-:Y:S03]  /*f9a0*/  FADD.FTZ R0, R35, R19 ;  /* 0x0000001323007221 */ /* 0x010fe60000010000 */
[--C-:B--2---:R-:W-:Y:S02]  /*f9b0*/  FFMA.FTZ R2, R17, c[0x0][0x2d0], -R28.reuse ;  /* 0x0000b40011027a23 */ /* 0x104fe4000001081c */
[----:B------:R-:W-:Y:S04]  /*f9c0*/  LDSM.16.MT88.4 R16, [R169+0x800] ;  /* 0x00080000a910783b */ /* 0x000fe80000004200 */
[----:B------:R2:W4:Y:S01]  /*f9d0*/  MUFU.EX2 R135, R2 ;  /* 0x0000000200877308 */ /* 0x0005220000000800 */
[C---:B-1----:R-:W-:Y:S08]  /*f9e0*/  HMMA.16816.F32 R120, R8.reuse, R12, R120 ;  /* 0x0000000c0878723c */ /* 0x042ff00000001878 */
[C---:B------:R-:W-:Y:S01]  /*f9f0*/  HMMA.16816.F32 R124, R8.reuse, R14, R124 ;  /* 0x0000000e087c723c */ /* 0x040fe2000000187c */
[----:B------:R-:W1:Y:S03]  /*fa00*/  LDSM.16.MT88.4 R12, [R168+0x2000] ;  /* 0x00200000a80c783b */ /* 0x000e660000004200 */
[----:B--2---:R-:W-:Y:S02]  /*fa10*/  FFMA.FTZ R2, R21, c[0x0][0x2d0], -R28 ;  /* 0x0000b40015027a23 */ /* 0x004fe4000001081c */
[----:B------:R-:W-:Y:S02]  /*fa20*/  FADD.FTZ R21, R128, R0 ;  /* 0x0000000080157221 */ /* 0x000fe40000010000 */
[----:B------:R-:W-:Y:S01]  /*fa30*/  FFMA.FTZ R0, R147, c[0x0][0x2d0], -R20 ;  /* 0x0000b40093007a23 */ /* 0x000fe20000010814 */
[----:B------:R2:W1:Y:S10]  /*fa40*/  MUFU.EX2 R153, R2 ;  /* 0x0000000200997308 */ /* 0x0004740000000800 */
[----:B------:R3:W3:Y:S01]  /*fa50*/  MUFU.EX2 R140, R0 ;  /* 0x00000000008c7308 */ /* 0x0006e20000000800 */
[C---:B-1----:R-:W-:Y:S03]  /*fa60*/  HMMA.16816.F32 R36, R8.reuse, R12, R36 ;  /* 0x0000000c0824723c */ /* 0x042fe60000001824 */
[----:B--2---:R-:W-:Y:S02]  /*fa70*/  FADD.FTZ R2, R26, R22 ;  /* 0x000000161a027221 */ /* 0x004fe40000010000 */
[--C-:B------:R-:W-:Y:S03]  /*fa80*/  FFMA.FTZ R26, R149, c[0x0][0x2d0], -R20.reuse ;  /* 0x0000b400951a7a23 */ /* 0x100fe60000010814 */
[C---:B------:R-:W-:Y:S01]  /*fa90*/  HMMA.16816.F32 R40, R8.reuse, R14, R40 ;  /* 0x0000000e0828723c */ /* 0x040fe20000001828 */
[----:B------:R-:W1:Y:S01]  /*faa0*/  LDSM.16.MT88.4 R12, [R169+0x2000] ;  /* 0x00200000a90c783b */ /* 0x000e620000004200 */
[----:B------:R-:W-:Y:S02]  /*fab0*/  MUFU.EX2 R35, R26 ;  /* 0x0000001a00237308 */ /* 0x000fe40000000800 */
[--C-:B---3--:R-:W-:Y:S08]  /*fac0*/  FFMA.FTZ R0, R146, c[0x0][0x2d0], -R20.reuse ;  /* 0x0000b40092007a23 */ /* 0x108ff00000010814 */
[----:B------:R2:W-:Y:S02]  /*fad0*/  MUFU.EX2 R142, R0 ;  /* 0x00000000008e7308 */ /* 0x0005e40000000800 */
[--C-:B--2---:R-:W-:Y:S08]  /*fae0*/  FFMA.FTZ R0, R145, c[0x0][0x2d0], -R20.reuse ;  /* 0x0000b40091007a23 */ /* 0x104ff00000010814 */
[----:B------:R2:W-:Y:S01]  /*faf0*/  MUFU.EX2 R141, R0 ;  /* 0x00000000008d7308 */ /* 0x0005e20000000800 */
[C---:B-1----:R-:W-:Y:S08]  /*fb00*/  HMMA.16816.F32 R44, R8.reuse, R12, R44 ;  /* 0x0000000c082c723c */ /* 0x042ff0000000182c */
[C---:B------:R-:W-:Y:S01]  /*fb10*/  HMMA.16816.F32 R48, R8.reuse, R14, R48 ;  /* 0x0000000e0830723c */ /* 0x040fe20000001830 */
[----:B------:R-:W1:Y:S03]  /*fb20*/  LDSM.16.MT88.4 R12, [R171+0x2000] ;  /* 0x00200000ab0c783b */ /* 0x000e660000004200 */
[----:B--2---:R-:W-:Y:S04]  /*fb30*/  FFMA.FTZ R0, R144, c[0x0][0x2d0], -R20 ;  /* 0x0000b40090007a23 */ /* 0x004fe80000010814 */
[----:B------:R2:W-:Y:S01]  /*fb40*/  MUFU.EX2 R143, R0 ;  /* 0x00000000008f7308 */ /* 0x0005e20000000800 */
[C---:B-1----:R-:W-:Y:S03]  /*fb50*/  HMMA.16816.F32 R52, R8.reuse, R12, R52 ;  /* 0x0000000c0834723c */ /* 0x042fe60000001834 */
[----:B--2---:R-:W-:Y:S02]  /*fb60*/  FFMA.FTZ R0, R24, c[0x0][0x2d0], -R28 ;  /* 0x0000b40018007a23 */ /* 0x004fe4000001081c */
[----:B------:R-:W-:Y:S04]  /*fb70*/  FFMA.FTZ R24, R32, c[0x0][0x2d0], -R20 ;  /* 0x0000b40020187a23 */ /* 0x000fe80000010814 */
[----:B------:R1:W2:Y:S01]  /*fb80*/  MUFU.EX2 R139, R0 ;  /* 0x00000000008b7308 */ /* 0x0002a20000000800 */
[C---:B------:R-:W-:Y:S01]  /*fb90*/  HMMA.16816.F32 R56, R8.reuse, R14, R56 ;  /* 0x0000000e0838723c */ /* 0x040fe20000001838 */
[----:B------:R-:W3:Y:S02]  /*fba0*/  LDSM.16.MT88.4 R12, [R170+0x2000] ;  /* 0x00200000aa0c783b */ /* 0x000ee40000004200 */
[----:B-1----:R-:W-:Y:S02]  /*fbb0*/  FFMA.FTZ R0, R25, c[0x0][0x2d0], -R28 ;  /* 0x0000b40019007a23 */ /* 0x002fe4000001081c */
[----:B------:R-:W-:Y:S04]  /*fbc0*/  FFMA.FTZ R25, R148, c[0x0][0x2d0], -R20 ;  /* 0x0000b40094197a23 */ /* 0x000fe80000010814 */
[----:B------:R1:W1:Y:S10]  /*fbd0*/  MUFU.EX2 R138, R0 ;  /* 0x00000000008a7308 */ /* 0x0002740000000800 */
[----:B------:R-:W-:Y:S01]  /*fbe0*/  MUFU.EX2 R128, R25 ;  /* 0x0000001900807308 */ /* 0x000fe20000000800 */
[C---:B---3--:R-:W-:Y:S08]  /*fbf0*/  HMMA.16816.F32 R60, R8.reuse, R12, R60 ;  /* 0x0000000c083c723c */ /* 0x048ff0000000183c */
[C---:B------:R-:W-:Y:S01]  /*fc00*/  HMMA.16816.F32 R64, R8.reuse, R14, R64 ;  /* 0x0000000e0840723c */ /* 0x040fe20000001840 */
[----:B------:R-:W3:Y:S03]  /*fc10*/  LDSM.16.MT88.4 R12, [R168+0x4000] ;  /* 0x00400000a80c783b */ /* 0x000ee60000004200 */
[--C-:B-1----:R-:W-:Y:S04]  /*fc20*/  FFMA.FTZ R0, R23, c[0x0][0x2d0], -R28.reuse ;  /* 0x0000b40017007a23 */ /* 0x102fe8000001081c */
[----:B------:R1:W1:Y:S04]  /*fc30*/  MUFU.EX2 R137, R0 ;  /* 0x0000000000897308 */ /* 0x0002680000000800 */
[----:B-1----:R-:W-:Y:S06]  /*fc40*/  FFMA.FTZ R0, R27, c[0x0][0x2d0], -R28 ;  /* 0x0000b4001b007a23 */ /* 0x002fec000001081c */
[----:B------:R1:W1:Y:S01]  /*fc50*/  MUFU.EX2 R136, R0 ;  /* 0x0000000000887308 */ /* 0x0002620000000800 */
[C---:B---3--:R-:W-:Y:S08]  /*fc60*/  HMMA.16816.F32 R68, R8.reuse, R12, R68 ;  /* 0x0000000c0844723c */ /* 0x048ff00000001844 */
[C---:B------:R-:W-:Y:S01]  /*fc70*/  HMMA.16816.F32 R72, R8.reuse, R14, R72 ;  /* 0x0000000e0848723c */ /* 0x040fe20000001848 */
[----:B------:R-:W3:Y:S03]  /*fc80*/  LDSM.16.MT88.4 R12, [R169+0x4000] ;  /* 0x00400000a90c783b */ /* 0x000ee60000004200 */
[----:B-1----:R-:W-:Y:S02]  /*fc90*/  FADD.FTZ R0, R151, R2 ;  /* 0x0000000297007221 */ /* 0x002fe40000010000 */
[----:B------:R-:W-:Y:S02]  /*fca0*/  FFMA.FTZ R2, R29, c[0x0][0x2d0], -R20 ;  /* 0x0000b4001d027a23 */ /* 0x000fe40000010814 */
[----:B------:R-:W-:Y:S02]  /*fcb0*/  FADD.FTZ R29, R152, R21 ;  /* 0x00000015981d7221 */ /* 0x000fe40000010000 */
[----:B------:R-:W-:Y:S02]  /*fcc0*/  LDSM.16.MT88.4 R20, [R171+0x1000] ;  /* 0x00100000ab14783b */ /* 0x000fe40000004200 */
[----:B------:R-:W-:Y:S01]  /*fcd0*/  FADD.FTZ R27, R130, R0 ;  /* 0x00000000821b7221 */ /* 0x000fe20000010000 */
[----:B------:R1:W-:Y:S01]  /*fce0*/  MUFU.EX2 R131, R2 ;  /* 0x0000000200837308 */ /* 0x0003e20000000800 */
[----:B------:R-:W-:Y:S09]  /*fcf0*/  FFMA.FTZ R0, R33, c[0x0][0x2d0], -R28 ;  /* 0x0000b40021007a23 */ /* 0x000ff2000001081c */
[----:B------:R2:W2:Y:S10]  /*fd00*/  MUFU.EX2 R130, R24 ;  /* 0x0000001800827308 */ /* 0x0004b40000000800 */
[----:B------:R2:W-:Y:S01]  /*fd10*/  MUFU.EX2 R32, R0 ;  /* 0x0000000000207308 */ /* 0x0005e20000000800 */
[C---:B---3--:R-:W-:Y:S03]  /*fd20*/  HMMA.16816.F32 R76, R8.reuse, R12, R76 ;  /* 0x0000000c084c723c */ /* 0x048fe6000000184c */
[----:B-1----:R-:W-:Y:S02]  /*fd30*/  FADD.FTZ R2, R133, R29 ;  /* 0x0000001d85027221 */ /* 0x002fe40000010000 */
[----:B-----5:R-:W-:Y:S02]  /*fd40*/  FADD.FTZ R29, R132, R27 ;  /* 0x0000001b841d7221 */ /* 0x020fe40000010000 */
[----:B------:R-:W-:Y:S01]  /*fd50*/  FADD.FTZ R2, R134, R2 ;  /* 0x0000000286027221 */ /* 0x000fe20000010000 */
[C---:B------:R-:W-:Y:S01]  /*fd60*/  HMMA.16816.F32 R80, R8.reuse, R14, R80 ;  /* 0x0000000e0850723c */ /* 0x040fe20000001850 */
[----:B------:R-:W1:Y:S03]  /*fd70*/  LDSM.16.MT88.4 R12, [R171+0x4000] ;  /* 0x00400000ab0c783b */ /* 0x000e660000004200 */
[----:B----4-:R-:W-:Y:S05]  /*fd80*/  FADD.FTZ R29, R135, R29 ;  /* 0x0000001d871d7221 */ /* 0x010fea0000010000 */
[----:B--2---:R-:W-:Y:S03]  /*fd90*/  LDSM.16.MT88.4 R24, [R171+0x1800] ;  /* 0x00180000ab18783b */ /* 0x004fe60000004200 */
[--C-:B------:R-:W-:Y:S04]  /*fda0*/  FFMA.FTZ R0, R31, c[0x0][0x2d0], -R28.reuse ;  /* 0x0000b4001f007a23 */ /* 0x100fe8000001081c */
[----:B------:R2:W3:Y:S01]  /*fdb0*/  MUFU.EX2 R31, R0 ;  /* 0x00000000001f7308 */ /* 0x0004e20000000800 */
[C---:B-1----:R-:W-:Y:S03]  /*fdc0*/  HMMA.16816.F32 R84, R8.reuse, R12, R84 ;  /* 0x0000000c0854723c */ /* 0x042fe60000001854 */
[--C-:B--2---:R-:W-:Y:S02]  /*fdd0*/  FFMA.FTZ R0, R34, c[0x0][0x2d0], -R28.reuse ;  /* 0x0000b40022007a23 */ /* 0x104fe4000001081c */
[----:B------:R-:W-:Y:S04]  /*fde0*/  FFMA.FTZ R28, R30, c[0x0][0x2d0], -R28 ;  /* 0x0000b4001e1c7a23 */ /* 0x000fe8000001081c */
[----:B------:R1:W-:Y:S01]  /*fdf0*/  MUFU.EX2 R30, R0 ;  /* 0x00000000001e7308 */ /* 0x0003e20000000800 */
[C---:B------:R-:W-:Y:S01]  /*fe00*/  HMMA.16816.F32 R88, R8.reuse, R14, R88 ;  /* 0x0000000e0858723c */ /* 0x040fe20000001858 */
[----:B------:R-:W2:Y:S08]  /*fe10*/  LDSM.16.MT88.4 R12, [R170+0x4000] ;  /* 0x00400000aa0c783b */ /* 0x000eb00000004200 */
[----:B------:R-:W4:Y:S03]  /*fe20*/  MUFU.EX2 R28, R28 ;  /* 0x0000001c001c7308 */ /* 0x000f260000000800 */
[----:B-1----:R-:W-:Y:S02]  /*fe30*/  FADD.FTZ R0, R150, R2 ;  /* 0x0000000296007221 */ /* 0x002fe40000010000 */
[----:B------:R-:W-:Y:S02]  /*fe40*/  FADD.FTZ R2, R154, R29 ;  /* 0x0000001d9a027221 */ /* 0x000fe40000010000 */
[----:B------:R-:W-:Y:S02]  /*fe50*/  FADD.FTZ R0, R155, R0 ;  /* 0x000000009b007221 */ /* 0x000fe40000010000 */
[----:B------:R-:W-:Y:S02]  /*fe60*/  FADD.FTZ R2, R153, R2 ;  /* 0x0000000299027221 */ /* 0x000fe40000010000 */
[----:B------:R-:W-:Y:S02]  /*fe70*/  FADD.FTZ R0, R140, R0 ;  /* 0x000000008c007221 */ /* 0x000fe40000010000 */
[----:B------:R-:W-:Y:S02]  /*fe80*/  FADD.FTZ R2, R139, R2 ;  /* 0x000000028b027221 */ /* 0x000fe40000010000 */
[----:B------:R-:W-:Y:S02]  /*fe90*/  FADD.FTZ R0, R142, R0 ;  /* 0x000000008e007221 */ /* 0x000fe40000010000 */
[----:B------:R-:W-:Y:S02]  /*fea0*/  FADD.FTZ R2, R138, R2 ;  /* 0x000000028a027221 */ /* 0x000fe40000010000 */
[----:B------:R-:W-:Y:S01]  /*feb0*/  FADD.FTZ R0, R141, R0 ;  /* 0x000000008d007221 */ /* 0x000fe20000010000 */
[C---:B--2---:R-:W-:Y:S03]  /*fec0*/  HMMA.16816.F32 R92, R8.reuse, R12, R92 ;  /* 0x0000000c085c723c */ /* 0x044fe6000000185c */
[----:B------:R-:W-:Y:S02]  /*fed0*/  FADD.FTZ R2, R137, R2 ;  /* 0x0000000289027221 */ /* 0x000fe40000010000 */
[----:B------:R-:W-:Y:S03]  /*fee0*/  FADD.FTZ R0, R143, R0 ;  /* 0x000000008f007221 */ /* 0x000fe60000010000 */
[----:B------:R-:W-:Y:S01]  /*fef0*/  HMMA.16816.F32 R96, R8, R14, R96 ;  /* 0x0000000e0860723c */ /* 0x000fe20000001860 */
[----:B------:R-:W1:Y:S06]  /*ff00*/  LDSM.16.MT88.4 R12, [R168+0x800] ;  /* 0x00080000a80c783b */ /* 0x000e6c0000004200 */
        /* <DEDUP_REMOVED lines=39> */
[----:B------:R-:W2:Y:S06]  /*10180*/  LDSM.16.MT88.4 R16, [R169+0x1000] ;  /* 0x00100000a910783b */ /* 0x000eac0000004200 */
[----:B------:R-:W-:Y:S02]  /*10190*/  F2FP.PACK_AB R8, R142, R140 ;  /* 0x0000008c8e08723e */ /* 0x000fe400000000ff */
[----:B------:R-:W-:Y:S03]  /*101a0*/  F2FP.PACK_AB R10, R143, R141 ;  /* 0x0000008d8f0a723e */ /* 0x000fe600000000ff */
[----:B------:R-:W-:Y:S02]  /*101b0*/  F2FP.PACK_AB R9, R138, R139 ;  /* 0x0000008b8a09723e */ /* 0x000fe400000000ff */
[----:B------:R-:W-:Y:S07]  /*101c0*/  F2FP.PACK_AB R11, R136, R137 ;  /* 0x00000089880b723e */ /* 0x000fee00000000ff */
        /* <DEDUP_REMOVED lines=15> */
[C---:B-----5:R-:W-:Y:S08]  /*102c0*/  HMMA.16816.F32 R44, R8.reuse, R20, R44 ;  /* 0x00000014082c723c */ /* 0x060ff0000000182c */
        /* <DEDUP_REMOVED lines=18> */
[----:B------:R-:W-:Y:S01]  /*103f0*/  HMMA.16816.F32 R96, R8, R22, R96 ;  /* 0x000000160860723c */ /* 0x000fe20000001860 */
[----:B------:R-:W5:Y:S06]  /*10400*/  LDSM.16.MT88.4 R20, [R170+0x1800] ;  /* 0x00180000aa14783b */ /* 0x000f6c0000004200 */
[----:B------:R-:W-:Y:S02]  /*10410*/  F2FP.PACK_AB R8, R128, R35 ;  /* 0x000000238008723e */ /* 0x000fe400000000ff */
[----:B------:R-:W-:Y:S03]  /*10420*/  F2FP.PACK_AB R10, R131, R130 ;  /* 0x00000082830a723e */ /* 0x000fe600000000ff */
[----:B---3--:R-:W-:Y:S02]  /*10430*/  F2FP.PACK_AB R9, R31, R32 ;  /* 0x000000201f09723e */ /* 0x008fe400000000ff */
[----:B----4-:R-:W-:Y:S07]  /*10440*/  F2FP.PACK_AB R11, R28, R30 ;  /* 0x0000001e1c0b723e */ /* 0x010fee00000000ff */
[C---:B-1----:R-:W-:Y:S01]  /*10450*/  HMMA.16816.F32 R132, R8.reuse, R12, R4 ;  /* 0x0000000c0884723c */ /* 0x042fe20000001804 */
[----:B------:R-:W1:Y:S07]  /*10460*/  LDSM.16.MT88.4 R4, [R168+0x3800] ;  /* 0x00380000a804783b */ /* 0x000e6e0000004200 */
[C---:B------:R-:W-:Y:S01]  /*10470*/  HMMA.16816.F32 R100, R8.reuse, R14, R100 ;  /* 0x0000000e0864723c */ /* 0x040fe20000001864 */
[----:B------:R-:W3:Y:S07]  /*10480*/  LDSM.16.MT88.4 R12, [R169+0x3800] ;  /* 0x00380000a90c783b */ /* 0x000eee0000004200 */
[C---:B--2---:R-:W-:Y:S08]  /*10490*/  HMMA.16816.F32 R104, R8.reuse, R16, R104 ;  /* 0x000000100868723c */ /* 0x044ff00000001868 */
[C---:B------:R-:W-:Y:S01]  /*104a0*/  HMMA.16816.F32 R108, R8.reuse, R18, R108 ;  /* 0x00000012086c723c */ /* 0x040fe2000000186c */
[----:B------:R-:W2:Y:S07]  /*104b0*/  LDSM.16.MT88.4 R16, [R171+0x3800] ;  /* 0x00380000ab10783b */ /* 0x000eae0000004200 */
[C---:B------:R-:W-:Y:S08]  /*104c0*/  HMMA.16816.F32 R112, R8.reuse, R24, R112 ;  /* 0x000000180870723c */ /* 0x040ff00000001870 */
[C---:B------:R-:W-:Y:S08]  /*104d0*/  HMMA.16816.F32 R116, R8.reuse, R26, R116 ;  /* 0x0000001a0874723c */ /* 0x040ff00000001874 */
[C---:B-----5:R-:W-:Y:S08]  /*104e0*/  HMMA.16816.F32 R120, R8.reuse, R20, R120 ;  /* 0x000000140878723c */ /* 0x060ff00000001878 */
[C---:B------:R-:W-:Y:S01]  /*104f0*/  HMMA.16816.F32 R124, R8.reuse, R22, R124 ;  /* 0x00000016087c723c */ /* 0x040fe2000000187c */
[----:B------:R-:W4:Y:S07]  /*10500*/  LDSM.16.MT88.4 R20, [R170+0x3800] ;  /* 0x00380000aa14783b */ /* 0x000f2e0000004200 */
[C---:B-1----:R-:W-:Y:S08]  /*10510*/  HMMA.16816.F32 R36, R8.reuse, R4, R36 ;  /* 0x000000040824723c */ /* 0x042ff00000001824 */
[C---:B------:R-:W-:Y:S01]  /*10520*/  HMMA.16816.F32 R40, R8.reuse, R6, R40 ;  /* 0x000000060828723c */ /* 0x040fe20000001828 */
[----:B------:R-:W1:Y:S07]  /*10530*/  LDSM.16.MT88.4 R4, [R168+0x5800] ;  /* 0x00580000a804783b */ /* 0x000e6e0000004200 */
[C---:B---3--:R-:W-:Y:S08]  /*10540*/  HMMA.16816.F32 R44, R8.reuse, R12, R44 ;  /* 0x0000000c082c723c */ /* 0x048ff0000000182c */
[C---:B------:R-:W-:Y:S01]  /*10550*/  HMMA.16816.F32 R48, R8.reuse, R14, R48 ;  /* 0x0000000e0830723c */ /* 0x040fe20000001830 */
[----:B------:R-:W3:Y:S07]  /*10560*/  LDSM.16.MT88.4 R12, [R169+0x5800] ;  /* 0x00580000a90c783b */ /* 0x000eee0000004200 */
[C---:B--2---:R-:W-:Y:S08]  /*10570*/  HMMA.16816.F32 R52, R8.reuse, R16, R52 ;  /* 0x000000100834723c */ /* 0x044ff00000001834 */
[C---:B------:R-:W-:Y:S01]  /*10580*/  HMMA.16816.F32 R56, R8.reuse, R18, R56 ;  /* 0x000000120838723c */ /* 0x040fe20000001838 */
[----:B------:R-:W2:Y:S07]  /*10590*/  LDSM.16.MT88.4 R16, [R171+0x5800] ;  /* 0x00580000ab10783b */ /* 0x000eae0000004200 */
[C---:B----4-:R-:W-:Y:S08]  /*105a0*/  HMMA.16816.F32 R60, R8.reuse, R20, R60 ;  /* 0x00000014083c723c */ /* 0x050ff0000000183c */
[C---:B------:R-:W-:Y:S01]  /*105b0*/  HMMA.16816.F32 R64, R8.reuse, R22, R64 ;  /* 0x000000160840723c */ /* 0x040fe20000001840 */
[----:B------:R-:W4:Y:S07]  /*105c0*/  LDSM.16.MT88.4 R20, [R170+0x5800] ;  /* 0x00580000aa14783b */ /* 0x000f2e0000004200 */
        /* <DEDUP_REMOVED lines=12> */
[----:B------:R-:W-:Y:S01]  /*10690*/  FADD.FTZ R2, R30, R0 ;  /* 0x000000001e027221 */ /* 0x000fe20000010000 */
[----:B------:R-:W-:Y:S01]  /*106a0*/  IADD3 R0, R178, -0x1, RZ ;  /* 0xffffffffb2007810 */ /* 0x000fe20007ffe0ff */
[C---:B--2---:R-:W-:Y:S04]  /*106b0*/  HMMA.16816.F32 R84, R8.reuse, R16, R84 ;  /* 0x000000100854723c */ /* 0x044fe80000001854 */
[----:B------:R-:W-:Y:S01]  /*106c0*/  FADD.FTZ R187, R131, R4 ;  /* 0x0000000483bb7221 */ /* 0x000fe20000010000 */
[----:B------:R-:W-:Y:S01]  /*106d0*/  MOV R178, R0 ;  /* 0x0000000000b27202 */ /* 0x000fe20000000f00 */
[----:B------:R-:W-:Y:S01]  /*106e0*/  FADD.FTZ R190, R28, R2 ;  /* 0x000000021cbe7221 */ /* 0x000fe20000010000 */
[----:B------:R-:W-:Y:S01]  /*106f0*/  MOV R131, R3 ;  /* 0x0000000300837202 */ /* 0x000fe20000000f00 */
[C---:B------:R-:W-:Y:S08]  /*10700*/  HMMA.16816.F32 R88, R8.reuse, R18, R88 ;  /* 0x000000120858723c */ /* 0x040ff00000001858 */
[C---:B----4-:R-:W-:Y:S08]  /*10710*/  HMMA.16816.F32 R92, R8.reuse, R20, R92 ;  /* 0x00000014085c723c */ /* 0x050ff0000000185c */
[----:B------:R-:W-:Y:S01]  /*10720*/  HMMA.16816.F32 R96, R8, R22, R96 ;  /* 0x000000160860723c */ /* 0x000fe20000001860 */
[----:B------:R-:W-:Y:S07]  /*10730*/  @!UPT UIADD3 URZ, URZ, URZ, URZ ;  /* 0x0000003f3f3ff290 */ /* 0x000fee000fffe03f */
[----:B------:R-:W-:-:S11]  /*10740*/  @P0 BRA `(.L_x_558) ;  /* 0xffffc7f000000947 */ /* 0x000fd6000383ffff */
.L_x_540:
[----:B------:R-:W-:Y:S05]  /*10750*/  BRA.DIV ~URZ, `(.L_x_559) ;  /* 0x00006be27f007947 */ /* 0x000fea000b800000 */
[----:B------:R1:W2:Y:S02]  /*10760*/  SHFL.BFLY PT, R0, R187, 0x2, 0x1f ;  /* 0x0c401f00bb007f89 */ /* 0x0002a400000e0000 */
.L_x_659:
[----:B--2---:R-:W-:Y:S01]  /*10770*/  FADD.FTZ R4, R0, R187 ;  /* 0x000000bb00047221 */ /* 0x004fe20000010000 */
[----:B------:R-:W-:Y:S05]  /*10780*/  BRA.DIV ~URZ, `(.L_x_560) ;  /* 0x00006c027f007947 */ /* 0x000fea000b800000 */
[----:B------:R-:W2:Y:S04]  /*10790*/  SHFL.BFLY PT, R0, R190, 0x2, 0x1f ;  /* 0x0c401f00be007f89 */ /* 0x000ea800000e0000 */
[----:B------:R-:W3:Y:S01]  /*107a0*/  SHFL.BFLY PT, R2, R4, 0x1, 0x1f ;  /* 0x0c201f0004027f89 */ /* 0x000ee200000e0000 */
[----:B--2---:R-:W-:-:S02]  /*107b0*/  FADD.FTZ R5, R0, R190 ;  /* 0x000000be00057221 */ /* 0x004fc40000010000 */
[----:B---3--:R-:W-:-:S03]  /*107c0*/  FADD.FTZ R4, R4, R2 ;  /* 0x0000000204047221 */ /* 0x008fc60000010000 */
[----:B------:R2:W3:Y:S04]  /*107d0*/  SHFL.BFLY PT, R3, R5, 0x1, 0x1f ;  /* 0x0c201f0005037f89 */ /* 0x0004e800000e0000 */
.L_x_660:
        /* <DEDUP_REMOVED lines=26> */
[----:B------:R-:W-:Y:S02]  /*10980*/  FMUL.FTZ R73, R2, R77 ;  /* 0x0000004d02497220 */ /* 0x000fe40000410000 */
[----:B------:R-:W-:Y:S01]  /*10990*/  @P1 FFMA.FTZ R23, R4, R129, R6 ;  /* 0x0000008104171223 */ /* 0x000fe20000010006 */
[----:B------:R-:W-:Y:S01]  /*109a0*/  MOV R4, 0x1 ;  /* 0x0000000100047802 */ /* 0x000fe20000000f00 */
        /* <DEDUP_REMOVED lines=42> */
[C---:B------:R-:W-:Y:S01]  /*10c50*/  FMUL.FTZ R27, R0.reuse, R103 ;  /* 0x00000067001b7220 */ /* 0x040fe20000410000 */
[----:B----4-:R-:W-:Y:S01]  /*10c60*/  @P0 MOV R3, 0x3f317218 ;  /* 0x3f31721800030802 */ /* 0x010fe20000000f00 */
[C---:B------:R-:W-:Y:S02]  /*10c70*/  FMUL.FTZ R96, R0.reuse, R122 ;  /* 0x0000007a00607220 */ /* 0x040fe40000410000 */
[----:B------:R-:W-:-:S02]  /*10c80*/  FMUL.FTZ R97, R0, R123 ;  /* 0x0000007b00617220 */ /* 0x000fc40000410000 */
[C---:B------:R-:W-:Y:S02]  /*10c90*/  FMUL.FTZ R88, R0.reuse, R126 ;  /* 0x0000007e00587220 */ /* 0x040fe40000410000 */
[C---:B------:R-:W-:Y:S02]  /*10ca0*/  FMUL.FTZ R89, R0.reuse, R127 ;  /* 0x0000007f00597220 */ /* 0x040fe40000410000 */
[C---:B------:R-:W-:Y:S02]  /*10cb0*/  FMUL.FTZ R38, R0.reuse, R46 ;  /* 0x0000002e00267220 */ /* 0x040fe40000410000 */
[----:B------:R-:W-:Y:S02]  /*10cc0*/  FMUL.FTZ R39, R0, R47 ;  /* 0x0000002f00277220 */ /* 0x000fe40000410000 */
[----:B-----5:R-:W-:Y:S02]  /*10cd0*/  @P0 FMUL.FTZ R2, R2, 0.69314718246459960938 ;  /* 0x3f31721802020820 */ /* 0x020fe40000410000 */
        /* <DEDUP_REMOVED lines=37> */
.L_x_469:
        /* <DEDUP_REMOVED lines=17> */
.L_x_562:
[----:B------:R-:W-:Y:S05]  /*11040*/  BSYNC B0 ;  /* 0x0000000000007941 */ /* 0x000fea0003800000 */
.L_x_561:
[----:B------:R-:W-:Y:S01]  /*11050*/  PRMT R0, R0, 0x9910, RZ ;  /* 0x0000991000007816 */ /* 0x000fe200000000ff */
[----:B------:R-:W-:Y:S01]  /*11060*/  BSSY B1, `(.L_x_563) ;  /* 0x000033f000017945 */ /* 0x000fe20003800000 */
[----:B------:R-:W-:Y:S02]  /*11070*/  IMAD.MOV.U32 R82, RZ, RZ, R212 ;  /* 0x000000ffff527224 */ /* 0x000fe400078e00d4 */
[----:B------:R-:W-:-:S13]  /*11080*/  ISETP.NE.AND P0, PT, R0, RZ, PT ;  /* 0x000000ff0000720c */ /* 0x000fda0003f05270 */
[----:B------:R-:W-:Y:S05]  /*11090*/  @!P0 BRA `(.L_x_564) ;  /* 0x0000273000008947 */ /* 0x000fea0003800000 */
[----:B------:R-:W3:Y:S04]  /*110a0*/  LDL R7, [R1+0xc] ;  /* 0x00000c0001077983 */ /* 0x000ee80000100800 */
[----:B------:R-:W4:Y:S04]  /*110b0*/  LDL R6, [R1+0x4] ;  /* 0x0000040001067983 */ /* 0x000f280000100800 */
[----:B--2---:R-:W2:Y:S04]  /*110c0*/  LDL R5, [R1+0x8] ;  /* 0x0000080001057983 */ /* 0x004ea80000100800 */
[----:B------:R-:W2:Y:S01]  /*110d0*/  LDL R8, [R1] ;  /* 0x0000000001087983 */ /* 0x000ea20000100800 */
[----:B------:R-:W-:Y:S01]  /*110e0*/  WARPSYNC 0xffffffff ;  /* 0xffffffff00007948 */ /* 0x000fe20003800000 */
[----:B------:R-:W-:Y:S01]  /*110f0*/  F2FP.PACK_AB R0, R129, R128 ;  /* 0x000000808100723e */ /* 0x000fe200000000ff */
[----:B------:R-:W-:Y:S01]  /*11100*/  IMAD.MOV.U32 R15, RZ, RZ, c[0x0][0x388] ;  /* 0x0000e200ff0f7624 */ /* 0x000fe200078e00ff */
[----:B------:R-:W-:Y:S01]  /*11110*/  BAR.SYNC.DEFER_BLOCKING 0x1, 0x100 ;  /* 0x0044000000007b1d */ /* 0x000fe20000010000 */
[----:B------:R-:W-:-:S02]  /*11120*/  F2FP.PACK_AB R2, R85, R84 ;  /* 0x000000545502723e */ /* 0x000fc400000000ff */
[----:B------:R-:W-:Y:S02]  /*11130*/  F2FP.PACK_AB R3, R29, R28 ;  /* 0x0000001c1d03723e */ /* 0x000fe400000000ff */
[----:B------:R-:W-:Y:S02]  /*11140*/  F2FP.PACK_AB R4, R117, R116 ;  /* 0x000000747504723e */ /* 0x000fe400000000ff */
[----:B------:R-:W-:Y:S02]  /*11150*/  ISETP.NE.U32.AND P0, PT, RZ, c[0x0][0x508], PT ;  /* 0x00014200ff007a0c */ /* 0x000fe40003f05070 */
[----:B------:R-:W-:Y:S02]  /*11160*/  ISETP.NE.U32.AND P2, PT, RZ, c[0x0][0x500], PT ;  /* 0x00014000ff007a0c */ /* 0x000fe40003f45070 */
[----:B------:R-:W-:Y:S02]  /*11170*/  ISETP.NE.AND.EX P1, PT, RZ, c[0x0][0x50c], PT, P0 ;  /* 0x00014300ff007a0c */ /* 0x000fe40003f25300 */
[----:B------:R-:W-:Y:S01]  /*11180*/  ISETP.NE.AND.EX P2, PT, RZ, c[0x0][0x504], PT, P2 ;  /* 0x00014100ff007a0c */ /* 0x000fe20003f45320 */
[----:B------:R1:W-:Y:S04]  /*11190*/  STS [R227], R0 ;  /* 0x00000000e3007388 */ /* 0x0003e80000000800 */
[----:B------:R1:W-:Y:S04]  /*111a0*/  STS [R227+0x400], R2 ;  /* 0x00040002e3007388 */ /* 0x0003e80000000800 */
[----:B------:R1:W-:Y:S02]  /*111b0*/  STS [R228], R3 ;  /* 0x00000003e4007388 */ /* 0x0003e40000000800 */
[----:B-1----:R-:W-:-:S02]  /*111c0*/  F2FP.PACK_AB R0, R27, R26 ;  /* 0x0000001a1b00723e */ /* 0x002fc400000000ff */
[----:B------:R-:W-:-:S03]  /*111d0*/  F2FP.PACK_AB R2, R31, R30 ;  /* 0x0000001e1f02723e */ /* 0x000fc600000000ff */
[----:B------:R1:W-:Y:S01]  /*111e0*/  STS [R228+0x400], R0 ;  /* 0x00040000e4007388 */ /* 0x0003e20000000800 */
[----:B------:R-:W-:-:S03]  /*111f0*/  F2FP.PACK_AB R3, R103, R102 ;  /* 0x000000666703723e */ /* 0x000fc600000000ff */
[----:B------:R1:W-:Y:S04]  /*11200*/  STS [R230], R2 ;  /* 0x00000002e6007388 */ /* 0x0003e80000000800 */
[----:B------:R1:W-:Y:S02]  /*11210*/  STS [R230+0x400], R3 ;  /* 0x00040003e6007388 */ /* 0x0003e40000000800 */
[----:B-1----:R-:W-:Y:S02]  /*11220*/  F2FP.PACK_AB R0, R33, R32 ;  /* 0x000000202100723e */ /* 0x002fe400000000ff */
[----:B------:R-:W-:-:S03]  /*11230*/  F2FP.PACK_AB R2, R93, R92 ;  /* 0x0000005c5d02723e */ /* 0x000fc600000000ff */
[----:B------:R1:W-:Y:S01]  /*11240*/  STS [R229], R0 ;  /* 0x00000000e5007388 */ /* 0x0003e20000000800 */
[----:B------:R-:W-:-:S03]  /*11250*/  F2FP.PACK_AB R3, R35, R34 ;  /* 0x000000222303723e */ /* 0x000fc600000000ff */
[----:B------:R1:W-:Y:S02]  /*11260*/  STS [R229+0x400], R2 ;  /* 0x00040002e5007388 */ /* 0x0003e40000000800 */
[----:B-1----:R-:W-:Y:S02]  /*11270*/  F2FP.PACK_AB R0, R37, R36 ;  /* 0x000000242500723e */ /* 0x002fe400000000ff */
[----:B------:R-:W-:Y:S01]  /*11280*/  F2FP.PACK_AB R2, R101, R100 ;  /* 0x000000646502723e */ /* 0x000fe200000000ff */
[----:B---3--:R1:W-:Y:S04]  /*11290*/  STS [R7], R3 ;  /* 0x0000000307007388 */ /* 0x0083e80000000800 */
[----:B------:R3:W-:Y:S04]  /*112a0*/  STS [R7+0x400], R0 ;  /* 0x0004000007007388 */ /* 0x0007e80000000800 */
[----:B----4-:R4:W-:Y:S01]  /*112b0*/  STS [R6], R2 ;  /* 0x0000000206007388 */ /* 0x0109e20000000800 */
[----:B-1----:R-:W-:-:S02]  /*112c0*/  F2FP.PACK_AB R3, R111, R110 ;  /* 0x0000006e6f03723e */ /* 0x002fc400000000ff */
[----:B---3--:R-:W-:-:S03]  /*112d0*/  F2FP.PACK_AB R0, R105, R104 ;  /* 0x000000686900723e */ /* 0x008fc600000000ff */
[----:B------:R1:W-:Y:S01]  /*112e0*/  STS [R6+0x400], R3 ;  /* 0x0004000306007388 */ /* 0x0003e20000000800 */
[----:B----4-:R-:W-:-:S03]  /*112f0*/  F2FP.PACK_AB R2, R97, R96 ;  /* 0x000000606102723e */ /* 0x010fc600000000ff */
[----:B--2---:R2:W-:Y:S04]  /*11300*/  STS [R5], R0 ;  /* 0x0000000005007388 */ /* 0x0045e80000000800 */
        /* <DEDUP_REMOVED lines=58> */
[----:B----4-:R-:W-:-:S03]  /*116b0*/  F2FP.PACK_AB R2, R81, R80 ;  /* 0x000000505102723e */ /* 0x010fc600000000ff */
[----:B------:R2:W-:Y:S04]  /*116c0*/  STS [R6+0x8000], R4 ;  /* 0x0080000406007388 */ /* 0x0005e80000000800 */
[----:B------:R-:W-:Y:S04]  /*116d0*/  STS [R6+0x8400], R3 ;  /* 0x0084000306007388 */ /* 0x000fe80000000800 */
[----:B------:R3:W-:Y:S01]  /*116e0*/  STS [R5+0x8000], R2 ;  /* 0x0080000205007388 */ /* 0x0007e20000000800 */
[----:B-1----:R-:W-:-:S05]  /*116f0*/  F2FP.PACK_AB R0, R55, R54 ;  /* 0x000000363700723e */ /* 0x002fca00000000ff */
[----:B------:R1:W-:Y:S01]  /*11700*/  STS [R5+0x8400], R0 ;  /* 0x0084000005007388 */ /* 0x0003e20000000800 */
[----:B--2---:R-:W-:Y:S01]  /*11710*/  F2FP.PACK_AB R4, R43, R42 ;  /* 0x0000002a2b04723e */ /* 0x004fe200000000ff */
[----:B---3--:R-:W-:-:S04]  /*11720*/  IMAD.MOV.U32 R2, RZ, RZ, 0x4 ;  /* 0x00000004ff027424 */ /* 0x008fc800078e00ff */
[----:B------:R-:W-:-:S04]  /*11730*/  @P1 IMAD.WIDE R6, R215, R2, c[0x0][0x508] ;  /* 0x00014200d7061625 */ /* 0x000fc800078e0202 */
[----:B------:R-:W-:Y:S01]  /*11740*/  IMAD.WIDE R2, R215, R2, c[0x0][0x500] ;  /* 0x00014000d7027625 */ /* 0x000fe200078e0202 */
[----:B-1----:R-:W-:-:S03]  /*11750*/  F2FP.PACK_AB R5, R25, R24 ;  /* 0x000000181905723e */ /* 0x002fc600000000ff */
[----:B------:R-:W-:Y:S02]  /*11760*/  IMAD.MOV.U32 R0, RZ, RZ, RZ ;  /* 0x000000ffff007224 */ /* 0x000fe400078e00ff */
[----:B------:R1:W-:Y:S04]  /*11770*/  STS [R8+0x8000], R5 ;  /* 0x0080000508007388 */ /* 0x0003e80000000800 */
[----:B------:R2:W-:Y:S04]  /*11780*/  STS [R8+0x8400], R4 ;  /* 0x0084000408007388 */ /* 0x0005e80000000800 */
[----:B------:R-:W-:Y:S06]  /*11790*/  BAR.SYNC.DEFER_BLOCKING 0x1, 0x100 ;  /* 0x0044000000007b1d */ /* 0x000fec0000010000 */
[----:B------:R2:W5:Y:S04]  /*117a0*/  @P1 LDG.E R15, [R6.64] ;  /* 0x00000008060f1981 */ /* 0x000568000c1e1900 */
[----:B------:R2:W5:Y:S01]  /*117b0*/  @P2 LDG.E R0, [R2.64] ;  /* 0x0000000802002981 */ /* 0x000562000c1e1900 */
[----:B------:R-:W-:-:S04]  /*117c0*/  ISETP.NE.AND P0, PT, R225, RZ, PT ;  /* 0x000000ffe100720c */ /* 0x000fc80003f05270 */
[----:B-1----:R-:W-:Y:S01]  /*117d0*/  SEL R5, R225, c[0x0][0x3d4], P0 ;  /* 0x0000f500e1057a07 */ /* 0x002fe20000000000 */
[----:B------:R-:W-:Y:S05]  /*117e0*/  @P1 BRA `(.L_x_565) ;  /* 0x0000004000001947 */ /* 0x000fea0003800000 */
[----:B------:R-:W-:Y:S05]  /*117f0*/  @!P2 BRA `(.L_x_565) ;  /* 0x000000300000a947 */ /* 0x000fea0003800000 */
[----:B--2---:R1:W2:Y:S04]  /*11800*/  LDG.E R4, [R2.64] ;  /* 0x0000000802047981 */ /* 0x0042a8000c1e1900 */
[----:B-1----:R-:W2:Y:S02]  /*11810*/  LDG.E R2, [R2.64+0x4] ;  /* 0x0000040802027981 */ /* 0x002ea4000c1e1900 */
[----:B--2--5:R-:W-:Y:S02]  /*11820*/  IADD3 R15, -R4, R2, RZ ;  /* 0x00000002040f7210 */ /* 0x024fe40007ffe1ff */
.L_x_565:
[----:B------:R-:W3:Y:S01]  /*11830*/  LDL R86, [R1+0x10] ;  /* 0x0000100001567983 */ /* 0x000ee20000100800 */
[----:B------:R-:W-:Y:S01]  /*11840*/  IMAD.MOV.U32 R9, RZ, RZ, 0x368 ;  /* 0x00000368ff097424 */ /* 0x000fe200078e00ff */
[----:B------:R-:W-:Y:S01]  /*11850*/  ISETP.GT.AND P2, PT, R5, 0x1, PT ;  /* 0x000000010500780c */ /* 0x000fe20003f44270 */
[----:B--2---:R-:W-:Y:S01]  /*11860*/  IMAD.MOV.U32 R2, RZ, RZ, c[0x0][0x4e8] ;  /* 0x00013a00ff027624 */ /* 0x004fe200078e00ff */
[----:B------:R-:W-:Y:S01]  /*11870*/  ISETP.NE.U32.AND P0, PT, RZ, c[0x0][0x500], PT ;  /* 0x00014000ff007a0c */ /* 0x000fe20003f05070 */
[----:B------:R-:W-:Y:S01]  /*11880*/  IMAD.IADD R11, R211, 0x1, R210 ;  /* 0x00000001d30b7824 */ /* 0x000fe200078e02d2 */
[----:B------:R-:W-:Y:S01]  /*11890*/  SEL R9, R9, 0x328, P2 ;  /* 0x0000032809097807 */ /* 0x000fe20001000000 */
[----:B------:R-:W1:Y:S01]  /*118a0*/  S2R R87, SR_TID.X ;  /* 0x0000000000577919 */ /* 0x000e620000002100 */
[----:B------:R-:W-:-:S02]  /*118b0*/  ISETP.NE.AND.EX P0, PT, RZ, c[0x0][0x504], PT, P0 ;  /* 0x00014100ff007a0c */ /* 0x000fc40003f05300 */
[----:B------:R-:W2:Y:S01]  /*118c0*/  LDC.64 R4, c[0x0][R9+0x170] ;  /* 0x00005c0009047b82 */ /* 0x000ea20000000a00 */
[----:B------:R-:W-:Y:S02]  /*118d0*/  ISETP.NE.AND P3, PT, R2, 0x1, PT ;  /* 0x000000010200780c */ /* 0x000fe40003f65270 */
[----:B------:R-:W-:Y:S02]  /*118e0*/  SHF.R.S32.HI R2, RZ, 0x1f, R215 ;  /* 0x0000001fff027819 */ /* 0x000fe400000114d7 */
[----:B------:R-:W-:Y:S02]  /*118f0*/  SEL R8, R215, RZ, !P0 ;  /* 0x000000ffd7087207 */ /* 0x000fe40004000000 */
[----:B------:R-:W-:Y:S01]  /*11900*/  SEL R3, R2, RZ, !P0 ;  /* 0x000000ff02037207 */ /* 0x000fe20004000000 */
[----:B------:R-:W4:Y:S01]  /*11910*/  LDC.64 R16, c[0x0][R9+0x168] ;  /* 0x00005a0009107b82 */ /* 0x000f220000000a00 */
[----:B------:R-:W-:-:S07]  /*11920*/  LOP3.LUT R10, R214, 0xffff, RZ, 0xc0, !PT ;  /* 0x0000ffffd60a7812 */ /* 0x000fce00078ec0ff */
[----:B------:R2:W4:Y:S01]  /*11930*/  LDC.64 R18, c[0x0][R9+0x178] ;  /* 0x00005e0009127b82 */ /* 0x0005220000000a00 */
[----:B-1----:R-:W-:-:S07]  /*11940*/  SHF.R.S32.HI R83, RZ, 0x1f, R87 ;  /* 0x0000001fff537819 */ /* 0x002fce0000011457 */
[----:B------:R1:W1:Y:S01]  /*11950*/  LDC.64 R20, c[0x0][R9+0x160] ;  /* 0x0000580009147b82 */ /* 0x0002620000000a00 */
[----:B------:R-:W-:-:S04]  /*11960*/  LEA.HI R83, R83, R87, RZ, 0x5 ;  /* 0x0000005753537211 */ /* 0x000fc800078f28ff */
[----:B------:R-:W-:-:S05]  /*11970*/  LOP3.LUT R83, R83, 0xffffffe0, RZ, 0xc0, !PT ;  /* 0xffffffe053537812 */ /* 0x000fca00078ec0ff */
[----:B------:R-:W-:Y:S02]  /*11980*/  IMAD.IADD R83, R87, 0x1, -R83 ;  /* 0x0000000157537824 */ /* 0x000fe400078e0a53 */
[----:B--2---:R-:W-:-:S04]  /*11990*/  IMAD R2, R5, R8, RZ ;  /* 0x0000000805027224 */ /* 0x004fc800078e02ff */
[----:B------:R-:W-:Y:S02]  /*119a0*/  IMAD R12, R4, R3, R2 ;  /* 0x00000003040c7224 */ /* 0x000fe400078e0202 */
[----:B------:R-:W-:-:S04]  /*119b0*/  @P3 IMAD.HI.U32 R3, R11, c[0x0][0x4ec], RZ ;  /* 0x00013b000b033a27 */ /* 0x000fc800078e00ff */
[----:B------:R-:W-:-:S04]  /*119c0*/  IMAD.WIDE.U32 R4, R4, R8, RZ ;  /* 0x0000000804047225 */ /* 0x000fc800078e00ff */
[----:B----4-:R-:W-:-:S04]  /*119d0*/  IMAD.WIDE.U32 R6, R16, R10, RZ ;  /* 0x0000000a10067225 */ /* 0x010fc800078e00ff */
[----:B------:R-:W-:Y:S01]  /*119e0*/  IMAD.MOV.U32 R2, RZ, RZ, R11 ;  /* 0x000000ffff027224 */ /* 0x000fe200078e000b */
[----:B------:R-:W-:Y:S01]  /*119f0*/  @P3 SHF.R.U32.HI R2, RZ, c[0x0][0x4f0], R3 ;  /* 0x00013c00ff023a19 */ /* 0x000fe20000011603 */
[----:B-1----:R-:W-:Y:S01]  /*11a00*/  IMAD R9, R17, R10, RZ ;  /* 0x0000000a11097224 */ /* 0x002fe200078e02ff */
[----:B------:R-:W-:Y:S01]  /*11a10*/  SEL R3, R226, RZ, P2 ;  /* 0x000000ffe2037207 */ /* 0x000fe20001000000 */
[----:B------:R-:W-:Y:S01]  /*11a20*/  IMAD.IADD R13, R5, 0x1, R12 ;  /* 0x00000001050d7824 */ /* 0x000fe200078e020c */
[--C-:B-----5:R-:W-:Y:S01]  /*11a30*/  IADD3 R14, P1, P0, R4, R6, R0.reuse ;  /* 0x00000006040e7210 */ /* 0x120fe2000783e000 */
[----:B------:R-:W-:Y:S01]  /*11a40*/  IMAD.IADD R6, R7, 0x1, R9 ;  /* 0x0000000107067824 */ /* 0x000fe200078e0209 */
[----:B------:R-:W-:Y:S01]  /*11a50*/  SHF.R.S32.HI R9, RZ, 0x1f, R0 ;  /* 0x0000001fff097819 */ /* 0x000fe20000011400 */
[----:B------:R-:W-:Y:S02]  /*11a60*/  IMAD.MOV R7, RZ, RZ, -R2 ;  /* 0x000000ffff077224 */ /* 0x000fe400078e0a02 */
[-C--:B------:R-:W-:Y:S01]  /*11a70*/  IMAD R12, R19, R3.reuse, RZ ;  /* 0x00000003130c7224 */ /* 0x080fe200078e02ff */
[----:B------:R-:W-:Y:S01]  /*11a80*/  IADD3.X R13, R13, R6, R9, P1, P0 ;  /* 0x000000060d0d7210 */ /* 0x000fe20000fe0409 */
[----:B------:R-:W-:-:S04]  /*11a90*/  IMAD.WIDE.U32 R4, R18, R3, RZ ;  /* 0x0000000312047225 */ /* 0x000fc800078e00ff */
[----:B------:R-:W-:Y:S01]  /*11aa0*/  IMAD R3, R7, c[0x0][0x4e8], R11 ;  /* 0x00013a0007037a24 */ /* 0x000fe200078e020b */
[----:B------:R-:W-:Y:S01]  /*11ab0*/  IADD3 R4, P1, P0, R2, R14, R4 ;  /* 0x0000000e02047210 */ /* 0x000fe2000783e004 */
[----:B------:R-:W-:Y:S01]  /*11ac0*/  IMAD.IADD R12, R5, 0x1, R12 ;  /* 0x00000001050c7824 */ /* 0x000fe200078e020c */
[----:B------:R-:W-:Y:S01]  /*11ad0*/  SHF.R.S32.HI R5, RZ, 0x1f, R2 ;  /* 0x0000001fff057819 */ /* 0x000fe20000011402 */
[----:B------:R-:W-:Y:S01]  /*11ae0*/  IMAD R2, R21, R3, RZ ;  /* 0x0000000315027224 */ /* 0x000fe200078e02ff */
[----:B------:R-:W-:Y:S01]  /*11af0*/  SHF.R.S32.HI R6, RZ, 0x1f, R3 ;  /* 0x0000001fff067819 */ /* 0x000fe20000011403 */
[----:B------:R-:W-:Y:S01]  /*11b00*/  IMAD.MOV.U32 R7, RZ, RZ, c[0x0][0x4a8] ;  /* 0x00012a00ff077624 */ /* 0x000fe200078e00ff */
[----:B------:R-:W-:Y:S01]  /*11b10*/  IADD3.X R5, R5, R13, R12, P1, P0 ;  /* 0x0000000d05057210 */ /* 0x000fe20000fe040c */
[----:B------:R-:W-:Y:S02]  /*11b20*/  IMAD R12, R15, c[0x0][0x4e8], RZ ;  /* 0x00013a000f0c7a24 */ /* 0x000fe400078e02ff */
[----:B------:R-:W-:-:S02]  /*11b30*/  IMAD R6, R20, R6, R2 ;  /* 0x0000000614067224 */ /* 0x000fc400078e0202 */
[----:B------:R-:W-:Y:S01]  /*11b40*/  IMAD.WIDE.U32 R2, R20, R3, R4 ;  /* 0x0000000314027225 */ /* 0x000fe200078e0004 */
[----:B------:R-:W-:-:S03]  /*11b50*/  SEL R4, R7, c[0x0][0x450], P2 ;  /* 0x0001140007047a07 */ /* 0x000fc60001000000 */
[----:B------:R-:W-:Y:S01]  /*11b60*/  IMAD.MOV.U32 R5, RZ, RZ, c[0x0][0x4ac] ;  /* 0x00012b00ff057624 */ /* 0x000fe200078e00ff */
[----:B------:R-:W-:Y:S01]  /*11b70*/  LEA R4, P0, R2, R4, 0x2 ;  /* 0x0000000402047211 */ /* 0x000fe200078010ff */
[----:B------:R-:W-:-:S03]  /*11b80*/  IMAD.IADD R3, R3, 0x1, R6 ;  /* 0x0000000103037824 */ /* 0x000fc600078e0206 */
[----:B------:R-:W-:Y:S01]  /*11b90*/  SEL R5, R5, c[0x0][0x454], P2 ;  /* 0x0001150005057a07 */ /* 0x000fe20001000000 */
[----:B------:R-:W-:Y:S03]  /*11ba0*/  SHFL.IDX PT, R6, R4, RZ, 0x1c1f ;  /* 0x001c1fff04067589 */ /* 0x000fe600000e0000 */
[----:B------:R-:W-:Y:S01]  /*11bb0*/  LEA.HI.X R2, R2, R5, R3, 0x2, P0 ;  /* 0x0000000502027211 */ /* 0x000fe200000f1403 */
[----:B------:R-:W-:Y:S01]  /*11bc0*/  SHFL.IDX PT, R4, R4, 0x1, 0x1c1f ;  /* 0x003c1f0004047f89 */ /* 0x000fe200000e0000 */
[----:B------:R-:W-:-:S03]  /*11bd0*/  LOP3.LUT P0, RZ, R83, 0x3, RZ, 0xc0, !PT ;  /* 0x0000000353ff7812 */ /* 0x000fc6000780c0ff */
[----:B------:R-:W1:Y:S04]  /*11be0*/  SHFL.IDX PT, R7, R2, RZ, 0x1c1f ;  /* 0x001c1fff02077589 */ /* 0x000e6800000e0000 */
[----:B------:R3:W2:Y:S02]  /*11bf0*/  SHFL.IDX PT, R5, R2, 0x1, 0x1c1f ;  /* 0x003c1f0002057f89 */ /* 0x0006a400000e0000 */
[----:B---3--:R-:W-:-:S05]  /*11c00*/  IMAD.IADD R2, R86, 0x1, R210 ;  /* 0x0000000156027824 */ /* 0x008fca00078e02d2 */
[C---:B------:R-:W-:Y:S02]  /*11c10*/  IADD3 R3, R2.reuse, 0x8, RZ ;  /* 0x0000000802037810 */ /* 0x040fe40007ffe0ff */
[-C--:B------:R-:W-:Y:S02]  /*11c20*/  ISETP.GE.OR P1, PT, R2, R12.reuse, P0 ;  /* 0x0000000c0200720c */ /* 0x080fe40000726670 */
[----:B------:R-:W-:-:S11]  /*11c30*/  ISETP.GE.OR P0, PT, R3, R12, P0 ;  /* 0x0000000c0300720c */ /* 0x000fd60000706670 */
[----:B-1----:R1:W-:Y:S01]  /*11c40*/  @!P1 ST.E [R6.64], R23 ;  /* 0x0000001706009985 */ /* 0x0023e2000c101908 */
[----:B------:R-:W-:-:S03]  /*11c50*/  ISETP.GE.AND P1, PT, R3, R12, PT ;  /* 0x0000000c0300720c */ /* 0x000fc60003f26270 */
[----:B--2---:R1:W-:Y:S01]  /*11c60*/  @!P0 ST.E [R4.64], R22 ;  /* 0x0000001604008985 */ /* 0x0043e2000c101908 */
[----:B------:R-:W-:Y:S02]  /*11c70*/  ISETP.GE.AND P0, PT, R2, R12, PT ;  /* 0x0000000c0200720c */ /* 0x000fe40003f06270 */
[----:B------:R-:W-:Y:S01]  /*11c80*/  P2R R13, PR, RZ, 0x2 ;  /* 0x00000002ff0d7803 */ /* 0x000fe20000000000 */
[----:B------:R-:W-:Y:S05]  /*11c90*/  @P2 BRA `(.L_x_566) ;  /* 0x0000087000002947 */ /* 0x000fea0003800000 */
[----:B-1----:R-:W-:Y:S01]  /*11ca0*/  IMAD R4, R9, c[0x0][0x3a0], RZ ;  /* 0x0000e80009047a24 */ /* 0x002fe200078e02ff */
[----:B------:R-:W-:Y:S01]  /*11cb0*/  SHF.R.S32.HI R5, RZ, 0x1f, R8 ;  /* 0x0000001fff057819 */ /* 0x000fe20000011408 */
[C---:B------:R-:W-:Y:S01]  /*11cc0*/  IMAD.WIDE.U32 R2, R0.reuse, c[0x0][0x3a0], RZ ;  /* 0x0000e80000027a25 */ /* 0x040fe200078e00ff */
[----:B------:R1:W2:Y:S03]  /*11cd0*/  LDS.128 R24, [R179+0x80] ;  /* 0x00008000b3187984 */ /* 0x0002a60000000c00 */
[----:B------:R-:W-:Y:S01]  /*11ce0*/  IMAD R0, R0, c[0x0][0x3a4], R4 ;  /* 0x0000e90000007a24 */ /* 0x000fe200078e0204 */
[----:B------:R-:W-:Y:S01]  /*11cf0*/  IADD3 R4, R196, R210, RZ ;  /* 0x000000d2c4047210 */ /* 0x000fe20007ffe0ff */
[----:B------:R1:W3:Y:S01]  /*11d00*/  LDS.128 R36, [R179+0x1080] ;  /* 0x00108000b3247984 */ /* 0x0002e20000000c00 */
[----:B------:R-:W-:-:S02]  /*11d10*/  IMAD R5, R5, c[0x0][0x3f0], RZ ;  /* 0x0000fc0005057a24 */ /* 0x000fc400078e02ff */
[----:B------:R-:W-:Y:S01]  /*11d20*/  IADD3 R3, R3, R0, RZ ;  /* 0x0000000003037210 */ /* 0x000fe20007ffe0ff */
[----:B------:R-:W-:Y:S01]  /*11d30*/  @P3 IMAD.HI.U32 R6, R4, c[0x0][0x4ec], RZ ;  /* 0x00013b0004063a27 */ /* 0x000fe200078e00ff */
[----:B------:R1:W4:Y:S01]  /*11d40*/  LDS.128 R48, [R179+0x2080] ;  /* 0x00208000b3307984 */ /* 0x0003220000000c00 */
[----:B------:R-:W-:Y:S02]  /*11d50*/  MOV R0, R4 ;  /* 0x0000000400007202 */ /* 0x000fe40000000f00 */
[C---:B------:R-:W-:Y:S01]  /*11d60*/  IMAD.WIDE.U32 R2, R10.reuse, c[0x0][0x3e8], R2 ;  /* 0x0000fa000a027a25 */ /* 0x040fe200078e0002 */
[----:B------:R1:W1:Y:S01]  /*11d70*/  LDS.128 R56, [R179+0x3080] ;  /* 0x00308000b3387984 */ /* 0x0002620000000c00 */
[----:B------:R-:W-:Y:S02]  /*11d80*/  @P3 SHF.R.U32.HI R0, RZ, c[0x0][0x4f0], R6 ;  /* 0x00013c00ff003a19 */ /* 0x000fe40000011606 */
[----:B------:R-:W-:Y:S01]  /*11d90*/  IMAD R3, R10, c[0x0][0x3ec], R3 ;  /* 0x0000fb000a037a24 */ /* 0x000fe200078e0203 */
[----:B------:R1:W1:Y:S01]  /*11da0*/  LDS.128 R20, [R179+0x4080] ;  /* 0x00408000b3147984 */ /* 0x0002620000000c00 */
[C---:B------:R-:W-:Y:S01]  /*11db0*/  IMAD R7, R8.reuse, c[0x0][0x3f4], R5 ;  /* 0x0000fd0008077a24 */ /* 0x040fe200078e0205 */
[----:B------:R-:W-:Y:S01]  /*11dc0*/  SHF.R.S32.HI R6, RZ, 0x1f, R0 ;  /* 0x0000001fff067819 */ /* 0x000fe20000011400 */
[----:B------:R-:W-:Y:S01]  /*11dd0*/  IMAD.WIDE.U32 R2, R8, c[0x0][0x3f0], R2 ;  /* 0x0000fc0008027a25 */ /* 0x000fe200078e0002 */
[----:B------:R1:W1:Y:S01]  /*11de0*/  LDS.128 R32, [R179+0x5080] ;  /* 0x00508000b3207984 */ /* 0x0002620000000c00 */
[----:B------:R-:W-:-:S02]  /*11df0*/  IADD3 R5, -R0, RZ, RZ ;  /* 0x000000ff00057210 */ /* 0x000fc40007ffe1ff */
[----:B------:R-:W-:Y:S01]  /*11e00*/  IMAD R6, R6, c[0x0][0x3e0], RZ ;  /* 0x0000f80006067a24 */ /* 0x000fe200078e02ff */
[----:B------:R1:W1:Y:S01]  /*11e10*/  LDS.128 R44, [R179+0x6080] ;  /* 0x00608000b32c7984 */ /* 0x0002620000000c00 */
[----:B------:R-:W-:Y:S01]  /*11e20*/  IADD3 R3, R3, R7, RZ ;  /* 0x0000000703037210 */ /* 0x000fe20007ffe0ff */
[----:B------:R-:W-:Y:S02]  /*11e30*/  IMAD R4, R5, c[0x0][0x4e8], R4 ;  /* 0x00013a0005047a24 */ /* 0x000fe400078e0204 */
[----:B------:R1:W1:Y:S01]  /*11e40*/  LDS.128 R52, [R179+0x7080] ;  /* 0x00708000b3347984 */ /* 0x0002620000000c00 */
[C---:B------:R-:W-:Y:S02]  /*11e50*/  IMAD R5, R0.reuse, c[0x0][0x3e4], R6 ;  /* 0x0000f90000057a24 */ /* 0x040fe400078e0206 */
[----:B------:R-:W-:Y:S01]  /*11e60*/  IMAD.WIDE.U32 R2, R0, c[0x0][0x3e0], R2 ;  /* 0x0000f80000027a25 */ /* 0x000fe200078e0002 */
[----:B------:R1:W1:Y:S01]  /*11e70*/  LDS.128 R16, [R179+0x8080] ;  /* 0x00808000b3107984 */ /* 0x0002620000000c00 */
[----:B------:R-:W-:-:S03]  /*11e80*/  SHF.R.S32.HI R0, RZ, 0x1f, R4 ;  /* 0x0000001fff007819 */ /* 0x000fc60000011404 */
[----:B------:R1:W1:Y:S01]  /*11e90*/  LDS.128 R28, [R179+0x9080] ;  /* 0x00908000b31c7984 */ /* 0x0002620000000c00 */
[----:B------:R-:W-:Y:S01]  /*11ea0*/  IADD3 R3, R3, R5, RZ ;  /* 0x0000000503037210 */ /* 0x000fe20007ffe0ff */
[----:B------:R-:W-:Y:S02]  /*11eb0*/  IMAD R0, R0, c[0x0][0x3d8], RZ ;  /* 0x0000f60000007a24 */ /* 0x000fe400078e02ff */
[----:B------:R1:W1:Y:S02]  /*11ec0*/  LDS.128 R40, [R179+0xa080] ;  /* 0x00a08000b3287984 */ /* 0x0002640000000c00 */
[C---:B------:R-:W-:Y:S02]  /*11ed0*/  IMAD.WIDE.U32 R2, R4.reuse, c[0x0][0x3d8], R2 ;  /* 0x0000f60004027a25 */ /* 0x040fe400078e0002 */
[----:B------:R1:W1:Y:S02]  /*11ee0*/  LDS.128 R60, [R179+0xb080] ;  /* 0x00b08000b33c7984 */ /* 0x0002640000000c00 */
[----:B------:R-:W-:Y:S01]  /*11ef0*/  IMAD R0, R4, c[0x0][0x3dc], R0 ;  /* 0x0000f70004007a24 */ /* 0x000fe200078e0200 */
[----:B------:R-:W-:-:S04]  /*11f00*/  LEA R11, P0, R2, c[0x0][0x380], 0x1 ;  /* 0x0000e000020b7a11 */ /* 0x000fc800078008ff */
[----:B------:R-:W-:-:S04]  /*11f10*/  IADD3 R0, R3, R0, RZ ;  /* 0x0000000003007210 */ /* 0x000fc80007ffe0ff */
[----:B------:R-:W-:Y:S01]  /*11f20*/  LEA.HI.X R9, R2, c[0x0][0x384], R0, 0x1, P0 ;  /* 0x0000e10002097a11 */ /* 0x000fe200000f0c00 */
[----:B------:R-:W-:Y:S05]  /*11f30*/  BRA.DIV ~URZ, `(.L_x_567) ;  /* 0x000055527f007947 */ /* 0x000fea000b800000 */
[----:B--234-:R2:W3:Y:S02]  /*11f40*/  SHFL.IDX PT, R8, R9, RZ, 0x181f ;  /* 0x00181fff09087589 */ /* 0x01c4e400000e0000 */
.L_x_661:
[----:B------:R-:W-:Y:S05]  /*11f50*/  BRA.DIV ~URZ, `(.L_x_568) ;  /* 0x000055a27f007947 */ /* 0x000fea000b800000 */
[----:B------:R4:W2:Y:S02]  /*11f60*/  SHFL.IDX PT, R0, R11, RZ, 0x181f ;  /* 0x00181fff0b007589 */ /* 0x0008a400000e0000 */
.L_x_662:
[----:B------:R-:W-:Y:S01]  /*11f70*/  IADD3 R10, R216, R210, RZ ;  /* 0x000000d2d80a7210 */ /* 0x000fe20007ffe0ff */
        /* <DEDUP_REMOVED lines=10> */
[CC--:B------:R-:W-:Y:S02]  /*12020*/  @!P1 LEA R4, P4, R191.reuse, R0.reuse, 0x1 ;  /* 0x00000000bf049211 */ /* 0x0c0fe400078808ff */
[----:B------:R-:W-:Y:S02]  /*12030*/  @!P0 LEA R2, P3, R192, R0, 0x1 ;  /* 0x00000000c0028211 */ /* 0x000fe400078608ff */
[-C--:B---3--:R-:W-:Y:S02]  /*12040*/  @!P2 LEA.HI.X R7, R182, R8.reuse, R15, 0x1, P5 ;  /* 0x00000008b607a211 */ /* 0x088fe400028f0c0f */
[-C--:B------:R-:W-:Y:S02]  /*12050*/  @!P1 LEA.HI.X R5, R191, R8.reuse, R14, 0x1, P4 ;  /* 0x00000008bf059211 */ /* 0x080fe400020f0c0e */
[----:B------:R-:W-:Y:S01]  /*12060*/  @!P0 LEA.HI.X R3, R192, R8, R13, 0x1, P3 ;  /* 0x00000008c0038211 */ /* 0x000fe200018f0c0d */
[----:B------:R2:W-:Y:S04]  /*12070*/  @!P2 ST.E.128 [R6.64], R24 ;  /* 0x000000180600a985 */ /* 0x0005e8000c101d08 */
[----:B-1----:R2:W-:Y:S04]  /*12080*/  @!P1 ST.E.128 [R4.64], R20 ;  /* 0x0000001404009985 */ /* 0x0025e8000c101d08 */
[----:B------:R2:W-:Y:S02]  /*12090*/  @!P0 ST.E.128 [R2.64], R16 ;  /* 0x0000001002008985 */ /* 0x0005e4000c101d08 */
.L_x_570:
[----:B------:R-:W-:Y:S05]  /*120a0*/  BSYNC B0 ;  /* 0x0000000000007941 */ /* 0x000fea0003800000 */
.L_x_569:
[----:B------:R-:W-:Y:S05]  /*120b0*/  BRA.DIV ~URZ, `(.L_x_571) ;  /* 0x000054b27f007947 */ /* 0x000fea000b800000 */
[----:B---3--:R3:W4:Y:S04]  /*120c0*/  SHFL.IDX PT, R8, R9, 0x1, 0x181f ;  /* 0x00381f0009087f89 */ /* 0x00872800000e0000 */
[----:B--2---:R3:W2:Y:S02]  /*120d0*/  SHFL.IDX PT, R0, R11, 0x1, 0x181f ;  /* 0x00381f000b007f89 */ /* 0x0046a400000e0000 */
.L_x_663:
        /* <DEDUP_REMOVED lines=13> */
[-C--:B----4-:R-:W-:Y:S02]  /*121b0*/  @!P2 LEA.HI.X R7, R182, R8.reuse, R15, 0x1, P5 ;  /* 0x00000008b607a211 */ /* 0x090fe400028f0c0f */
[-C--:B------:R-:W-:Y:S02]  /*121c0*/  @!P1 LEA.HI.X R5, R191, R8.reuse, R14, 0x1, P4 ;  /* 0x00000008bf059211 */ /* 0x080fe400020f0c0e */
[----:B------:R-:W-:Y:S01]  /*121d0*/  @!P0 LEA.HI.X R3, R192, R8, R13, 0x1, P3 ;  /* 0x00000008c0038211 */ /* 0x000fe200018f0c0d */
[----:B------:R2:W-:Y:S04]  /*121e0*/  @!P2 ST.E.128 [R6.64], R36 ;  /* 0x000000240600a985 */ /* 0x0005e8000c101d08 */
[----:B-1----:R2:W-:Y:S04]  /*121f0*/  @!P1 ST.E.128 [R4.64], R32 ;  /* 0x0000002004009985 */ /* 0x0025e8000c101d08 */
[----:B------:R2:W-:Y:S02]  /*12200*/  @!P0 ST.E.128 [R2.64], R28 ;  /* 0x0000001c02008985 */ /* 0x0005e4000c101d08 */
.L_x_573:
[----:B------:R-:W-:Y:S05]  /*12210*/  BSYNC B0 ;  /* 0x0000000000007941 */ /* 0x000fea0003800000 */
.L_x_572:
[----:B------:R-:W-:Y:S05]  /*12220*/  BRA.DIV ~URZ, `(.L_x_574) ;  /* 0x000054127f007947 */ /* 0x000fea000b800000 */
[----:B----4-:R4:W3:Y:S02]  /*12230*/  SHFL.IDX PT, R8, R9, 0x2, 0x181f ;  /* 0x00581f0009087f89 */ /* 0x0108e400000e0000 */
.L_x_664:
[----:B------:R-:W-:Y:S05]  /*12240*/  BRA.DIV ~URZ, `(.L_x_575) ;  /* 0x000054627f007947 */ /* 0x000fea000b800000 */
[----:B--2---:R2:W4:Y:S02]  /*12250*/  SHFL.IDX PT, R0, R11, 0x2, 0x181f ;  /* 0x00581f000b007f89 */ /* 0x00452400000e0000 */
.L_x_665:
        /* <DEDUP_REMOVED lines=19> */
.L_x_577:
[----:B------:R-:W-:Y:S05]  /*12390*/  BSYNC B0 ;  /* 0x0000000000007941 */ /* 0x000fea0003800000 */
.L_x_576:
[----:B------:R-:W-:Y:S05]  /*123a0*/  BRA.DIV ~URZ, `(.L_x_578) ;  /* 0x000053727f007947 */ /* 0x000fea000b800000 */
[----:B---3--:R3:W2:Y:S04]  /*123b0*/  SHFL.IDX PT, R6, R9, 0x3, 0x181f ;  /* 0x00781f0009067f89 */ /* 0x0086a800000e0000 */
[----:B----4-:R3:W4:Y:S02]  /*123c0*/  SHFL.IDX PT, R0, R11, 0x3, 0x181f ;  /* 0x00781f000b007f89 */ /* 0x01072400000e0000 */
.L_x_666:
[----:B------:R-:W-:-:S04]  /*123d0*/  IADD3 R2, R10, 0x60, RZ ;  /* 0x000000600a027810 */ /* 0x000fc80007ffe0ff */
[----:B------:R-:W-:-:S13]  /*123e0*/  ISETP.GE.AND P0, PT, R2, R12, PT ;  /* 0x0000000c0200720c */ /* 0x000fda0003f06270 */
[----:B------:R-:W-:Y:S05]  /*123f0*/  @P0 BRA `(.L_x_579) ;  /* 0x0000205000000947 */ /* 0x000fea0003800000 */
[----:B------:R-:W-:Y:S02]  /*12400*/  ISETP.GE.AND P1, PT, R182, c[0x0][0x3c8], PT ;  /* 0x0000f200b6007a0c */ /* 0x000fe40003f26270 */
[----:B------:R-:W-:Y:S02]  /*12410*/  ISETP.GE.AND P0, PT, R191, c[0x0][0x3c8], PT ;  /* 0x0000f200bf007a0c */ /* 0x000fe40003f06270 */
[----:B------:R-:W-:Y:S02]  /*12420*/  SHF.R.S32.HI R8, RZ, 0x1f, R182 ;  /* 0x0000001fff087819 */ /* 0x000fe400000114b6 */
[----:B------:R-:W-:-:S07]  /*12430*/  SHF.R.S32.HI R7, RZ, 0x1f, R191 ;  /* 0x0000001fff077819 */ /* 0x000fce00000114bf */
[CC--:B----4-:R-:W-:Y:S02]  /*12440*/  @!P1 LEA R4, P3, R182.reuse, R0.reuse, 0x1 ;  /* 0x00000000b6049211 */ /* 0x0d0fe400078608ff */
[C---:B------:R-:W-:Y:S02]  /*12450*/  @!P0 LEA R2, P2, R191.reuse, R0, 0x1 ;  /* 0x00000000bf028211 */ /* 0x040fe400078408ff */
        /* <DEDUP_REMOVED lines=11> */
.L_x_566:
        /* <DEDUP_REMOVED lines=32> */
.L_x_667:
[----:B------:R-:W-:Y:S05]  /*12710*/  BRA.DIV ~URZ, `(.L_x_581) ;  /* 0x000051427f007947 */ /* 0x000fea000b800000 */
[----:B------:R3:W4:Y:S02]  /*12720*/  SHFL.IDX PT, R0, R12, RZ, 0x1c1f ;  /* 0x001c1fff0c007589 */ /* 0x00072400000e0000 */
.L_x_668:
[----:B------:R-:W-:Y:S01]  /*12730*/  BSSY B0, `(.L_x_582) ;  /* 0x000007c000007945 */ /* 0x000fe20003800000 */
[----:B------:R-:W-:Y:S05]  /*12740*/  @P0 BRA `(.L_x_583) ;  /* 0x000007a000000947 */ /* 0x000fea0003800000 */
[C---:B------:R-:W-:Y:S02]  /*12750*/  IADD3 R8, R198.reuse, 0x8, RZ ;  /* 0x00000008c6087810 */ /* 0x040fe40007ffe0ff */
[----:B------:R-:W-:Y:S02]  /*12760*/  ISETP.GE.AND P1, PT, R198, c[0x0][0x3c8], PT ;  /* 0x0000f200c6007a0c */ /* 0x000fe40003f26270 */
[----:B------:R-:W-:Y:S02]  /*12770*/  ISETP.GE.AND P0, PT, R8, c[0x0][0x3c8], PT ;  /* 0x0000f20008007a0c */ /* 0x000fe40003f06270 */
[----:B------:R-:W-:Y:S02]  /*12780*/  ISETP.GE.AND P3, PT, R252, c[0x0][0x3c8], PT ;  /* 0x0000f200fc007a0c */ /* 0x000fe40003f66270 */
[----:B------:R-:W-:-:S02]  /*12790*/  IADD3 R9, R198, 0x8, RZ ;  /* 0x00000008c6097810 */ /* 0x000fc40007ffe0ff */
[----:B------:R-:W-:Y:S02]  /*127a0*/  SHF.R.S32.HI R10, RZ, 0x1f, R198 ;  /* 0x0000001fff0a7819 */ /* 0x000fe400000114c6 */
[----:B------:R-:W-:Y:S02]  /*127b0*/  ISETP.GE.AND P4, PT, R251, c[0x0][0x3c8], PT ;  /* 0x0000f200fb007a0c */ /* 0x000fe40003f86270 */
[----:B------:R-:W-:Y:S02]  /*127c0*/  SHF.R.S32.HI R9, RZ, 0x1f, R9 ;  /* 0x0000001fff097819 */ /* 0x000fe40000011409 */
[-C--:B----4-:R-:W-:Y:S02]  /*127d0*/  @!P1 LEA R2, P5, R198, R0.reuse, 0x2 ;  /* 0x00000000c6029211 */ /* 0x090fe400078a10ff */
[----:B------:R-:W-:Y:S02]  /*127e0*/  @!P0 LEA R6, P2, R8, R0, 0x2 ;  /* 0x0000000008068211 */ /* 0x000fe400078410ff */
[----:B--2---:R-:W-:-:S02]  /*127f0*/  @!P1 LEA.HI.X R3, R198, R4, R10, 0x2, P5 ;  /* 0x00000004c6039211 */ /* 0x004fc400028f140a */
[----:B------:R-:W-:Y:S02]  /*12800*/  @!P0 LEA.HI.X R7, R8, R4, R9, 0x2, P2 ;  /* 0x0000000408078211 */ /* 0x000fe400010f1409 */
[----:B------:R-:W-:Y:S01]  /*12810*/  ISETP.GE.AND P2, PT, R250, c[0x0][0x3c8], PT ;  /* 0x0000f200fa007a0c */ /* 0x000fe20003f46270 */
[----:B------:R2:W-:Y:S01]  /*12820*/  @!P1 ST.E.64 [R2.64], R128 ;  /* 0x0000008002009985 */ /* 0x0005e2000c101b08 */
[----:B------:R-:W-:Y:S02]  /*12830*/  SHF.R.S32.HI R9, RZ, 0x1f, R252 ;  /* 0x0000001fff097819 */ /* 0x000fe400000114fc */
[----:B------:R-:W-:Y:S01]  /*12840*/  ISETP.GE.AND P1, PT, R249, c[0x0][0x3c8], PT ;  /* 0x0000f200f9007a0c */ /* 0x000fe20003f26270 */
[----:B------:R4:W-:Y:S01]  /*12850*/  @!P0 ST.E.64 [R6.64], R28 ;  /* 0x0000001c06008985 */ /* 0x0009e2000c101b08 */
[----:B------:R-:W-:Y:S02]  /*12860*/  SHF.R.S32.HI R8, RZ, 0x1f, R251 ;  /* 0x0000001fff087819 */ /* 0x000fe400000114fb */
[----:B------:R-:W-:-:S02]  /*12870*/  SHF.R.S32.HI R11, RZ, 0x1f, R242 ;  /* 0x0000001fff0b7819 */ /* 0x000fc400000114f2 */
[----:B------:R-:W-:Y:S02]  /*12880*/  SHF.R.S32.HI R10, RZ, 0x1f, R241 ;  /* 0x0000001fff0a7819 */ /* 0x000fe400000114f1 */
[----:B------:R-:W-:Y:S02]  /*12890*/  ISETP.GE.AND P6, PT, R236, c[0x0][0x3c8], PT ;  /* 0x0000f200ec007a0c */ /* 0x000fe40003fc6270 */
[----:B------:R-:W-:Y:S02]  /*128a0*/  SHF.R.S32.HI R14, RZ, 0x1f, R234 ;  /* 0x0000001fff0e7819 */ /* 0x000fe400000114ea */
[----:B------:R-:W-:Y:S02]  /*128b0*/  SHF.R.S32.HI R16, RZ, 0x1f, R233 ;  /* 0x0000001fff107819 */ /* 0x000fe400000114e9 */
        /* <DEDUP_REMOVED lines=44> */
[----:B------:R-:W-:-:S05]  /*12b80*/  @!P4 LEA.HI.X R7, R243, R4, R8, 0x2, P0 ;  /* 0x00000004f307c211 */ /* 0x000fca00000f1408 */
[C---:B------:R-:W-:Y:S01]  /*12b90*/  @!P1 LEA R8, P0, R241.reuse, R0, 0x2 ;  /* 0x00000000f1089211 */ /* 0x040fe200078010ff */
[----:B------:R2:W-:Y:S01]  /*12ba0*/  @!P3 ST.E.64 [R2.64], R44 ;  /* 0x0000002c0200b985 */ /* 0x0005e2000c101b08 */
[----:B------:R-:W-:Y:S02]  /*12bb0*/  ISETP.GE.AND P3, PT, R240, c[0x0][0x3c8], PT ;  /* 0x0000f200f0007a0c */ /* 0x000fe40003f66270 */
[----:B------:R-:W-:Y:S01]  /*12bc0*/  @!P1 LEA.HI.X R9, R241, R4, R10, 0x2, P0 ;  /* 0x00000004f1099211 */ /* 0x000fe200000f140a */
[----:B------:R4:W-:Y:S01]  /*12bd0*/  @!P4 ST.E.64 [R6.64], R48 ;  /* 0x000000300600c985 */ /* 0x0009e2000c101b08 */
[----:B------:R-:W-:Y:S02]  /*12be0*/  ISETP.GE.AND P4, PT, R239, c[0x0][0x3c8], PT ;  /* 0x0000f200ef007a0c */ /* 0x000fe40003f86270 */
[----:B------:R-:W-:Y:S02]  /*12bf0*/  SHF.R.S32.HI R10, RZ, 0x1f, R239 ;  /* 0x0000001fff0a7819 */ /* 0x000fe400000114ef */
[----:B--2---:R-:W-:-:S04]  /*12c00*/  @!P2 LEA R2, P5, R242, R0, 0x2 ;  /* 0x00000000f202a211 */ /* 0x004fc800078a10ff */
[----:B------:R-:W-:Y:S02]  /*12c10*/  @!P2 LEA.HI.X R3, R242, R4, R11, 0x2, P5 ;  /* 0x00000004f203a211 */ /* 0x000fe400028f140b */
[----:B----4-:R-:W-:Y:S02]  /*12c20*/  @!P3 LEA R6, P5, R240, R0, 0x2 ;  /* 0x00000000f006b211 */ /* 0x010fe400078a10ff */
[----:B------:R-:W-:Y:S01]  /*12c30*/  SHF.R.S32.HI R11, RZ, 0x1f, R240 ;  /* 0x0000001fff0b7819 */ /* 0x000fe200000114f0 */
[----:B------:R2:W-:Y:S01]  /*12c40*/  @!P2 ST.E.64 [R2.64], R52 ;  /* 0x000000340200a985 */ /* 0x0005e2000c101b08 */
[----:B------:R-:W-:Y:S02]  /*12c50*/  ISETP.GE.AND P2, PT, R238, c[0x0][0x3c8], PT ;  /* 0x0000f200ee007a0c */ /* 0x000fe40003f46270 */
[----:B------:R-:W-:Y:S01]  /*12c60*/  @!P3 LEA.HI.X R7, R240, R4, R11, 0x2, P5 ;  /* 0x00000004f007b211 */ /* 0x000fe200028f140b */
[----:B------:R4:W-:Y:S01]  /*12c70*/  @!P1 ST.E.64 [R8.64], R56 ;  /* 0x0000003808009985 */ /* 0x0009e2000c101b08 */
[----:B------:R-:W-:-:S02]  /*12c80*/  ISETP.GE.AND P1, PT, R237, c[0x0][0x3c8], PT ;  /* 0x0000f200ed007a0c */ /* 0x000fc40003f26270 */
[----:B------:R-:W-:Y:S01]  /*12c90*/  ISETP.GE.AND P5, PT, R235, c[0x0][0x3c8], PT ;  /* 0x0000f200eb007a0c */ /* 0x000fe20003fa6270 */
[----:B------:R5:W-:Y:S01]  /*12ca0*/  @!P3 ST.E.64 [R6.64], R60 ;  /* 0x0000003c0600b985 */ /* 0x000be2000c101b08 */
[----:B------:R-:W-:Y:S02]  /*12cb0*/  SHF.R.S32.HI R11, RZ, 0x1f, R237 ;  /* 0x0000001fff0b7819 */ /* 0x000fe400000114ed */
[----:B--2---:R-:W-:-:S04]  /*12cc0*/  @!P4 LEA R2, P0, R239, R0, 0x2 ;  /* 0x00000000ef02c211 */ /* 0x004fc800078010ff */
[----:B------:R-:W-:Y:S02]  /*12cd0*/  @!P4 LEA.HI.X R3, R239, R4, R10, 0x2, P0 ;  /* 0x00000004ef03c211 */ /* 0x000fe400000f140a */
[----:B----4-:R-:W-:Y:S02]  /*12ce0*/  @!P2 LEA R8, P0, R238, R0, 0x2 ;  /* 0x00000000ee08a211 */ /* 0x010fe400078010ff */
[----:B------:R-:W-:Y:S01]  /*12cf0*/  SHF.R.S32.HI R10, RZ, 0x1f, R238 ;  /* 0x0000001fff0a7819 */ /* 0x000fe200000114ee */
[----:B------:R2:W-:Y:S01]  /*12d00*/  @!P4 ST.E.64 [R2.64], R64 ;  /* 0x000000400200c985 */ /* 0x0005e2000c101b08 */
[----:B------:R-:W-:Y:S02]  /*12d10*/  ISETP.GE.AND P4, PT, R234, c[0x0][0x3c8], PT ;  /* 0x0000f200ea007a0c */ /* 0x000fe40003f86270 */
[----:B------:R-:W-:Y:S02]  /*12d20*/  @!P2 LEA.HI.X R9, R238, R4, R10, 0x2, P0 ;  /* 0x00000004ee09a211 */ /* 0x000fe400000f140a */
[----:B-----5:R-:W-:-:S02]  /*12d30*/  @!P6 LEA R6, P0, R236, R0, 0x2 ;  /* 0x00000000ec06e211 */ /* 0x020fc400078010ff */
[----:B------:R-:W-:Y:S01]  /*12d40*/  SHF.R.S32.HI R10, RZ, 0x1f, R236 ;  /* 0x0000001fff0a7819 */ /* 0x000fe200000114ec */
[----:B------:R-:W-:Y:S01]  /*12d50*/  @!P2 ST.E.64 [R8.64], R116 ;  /* 0x000000740800a985 */ /* 0x000fe2000c101b08 */
[----:B------:R-:W-:Y:S02]  /*12d60*/  ISETP.GE.AND P2, PT, R233, c[0x0][0x3c8], PT ;  /* 0x0000f200e9007a0c */ /* 0x000fe40003f46270 */
[----:B------:R-:W-:Y:S02]  /*12d70*/  @!P6 LEA.HI.X R7, R236, R4, R10, 0x2, P0 ;  /* 0x00000004ec07e211 */ /* 0x000fe400000f140a */
[----:B------:R-:W-:Y:S02]  /*12d80*/  ISETP.GE.AND P0, PT, R231, c[0x0][0x3c8], PT ;  /* 0x0000f200e7007a0c */ /* 0x000fe40003f06270 */
[----:B------:R-:W-:Y:S02]  /*12d90*/  SHF.R.S32.HI R10, RZ, 0x1f, R235 ;  /* 0x0000001fff0a7819 */ /* 0x000fe400000114eb */
[----:B--2---:R-:W-:-:S04]  /*12da0*/  @!P1 LEA R2, P3, R237, R0, 0x2 ;  /* 0x00000000ed029211 */ /* 0x004fc800078610ff */
[----:B------:R-:W-:-:S05]  /*12db0*/  @!P1 LEA.HI.X R3, R237, R4, R11, 0x2, P3 ;  /* 0x00000004ed039211 */ /* 0x000fca00018f140b */
[----:B------:R2:W-:Y:S01]  /*12dc0*/  @!P1 ST.E.64 [R2.64], R68 ;  /* 0x0000004402009985 */ /* 0x0005e2000c101b08 */
[----:B------:R-:W-:-:S03]  /*12dd0*/  ISETP.GE.AND P1, PT, R232, c[0x0][0x3c8], PT ;  /* 0x0000f200e8007a0c */ /* 0x000fc60003f26270 */
[----:B------:R4:W-:Y:S01]  /*12de0*/  @!P6 ST.E.64 [R6.64], R72 ;  /* 0x000000480600e985 */ /* 0x0009e2000c101b08 */
[----:B--2---:R-:W-:-:S04]  /*12df0*/  @!P5 LEA R2, P3, R235, R0, 0x2 ;  /* 0x00000000eb02d211 */ /* 0x004fc800078610ff */
[----:B------:R-:W-:Y:S02]  /*12e00*/  @!P5 LEA.HI.X R3, R235, R4, R10, 0x2, P3 ;  /* 0x00000004eb03d211 */ /* 0x000fe400018f140a */
[CC--:B------:R-:W-:Y:S02]  /*12e10*/  @!P4 LEA R10, P6, R234.reuse, R0.reuse, 0x2 ;  /* 0x00000000ea0ac211 */ /* 0x0c0fe400078c10ff */
[C---:B------:R-:W-:Y:S01]  /*12e20*/  @!P2 LEA R8, P3, R233.reuse, R0, 0x2 ;  /* 0x00000000e908a211 */ /* 0x040fe200078610ff */
[----:B------:R2:W-:Y:S01]  /*12e30*/  @!P5 ST.E.64 [R2.64], R76 ;  /* 0x0000004c0200d985 */ /* 0x0005e2000c101b08 */
[----:B------:R-:W-:Y:S02]  /*12e40*/  @!P4 LEA.HI.X R11, R234, R4, R14, 0x2, P6 ;  /* 0x00000004ea0bc211 */ /* 0x000fe400030f140e */
[----:B----4-:R-:W-:Y:S02]  /*12e50*/  @!P1 LEA R6, P5, R232, R0, 0x2 ;  /* 0x00000000e8069211 */ /* 0x010fe400078a10ff */
[----:B------:R-:W-:Y:S01]  /*12e60*/  @!P2 LEA.HI.X R9, R233, R4, R16, 0x2, P3 ;  /* 0x00000004e909a211 */ /* 0x000fe200018f1410 */
[----:B------:R4:W-:Y:S01]  /*12e70*/  @!P4 ST.E.64 [R10.64], R124 ;  /* 0x0000007c0a00c985 */ /* 0x0009e2000c101b08 */
[----:B------:R-:W-:-:S02]  /*12e80*/  SHF.R.S32.HI R14, RZ, 0x1f, R231 ;  /* 0x0000001fff0e7819 */ /* 0x000fc400000114e7 */
[----:B------:R-:W-:Y:S01]  /*12e90*/  @!P1 LEA.HI.X R7, R232, R4, R15, 0x2, P5 ;  /* 0x00000004e8079211 */ /* 0x000fe200028f140f */
[----:B------:R4:W-:Y:S04]  /*12ea0*/  @!P2 ST.E.64 [R8.64], R120 ;  /* 0x000000780800a985 */ /* 0x0009e8000c101b08 */
[----:B------:R4:W-:Y:S01]  /*12eb0*/  @!P1 ST.E.64 [R6.64], R80 ;  /* 0x0000005006009985 */ /* 0x0009e2000c101b08 */
[----:B--2---:R-:W-:-:S04]  /*12ec0*/  @!P0 LEA R2, P3, R231, R0, 0x2 ;  /* 0x00000000e7028211 */ /* 0x004fc800078610ff */
[----:B------:R-:W-:-:S05]  /*12ed0*/  @!P0 LEA.HI.X R3, R231, R4, R14, 0x2, P3 ;  /* 0x00000004e7038211 */ /* 0x000fca00018f140e */
[----:B------:R4:W-:Y:S04]  /*12ee0*/  @!P0 ST.E.64 [R2.64], R24 ;  /* 0x0000001802008985 */ /* 0x0009e8000c101b08 */
.L_x_583:
[----:B------:R-:W-:Y:S05]  /*12ef0*/  BSYNC B0 ;  /* 0x0000000000007941 */ /* 0x000fea0003800000 */
.L_x_582:
[----:B------:R-:W-:Y:S05]  /*12f00*/  BRA.DIV ~URZ, `(.L_x_584) ;  /* 0x000049c27f007947 */ /* 0x000fea000b800000 */
[----:B--2---:R2:W1:Y:S04]  /*12f10*/  SHFL.IDX PT, R4, R5, 0x1, 0x1c1f ;  /* 0x003c1f0005047f89 */ /* 0x00446800000e0000 */
[----:B----4-:R2:W4:Y:S02]  /*12f20*/  SHFL.IDX PT, R0, R12, 0x1, 0x1c1f ;  /* 0x003c1f000c007f89 */ /* 0x01052400000e0000 */
.L_x_669:
[----:B------:R-:W-:-:S13]  /*12f30*/  ISETP.NE.AND P0, PT, R13, RZ, PT ;  /* 0x000000ff0d00720c */ /* 0x000fda0003f05270 */
[----:B------:R-:W-:Y:S05]  /*12f40*/  @P0 BRA `(.L_x_579) ;  /* 0x0000150000000947 */ /* 0x000fea0003800000 */
[C---:B------:R-:W-:Y:S02]  /*12f50*/  ISETP.GE.AND P4, PT, R198.reuse, c[0x0][0x3c8], PT ;  /* 0x0000f200c6007a0c */ /* 0x040fe40003f86270 */
[C---:B-12---:R-:W-:Y:S02]  /*12f60*/  IADD3 R5, R198.reuse, 0x8, RZ ;  /* 0x00000008c6057810 */ /* 0x046fe40007ffe0ff */
[----:B------:R-:W-:Y:S02]  /*12f70*/  ISETP.GE.AND P1, PT, R251, c[0x0][0x3c8], PT ;  /* 0x0000f200fb007a0c */ /* 0x000fe40003f26270 */
[----:B------:R-:W-:Y:S02]  /*12f80*/  ISETP.GE.AND P3, PT, R5, c[0x0][0x3c8], PT ;  /* 0x0000f20005007a0c */ /* 0x000fe40003f66270 */
[----:B------:R-:W-:Y:S02]  /*12f90*/  SHF.R.S32.HI R9, RZ, 0x1f, R198 ;  /* 0x0000001fff097819 */ /* 0x000fe400000114c6 */
[----:B------:R-:W-:-:S02]  /*12fa0*/  IADD3 R8, R198, 0x8, RZ ;  /* 0x00000008c6087810 */ /* 0x000fc40007ffe0ff */
[----:B------:R-:W-:Y:S02]  /*12fb0*/  ISETP.GE.AND P2, PT, R252, c[0x0][0x3c8], PT ;  /* 0x0000f200fc007a0c */ /* 0x000fe40003f46270 */
[C---:B----4-:R-:W-:Y:S02]  /*12fc0*/  @!P4 LEA R6, P0, R198.reuse, R0, 0x2 ;  /* 0x00000000c606c211 */ /* 0x050fe400078010ff */
[----:B------:R-:W-:Y:S02]  /*12fd0*/  SHF.R.S32.HI R8, RZ, 0x1f, R8 ;  /* 0x0000001fff087819 */ /* 0x000fe40000011408 */
[----:B------:R-:W-:Y:S02]  /*12fe0*/  @!P4 LEA.HI.X R7, R198, R4, R9, 0x2, P0 ;  /* 0x00000004c607c211 */ /* 0x000fe400000f1409 */
[C---:B------:R-:W-:Y:S02]  /*12ff0*/  @!P3 LEA R2, P5, R5.reuse, R0, 0x2 ;  /* 0x000000000502b211 */ /* 0x040fe400078a10ff */
[----:B------:R-:W-:Y:S01]  /*13000*/  ISETP.GE.AND P0, PT, R250, c[0x0][0x3c8], PT ;  /* 0x0000f200fa007a0c */ /* 0x000fe20003f06270 */
[----:B------:R1:W-:Y:S01]  /*13010*/  @!P4 ST.E.64 [R6.64], R84 ;  /* 0x000000540600c985 */ /* 0x0003e2000c101b08 */
[----:B------:R-:W-:-:S02]  /*13020*/  @!P3 LEA.HI.X R3, R5, R4, R8, 0x2, P5 ;  /* 0x000000040503b211 */ /* 0x000fc400028f1408 */
[----:B------:R-:W-:Y:S02]  /*13030*/  SHF.R.S32.HI R5, RZ, 0x1f, R252 ;  /* 0x0000001fff057819 */ /* 0x000fe400000114fc */
[----:B------:R-:W-:Y:S01]  /*13040*/  SHF.R.S32.HI R10, RZ, 0x1f, R251 ;  /* 0x0000001fff0a7819 */ /* 0x000fe200000114fb */
[----:B------:R2:W-:Y:S01]  /*13050*/  @!P3 ST.E.64 [R2.64], R26 ;  /* 0x0000001a0200b985 */ /* 0x0005e2000c101b08 */
[C---:B------:R-:W-:Y:S02]  /*13060*/  @!P2 LEA R8, P3, R252.reuse, R0, 0x2 ;  /* 0x00000000fc08a211 */ /* 0x040fe400078610ff */
[----:B------:R-:W-:Y:S02]  /*13070*/  ISETP.GE.AND P5, PT, R249, c[0x0][0x3c8], PT ;  /* 0x0000f200f9007a0c */ /* 0x000fe40003fa6270 */
[----:B------:R-:W-:Y:S02]  /*13080*/  @!P2 LEA.HI.X R9, R252, R4, R5, 0x2, P3 ;  /* 0x00000004fc09a211 */ /* 0x000fe400018f1405 */
[----:B------:R-:W-:-:S02]  /*13090*/  SHF.R.S32.HI R5, RZ, 0x1f, R250 ;  /* 0x0000001fff057819 */ /* 0x000fc400000114fa */
[----:B------:R-:W-:Y:S01]  /*130a0*/  ISETP.GE.AND P4, PT, R248, c[0x0][0x3c8], PT ;  /* 0x0000f200f8007a0c */ /* 0x000fe20003f86270 */
[----:B------:R4:W-:Y:S01]  /*130b0*/  @!P2 ST.E.64 [R8.64], R102 ;  /* 0x000000660800a985 */ /* 0x0009e2000c101b08 */
[----:B------:R-:W-:Y:S02]  /*130c0*/  ISETP.GE.AND P2, PT, R246, c[0x0][0x3c8], PT ;  /* 0x0000f200f6007a0c */ /* 0x000fe40003f46270 */
[----:B------:R-:W-:Y:S02]  /*130d0*/  SHF.R.S32.HI R13, RZ, 0x1f, R234 ;  /* 0x0000001fff0d7819 */ /* 0x000fe400000114ea */
[----:B---3--:R-:W-:Y:S02]  /*130e0*/  SHF.R.S32.HI R12, RZ, 0x1f, R233 ;  /* 0x0000001fff0c7819 */ /* 0x008fe400000114e9 */
[----:B-1----:R-:W-:-:S13]  /*130f0*/  @!P1 LEA R6, P6, R251, R0, 0x2 ;  /* 0x00000000fb069211 */ /* 0x002fda00078c10ff */
[----:B--2---:R-:W-:-:S04]  /*13100*/  P2R R2, PR, RZ, 0x40 ;  /* 0x00000040ff027803 */ /* 0x004fc80000000000 */
[----:B------:R-:W-:Y:S02]  /*13110*/  ISETP.NE.AND P3, PT, R2, RZ, PT ;  /* 0x000000ff0200720c */ /* 0x000fe40003f65270 */
[C---:B------:R-:W-:Y:S02]  /*13120*/  @!P0 LEA R2, P6, R250.reuse, R0, 0x2 ;  /* 0x00000000fa028211 */ /* 0x040fe400078c10ff */
[-C--:B------:R-:W-:Y:S02]  /*13130*/  @!P1 LEA.HI.X R7, R251, R4.reuse, R10, 0x2, P3 ;  /* 0x00000004fb079211 */ /* 0x080fe400018f140a */
[----:B------:R-:W-:Y:S02]  /*13140*/  ISETP.GE.AND P3, PT, R247, c[0x0][0x3c8], PT ;  /* 0x0000f200f7007a0c */ /* 0x000fe40003f66270 */
[----:B------:R-:W-:Y:S01]  /*13150*/  @!P0 LEA.HI.X R3, R250, R4, R5, 0x2, P6 ;  /* 0x00000004fa038211 */ /* 0x000fe200030f1405 */
[----:B------:R1:W-:Y:S01]  /*13160*/  @!P1 ST.E.64 [R6.64], R92 ;  /* 0x0000005c06009985 */ /* 0x0003e2000c101b08 */
[----:B------:R-:W-:-:S02]  /*13170*/  SHF.R.S32.HI R5, RZ, 0x1f, R249 ;  /* 0x0000001fff057819 */ /* 0x000fc400000114f9 */
[----:B------:R-:W-:Y:S01]  /*13180*/  SHF.R.S32.HI R10, RZ, 0x1f, R248 ;  /* 0x0000001fff0a7819 */ /* 0x000fe200000114f8 */
[----:B------:R2:W-:Y:S01]  /*13190*/  @!P0 ST.E.64 [R2.64], R36 ;  /* 0x0000002402008985 */ /* 0x0005e2000c101b08 */
[----:B----4-:R-:W-:-:S04]  /*131a0*/  @!P5 LEA R8, P0, R249, R0, 0x2 ;  /* 0x00000000f908d211 */ /* 0x010fc800078010ff */
[----:B------:R-:W-:Y:S02]  /*131b0*/  @!P5 LEA.HI.X R9, R249, R4, R5, 0x2, P0 ;  /* 0x00000004f909d211 */ /* 0x000fe400000f1405 */
[----:B------:R-:W-:Y:S02]  /*131c0*/  SHF.R.S32.HI R5, RZ, 0x1f, R247 ;  /* 0x0000001fff057819 */ /* 0x000fe400000114f7 */
[----:B------:R-:W-:Y:S01]  /*131d0*/  ISETP.GE.AND P0, PT, R244, c[0x0][0x3c8], PT ;  /* 0x0000f200f4007a0c */ /* 0x000fe20003f06270 */
[----:B------:R3:W-:Y:S01]  /*131e0*/  @!P5 ST.E.64 [R8.64], R110 ;  /* 0x0000006e0800d985 */ /* 0x0007e2000c101b08 */
[----:B------:R-:W-:Y:S02]  /*131f0*/  ISETP.GE.AND P5, PT, R243, c[0x0][0x3c8], PT ;  /* 0x0000f200f3007a0c */ /* 0x000fe40003fa6270 */
[-C--:B-1----:R-:W-:Y:S02]  /*13200*/  @!P4 LEA R6, P6, R248, R0.reuse, 0x2 ;  /* 0x00000000f806c211 */ /* 0x082fe400078c10ff */
[----:B--2---:R-:W-:-:S02]  /*13210*/  @!P3 LEA R2, P1, R247, R0, 0x2 ;  /* 0x00000000f702b211 */ /* 0x004fc400078210ff */
[----:B------:R-:W-:Y:S02]  /*13220*/  @!P4 LEA.HI.X R7, R248, R4, R10, 0x2, P6 ;  /* 0x00000004f807c211 */ /* 0x000fe400030f140a */
[----:B------:R-:W-:-:S03]  /*13230*/  SHF.R.S32.HI R10, RZ, 0x1f, R245 ;  /* 0x0000001fff0a7819 */ /* 0x000fc600000114f5 */
[----:B------:R1:W-:Y:S01]  /*13240*/  @!P4 ST.E.64 [R6.64], R96 ;  /* 0x000000600600c985 */ /* 0x0003e2000c101b08 */
[----:B------:R-:W-:-:S05]  /*13250*/  ISETP.GE.AND P4, PT, R242, c[0x0][0x3c8], PT ;  /* 0x0000f200f2007a0c */ /* 0x000fca0003f86270 */
[----:B------:R-:W-:Y:S02]  /*13260*/  P2R R3, PR, RZ, 0x2 ;  /* 0x00000002ff037803 */ /* 0x000fe40000000000 */
[----:B------:R-:W-:Y:S02]  /*13270*/  ISETP.GE.AND P1, PT, R245, c[0x0][0x3c8], PT ;  /* 0x0000f200f5007a0c */ /* 0x000fe40003f26270 */
[----:B------:R-:W-:-:S04]  /*13280*/  ISETP.NE.AND P6, PT, R3, RZ, PT ;  /* 0x000000ff0300720c */ /* 0x000fc80003fc5270 */
[----:B------:R-:W-:Y:S02]  /*13290*/  @!P3 LEA.HI.X R3, R247, R4, R5, 0x2, P6 ;  /* 0x00000004f703b211 */ /* 0x000fe400030f1405 */
[----:B------:R-:W-:-:S03]  /*132a0*/  SHF.R.S32.HI R5, RZ, 0x1f, R246 ;  /* 0x0000001fff057819 */ /* 0x000fc600000114f6 */
[----:B------:R2:W-:Y:S01]  /*132b0*/  @!P3 ST.E.64 [R2.64], R88 ;  /* 0x000000580200b985 */ /* 0x0005e2000c101b08 */
[----:B---3--:R-:W-:-:S04]  /*132c0*/  @!P2 LEA R8, P3, R246, R0, 0x2 ;  /* 0x00000000f608a211 */ /* 0x008fc800078610ff */
[----:B------:R-:W-:Y:S02]  /*132d0*/  @!P2 LEA.HI.X R9, R246, R4, R5, 0x2, P3 ;  /* 0x00000004f609a211 */ /* 0x000fe400018f1405 */
[----:B------:R-:W-:Y:S02]  /*132e0*/  SHF.R.S32.HI R5, RZ, 0x1f, R244 ;  /* 0x0000001fff057819 */ /* 0x000fe400000114f4 */
[----:B-1----:R-:W-:Y:S01]  /*132f0*/  @!P1 LEA R6, P6, R245, R0, 0x2 ;  /* 0x00000000f5069211 */ /* 0x002fe200078c10ff */
[----:B------:R1:W-:Y:S01]  /*13300*/  @!P2 ST.E.64 [R8.64], R118 ;  /* 0x000000760800a985 */ /* 0x0003e2000c101b08 */
[----:B------:R-:W-:-:S11]  /*13310*/  ISETP.GE.AND P2, PT, R240, c[0x0][0x3c8], PT ;  /* 0x0000f200f0007a0c */ /* 0x000fd60003f46270 */
[----:B--2---:R-:W-:-:S04]  /*13320*/  P2R R2, PR, RZ, 0x40 ;  /* 0x00000040ff027803 */ /* 0x004fc80000000000 */
[----:B------:R-:W-:Y:S02]  /*13330*/  ISETP.NE.AND P3, PT, R2, RZ, PT ;  /* 0x000000ff0200720c */ /* 0x000fe40003f65270 */
[C---:B------:R-:W-:Y:S02]  /*13340*/  @!P0 LEA R2, P6, R244.reuse, R0, 0x2 ;  /* 0x00000000f4028211 */ /* 0x040fe400078c10ff */
[-C--:B------:R-:W-:Y:S02]  /*13350*/  @!P1 LEA.HI.X R7, R245, R4.reuse, R10, 0x2, P3 ;  /* 0x00000004f5079211 */ /* 0x080fe400018f140a */
[----:B------:R-:W-:Y:S02]  /*13360*/  @!P0 LEA.HI.X R3, R244, R4, R5, 0x2, P6 ;  /* 0x00000004f4038211 */ /* 0x000fe400030f1405 */
[----:B------:R-:W-:Y:S01]  /*13370*/  SHF.R.S32.HI R5, RZ, 0x1f, R243 ;  /* 0x0000001fff057819 */ /* 0x000fe200000114f3 */
[----:B------:R2:W-:Y:S01]  /*13380*/  @!P1 ST.E.64 [R6.64], R106 ;  /* 0x0000006a06009985 */ /* 0x0005e2000c101b08 */
[----:B------:R-:W-:-:S02]  /*13390*/  ISETP.GE.AND P1, PT, R239, c[0x0][0x3c8], PT ;  /* 0x0000f200ef007a0c */ /* 0x000fc40003f26270 */
[----:B------:R-:W-:Y:S01]  /*133a0*/  ISETP.GE.AND P3, PT, R241, c[0x0][0x3c8], PT ;  /* 0x0000f200f1007a0c */ /* 0x000fe20003f66270 */
[----:B------:R3:W-:Y:S01]  /*133b0*/  @!P0 ST.E.64 [R2.64], R38 ;  /* 0x0000002602008985 */ /* 0x0007e2000c101b08 */
[C---:B-1----:R-:W-:Y:S02]  /*133c0*/  @!P5 LEA R8, P0, R243.reuse, R0, 0x2 ;  /* 0x00000000f308d211 */ /* 0x042fe400078010ff */
[----:B------:R-:W-:Y:S02]  /*133d0*/  SHF.R.S32.HI R10, RZ, 0x1f, R242 ;  /* 0x0000001fff0a7819 */ /* 0x000fe400000114f2 */
[----:B------:R-:W-:Y:S02]  /*133e0*/  @!P5 LEA.HI.X R9, R243, R4, R5, 0x2, P0 ;  /* 0x00000004f309d211 */ /* 0x000fe400000f1405 */
[----:B------:R-:W-:-:S03]  /*133f0*/  SHF.R.S32.HI R5, RZ, 0x1f, R241 ;  /* 0x0000001fff057819 */ /* 0x000fc600000114f1 */
[----:B------:R1:W-:Y:S01]  /*13400*/  @!P5 ST.E.64 [R8.64], R122 ;  /* 0x0000007a0800d985 */ /* 0x0003e2000c101b08 */
[----:B------:R-:W-:Y:S02]  /*13410*/  ISETP.GE.AND P5, PT, R237, c[0x0][0x3c8], PT ;  /* 0x0000f200ed007a0c */ /* 0x000fe40003fa6270 */
[----:B--2---:R-:W-:-:S13]  /*13420*/  @!P4 LEA R6, P6, R242, R0, 0x2 ;  /* 0x00000000f206c211 */ /* 0x004fda00078c10ff */
[----:B---3--:R-:W-:-:S04]  /*13430*/  P2R R2, PR, RZ, 0x40 ;  /* 0x00000040ff027803 */ /* 0x008fc80000000000 */
        /* <DEDUP_REMOVED lines=9> */
[----:B-1----:R-:W-:-:S04]  /*134d0*/  @!P2 LEA R8, P3, R240, R0, 0x2 ;  /* 0x00000000f008a211 */ /* 0x002fc800078610ff */
[----:B------:R-:W-:Y:S02]  /*134e0*/  @!P2 LEA.HI.X R9, R240, R4, R5, 0x2, P3 ;  /* 0x00000004f009a211 */ /* 0x000fe400018f1405 */
[----:B------:R-:W-:-:S03]  /*134f0*/  SHF.R.S32.HI R5, RZ, 0x1f, R238 ;  /* 0x0000001fff057819 */ /* 0x000fc600000114ee */
[----:B------:R-:W-:Y:S01]  /*13500*/  @!P2 ST.E.64 [R8.64], R126 ;  /* 0x0000007e0800a985 */ /* 0x000fe2000c101b08 */
        /* <DEDUP_REMOVED lines=8> */
[----:B------:R-:W-:-:S02]  /*13590*/  ISETP.GE.AND P3, PT, R235, c[0x0][0x3c8], PT ;  /* 0x0000f200eb007a0c */ /* 0x000fc40003f66270 */
[----:B------:R-:W-:Y:S01]  /*135a0*/  SHF.R.S32.HI R10, RZ, 0x1f, R237 ;  /* 0x0000001fff0a7819 */ /* 0x000fe200000114ed */
[----:B------:R1:W-:Y:S01]  /*135b0*/  @!P1 ST.E.64 [R6.64], R66 ;  /* 0x0000004206009985 */ /* 0x0003e2000c101b08 */
[----:B------:R-:W-:Y:S02]  /*135c0*/  SHF.R.S32.HI R5, RZ, 0x1f, R236 ;  /* 0x0000001fff057819 */ /* 0x000fe400000114ec */
[----:B------:R-:W-:Y:S01]  /*135d0*/  ISETP.GE.AND P1, PT, R233, c[0x0][0x3c8], PT ;  /* 0x0000f200e9007a0c */ /* 0x000fe20003f26270 */
[----:B------:R2:W-:Y:S01]  /*135e0*/  @!P0 ST.E.64 [R2.64], R50 ;  /* 0x0000003202008985 */ /* 0x0005e2000c101b08 */
[----:B-1----:R-:W-:-:S04]  /*135f0*/  @!P5 LEA R6, P0, R237, R0, 0x2 ;  /* 0x00000000ed06d211 */ /* 0x002fc800078010ff */
[----:B------:R-:W-:Y:S02]  /*13600*/  @!P5 LEA.HI.X R7, R237, R4, R10, 0x2, P0 ;  /* 0x00000004ed07d211 */ /* 0x000fe400000f140a */
[-C--:B--2---:R-:W-:Y:S02]  /*13610*/  @!P4 LEA R2, P6, R236, R0.reuse, 0x2 ;  /* 0x00000000ec02c211 */ /* 0x084fe400078c10ff */
[----:B------:R-:W-:Y:S01]  /*13620*/  ISETP.GE.AND P0, PT, R232, c[0x0][0x3c8], PT ;  /* 0x0000f200e8007a0c */ /* 0x000fe20003f06270 */
[----:B------:R-:W-:Y:S01]  /*13630*/  @!P5 ST.E.64 [R6.64], R58 ;  /* 0x0000003a0600d985 */ /* 0x000fe2000c101b08 */
[----:B------:R-:W-:Y:S02]  /*13640*/  @!P3 LEA R10, P5, R235, R0, 0x2 ;  /* 0x00000000eb0ab211 */ /* 0x000fe400078a10ff */
[----:B------:R-:W-:Y:S02]  /*13650*/  @!P4 LEA.HI.X R3, R236, R4, R5, 0x2, P6 ;  /* 0x00000004ec03c211 */ /* 0x000fe400030f1405 */
[----:B------:R-:W-:-:S02]  /*13660*/  SHF.R.S32.HI R5, RZ, 0x1f, R235 ;  /* 0x0000001fff057819 */ /* 0x000fc400000114eb */
[C---:B------:R-:W-:Y:S01]  /*13670*/  @!P2 LEA R8, P6, R234.reuse, R0, 0x2 ;  /* 0x00000000ea08a211 */ /* 0x040fe200078c10ff */
[----:B------:R1:W-:Y:S03]  /*13680*/  @!P4 ST.E.64 [R2.64], R62 ;  /* 0x0000003e0200c985 */ /* 0x0003e6000c101b08 */
[----:B------:R-:W-:-:S03]  /*13690*/  @!P2 LEA.HI.X R9, R234, R4, R13, 0x2, P6 ;  /* 0x00000004ea09a211 */ /* 0x000fc600030f140d */
[----:B-1----:R-:W-:Y:S02]  /*136a0*/  P2R R2, PR, RZ, 0x20 ;  /* 0x00000020ff027803 */ /* 0x002fe40000000000 */
[C---:B------:R-:W-:Y:S02]  /*136b0*/  @!P1 LEA R6, P5, R233.reuse, R0, 0x2 ;  /* 0x00000000e9069211 */ /* 0x040fe400078a10ff */
[----:B------:R-:W-:Y:S02]  /*136c0*/  ISETP.NE.AND P4, PT, R2, RZ, PT ;  /* 0x000000ff0200720c */ /* 0x000fe40003f85270 */
[-C--:B------:R-:W-:Y:S02]  /*136d0*/  @!P1 LEA.HI.X R7, R233, R4.reuse, R12, 0x2, P5 ;  /* 0x00000004e9079211 */ /* 0x080fe400028f140c */
[----:B------:R-:W-:Y:S02]  /*136e0*/  @!P3 LEA.HI.X R11, R235, R4, R5, 0x2, P4 ;  /* 0x00000004eb0bb211 */ /* 0x000fe400020f1405 */
[----:B------:R-:W-:-:S02]  /*136f0*/  SHF.R.S32.HI R5, RZ, 0x1f, R232 ;  /* 0x0000001fff057819 */ /* 0x000fc400000114e8 */
[C---:B------:R-:W-:Y:S01]  /*13700*/  @!P0 LEA R2, P4, R232.reuse, R0, 0x2 ;  /* 0x00000000e8028211 */ /* 0x040fe200078810ff */
[----:B------:R1:W-:Y:S03]  /*13710*/  @!P3 ST.E.64 [R10.64], R78 ;  /* 0x0000004e0a00b985 */ /* 0x0003e6000c101b08 */
[----:B------:R-:W-:Y:S01]  /*13720*/  @!P0 LEA.HI.X R3, R232, R4, R5, 0x2, P4 ;  /* 0x00000004e8038211 */ /* 0x000fe200020f1405 */
[----:B------:R1:W-:Y:S04]  /*13730*/  @!P2 ST.E.64 [R8.64], R74 ;  /* 0x0000004a0800a985 */ /* 0x0003e8000c101b08 */
[----:B------:R1:W-:Y:S04]  /*13740*/  @!P1 ST.E.64 [R6.64], R70 ;  /* 0x0000004606009985 */ /* 0x0003e8000c101b08 */
[----:B------:R1:W-:Y:S01]  /*13750*/  @!P0 ST.E.64 [R2.64], R54 ;  /* 0x0000003602008985 */ /* 0x0003e2000c101b08 */
[----:B------:R-:W-:-:S13]  /*13760*/  ISETP.GE.AND P0, PT, R231, c[0x0][0x3c8], PT ;  /* 0x0000f200e7007a0c */ /* 0x000fda0003f06270 */
[----:B------:R-:W-:Y:S05]  /*13770*/  @P0 BRA `(.L_x_579) ;  /* 0x00000cd000000947 */ /* 0x000fea0003800000 */
[----:B------:R-:W-:Y:S02]  /*13780*/  SHF.R.S32.HI R5, RZ, 0x1f, R231 ;  /* 0x0000001fff057819 */ /* 0x000fe400000114e7 */
[----:B-1----:R-:W-:-:S04]  /*13790*/  LEA R2, P0, R231, R0, 0x2 ;  /* 0x00000000e7027211 */ /* 0x002fc800078010ff */
[----:B------:R-:W-:-:S05]  /*137a0*/  LEA.HI.X R3, R231, R4, R5, 0x2, P0 ;  /* 0x00000004e7037211 */ /* 0x000fca00000f1405 */
[----:B------:R1:W-:Y:S01]  /*137b0*/  ST.E.64 [R2.64], R42 ;  /* 0x0000002a02007985 */ /* 0x0003e2000c101b08 */
[----:B------:R-:W-:Y:S05]  /*137c0*/  BRA `(.L_x_579) ;  /* 0x00000c8000007947 */ /* 0x000fea0003800000 */
.L_x_564:
[----:B------:R-:W-:Y:S01]  /*137d0*/  ISETP.NE.U32.AND P0, PT, RZ, c[0x0][0x508], PT ;  /* 0x00014200ff007a0c */ /* 0x000fe20003f05070 */
[----:B------:R-:W-:Y:S01]  /*137e0*/  IMAD.MOV.U32 R4, RZ, RZ, 0x4 ;  /* 0x00000004ff047424 */ /* 0x000fe200078e00ff */
[----:B------:R-:W-:Y:S01]  /*137f0*/  ISETP.NE.U32.AND P2, PT, RZ, c[0x0][0x500], PT ;  /* 0x00014000ff007a0c */ /* 0x000fe20003f45070 */
[----:B------:R-:W-:Y:S01]  /*13800*/  IMAD.MOV.U32 R20, RZ, RZ, c[0x0][0x388] ;  /* 0x0000e200ff147624 */ /* 0x000fe200078e00ff */
[----:B------:R-:W-:Y:S01]  /*13810*/  ISETP.NE.AND.EX P0, PT, RZ, c[0x0][0x50c], PT, P0 ;  /* 0x00014300ff007a0c */ /* 0x000fe20003f05300 */
[----:B------:R-:W-:Y:S01]  /*13820*/  IMAD.MOV.U32 R10, RZ, RZ, RZ ;  /* 0x000000ffff0a7224 */ /* 0x000fe200078e00ff */
[----:B------:R-:W-:Y:S01]  /*13830*/  ISETP.NE.AND.EX P2, PT, RZ, c[0x0][0x504], PT, P2 ;  /* 0x00014100ff007a0c */ /* 0x000fe20003f45320 */
[----:B------:R-:W-:-:S10]  /*13840*/  IMAD.WIDE R2, R215, R4, c[0x0][0x500] ;  /* 0x00014000d7027625 */ /* 0x000fd400078e0204 */
[----:B--2---:R-:W-:Y:S02]  /*13850*/  @P0 IMAD.WIDE R4, R215, R4, c[0x0][0x508] ;  /* 0x00014200d7040625 */ /* 0x004fe400078e0204 */
[----:B------:R2:W5:Y:S04]  /*13860*/  @P2 LDG.E R10, [R2.64] ;  /* 0x00000008020a2981 */ /* 0x000568000c1e1900 */
        /* <DEDUP_REMOVED lines=8> */
.L_x_585:
[----:B--2---:R-:W2:Y:S01]  /*138f0*/  S2R R2, SR_TID.X ;  /* 0x0000000000027919 */ /* 0x004ea20000002100 */
[----:B------:R-:W-:Y:S01]  /*13900*/  SHF.R.S32.HI R0, RZ, 0x1f, R215 ;  /* 0x0000001fff007819 */ /* 0x000fe200000114d7 */
[----:B------:R-:W-:Y:S01]  /*13910*/  BSSY B0, `(.L_x_586) ;  /* 0x0000036000007945 */ /* 0x000fe20003800000 */
[----:B------:R-:W-:-:S02]  /*13920*/  LOP3.LUT R14, R214, 0xffff, RZ, 0xc0, !PT ;  /* 0x0000ffffd60e7812 */ /* 0x000fc400078ec0ff */
[----:B-----5:R-:W-:Y:S02]  /*13930*/  SHF.R.S32.HI R18, RZ, 0x1f, R10 ;  /* 0x0000001fff127819 */ /* 0x020fe4000001140a */
[----:B------:R-:W-:Y:S02]  /*13940*/  SEL R15, R215, RZ, !P2 ;  /* 0x000000ffd70f7207 */ /* 0x000fe40005000000 */
[----:B------:R-:W-:Y:S02]  /*13950*/  SEL R21, R0, RZ, !P2 ;  /* 0x000000ff00157207 */ /* 0x000fe40005000000 */
[----:B--2---:R-:W-:-:S13]  /*13960*/  ISETP.GT.AND P0, PT, R2, 0x7f, PT ;  /* 0x0000007f0200780c */ /* 0x004fda0003f04270 */
[----:B------:R-:W-:Y:S05]  /*13970*/  @P0 BRA `(.L_x_587) ;  /* 0x000002f000000947 */ /* 0x000fea0003800000 */
[----:B------:R-:W-:Y:S01]  /*13980*/  IMAD R0, R20, c[0x0][0x4e8], RZ ;  /* 0x00013a0014007a24 */ /* 0x000fe200078e02ff */
[----:B------:R-:W-:-:S04]  /*13990*/  IADD3 R11, R210, R2, RZ ;  /* 0x00000002d20b7210 */ /* 0x000fc80007ffe0ff */
        /* <DEDUP_REMOVED lines=45> */
.L_x_587:
[----:B------:R-:W-:Y:S05]  /*13c70*/  BSYNC B0 ;  /* 0x0000000000007941 */ /* 0x000fea0003800000 */
.L_x_586:
[----:B------:R-:W-:-:S13]  /*13c80*/  ISETP.GT.AND P0, PT, R19, 0x1, PT ;  /* 0x000000011300780c */ /* 0x000fda0003f04270 */
[----:B------:R-:W-:Y:S05]  /*13c90*/  @P0 BRA `(.L_x_579) ;  /* 0x000007b000000947 */ /* 0x000fea0003800000 */
[----:B------:R-:W-:Y:S01]  /*13ca0*/  MOV R2, c[0x0][0x4e8] ;  /* 0x00013a0000027a02 */ /* 0x000fe20000000f00 */
[----:B-1----:R-:W-:Y:S01]  /*13cb0*/  IMAD R0, R18, c[0x0][0x3a0], RZ ;  /* 0x0000e80012007a24 */ /* 0x002fe200078e02ff */
[----:B------:R-:W-:Y:S01]  /*13cc0*/  IADD3 R4, R196, R210, RZ ;  /* 0x000000d2c4047210 */ /* 0x000fe20007ffe0ff */
[----:B------:R-:W-:Y:S01]  /*13cd0*/  IMAD R5, R21, c[0x0][0x3f0], RZ ;  /* 0x0000fc0015057a24 */ /* 0x000fe200078e02ff */
[----:B------:R-:W-:Y:S01]  /*13ce0*/  ISETP.NE.AND P0, PT, R2, 0x1, PT ;  /* 0x000000010200780c */ /* 0x000fe20003f05270 */
[----:B------:R-:W-:-:S04]  /*13cf0*/  IMAD.WIDE.U32 R2, R10, c[0x0][0x3a0], RZ ;  /* 0x0000e8000a027a25 */ /* 0x000fc800078e00ff */
        /* <DEDUP_REMOVED lines=26> */
.L_x_670:
[----:B------:R-:W-:Y:S05]  /*13ea0*/  BRA.DIV ~URZ, `(.L_x_589) ;  /* 0x00003b627f007947 */ /* 0x000fea000b800000 */
[----:B------:R3:W4:Y:S02]  /*13eb0*/  SHFL.IDX PT, R0, R12, RZ, 0x181f ;  /* 0x00181fff0c007589 */ /* 0x00072400000e0000 */
.L_x_671:
[----:B------:R-:W-:Y:S01]  /*13ec0*/  IMAD R11, R20, c[0x0][0x4e8], RZ ;  /* 0x00013a00140b7a24 */ /* 0x000fe200078e02ff */
        /* <DEDUP_REMOVED lines=13> */
[-C--:B--2---:R-:W-:Y:S02]  /*13fa0*/  @!P2 LEA.HI.X R7, R182, R8.reuse, R15, 0x1, P5 ;  /* 0x00000008b607a211 */ /* 0x084fe400028f0c0f */
[-C--:B------:R-:W-:Y:S02]  /*13fb0*/  @!P1 LEA.HI.X R5, R191, R8.reuse, R14, 0x1, P4 ;  /* 0x00000008bf059211 */ /* 0x080fe400020f0c0e */
[----:B------:R-:W-:Y:S01]  /*13fc0*/  @!P0 LEA.HI.X R3, R192, R8, R13, 0x1, P3 ;  /* 0x00000008c0038211 */ /* 0x000fe200018f0c0d */
[----:B------:R2:W-:Y:S04]  /*13fd0*/  @!P2 ST.E.128 [R6.64], RZ ;  /* 0x000000ff0600a985 */ /* 0x0005e8000c101d08 */
[----:B------:R2:W-:Y:S04]  /*13fe0*/  @!P1 ST.E.128 [R4.64], RZ ;  /* 0x000000ff04009985 */ /* 0x0005e8000c101d08 */
[----:B------:R2:W-:Y:S02]  /*13ff0*/  @!P0 ST.E.128 [R2.64], RZ ;  /* 0x000000ff02008985 */ /* 0x0005e4000c101d08 */
.L_x_591:
[----:B------:R-:W-:Y:S05]  /*14000*/  BSYNC B0 ;  /* 0x0000000000007941 */ /* 0x000fea0003800000 */
.L_x_590:
[----:B------:R-:W-:Y:S05]  /*14010*/  BRA.DIV ~URZ, `(.L_x_592) ;  /* 0x00003a627f007947 */ /* 0x000fea000b800000 */
[----:B--2---:R2:W1:Y:S04]  /*14020*/  SHFL.IDX PT, R8, R9, 0x1, 0x181f ;  /* 0x00381f0009087f89 */ /* 0x00446800000e0000 */
[----:B----4-:R2:W4:Y:S02]  /*14030*/  SHFL.IDX PT, R0, R12, 0x1, 0x181f ;  /* 0x00381f000c007f89 */ /* 0x01052400000e0000 */
.L_x_672:
        /* <DEDUP_REMOVED lines=13> */
[-C--:B-1----:R-:W-:Y:S02]  /*14110*/  @!P2 LEA.HI.X R7, R182, R8.reuse, R15, 0x1, P5 ;  /* 0x00000008b607a211 */ /* 0x082fe400028f0c0f */
[-C--:B------:R-:W-:Y:S02]  /*14120*/  @!P1 LEA.HI.X R5, R191, R8.reuse, R14, 0x1, P4 ;  /* 0x00000008bf059211 */ /* 0x080fe400020f0c0e */
[----:B------:R-:W-:Y:S01]  /*14130*/  @!P0 LEA.HI.X R3, R192, R8, R13, 0x1, P3 ;  /* 0x00000008c0038211 */ /* 0x000fe200018f0c0d */
[----:B------:R1:W-:Y:S04]  /*14140*/  @!P2 ST.E.128 [R6.64], RZ ;  /* 0x000000ff0600a985 */ /* 0x0003e8000c101d08 */
[----:B------:R1:W-:Y:S04]  /*14150*/  @!P1 ST.E.128 [R4.64], RZ ;  /* 0x000000ff04009985 */ /* 0x0003e8000c101d08 */
[----:B------:R1:W-:Y:S02]  /*14160*/  @!P0 ST.E.128 [R2.64], RZ ;  /* 0x000000ff02008985 */ /* 0x0003e4000c101d08 */
.L_x_594:
[----:B------:R-:W-:Y:S05]  /*14170*/  BSYNC B0 ;  /* 0x0000000000007941 */ /* 0x000fea0003800000 */
.L_x_593:
[----:B------:R-:W-:Y:S05]  /*14180*/  BRA.DIV ~URZ, `(.L_x_595) ;  /* 0x000039c27f007947 */ /* 0x000fea000b800000 */
[----:B-1----:R1:W2:Y:S02]  /*14190*/  SHFL.IDX PT, R8, R9, 0x2, 0x181f ;  /* 0x00581f0009087f89 */ /* 0x0022a400000e0000 */
.L_x_673:
[----:B------:R-:W-:Y:S05]  /*141a0*/  BRA.DIV ~URZ, `(.L_x_596) ;  /* 0x00003a127f007947 */ /* 0x000fea000b800000 */
[----:B----4-:R4:W1:Y:S02]  /*141b0*/  SHFL.IDX PT, R0, R12, 0x2, 0x181f ;  /* 0x00581f000c007f89 */ /* 0x01086400000e0000 */
.L_x_674:
        /* <DEDUP_REMOVED lines=19> */
.L_x_598:
[----:B------:R-:W-:Y:S05]  /*142f0*/  BSYNC B0 ;  /* 0x0000000000007941 */ /* 0x000fea0003800000 */
.L_x_597:
[----:B------:R-:W-:Y:S05]  /*14300*/  BRA.DIV ~URZ, `(.L_x_599) ;  /* 0x000039227f007947 */ /* 0x000fea000b800000 */
[----:B--2---:R2:W3:Y:S04]  /*14310*/  SHFL.IDX PT, R8, R9, 0x3, 0x181f ;  /* 0x00781f0009087f89 */ /* 0x0044e800000e0000 */
[----:B-1----:R2:W1:Y:S02]  /*14320*/  SHFL.IDX PT, R0, R12, 0x3, 0x181f ;  /* 0x00781f000c007f89 */ /* 0x00246400000e0000 */
.L_x_675:
        /* <DEDUP_REMOVED lines=10> */
[CC--:B------:R-:W-:Y:S02]  /*143d0*/  @!P1 LEA R4, P4, R191.reuse, R0.reuse, 0x1 ;  /* 0x00000000bf049211 */ /* 0x0c0fe400078808ff */
[----:B------:R-:W-:Y:S02]  /*143e0*/  @!P0 LEA R2, P3, R192, R0, 0x1 ;  /* 0x00000000c0028211 */ /* 0x000fe400078608ff */
[-C--:B------:R-:W-:Y:S02]  /*143f0*/  @!P2 LEA.HI.X R7, R182, R8.reuse, R13, 0x1, P5 ;  /* 0x00000008b607a211 */ /* 0x080fe400028f0c0d */
[-C--:B------:R-:W-:Y:S02]  /*14400*/  @!P1 LEA.HI.X R5, R191, R8.reuse, R12, 0x1, P4 ;  /* 0x00000008bf059211 */ /* 0x080fe400020f0c0c */
[----:B------:R-:W-:Y:S01]  /*14410*/  @!P0 LEA.HI.X R3, R192, R8, R9, 0x1, P3 ;  /* 0x00000008c0038211 */ /* 0x000fe200018f0c09 */
[----:B------:R1:W-:Y:S04]  /*14420*/  @!P2 ST.E.128 [R6.64], RZ ;  /* 0x000000ff0600a985 */ /* 0x0003e8000c101d08 */
[----:B------:R1:W-:Y:S04]  /*14430*/  @!P1 ST.E.128 [R4.64], RZ ;  /* 0x000000ff04009985 */ /* 0x0003e8000c101d08 */
[----:B------:R1:W-:Y:S02]  /*14440*/  @!P0 ST.E.128 [R2.64], RZ ;  /* 0x000000ff02008985 */ /* 0x0003e4000c101d08 */
.L_x_579:
[----:B------:R-:W-:Y:S05]  /*14450*/  BSYNC B1 ;  /* 0x0000000000017941 */ /* 0x000fea0003800000 */
.L_x_563:
[----:B------:R-:W-:-:S13]  /*14460*/  ISETP.NE.AND P0, PT, RZ, UR6, PT ;  /* 0x00000006ff007c0c */ /* 0x000fda000bf05270 */
[----:B------:R-:W-:Y:S01]  /*14470*/  @P0 WARPSYNC 0xffffffff ;  /* 0xffffffff00000948 */ /* 0x000fe20003800000 */
[----:B------:R-:W-:Y:S06]  /*14480*/  @P0 BAR.SYNC.DEFER_BLOCKING 0x5, 0x100 ;  /* 0x0144000000000b1d */ /* 0x000fec0000010000 */
[----:B------:R-:W4:Y:S04]  /*14490*/  @P0 LDS.128 R212, [0x18100] ;  /* 0x01810000ffd40984 */ /* 0x000f280000000c00 */
[----:B------:R-:W-:Y:S06]  /*144a0*/  @P0 BAR.ARV 0x4, 0x100 ;  /* 0x0104000000000b1d */ /* 0x000fec0000002000 */
[----:B------:R-:W-:Y:S05]  /*144b0*/  @P0 BRA `(.L_x_600) ;  /* 0x00000f6000000947 */ /* 0x000fea0003800000 */
[----:B-1--4-:R-:W1:Y:S01]  /*144c0*/  S2R R0, SR_TID.X ;  /* 0x0000000000007919 */ /* 0x012e620000002100 */
[----:B------:R-:W-:Y:S01]  /*144d0*/  IMAD.MOV.U32 R7, RZ, RZ, RZ ;  /* 0x000000ffff077224 */ /* 0x000fe200078e00ff */
[----:B-123--:R-:W-:-:S04]  /*144e0*/  LOP3.LUT R12, R0, 0x1f, RZ, 0xc0, !PT ;  /* 0x0000001f000c7812 */ /* 0x00efc800078ec0ff */
[----:B------:R-:W-:Y:S01]  /*144f0*/  ISETP.NE.AND P6, PT, R12, 0x1f, PT ;  /* 0x0000001f0c00780c */ /* 0x000fe20003fc5270 */
[----:B------:R-:W-:Y:S10]  /*14500*/  BRA.DIV ~URZ, `(.L_x_601) ;  /* 0x000037f27f007947 */ /* 0x000ff4000b800000 */
[----:B------:R1:W2:Y:S02]  /*14510*/  SHFL.IDX PT, R9, R82, RZ, 0x1f ;  /* 0x00001fff52097589 */ /* 0x0002a400000e0000 */
.L_x_676:
[----:B------:R-:W-:Y:S05]  /*14520*/  BRA.DIV ~URZ, `(.L_x_602) ;  /* 0x000038427f007947 */ /* 0x000fea000b800000 */
[----:B------:R3:W4:Y:S02]  /*14530*/  SHFL.IDX PT, R8, R82, 0x1, 0x1f ;  /* 0x00201f0052087f89 */ /* 0x00072400000e0000 */
.L_x_677:
[----:B------:R-:W-:Y:S02]  /*14540*/  IMAD.IADD R0, R215, 0x1, R12 ;  /* 0x00000001d7007824 */ /* 0x000fe400078e020c */
        /* <DEDUP_REMOVED lines=16> */
[----:B------:R1:W3:Y:S02]  /*14650*/  SHFL.UP PT, R4, R0, 0x1, RZ ;  /* 0x0420000000047989 */ /* 0x0002e400000e00ff */
.L_x_678:
        /* <DEDUP_REMOVED lines=16> */
.L_x_679:
[----:B---3--:R-:W-:Y:S01]  /*14760*/  IMAD R0, R0, c[0x0][0x538], RZ ;  /* 0x00014e0000007a24 */ /* 0x008fe200078e02ff */
[----:B------:R-:W-:Y:S04]  /*14770*/  BSSY B1, `(.L_x_605) ;  /* 0x00000c5000017945 */ /* 0x000fe80003800000 */
[----:B----4-:R-:W-:-:S04]  /*14780*/  IADD3 R8, R0, R8, RZ ;  /* 0x0000000800087210 */ /* 0x010fc80007ffe0ff */
[----:B--2---:R-:W-:-:S13]  /*14790*/  ISETP.GT.AND P0, PT, R8, R9, PT ;  /* 0x000000090800720c */ /* 0x004fda0003f04270 */
[----:B------:R-:W-:Y:S05]  /*147a0*/  @P0 BRA `(.L_x_606) ;  /* 0x0000024000000947 */ /* 0x000fea0003800000 */
.L_x_610:
        /* <DEDUP_REMOVED lines=16> */
.L_x_680:
        /* <DEDUP_REMOVED lines=16> */
.L_x_681:
[----:B--2---:R-:W-:-:S05]  /*149b0*/  IMAD R0, R0, c[0x0][0x538], RZ ;  /* 0x00014e0000007a24 */ /* 0x004fca00078e02ff */
[----:B------:R-:W-:-:S04]  /*149c0*/  IADD3 R8, R0, R8, RZ ;  /* 0x0000000800087210 */ /* 0x000fc80007ffe0ff */
[----:B------:R-:W-:-:S13]  /*149d0*/  ISETP.GT.AND P0, PT, R8, R9, PT ;  /* 0x000000090800720c */ /* 0x000fda0003f04270 */
[----:B-1----:R-:W-:Y:S05]  /*149e0*/  @!P0 BRA `(.L_x_610) ;  /* 0xfffffdc000008947 */ /* 0x002fea000383ffff */
.L_x_606:
[----:B------:R-:W-:-:S05]  /*149f0*/  IADD3 R8, -R0, R8, RZ ;  /* 0x0000000800087210 */ /* 0x000fca0007ffe1ff */
[----:B------:R-:W-:-:S05]  /*14a00*/  IMAD R0, R4, c[0x0][0x538], R8 ;  /* 0x00014e0004007a24 */ /* 0x000fca00078e0208 */
[----:B------:R-:W-:Y:S01]  /*14a10*/  ISETP.GT.AND P0, PT, R0, R9, PT ;  /* 0x000000090000720c */ /* 0x000fe20003f04270 */
[----:B------:R-:W-:-:S12]  /*14a20*/  BRA.DIV ~URZ, `(.L_x_611) ;  /* 0x000037a27f007947 */ /* 0x000fd8000b800000 */
[----:B------:R-:W-:-:S04]  /*14a30*/  VOTE.ANY R5, PT, !P0 ;  /* 0x0000000000057806 */ /* 0x000fc800040e0100 */
.L_x_682:
[----:B------:R-:W2:Y:S02]  /*14a40*/  POPC R0, R5 ;  /* 0x0000000500007309 */ /* 0x000ea40000000000 */
[----:B--2---:R-:W-:Y:S01]  /*14a50*/  IADD3 R215, R0, R215, RZ ;  /* 0x000000d700d77210 */ /* 0x004fe20007ffe0ff */
[----:B------:R-:W-:Y:S05]  /*14a60*/  BRA.DIV ~URZ, `(.L_x_612) ;  /* 0x000037b27f007947 */ /* 0x000fea000b800000 */
[----:B------:R2:W3:Y:S04]  /*14a70*/  SHFL.IDX PT, R10, R6, R0, 0x1f ;  /* 0x00001f00060a7589 */ /* 0x0004e800000e0000 */
[----:B------:R2:W4:Y:S02]  /*14a80*/  SHFL.IDX PT, R7, R7, R0, 0x1f ;  /* 0x00001f0007077589 */ /* 0x00052400000e0000 */
.L_x_683:
[----:B------:R-:W-:Y:S01]  /*14a90*/  ISETP.NE.AND P0, PT, R5, RZ, PT ;  /* 0x000000ff0500720c */ /* 0x000fe20003f05270 */
[----:B------:R-:W-:-:S12]  /*14aa0*/  BSSY B0, `(.L_x_613) ;  /* 0x0000005000007945 */ /* 0x000fd80003800000 */
[----:B------:R-:W-:Y:S05]  /*14ab0*/  @!P0 BRA `(.L_x_614) ;  /* 0x0000003000008947 */ /* 0x000fea0003800000 */
[----:B--2---:R-:W-:Y:S01]  /*14ac0*/  IADD3 R0, R0, -0x1, RZ ;  /* 0xffffffff00007810 */ /* 0x004fe20007ffe0ff */
[----:B------:R-:W-:Y:S05]  /*14ad0*/  BRA.DIV ~URZ, `(.L_x_615) ;  /* 0x000038127f007947 */ /* 0x000fea000b800000 */
[----:B------:R2:W1:Y:S02]  /*14ae0*/  SHFL.IDX PT, R11, R4, R0, 0x1f ;  /* 0x00001f00040b7589 */ /* 0x00046400000e0000 */
.L_x_614:
[----:B------:R-:W-:Y:S05]  /*14af0*/  BSYNC B0 ;  /* 0x0000000000007941 */ /* 0x000fea0003800000 */
.L_x_613:
[----:B----4-:R-:W-:Y:S01]  /*14b00*/  ISETP.NE.AND P0, PT, R7, 0x1, PT ;  /* 0x000000010700780c */ /* 0x010fe20003f05270 */
[----:B-1----:R-:W-:Y:S01]  /*14b10*/  IMAD R212, R11, c[0x0][0x538], R8 ;  /* 0x00014e000bd47a24 */ /* 0x002fe200078e0208 */
[----:B------:R-:W-:Y:S04]  /*14b20*/  BSSY B0, `(.L_x_616) ;  /* 0x0000082000007945 */ /* 0x000fe80003800000 */
[----:B------:R-:W-:-:S07]  /*14b30*/  IADD3 R9, -R212, R9, RZ ;  /* 0x00000009d4097210 */ /* 0x000fce0007ffe1ff */
[----:B------:R-:W-:Y:S05]  /*14b40*/  @!P0 BRA `(.L_x_617) ;  /* 0x000003d000008947 */ /* 0x000fea0003800000 */
[-C--:B---3--:R-:W-:Y:S02]  /*14b50*/  IABS R2, R10.reuse ;  /* 0x0000000a00027213 */ /* 0x088fe40000000000 */
[----:B------:R-:W-:Y:S02]  /*14b60*/  IABS R8, R10 ;  /* 0x0000000a00087213 */ /* 0x000fe40000000000 */
[----:B--2---:R-:W1:Y:S08]  /*14b70*/  I2F.RP R0, R2 ;  /* 0x0000000200007306 */ /* 0x004e700000209400 */
[----:B-1----:R-:W1:Y:S02]  /*14b80*/  MUFU.RCP R0, R0 ;  /* 0x0000000000007308 */ /* 0x002e640000001000 */
[----:B-1----:R-:W-:-:S06]  /*14b90*/  IADD3 R0, R0, 0xffffffe, RZ ;  /* 0x0ffffffe00007810 */ /* 0x002fcc0007ffe0ff */
[----:B------:R-:W1:Y:S02]  /*14ba0*/  F2I.FTZ.U32.TRUNC.NTZ R5, R0 ;  /* 0x0000000000057305 */ /* 0x000e64000021f000 */
[----:B-1----:R-:W-:Y:S01]  /*14bb0*/  IMAD.MOV R3, RZ, RZ, -R5 ;  /* 0x000000ffff037224 */ /* 0x002fe200078e0a05 */
[----:B------:R-:W-:-:S03]  /*14bc0*/  IABS R0, R7 ;  /* 0x0000000700007213 */ /* 0x000fc60000000000 */
[----:B------:R-:W-:Y:S01]  /*14bd0*/  IMAD.MOV.U32 R4, RZ, RZ, R3 ;  /* 0x000000ffff047224 */ /* 0x000fe200078e0003 */
[----:B------:R-:W-:Y:S01]  /*14be0*/  IABS R3, R9 ;  /* 0x0000000900037213 */ /* 0x000fe20000000000 */
[----:B------:R-:W-:Y:S02]  /*14bf0*/  IMAD.MOV.U32 R6, RZ, RZ, R0 ;  /* 0x000000ffff067224 */ /* 0x000fe400078e0000 */
[----:B------:R-:W-:Y:S02]  /*14c00*/  IMAD R0, R4, R2, RZ ;  /* 0x0000000204007224 */ /* 0x000fe400078e02ff */
[----:B------:R-:W-:Y:S01]  /*14c10*/  IMAD.MOV.U32 R4, RZ, RZ, RZ ;  /* 0x000000ffff047224 */ /* 0x000fe200078e00ff */
[----:B------:R-:W1:Y:S03]  /*14c20*/  I2F.RP R11, R6 ;  /* 0x00000006000b7306 */ /* 0x000e660000209400 */
[----:B------:R-:W-:-:S04]  /*14c30*/  IMAD.HI.U32 R5, R5, R0, R4 ;  /* 0x0000000005057227 */ /* 0x000fc800078e0004 */
[----:B------:R-:W-:-:S05]  /*14c40*/  IMAD.MOV R0, RZ, RZ, -R8 ;  /* 0x000000ffff007224 */ /* 0x000fca00078e0a08 */
[----:B------:R-:W-:Y:S01]  /*14c50*/  MOV R4, R0 ;  /* 0x0000000000047202 */ /* 0x000fe20000000f00 */
[----:B------:R-:W-:-:S04]  /*14c60*/  IMAD.HI.U32 R0, R5, R3, RZ ;  /* 0x0000000305007227 */ /* 0x000fc800078e00ff */
[----:B------:R-:W-:Y:S02]  /*14c70*/  IMAD R3, R0, R4, R3 ;  /* 0x0000000400037224 */ /* 0x000fe400078e0203 */
[----:B-1----:R-:W1:Y:S03]  /*14c80*/  MUFU.RCP R4, R11 ;  /* 0x0000000b00047308 */ /* 0x002e660000001000 */
[----:B------:R-:W-:-:S13]  /*14c90*/  ISETP.GT.U32.AND P0, PT, R2, R3, PT ;  /* 0x000000030200720c */ /* 0x000fda0003f04070 */
[----:B------:R-:W-:Y:S01]  /*14ca0*/  @!P0 IMAD.IADD R3, R3, 0x1, -R2 ;  /* 0x0000000103038824 */ /* 0x000fe200078e0a02 */
[----:B-1----:R-:W-:Y:S02]  /*14cb0*/  IADD3 R4, R4, 0xffffffe, RZ ;  /* 0x0ffffffe04047810 */ /* 0x002fe40007ffe0ff */
[----:B------:R-:W-:Y:S02]  /*14cc0*/  @!P0 IADD3 R0, R0, 0x1, RZ ;  /* 0x0000000100008810 */ /* 0x000fe40007ffe0ff */
[----:B------:R-:W-:Y:S02]  /*14cd0*/  ISETP.GE.U32.AND P2, PT, R3, R2, PT ;  /* 0x000000020300720c */ /* 0x000fe40003f46070 */
[----:B------:R-:W1:Y:S01]  /*14ce0*/  F2I.FTZ.U32.TRUNC.NTZ R3, R4 ;  /* 0x0000000400037305 */ /* 0x000e62000021f000 */
[----:B------:R-:W-:Y:S02]  /*14cf0*/  LOP3.LUT R2, R9, R10, RZ, 0x3c, !PT ;  /* 0x0000000a09027212 */ /* 0x000fe400078e3cff */
[----:B------:R-:W-:-:S02]  /*14d00*/  ISETP.NE.AND P0, PT, R10, RZ, PT ;  /* 0x000000ff0a00720c */ /* 0x000fc40003f05270 */
[----:B------:R-:W-:-:S06]  /*14d10*/  ISETP.GE.AND P1, PT, R2, RZ, PT ;  /* 0x000000ff0200720c */ /* 0x000fcc0003f26270 */
[----:B------:R-:W-:Y:S01]  /*14d20*/  @P2 IADD3 R0, R0, 0x1, RZ ;  /* 0x0000000100002810 */ /* 0x000fe20007ffe0ff */
[----:B-1----:R-:W-:-:S06]  /*14d30*/  IMAD.MOV R2, RZ, RZ, -R3 ;  /* 0x000000ffff027224 */ /* 0x002fcc00078e0a03 */
[----:B------:R-:W-:Y:S01]  /*14d40*/  @!P1 IMAD.MOV R0, RZ, RZ, -R0 ;  /* 0x000000ffff009224 */ /* 0x000fe200078e0a00 */
[----:B------:R-:W-:Y:S02]  /*14d50*/  @!P0 LOP3.LUT R0, RZ, R10, RZ, 0x33, !PT ;  /* 0x0000000aff008212 */ /* 0x000fe400078e33ff */
[----:B------:R-:W-:Y:S02]  /*14d60*/  MOV R4, R2 ;  /* 0x0000000200047202 */ /* 0x000fe40000000f00 */
[----:B------:R-:W-:Y:S02]  /*14d70*/  IABS R2, R7 ;  /* 0x0000000700027213 */ /* 0x000fe40000000000 */
[----:B------:R-:W-:Y:S01]  /*14d80*/  IABS R8, R0 ;  /* 0x0000000000087213 */ /* 0x000fe20000000000 */
[----:B------:R-:W-:Y:S02]  /*14d90*/  IMAD R4, R4, R6, RZ ;  /* 0x0000000604047224 */ /* 0x000fe400078e02ff */
[----:B------:R-:W-:-:S02]  /*14da0*/  IMAD.MOV R5, RZ, RZ, -R2 ;  /* 0x000000ffff057224 */ /* 0x000fc400078e0a02 */
[----:B------:R-:W-:-:S04]  /*14db0*/  IMAD.MOV.U32 R2, RZ, RZ, RZ ;  /* 0x000000ffff027224 */ /* 0x000fc800078e00ff */
[----:B------:R-:W-:Y:S01]  /*14dc0*/  IMAD.HI.U32 R2, R3, R4, R2 ;  /* 0x0000000403027227 */ /* 0x000fe200078e0002 */
[----:B------:R-:W-:-:S03]  /*14dd0*/  MOV R4, R5 ;  /* 0x0000000500047202 */ /* 0x000fc60000000f00 */
[----:B------:R-:W-:-:S04]  /*14de0*/  IMAD.MOV.U32 R3, RZ, RZ, R8 ;  /* 0x000000ffff037224 */ /* 0x000fc800078e0008 */
[----:B------:R-:W-:-:S04]  /*14df0*/  IMAD.HI.U32 R2, R2, R3, RZ ;  /* 0x0000000302027227 */ /* 0x000fc800078e00ff */
[----:B------:R-:W-:Y:S01]  /*14e00*/  IMAD R3, R2, R4, R3 ;  /* 0x0000000402037224 */ /* 0x000fe200078e0203 */
[----:B------:R-:W-:-:S04]  /*14e10*/  IADD3 R4, -R0, RZ, RZ ;  /* 0x000000ff00047210 */ /* 0x000fc80007ffe1ff */
        /* <DEDUP_REMOVED lines=9> */
[----:B------:R-:W-:-:S05]  /*14eb0*/  @!P0 LOP3.LUT R2, RZ, R7, RZ, 0x33, !PT ;  /* 0x00000007ff028212 */ /* 0x000fca00078e33ff */
[--C-:B------:R-:W-:Y:S02]  /*14ec0*/  IMAD.MOV R3, RZ, RZ, -R2.reuse ;  /* 0x000000ffff037224 */ /* 0x100fe400078e0a02 */
[C---:B------:R-:W-:Y:S02]  /*14ed0*/  IMAD R2, R7.reuse, 0x1000000, R2 ;  /* 0x0100000007027824 */ /* 0x040fe400078e0202 */
[----:B------:R-:W-:Y:S02]  /*14ee0*/  IMAD R3, R7, R3, R0 ;  /* 0x0000000307037224 */ /* 0x000fe400078e0200 */
[----:B------:R-:W-:Y:S02]  /*14ef0*/  IMAD R0, R10, R4, R9 ;  /* 0x000000040a007224 */ /* 0x000fe400078e0209 */
[----:B------:R-:W-:Y:S01]  /*14f00*/  IMAD R214, R3, 0x10000, R2 ;  /* 0x0001000003d67824 */ /* 0x000fe200078e0202 */
[----:B------:R-:W-:Y:S05]  /*14f10*/  BRA `(.L_x_618) ;  /* 0x0000042000007947 */ /* 0x000fea0003800000 */
.L_x_617:
[----:B------:R-:W-:-:S04]  /*14f20*/  IMAD.MOV.U32 R2, RZ, RZ, 0x4 ;  /* 0x00000004ff027424 */ /* 0x000fc800078e00ff */
[----:B------:R-:W-:-:S05]  /*14f30*/  IMAD.WIDE R2, R215, R2, c[0x0][0x590] ;  /* 0x00016400d7027625 */ /* 0x000fca00078e0202 */
[----:B--2---:R-:W2:Y:S02]  /*14f40*/  LDG.E R4, [R2.64] ;  /* 0x0000000802047981 */ /* 0x004ea4000c1e1900 */
[----:B--23--:R-:W-:-:S05]  /*14f50*/  IMAD R8, R4, R10, RZ ;  /* 0x0000000a04087224 */ /* 0x00cfca00078e02ff */
        /* <DEDUP_REMOVED lines=27> */
[----:B------:R-:W-:Y:S02]  /*15110*/  IMAD R11, R4, R0, RZ ;  /* 0x00000000040b7224 */ /* 0x000fe400078e02ff */
[----:B------:R-:W-:-:S03]  /*15120*/  IMAD.MOV R0, RZ, RZ, -R0 ;  /* 0x000000ffff007224 */ /* 0x000fc600078e0a00 */
[----:B------:R-:W-:Y:S01]  /*15130*/  IADD3 R2, -R11, c[0x0][0x538], RZ ;  /* 0x00014e000b027a10 */ /* 0x000fe20007ffe1ff */
[----:B------:R-:W-:-:S03]  /*15140*/  IMAD R7, R8, R0, R9 ;  /* 0x0000000008077224 */ /* 0x000fc600078e0209 */
[----:B------:R-:W-:Y:S01]  /*15150*/  IMNMX R2, R4, R2, PT ;  /* 0x0000000204027217 */ /* 0x000fe20003800200 */
[----:B------:R-:W-:-:S03]  /*15160*/  IMAD.MOV.U32 R4, RZ, RZ, RZ ;  /* 0x000000ffff047224 */ /* 0x000fc600078e00ff */
[-C--:B------:R-:W-:Y:S02]  /*15170*/  IABS R3, R2.reuse ;  /* 0x0000000200037213 */ /* 0x080fe40000000000 */
[----:B------:R-:W-:-:S03]  /*15180*/  IABS R8, R2 ;  /* 0x0000000200087213 */ /* 0x000fc60000000000 */
[----:B------:R-:W-:-:S04]  /*15190*/  IMAD.MOV.U32 R6, RZ, RZ, R3 ;  /* 0x000000ffff067224 */ /* 0x000fc800078e0003 */
[----:B------:R-:W1:Y:S08]  /*151a0*/  I2F.RP R3, R6 ;  /* 0x0000000600037306 */ /* 0x000e700000209400 */
[----:B-1----:R-:W1:Y:S02]  /*151b0*/  MUFU.RCP R3, R3 ;  /* 0x0000000300037308 */ /* 0x002e640000001000 */
[----:B-1----:R-:W-:-:S06]  /*151c0*/  IADD3 R3, R3, 0xffffffe, RZ ;  /* 0x0ffffffe03037810 */ /* 0x002fcc0007ffe0ff */
[----:B------:R-:W1:Y:S02]  /*151d0*/  F2I.FTZ.U32.TRUNC.NTZ R5, R3 ;  /* 0x0000000300057305 */ /* 0x000e64000021f000 */
[----:B-1----:R-:W-:-:S05]  /*151e0*/  IMAD.MOV R3, RZ, RZ, -R5 ;  /* 0x000000ffff037224 */ /* 0x002fca00078e0a05 */
[----:B------:R-:W-:Y:S02]  /*151f0*/  MOV R0, R3 ;  /* 0x0000000300007202 */ /* 0x000fe40000000f00 */
[----:B------:R-:W-:-:S03]  /*15200*/  IABS R3, R7 ;  /* 0x0000000700037213 */ /* 0x000fc60000000000 */
[----:B------:R-:W-:-:S04]  /*15210*/  IMAD R0, R0, R6, RZ ;  /* 0x0000000600007224 */ /* 0x000fc800078e02ff */
[----:B------:R-:W-:-:S04]  /*15220*/  IMAD.HI.U32 R5, R5, R0, R4 ;  /* 0x0000000005057227 */ /* 0x000fc800078e0004 */
[----:B------:R-:W-:-:S04]  /*15230*/  IMAD.MOV R0, RZ, RZ, -R8 ;  /* 0x000000ffff007224 */ /* 0x000fc800078e0a08 */
[----:B------:R-:W-:Y:S02]  /*15240*/  IMAD.MOV.U32 R4, RZ, RZ, R0 ;  /* 0x000000ffff047224 */ /* 0x000fe400078e0000 */
[----:B------:R-:W-:-:S04]  /*15250*/  IMAD.HI.U32 R0, R5, R3, RZ ;  /* 0x0000000305007227 */ /* 0x000fc800078e00ff */
[----:B------:R-:W-:-:S05]  /*15260*/  IMAD R3, R0, R4, R3 ;  /* 0x0000000400037224 */ /* 0x000fca00078e0203 */
[----:B------:R-:W-:-:S13]  /*15270*/  ISETP.GT.U32.AND P0, PT, R6, R3, PT ;  /* 0x000000030600720c */ /* 0x000fda0003f04070 */
[-C--:B------:R-:W-:Y:S02]  /*15280*/  @!P0 IADD3 R3, R3, -R6.reuse, RZ ;  /* 0x8000000603038210 */ /* 0x080fe40007ffe0ff */
[----:B------:R-:W-:Y:S02]  /*15290*/  @!P0 IADD3 R0, R0, 0x1, RZ ;  /* 0x0000000100008810 */ /* 0x000fe40007ffe0ff */
[----:B------:R-:W-:Y:S02]  /*152a0*/  ISETP.GE.U32.AND P2, PT, R3, R6, PT ;  /* 0x000000060300720c */ /* 0x000fe40003f46070 */
[----:B------:R-:W-:Y:S02]  /*152b0*/  LOP3.LUT R3, R7, R2, RZ, 0x3c, !PT ;  /* 0x0000000207037212 */ /* 0x000fe400078e3cff */
[----:B------:R-:W-:Y:S02]  /*152c0*/  ISETP.NE.AND P0, PT, R2, RZ, PT ;  /* 0x000000ff0200720c */ /* 0x000fe40003f05270 */
[----:B------:R-:W-:Y:S01]  /*152d0*/  ISETP.GE.AND P1, PT, R3, RZ, PT ;  /* 0x000000ff0300720c */ /* 0x000fe20003f26270 */
[----:B------:R-:W-:Y:S01]  /*152e0*/  IMAD.MOV R3, RZ, RZ, -R2 ;  /* 0x000000ffff037224 */ /* 0x000fe200078e0a02 */
[----:B------:R-:W-:-:S05]  /*152f0*/  IADD3 R7, R11, 0x1000000, R7 ;  /* 0x010000000b077810 */ /* 0x000fca0007ffe007 */
[----:B------:R-:W-:-:S06]  /*15300*/  @P2 IADD3 R0, R0, 0x1, RZ ;  /* 0x0000000100002810 */ /* 0x000fcc0007ffe0ff */
[----:B------:R-:W-:Y:S01]  /*15310*/  @!P1 IMAD.MOV R0, RZ, RZ, -R0 ;  /* 0x000000ffff009224 */ /* 0x000fe200078e0a00 */
[----:B------:R-:W-:-:S05]  /*15320*/  @!P0 LOP3.LUT R0, RZ, R2, RZ, 0x33, !PT ;  /* 0x00000002ff008212 */ /* 0x000fca00078e33ff */
[----:B------:R-:W-:Y:S02]  /*15330*/  IMAD R214, R0, R3, R7 ;  /* 0x0000000300d67224 */ /* 0x000fe400078e0207 */
.L_x_618:
[----:B------:R-:W-:Y:S05]  /*15340*/  BSYNC B0 ;  /* 0x0000000000007941 */ /* 0x000fea0003800000 */
.L_x_616:
[----:B------:R-:W-:-:S04]  /*15350*/  LOP3.LUT R0, RZ, R0, RZ, 0x33, !PT ;  /* 0x00000000ff007212 */ /* 0x000fc800078e33ff */
[----:B------:R-:W-:Y:S01]  /*15360*/  IADD3 R213, R0, R10, RZ ;  /* 0x0000000a00d57210 */ /* 0x000fe20007ffe0ff */
[----:B------:R-:W-:Y:S05]  /*15370*/  BRA `(.L_x_619) ;  /* 0x0000004000007947 */ /* 0x000fea0003800000 */
.L_x_607:
[----:B------:R-:W-:Y:S01]  /*15380*/  IMAD.MOV.U32 R212, RZ, RZ, R9 ;  /* 0x000000ffffd47224 */ /* 0x000fe200078e0009 */
[----:B------:R-:W-:Y:S01]  /*15390*/  MOV R214, RZ ;  /* 0x000000ff00d67202 */ /* 0x000fe20000000f00 */
[----:B------:R-:W-:Y:S01]  /*153a0*/  IMAD.MOV.U32 R213, RZ, RZ, RZ ;  /* 0x000000ffffd57224 */ /* 0x000fe200078e00ff */
[----:B------:R-:W-:Y:S02]  /*153b0*/  MOV R215, c[0x0][0x53c] ;  /* 0x00014f0000d77a02 */ /* 0x000fe40000000f00 */
.L_x_619:
[----:B------:R-:W-:Y:S05]  /*153c0*/  BSYNC B1 ;  /* 0x0000000000017941 */ /* 0x000fea0003800000 */
.L_x_605:
[----:B------:R-:W-:Y:S01]  /*153d0*/  WARPSYNC 0xffffffff ;  /* 0xffffffff00007948 */ /* 0x000fe20003800000 */
[----:B------:R-:W-:Y:S01]  /*153e0*/  BAR.SYNC.DEFER_BLOCKING 0x4, 0x100 ;  /* 0x0104000000007b1d */ /* 0x000fe20000010000 */
[----:B------:R-:W-:-:S13]  /*153f0*/  ISETP.NE.AND P0, PT, R12, RZ, PT ;  /* 0x000000ff0c00720c */ /* 0x000fda0003f05270 */
[----:B------:R2:W-:Y:S04]  /*15400*/  @!P0 STS.128 [0x18100], R212 ;  /* 0x018100d4ff008388 */ /* 0x0005e80000000c00 */
[----:B------:R-:W-:Y:S06]  /*15410*/  BAR.ARV 0x5, 0x100 ;  /* 0x0144000000007b1d */ /* 0x000fec0000002000 */
.L_x_600:
[----:B----4-:R-:W-:-:S13]  /*15420*/  ISETP.GE.AND P0, PT, R215, c[0x0][0x53c], PT ;  /* 0x00014f00d7007a0c */ /* 0x010fda0003f06270 */
[----:B-123--:R-:W-:Y:S01]  /*15430*/  @P0 CALL.REL.NOINC `(.L_x_620) ;  /* 0x0000001000000944 */ /* 0x00efe20003c00000 */
[----:B------:R-:W-:Y:S05]  /*15440*/  BRA `(.L_x_621) ;  /* 0xfffec60000007947 */ /* 0x000fea000383ffff */
.L_x_620:
[----:B------:R-:W-:Y:S05]  /*15450*/  EXIT ;  /* 0x000000000000794d */ /* 0x000fea0003800000 */
.L_x_444:
[----:B------:R-:W-:Y:S01]  /*15460*/  IMAD.MOV.U32 R0, RZ, RZ, R5 ;  /* 0x000000ffff007224 */ /* 0x000fe200078e0005 */
[----:B------:R-:W-:Y:S02]  /*15470*/  MOV R2, 0x1 ;  /* 0x0000000100027802 */ /* 0x000fe40000000f00 */
[----:B------:R-:W-:Y:S02]  /*15480*/  MOV R3, 0x154a0 ;  /* 0x000154a000037802 */ /* 0x000fe40000000f00 */
[----:B-1----:R-:W-:Y:S05]  /*15490*/  CALL.REL.NOINC `($__internal_10_$__cuda_sm70_shflsync_up_p) ;  /* 0x00002f8000007944 */ /* 0x002fea0003c00000 */
[----:B------:R-:W-:Y:S01]  /*154a0*/  MOV R0, R4 ;  /* 0x0000000400007202 */ /* 0x000fe20000000f00 */
[----:B------:R-:W-:Y:S05]  /*154b0*/  BRA `(.L_x_622) ;  /* 0xfffeaf8000007947 */ /* 0x000fea000383ffff */
.L_x_445:
[----:B------:R-:W-:Y:S01]  /*154c0*/  IMAD.MOV.U32 R0, RZ, RZ, R5 ;  /* 0x000000ffff007224 */ /* 0x000fe200078e0005 */
[----:B------:R-:W-:Y:S02]  /*154d0*/  MOV R2, 0x2 ;  /* 0x0000000200027802 */ /* 0x000fe40000000f00 */
[----:B------:R-:W-:Y:S02]  /*154e0*/  MOV R3, 0x15500 ;  /* 0x0001550000037802 */ /* 0x000fe40000000f00 */
[----:B-1----:R-:W-:Y:S05]  /*154f0*/  CALL.REL.NOINC `($__internal_10_$__cuda_sm70_shflsync_up_p) ;  /* 0x00002f2000007944 */ /* 0x002fea0003c00000 */
[----:B------:R-:W-:Y:S01]  /*15500*/  SEL R0, R4, RZ, P4 ;  /* 0x000000ff04007207 */ /* 0x000fe20002000000 */
[----:B------:R-:W-:Y:S01]  /*15510*/  IMAD.MOV.U32 R2, RZ, RZ, 0x4 ;  /* 0x00000004ff027424 */ /* 0x000fe200078e00ff */
[----:B------:R-:W-:-:S03]  /*15520*/  MOV R3, 0x15550 ;  /* 0x0001555000037802 */ /* 0x000fc60000000f00 */
[----:B------:R-:W-:Y:S02]  /*15530*/  IMAD.IADD R0, R5, 0x1, R0 ;  /* 0x0000000105007824 */ /* 0x000fe400078e0200 */
[----:B------:R-:W-:Y:S05]  /*15540*/  CALL.REL.NOINC `($__internal_10_$__cuda_sm70_shflsync_up_p) ;  /* 0x00002ed000007944 */ /* 0x000fea0003c00000 */
        /* <DEDUP_REMOVED lines=12> */
[----:B------:R-:W-:Y:S02]  /*15610*/  MOV R184, 0x1f ;  /* 0x0000001f00b87802 */ /* 0x000fe40000000f00 */
[----:B------:R-:W-:Y:S01]  /*15620*/  MOV R3, 0x15660 ;  /* 0x0001566000037802 */ /* 0x000fe20000000f00 */
[----:B------:R-:W-:-:S04]  /*15630*/  IMAD.IADD R4, R0, 0x1, R4 ;  /* 0x0000000100047824 */ /* 0x000fc800078e0204 */
[----:B------:R-:W-:Y:S02]  /*15640*/  IMAD.MOV.U32 R183, RZ, RZ, R4 ;  /* 0x000000ffffb77224 */ /* 0x000fe400078e0004 */
[----:B------:R-:W-:Y:S05]  /*15650*/  CALL.REL.NOINC `($__internal_9_$__cuda_sm70_shflsync_idx_p) ;  /* 0x00002d6000007944 */ /* 0x000fea0003c00000 */
[----:B------:R-:W-:Y:S01]  /*15660*/  MOV R0, R184 ;  /* 0x000000b800007202 */ /* 0x000fe20000000f00 */
[----:B------:R-:W-:Y:S05]  /*15670*/  BRA `(.L_x_623) ;  /* 0xfffeaec000007947 */ /* 0x000fea000383ffff */
.L_x_447:
[----:B------:R-:W-:Y:S02]  /*15680*/  SEL R0, RZ, 0x1, P0 ;  /* 0x00000001ff007807 */ /* 0x000fe40000000000 */
[----:B------:R-:W-:Y:S02]  /*15690*/  MOV R2, 0x156b0 ;  /* 0x000156b000027802 */ /* 0x000fe40000000f00 */
[----:B-1----:R-:W-:Y:S05]  /*156a0*/  CALL.REL.NOINC `($__internal_11_$__cuda_sm70_votesync_ballot) ;  /* 0x00002de000007944 */ /* 0x002fea0003c00000 */
[----:B------:R-:W-:Y:S01]  /*156b0*/  MOV R6, R0 ;  /* 0x0000000000067202 */ /* 0x000fe20000000f00 */
[----:B------:R-:W-:Y:S05]  /*156c0*/  BRA `(.L_x_624) ;  /* 0xfffeaf0000007947 */ /* 0x000fea000383ffff */
.L_x_448:
[----:B------:R-:W-:Y:S01]  /*156d0*/  IMAD.MOV.U32 R183, RZ, RZ, R9 ;  /* 0x000000ffffb77224 */ /* 0x000fe200078e0009 */
[----:B------:R-:W-:Y:S01]  /*156e0*/  MOV R2, R0 ;  /* 0x0000000000027202 */ /* 0x000fe20000000f00 */
[----:B------:R-:W-:Y:S01]  /*156f0*/  IMAD.MOV.U32 R184, RZ, RZ, 0x1f ;  /* 0x0000001fffb87424 */ /* 0x000fe200078e00ff */
[----:B------:R-:W-:Y:S02]  /*15700*/  MOV R3, 0x15720 ;  /* 0x0001572000037802 */ /* 0x000fe40000000f00 */
[----:B------:R-:W-:Y:S05]  /*15710*/  CALL.REL.NOINC `($__internal_9_$__cuda_sm70_shflsync_idx_p) ;  /* 0x00002ca000007944 */ /* 0x000fea0003c00000 */
[----:B------:R-:W-:Y:S01]  /*15720*/  IMAD.MOV.U32 R12, RZ, RZ, R184 ;  /* 0x000000ffff0c7224 */ /* 0x000fe200078e00b8 */
[----:B------:R-:W-:Y:S01]  /*15730*/  MOV R183, R8 ;  /* 0x0000000800b77202 */ /* 0x000fe20000000f00 */
[----:B------:R-:W-:Y:S01]  /*15740*/  IMAD.MOV.U32 R5, RZ, RZ, RZ ;  /* 0x000000ffff057224 */ /* 0x000fe200078e00ff */
[----:B------:R-:W-:Y:S01]  /*15750*/  MOV R2, R0 ;  /* 0x0000000000027202 */ /* 0x000fe20000000f00 */
[----:B------:R-:W-:Y:S01]  /*15760*/  IMAD.MOV.U32 R184, RZ, RZ, 0x1f ;  /* 0x0000001fffb87424 */ /* 0x000fe200078e00ff */
[----:B------:R-:W-:-:S02]  /*15770*/  MOV R3, 0x15790 ;  /* 0x0001579000037802 */ /* 0x000fc40000000f00 */
[----:B------:R-:W-:Y:S05]  /*15780*/  CALL.REL.NOINC `($__internal_9_$__cuda_sm70_shflsync_idx_p) ;  /* 0x00002c3000007944 */ /* 0x000fea0003c00000 */
[----:B------:R-:W-:Y:S01]  /*15790*/  MOV R9, R184 ;  /* 0x000000b800097202 */ /* 0x000fe20000000f00 */
[----:B------:R-:W-:Y:S05]  /*157a0*/  BRA `(.L_x_625) ;  /* 0xfffeae8000007947 */ /* 0x000fea000383ffff */
.L_x_451:
[----:B------:R-:W-:Y:S01]  /*157b0*/  IMAD.MOV.U32 R183, RZ, RZ, R4 ;  /* 0x000000ffffb77224 */ /* 0x000fe200078e0004 */
[----:B------:R-:W-:Y:S01]  /*157c0*/  MOV R2, R0 ;  /* 0x0000000000027202 */ /* 0x000fe20000000f00 */
[----:B------:R-:W-:Y:S01]  /*157d0*/  IMAD.MOV.U32 R184, RZ, RZ, 0x1f ;  /* 0x0000001fffb87424 */ /* 0x000fe200078e00ff */
[----:B------:R-:W-:-:S02]  /*157e0*/  MOV R3, 0x15800 ;  /* 0x0001580000037802 */ /* 0x000fc40000000f00 */
[----:B--23--:R-:W-:Y:S05]  /*157f0*/  CALL.REL.NOINC `($__internal_9_$__cuda_sm70_shflsync_idx_p) ;  /* 0x00002bc000007944 */ /* 0x00cfea0003c00000 */
[----:B------:R-:W-:Y:S01]  /*15800*/  MOV R5, R184 ;  /* 0x000000b800057202 */ /* 0x000fe20000000f00 */
[----:B------:R-:W-:Y:S05]  /*15810*/  BRA `(.L_x_450) ;  /* 0xfffeae7000007947 */ /* 0x000fea000383ffff */
.L_x_470:
[----:B------:R-:W-:Y:S01]  /*15820*/  IMAD.MOV.U32 R183, RZ, RZ, R9 ;  /* 0x000000ffffb77224 */ /* 0x000fe200078e0009 */
[----:B------:R-:W-:Y:S01]  /*15830*/  MOV R2, RZ ;  /* 0x000000ff00027202 */ /* 0x000fe20000000f00 */
[----:B------:R-:W-:Y:S01]  /*15840*/  IMAD.MOV.U32 R184, RZ, RZ, 0x181f ;  /* 0x0000181fffb87424 */ /* 0x000fe200078e00ff */
[----:B------:R-:W-:-:S02]  /*15850*/  MOV R3, 0x15870 ;  /* 0x0001587000037802 */ /* 0x000fc40000000f00 */
[----:B-----5:R-:W-:Y:S05]  /*15860*/  CALL.REL.NOINC `($__internal_9_$__cuda_sm70_shflsync_idx_p) ;  /* 0x00002b5000007944 */ /* 0x020fea0003c00000 */
[----:B------:R-:W-:Y:S01]  /*15870*/  MOV R8, R184 ;  /* 0x000000b800087202 */ /* 0x000fe20000000f00 */
[----:B------:R-:W-:Y:S05]  /*15880*/  BRA `(.L_x_626) ;  /* 0xfffed12000007947 */ /* 0x000fea000383ffff */
.L_x_471:
[----:B------:R-:W-:Y:S01]  /*15890*/  IMAD.MOV.U32 R183, RZ, RZ, R12 ;  /* 0x000000ffffb77224 */ /* 0x000fe200078e000c */
[----:B------:R-:W-:Y:S01]  /*158a0*/  MOV R2, RZ ;  /* 0x000000ff00027202 */ /* 0x000fe20000000f00 */
[----:B------:R-:W-:Y:S01]  /*158b0*/  IMAD.MOV.U32 R184, RZ, RZ, 0x181f ;  /* 0x0000181fffb87424 */ /* 0x000fe200078e00ff */
[----:B------:R-:W-:-:S02]  /*158c0*/  MOV R3, 0x158e0 ;  /* 0x000158e000037802 */ /* 0x000fc40000000f00 */
[----:B-12--5:R-:W-:Y:S05]  /*158d0*/  CALL.REL.NOINC `($__internal_9_$__cuda_sm70_shflsync_idx_p) ;  /* 0x00002ae000007944 */ /* 0x026fea0003c00000 */
[----:B------:R-:W-:Y:S01]  /*158e0*/  MOV R0, R184 ;  /* 0x000000b800007202 */ /* 0x000fe20000000f00 */
[----:B------:R-:W-:Y:S05]  /*158f0*/  BRA `(.L_x_627) ;  /* 0xfffed0d000007947 */ /* 0x000fea000383ffff */
.L_x_474:
[----:B------:R-:W-:Y:S01]  /*15900*/  IMAD.MOV.U32 R183, RZ, RZ, R9 ;  /* 0x000000ffffb77224 */ /* 0x000fe200078e0009 */
[----:B--2---:R-:W-:Y:S01]  /*15910*/  MOV R2, 0x1 ;  /* 0x0000000100027802 */ /* 0x004fe20000000f00 */
[----:B------:R-:W-:Y:S01]  /*15920*/  IMAD.MOV.U32 R184, RZ, RZ, 0x181f ;  /* 0x0000181fffb87424 */ /* 0x000fe200078e00ff */
[----:B------:R-:W-:-:S02]  /*15930*/  MOV R3, 0x15950 ;  /* 0x0001595000037802 */ /* 0x000fc40000000f00 */
[----:B-1-345:R-:W-:Y:S05]  /*15940*/  CALL.REL.NOINC `($__internal_9_$__cuda_sm70_shflsync_idx_p) ;  /* 0x00002a7000007944 */ /* 0x03afea0003c00000 */
[----:B------:R-:W-:Y:S01]  /*15950*/  IMAD.MOV.U32 R8, RZ, RZ, R184 ;  /* 0x000000ffff087224 */ /* 0x000fe200078e00b8 */
[----:B------:R-:W-:Y:S01]  /*15960*/  MOV R2, 0x1 ;  /* 0x0000000100027802 */ /* 0x000fe20000000f00 */
[----:B------:R-:W-:Y:S01]  /*15970*/  IMAD.MOV.U32 R183, RZ, RZ, R12 ;  /* 0x000000ffffb77224 */ /* 0x000fe200078e000c */
[----:B------:R-:W-:-:S02]  /*15980*/  MOV R184, 0x181f ;  /* 0x0000181f00b87802 */ /* 0x000fc40000000f00 */
[----:B------:R-:W-:Y:S02]  /*15990*/  MOV R3, 0x159b0 ;  /* 0x000159b000037802 */ /* 0x000fe40000000f00 */
[----:B------:R-:W-:Y:S05]  /*159a0*/  CALL.REL.NOINC `($__internal_9_$__cuda_sm70_shflsync_idx_p) ;  /* 0x00002a1000007944 */ /* 0x000fea0003c00000 */
[----:B------:R-:W-:Y:S01]  /*159b0*/  MOV R0, R184 ;  /* 0x000000b800007202 */ /* 0x000fe20000000f00 */
[----:B------:R-:W-:Y:S05]  /*159c0*/  BRA `(.L_x_628) ;  /* 0xfffed18000007947 */ /* 0x000fea000383ffff */
.L_x_477:
[----:B------:R-:W-:Y:S01]  /*159d0*/  IMAD.MOV.U32 R183, RZ, RZ, R9 ;  /* 0x000000ffffb77224 */ /* 0x000fe200078e0009 */
[----:B-1----:R-:W-:Y:S01]  /*159e0*/  MOV R2, 0x2 ;  /* 0x0000000200027802 */ /* 0x002fe20000000f00 */
[----:B------:R-:W-:Y:S01]  /*159f0*/  IMAD.MOV.U32 R184, RZ, RZ, 0x181f ;  /* 0x0000181fffb87424 */ /* 0x000fe200078e00ff */
[----:B------:R-:W-:Y:S02]  /*15a00*/  MOV R3, 0x15a20 ;  /* 0x00015a2000037802 */ /* 0x000fe40000000f00 */
[----:B--2345:R-:W-:Y:S05]  /*15a10*/  CALL.REL.NOINC `($__internal_9_$__cuda_sm70_shflsync_idx_p) ;  /* 0x000029a000007944 */ /* 0x03cfea0003c00000 */
[----:B------:R-:W-:Y:S01]  /*15a20*/  MOV R8, R184 ;  /* 0x000000b800087202 */ /* 0x000fe20000000f00 */
[----:B------:R-:W-:Y:S05]  /*15a30*/  BRA `(.L_x_629) ;  /* 0xfffed27000007947 */ /* 0x000fea000383ffff */
.L_x_478:
[----:B------:R-:W-:Y:S01]  /*15a40*/  IMAD.MOV.U32 R183, RZ, RZ, R12 ;  /* 0x000000ffffb77224 */ /* 0x000fe200078e000c */
[----:B------:R-:W-:Y:S01]  /*15a50*/  MOV R2, 0x2 ;  /* 0x0000000200027802 */ /* 0x000fe20000000f00 */
[----:B------:R-:W-:Y:S01]  /*15a60*/  IMAD.MOV.U32 R184, RZ, RZ, 0x181f ;  /* 0x0000181fffb87424 */ /* 0x000fe200078e00ff */
[----:B------:R-:W-:Y:S02]  /*15a70*/  MOV R3, 0x15a90 ;  /* 0x00015a9000037802 */ /* 0x000fe40000000f00 */
[----:B-12345:R-:W-:Y:S05]  /*15a80*/  CALL.REL.NOINC `($__internal_9_$__cuda_sm70_shflsync_idx_p) ;  /* 0x0000293000007944 */ /* 0x03efea0003c00000 */
[----:B------:R-:W-:Y:S01]  /*15a90*/  MOV R0, R184 ;  /* 0x000000b800007202 */ /* 0x000fe20000000f00 */
[----:B------:R-:W-:Y:S05]  /*15aa0*/  BRA `(.L_x_630) ;  /* 0xfffed22000007947 */ /* 0x000fea000383ffff */
.L_x_481:
[----:B------:R-:W-:Y:S01]  /*15ab0*/  IMAD.MOV.U32 R183, RZ, RZ, R9 ;  /* 0x000000ffffb77224 */ /* 0x000fe200078e0009 */
[----:B-1----:R-:W-:Y:S01]  /*15ac0*/  MOV R2, 0x3 ;  /* 0x0000000300027802 */ /* 0x002fe20000000f00 */
[----:B------:R-:W-:Y:S01]  /*15ad0*/  IMAD.MOV.U32 R184, RZ, RZ, 0x181f ;  /* 0x0000181fffb87424 */ /* 0x000fe200078e00ff */
[----:B------:R-:W-:-:S02]  /*15ae0*/  MOV R3, 0x15b00 ;  /* 0x00015b0000037802 */ /* 0x000fc40000000f00 */
[----:B--2345:R-:W-:Y:S05]  /*15af0*/  CALL.REL.NOINC `($__internal_9_$__cuda_sm70_shflsync_idx_p) ;  /* 0x000028c000007944 */ /* 0x03cfea0003c00000 */
        /* <DEDUP_REMOVED lines=8> */
.L_x_484:
[----:B------:R-:W-:Y:S01]  /*15b80*/  IMAD.MOV.U32 R183, RZ, RZ, R5 ;  /* 0x000000ffffb77224 */ /* 0x000fe200078e0005 */
[----:B------:R-:W-:Y:S01]  /*15b90*/  MOV R2, RZ ;  /* 0x000000ff00027202 */ /* 0x000fe20000000f00 */
[----:B------:R-:W-:Y:S01]  /*15ba0*/  IMAD.MOV.U32 R184, RZ, RZ, 0x181f ;  /* 0x0000181fffb87424 */ /* 0x000fe200078e00ff */
[----:B------:R-:W-:Y:S02]  /*15bb0*/  MOV R3, 0x15bd0 ;  /* 0x00015bd000037802 */ /* 0x000fe40000000f00 */
[----:B------:R-:W-:Y:S05]  /*15bc0*/  CALL.REL.NOINC `($__internal_9_$__cuda_sm70_shflsync_idx_p) ;  /* 0x000027f000007944 */ /* 0x000fea0003c00000 */
[----:B------:R-:W-:Y:S01]  /*15bd0*/  MOV R4, R184 ;  /* 0x000000b800047202 */ /* 0x000fe20000000f00 */
[----:B------:R-:W-:Y:S05]  /*15be0*/  BRA `(.L_x_632) ;  /* 0xfffee80000007947 */ /* 0x000fea000383ffff */
.L_x_485:
[----:B------:R-:W-:Y:S01]  /*15bf0*/  IMAD.MOV.U32 R183, RZ, RZ, R12 ;  /* 0x000000ffffb77224 */ /* 0x000fe200078e000c */
[----:B------:R-:W-:Y:S01]  /*15c00*/  MOV R2, RZ ;  /* 0x000000ff00027202 */ /* 0x000fe20000000f00 */
[----:B------:R-:W-:Y:S01]  /*15c10*/  IMAD.MOV.U32 R184, RZ, RZ, 0x181f ;  /* 0x0000181fffb87424 */ /* 0x000fe200078e00ff */
[----:B------:R-:W-:Y:S02]  /*15c20*/  MOV R3, 0x15c40 ;  /* 0x00015c4000037802 */ /* 0x000fe40000000f00 */
[----:B-12---:R-:W-:Y:S05]  /*15c30*/  CALL.REL.NOINC `($__internal_9_$__cuda_sm70_shflsync_idx_p) ;  /* 0x0000278000007944 */ /* 0x006fea0003c00000 */
[C---:B------:R-:W-:Y:S01]  /*15c40*/  IADD3 R6, P1, R184.reuse, R99, RZ ;  /* 0x00000063b8067210 */ /* 0x040fe20007f3e0ff */
[----:B------:R-:W-:Y:S01]  /*15c50*/  IMAD.MOV.U32 R183, RZ, RZ, R5 ;  /* 0x000000ffffb77224 */ /* 0x000fe200078e0005 */
[----:B------:R-:W-:-:S02]  /*15c60*/  IADD3 R8, P0, R184, R98, RZ ;  /* 0x00000062b8087210 */ /* 0x000fc40007f1e0ff */
[----:B------:R-:W-:Y:S01]  /*15c70*/  ISETP.GE.AND P2, PT, R182, c[0x0][0x1d4], PT ;  /* 0x00007500b6007a0c */ /* 0x000fe20003f46270 */
[C---:B------:R-:W-:Y:S01]  /*15c80*/  IMAD.X R7, R4.reuse, 0x1, R94, P1 ;  /* 0x0000000104077824 */ /* 0x040fe200008e065e */
[----:B------:R-:W-:Y:S01]  /*15c90*/  ISETP.GE.AND P1, PT, R191, c[0x0][0x1d4], PT ;  /* 0x00007500bf007a0c */ /* 0x000fe20003f26270 */
[----:B------:R-:W-:Y:S01]  /*15ca0*/  IMAD.X R9, R4, 0x1, R93, P0 ;  /* 0x0000000104097824 */ /* 0x000fe200000e065d */
[----:B------:R-:W-:Y:S02]  /*15cb0*/  ISETP.GE.AND P0, PT, R192, c[0x0][0x1d4], PT ;  /* 0x00007500c0007a0c */ /* 0x000fe40003f06270 */
[----:B------:R-:W-:Y:S01]  /*15cc0*/  IADD3 R2, P3, R184, R100, RZ ;  /* 0x00000064b8027210 */ /* 0x000fe20007f7e0ff */
[----:B------:R-:W-:Y:S01]  /*15cd0*/  IMAD.MOV.U32 R184, RZ, RZ, 0x181f ;  /* 0x0000181fffb87424 */ /* 0x000fe200078e00ff */
[----:B------:R-:W-:Y:S02]  /*15ce0*/  SEL R11, RZ, 0x10, P2 ;  /* 0x00000010ff0b7807 */ /* 0x000fe40001000000 */
[----:B------:R-:W-:Y:S01]  /*15cf0*/  SEL R10, RZ, 0x10, P1 ;  /* 0x00000010ff0a7807 */ /* 0x000fe20000800000 */
[----:B------:R-:W-:Y:S01]  /*15d00*/  IMAD.X R3, R4, 0x1, R95, P3 ;  /* 0x0000000104037824 */ /* 0x000fe200018e065f */
[----:B------:R-:W-:Y:S01]  /*15d10*/  SEL R5, RZ, 0x10, P0 ;  /* 0x00000010ff057807 */ /* 0x000fe20000000000 */
[----:B------:R-:W-:Y:S01]  /*15d20*/  @!PT LDS RZ, [RZ] ;  /* 0x00000000fffff984 */ /* 0x000fe20000000800 */
[----:B------:R-:W-:Y:S01]  /*15d30*/  @!PT LDS RZ, [RZ] ;  /* 0x00000000fffff984 */ /* 0x000fe20000000800 */
[----:B------:R-:W-:Y:S01]  /*15d40*/  @!PT LDS RZ, [RZ] ;  /* 0x00000000fffff984 */ /* 0x000fe20000000800 */
[----:B------:R1:W-:Y:S04]  /*15d50*/  LDGSTS.E.BYPASS.LTC128B.128 [R179+0x6100], [R8.64], !P2 ;  /* 0x0610000008b37fae */ /* 0x0003e8000d101d48 */
[----:B------:R1:W-:Y:S04]  /*15d60*/  LDGSTS.E.BYPASS.LTC128B.128 [R179+0x8100], [R6.64], !P1 ;  /* 0x0810000006b37fae */ /* 0x0003e8000c901d48 */
[----:B------:R2:W-:Y:S02]  /*15d70*/  LDGSTS.E.BYPASS.LTC128B.128 [R179+0xa100], [R2.64], !P0 ;  /* 0x0a10000002b37fae */ /* 0x0005e4000c101d48 */
[----:B--2---:R-:W-:Y:S01]  /*15d80*/  IMAD.MOV.U32 R2, RZ, RZ, 0x1 ;  /* 0x00000001ff027424 */ /* 0x004fe200078e00ff */
[----:B------:R-:W-:-:S02]  /*15d90*/  MOV R3, 0x15db0 ;  /* 0x00015db000037802 */ /* 0x000fc40000000f00 */
[----:B-1----:R-:W-:Y:S05]  /*15da0*/  CALL.REL.NOINC `($__internal_9_$__cuda_sm70_shflsync_idx_p) ;  /* 0x0000261000007944 */ /* 0x002fea0003c00000 */
        /* <DEDUP_REMOVED lines=8> */
.L_x_486:
[----:B------:R-:W-:Y:S01]  /*15e30*/  IMAD.MOV.U32 R183, RZ, RZ, R4 ;  /* 0x000000ffffb77224 */ /* 0x000fe200078e0004 */
[----:B------:R-:W-:Y:S01]  /*15e40*/  MOV R2, RZ ;  /* 0x000000ff00027202 */ /* 0x000fe20000000f00 */
[----:B------:R-:W-:Y:S01]  /*15e50*/  IMAD.MOV.U32 R184, RZ, RZ, 0x1c1f ;  /* 0x00001c1fffb87424 */ /* 0x000fe200078e00ff */
[----:B------:R-:W-:Y:S02]  /*15e60*/  MOV R3, 0x15e80 ;  /* 0x00015e8000037802 */ /* 0x000fe40000000f00 */
[----:B------:R-:W-:Y:S05]  /*15e70*/  CALL.REL.NOINC `($__internal_9_$__cuda_sm70_shflsync_idx_p) ;  /* 0x0000254000007944 */ /* 0x000fea0003c00000 */
[----:B------:R-:W-:Y:S01]  /*15e80*/  MOV R3, R184 ;  /* 0x000000b800037202 */ /* 0x000fe20000000f00 */
[----:B------:R-:W-:Y:S05]  /*15e90*/  BRA `(.L_x_634) ;  /* 0xfffee8f000007947 */ /* 0x000fea000383ffff */
.L_x_491:
[----:B------:R-:W-:Y:S01]  /*15ea0*/  IMAD.MOV.U32 R183, RZ, RZ, R4 ;  /* 0x000000ffffb77224 */ /* 0x000fe200078e0004 */
[----:B------:R-:W-:Y:S01]  /*15eb0*/  MOV R2, 0x1 ;  /* 0x0000000100027802 */ /* 0x000fe20000000f00 */
[----:B------:R-:W-:Y:S01]  /*15ec0*/  IMAD.MOV.U32 R184, RZ, RZ, 0x1c1f ;  /* 0x00001c1fffb87424 */ /* 0x000fe200078e00ff */
[----:B------:R-:W-:Y:S02]  /*15ed0*/  MOV R3, 0x15ef0 ;  /* 0x00015ef000037802 */ /* 0x000fe40000000f00 */
[----:B-1----:R-:W-:Y:S05]  /*15ee0*/  CALL.REL.NOINC `($__internal_9_$__cuda_sm70_shflsync_idx_p) ;  /* 0x000024d000007944 */ /* 0x002fea0003c00000 */
[----:B------:R-:W-:Y:S01]  /*15ef0*/  MOV R3, R184 ;  /* 0x000000b800037202 */ /* 0x000fe20000000f00 */
[----:B------:R-:W-:Y:S05]  /*15f00*/  BRA `(.L_x_635) ;  /* 0xfffeed6000007947 */ /* 0x000fea000383ffff */
.L_x_496:
[----:B------:R-:W-:Y:S01]  /*15f10*/  IMAD.MOV.U32 R128, RZ, RZ, R4 ;  /* 0x000000ffff807224 */ /* 0x000fe200078e0004 */
[----:B------:R-:W-:-:S02]  /*15f20*/  MOV R0, 0x2 ;  /* 0x0000000200007802 */ /* 0x000fc40000000f00 */
[----:B------:R-:W-:Y:S02]  /*15f30*/  MOV R2, 0x15f50 ;  /* 0x00015f5000027802 */ /* 0x000fe40000000f00 */
[----:B------:R-:W-:Y:S05]  /*15f40*/  CALL.REL.NOINC `($__internal_8_$__cuda_sm70_shflsync_bfly_p) ;  /* 0x0000241000007944 */ /* 0x000fea0003c00000 */
[----:B------:R-:W-:Y:S05]  /*15f50*/  BRA `(.L_x_636) ;  /* 0xfffef3c000007947 */ /* 0x000fea000383ffff */
.L_x_497:
[----:B------:R-:W-:Y:S01]  /*15f60*/  IMAD.MOV.U32 R128, RZ, RZ, R4 ;  /* 0x000000ffff807224 */ /* 0x000fe200078e0004 */
[----:B------:R-:W-:Y:S02]  /*15f70*/  MOV R0, 0x1 ;  /* 0x0000000100007802 */ /* 0x000fe40000000f00 */
[----:B------:R-:W-:Y:S02]  /*15f80*/  MOV R2, 0x15fa0 ;  /* 0x00015fa000027802 */ /* 0x000fe40000000f00 */
[----:B------:R-:W-:Y:S05]  /*15f90*/  CALL.REL.NOINC `($__internal_8_$__cuda_sm70_shflsync_bfly_p) ;  /* 0x000023c000007944 */ /* 0x000fea0003c00000 */
[----:B------:R-:W-:Y:S01]  /*15fa0*/  FMNMX.FTZ R129, R4, R0, !PT ;  /* 0x0000000004817209 */ /* 0x000fe20007810000 */
[----:B------:R-:W-:Y:S01]  /*15fb0*/  IMAD.MOV.U32 R128, RZ, RZ, R5 ;  /* 0x000000ffff807224 */ /* 0x000fe200078e0005 */
[----:B------:R-:W-:Y:S01]  /*15fc0*/  MOV R2, 0x15ff0 ;  /* 0x00015ff000027802 */ /* 0x000fe20000000f00 */
[----:B------:R-:W-:Y:S02]  /*15fd0*/  IMAD.MOV.U32 R0, RZ, RZ, 0x2 ;  /* 0x00000002ff007424 */ /* 0x000fe400078e00ff */
[----:B------:R-:W-:Y:S05]  /*15fe0*/  CALL.REL.NOINC `($__internal_8_$__cuda_sm70_shflsync_bfly_p) ;  /* 0x0000237000007944 */ /* 0x000fea0003c00000 */
[----:B------:R-:W-:Y:S01]  /*15ff0*/  FMNMX.FTZ R5, R5, R0, !PT ;  /* 0x0000000005057209 */ /* 0x000fe20007810000 */
[----:B------:R-:W-:Y:S01]  /*16000*/  IMAD.MOV.U32 R0, RZ, RZ, 0x1 ;  /* 0x00000001ff007424 */ /* 0x000fe200078e00ff */
[----:B------:R-:W-:-:S03]  /*16010*/  MOV R2, 0x16040 ;  /* 0x0001604000027802 */ /* 0x000fc60000000f00 */
[----:B------:R-:W-:Y:S02]  /*16020*/  IMAD.MOV.U32 R128, RZ, RZ, R5 ;  /* 0x000000ffff807224 */ /* 0x000fe400078e0005 */
[----:B------:R-:W-:Y:S05]  /*16030*/  CALL.REL.NOINC `($__internal_8_$__cuda_sm70_shflsync_bfly_p) ;  /* 0x0000232000007944 */ /* 0x000fea0003c00000 */
[----:B------:R-:W-:Y:S01]  /*16040*/  MOV R3, R0 ;  /* 0x0000000000037202 */ /* 0x000fe20000000f00 */
[----:B------:R-:W-:Y:S05]  /*16050*/  BRA `(.L_x_637) ;  /* 0xfffef33000007947 */ /* 0x000fea000383ffff */
.L_x_505:
[----:B------:R-:W-:Y:S01]  /*16060*/  MOV R2, RZ ;  /* 0x000000ff00027202 */ /* 0x000fe20000000f00 */
[----:B------:R-:W-:Y:S01]  /*16070*/  IMAD.MOV.U32 R183, RZ, RZ, R5 ;  /* 0x000000ffffb77224 */ /* 0x000fe200078e0005 */
[----:B------:R-:W-:Y:S01]  /*16080*/  MOV R3, 0x160b0 ;  /* 0x000160b000037802 */ /* 0x000fe20000000f00 */
[----:B------:R-:W-:Y:S02]  /*16090*/  IMAD.MOV.U32 R184, RZ, RZ, 0x181f ;  /* 0x0000181fffb87424 */ /* 0x000fe400078e00ff */
[----:B-1234-:R-:W-:Y:S05]  /*160a0*/  CALL.REL.NOINC `($__internal_9_$__cuda_sm70_shflsync_idx_p) ;  /* 0x0000231000007944 */ /* 0x01efea0003c00000 */
[----:B------:R-:W-:Y:S01]  /*160b0*/  MOV R4, R184 ;  /* 0x000000b800047202 */ /* 0x000fe20000000f00 */
[----:B------:R-:W-:-:S05]  /*160c0*/  BRA `(.L_x_638) ;  /* 0xffff081000007947 */ /* 0x000fca000383ffff */
.L_x_506:
[----:B------:R-:W-:Y:S01]  /*160d0*/  MOV R2, RZ ;  /* 0x000000ff00027202 */ /* 0x000fe20000000f00 */
[----:B------:R-:W-:Y:S01]  /*160e0*/  IMAD.MOV.U32 R183, RZ, RZ, R13 ;  /* 0x000000ffffb77224 */ /* 0x000fe200078e000d */
[----:B------:R-:W-:Y:S01]  /*160f0*/  MOV R3, 0x16120 ;  /* 0x0001612000037802 */ /* 0x000fe20000000f00 */
[----:B------:R-:W-:Y:S02]  /*16100*/  IMAD.MOV.U32 R184, RZ, RZ, 0x181f ;  /* 0x0000181fffb87424 */ /* 0x000fe400078e00ff */
[----:B-1234-:R-:W-:Y:S05]  /*16110*/  CALL.REL.NOINC `($__internal_9_$__cuda_sm70_shflsync_idx_p) ;  /* 0x000022a000007944 */ /* 0x01efea0003c00000 */
[----:B------:R-:W-:Y:S01]  /*16120*/  ISETP.GE.AND P2, PT, R182, c[0x0][0x1d4], PT ;  /* 0x00007500b6007a0c */ /* 0x000fe20003f46270 */
[----:B------:R-:W-:Y:S01]  /*16130*/  IMAD.MOV.U32 R183, RZ, RZ, R5 ;  /* 0x000000ffffb77224 */ /* 0x000fe200078e0005 */
[----:B------:R-:W-:Y:S02]  /*16140*/  IADD3 R2, P0, R184, R21, RZ ;  /* 0x00000015b8027210 */ /* 0x000fe40007f1e0ff */
[----:B------:R-:W-:Y:S02]  /*16150*/  ISETP.GE.AND P1, PT, R191, c[0x0][0x1d4], PT ;  /* 0x00007500bf007a0c */ /* 0x000fe40003f26270 */
[----:B------:R-:W-:Y:S01]  /*16160*/  SEL R5, RZ, 0x10, P2 ;  /* 0x00000010ff057807 */ /* 0x000fe20001000000 */
[----:B------:R-:W-:Y:S01]  /*16170*/  IMAD.X R3, R4, 0x1, R14, P0 ;  /* 0x0000000104037824 */ /* 0x000fe200000e060e */
[----:B------:R-:W-:Y:S05]  /*16180*/  IADD3 R6, P0, R184, R22, RZ ;  /* 0x00000016b8067210 */ /* 0x000fea0007f1e0ff */
[----:B------:R-:W-:Y:S01]  /*16190*/  @!PT LDS RZ, [RZ] ;  /* 0x00000000fffff984 */ /* 0x000fe20000000800 */
[----:B------:R-:W-:Y:S01]  /*161a0*/  @!PT LDS RZ, [RZ] ;  /* 0x00000000fffff984 */ /* 0x000fe20000000800 */
[----:B------:R-:W-:Y:S01]  /*161b0*/  @!PT LDS RZ, [RZ] ;  /* 0x00000000fffff984 */ /* 0x000fe20000000800 */
[----:B------:R1:W-:Y:S01]  /*161c0*/  LDGSTS.E.BYPASS.LTC128B.128 [R179+0x100], [R2.64], !P2 ;  /* 0x0010000002b37fae */ /* 0x0003e2000d101d48 */
[----:B------:R-:W-:Y:S05]  /*161d0*/  IMAD.X R7, R4, 0x1, R15, P0 ;  /* 0x0000000104077824 */ /* 0x000fea00000e060f */
[----:B------:R2:W-:Y:S01]  /*161e0*/  LDGSTS.E.BYPASS.LTC128B.128 [R179+0x2100], [R6.64], !P1 ;  /* 0x0210000006b37fae */ /* 0x0005e2000c901d48 */
[----:B-1----:R-:W-:Y:S01]  /*161f0*/  IADD3 R2, P0, R184, R23, RZ ;  /* 0x00000017b8027210 */ /* 0x002fe20007f1e0ff */
[----:B------:R-:W-:Y:S04]  /*16200*/  IMAD.MOV.U32 R184, RZ, RZ, 0x181f ;  /* 0x0000181fffb87424 */ /* 0x000fe800078e00ff */
[----:B------:R-:W-:Y:S01]  /*16210*/  IMAD.X R3, R4, 0x1, R20, P0 ;  /* 0x0000000104037824 */ /* 0x000fe200000e0614 */
[----:B------:R-:W-:Y:S02]  /*16220*/  ISETP.GE.AND P0, PT, R192, c[0x0][0x1d4], PT ;  /* 0x00007500c0007a0c */ /* 0x000fe40003f06270 */
[----:B--2---:R-:W-:Y:S02]  /*16230*/  SEL R6, RZ, 0x10, P1 ;  /* 0x00000010ff067807 */ /* 0x004fe40000800000 */
[----:B------:R-:W-:Y:S09]  /*16240*/  SEL R12, RZ, 0x10, P0 ;  /* 0x00000010ff0c7807 */ /* 0x000ff20000000000 */
[----:B------:R1:W-:Y:S02]  /*16250*/  LDGSTS.E.BYPASS.LTC128B.128 [R179+0x4100], [R2.64], !P0 ;  /* 0x0410000002b37fae */ /* 0x0003e4000c101d48 */
[----:B-1----:R-:W-:Y:S01]  /*16260*/  MOV R3, 0x16290 ;  /* 0x0001629000037802 */ /* 0x002fe20000000f00 */
[----:B------:R-:W-:Y:S02]  /*16270*/  IMAD.MOV.U32 R2, RZ, RZ, 0x1 ;  /* 0x00000001ff027424 */ /* 0x000fe400078e00ff */
[----:B------:R-:W-:Y:S05]  /*16280*/  CALL.REL.NOINC `($__internal_9_$__cuda_sm70_shflsync_idx_p) ;  /* 0x0000213000007944 */ /* 0x000fea0003c00000 */
[----:B------:R-:W-:Y:S01]  /*16290*/  MOV R2, 0x1 ;  /* 0x0000000100027802 */ /* 0x000fe20000000f00 */
[----:B------:R-:W-:Y:S01]  /*162a0*/  IMAD.MOV.U32 R4, RZ, RZ, R184 ;  /* 0x000000ffff047224 */ /* 0x000fe200078e00b8 */
[----:B------:R-:W-:Y:S01]  /*162b0*/  MOV R184, 0x181f ;  /* 0x0000181f00b87802 */ /* 0x000fe20000000f00 */
[----:B------:R-:W-:Y:S01]  /*162c0*/  IMAD.MOV.U32 R183, RZ, RZ, R13 ;  /* 0x000000ffffb77224 */ /* 0x000fe200078e000d */
[----:B------:R-:W-:Y:S02]  /*162d0*/  MOV R3, 0x162f0 ;  /* 0x000162f000037802 */ /* 0x000fe40000000f00 */
[----:B------:R-:W-:Y:S05]  /*162e0*/  CALL.REL.NOINC `($__internal_9_$__cuda_sm70_shflsync_idx_p) ;  /* 0x000020d000007944 */ /* 0x000fea0003c00000 */
[----:B------:R-:W-:Y:S01]  /*162f0*/  MOV R0, R184 ;  /* 0x000000b800007202 */ /* 0x000fe20000000f00 */
[----:B------:R-:W-:-:S05]  /*16300*/  BRA `(.L_x_639) ;  /* 0xffff072000007947 */ /* 0x000fca000383ffff */
.L_x_509:
[----:B------:R-:W-:Y:S01]  /*16310*/  MOV R2, RZ ;  /* 0x000000ff00027202 */ /* 0x000fe20000000f00 */
[----:B------:R-:W-:Y:S01]  /*16320*/  IMAD.MOV.U32 R183, RZ, RZ, R129 ;  /* 0x000000ffffb77224 */ /* 0x000fe200078e0081 */
[----:B------:R-:W-:Y:S01]  /*16330*/  MOV R3, 0x16360 ;  /* 0x0001636000037802 */ /* 0x000fe20000000f00 */
[----:B------:R-:W-:Y:S02]  /*16340*/  IMAD.MOV.U32 R184, RZ, RZ, 0x181f ;  /* 0x0000181fffb87424 */ /* 0x000fe400078e00ff */
[----:B------:R-:W-:Y:S05]  /*16350*/  CALL.REL.NOINC `($__internal_9_$__cuda_sm70_shflsync_idx_p) ;  /* 0x0000206000007944 */ /* 0x000fea0003c00000 */
[----:B------:R-:W-:Y:S01]  /*16360*/  MOV R128, R184 ;  /* 0x000000b800807202 */ /* 0x000fe20000000f00 */
[----:B------:R-:W-:-:S05]  /*16370*/  BRA `(.L_x_640) ;  /* 0xffff141000007947 */ /* 0x000fca000383ffff */
.L_x_510:
[----:B------:R-:W-:Y:S01]  /*16380*/  MOV R2, RZ ;  /* 0x000000ff00027202 */ /* 0x000fe20000000f00 */
[----:B------:R-:W-:Y:S01]  /*16390*/  IMAD.MOV.U32 R183, RZ, RZ, R139 ;  /* 0x000000ffffb77224 */ /* 0x000fe200078e008b */
[----:B------:R-:W-:Y:S01]  /*163a0*/  MOV R3, 0x163d0 ;  /* 0x000163d000037802 */ /* 0x000fe20000000f00 */
[----:B------:R-:W-:Y:S02]  /*163b0*/  IMAD.MOV.U32 R184, RZ, RZ, 0x181f ;  /* 0x0000181fffb87424 */ /* 0x000fe400078e00ff */
[----:B-12---:R-:W-:Y:S05]  /*163c0*/  CALL.REL.NOINC `($__internal_9_$__cuda_sm70_shflsync_idx_p) ;  /* 0x00001ff000007944 */ /* 0x006fea0003c00000 */
        /* <DEDUP_REMOVED lines=31> */
.L_x_511:
[----:B------:R-:W-:Y:S01]  /*165c0*/  MOV R2, RZ ;  /* 0x000000ff00027202 */ /* 0x000fe20000000f00 */
[----:B------:R-:W-:Y:S01]  /*165d0*/  IMAD.MOV.U32 R183, RZ, RZ, R128 ;  /* 0x000000ffffb77224 */ /* 0x000fe200078e0080 */
[----:B------:R-:W-:Y:S01]  /*165e0*/  MOV R3, 0x16610 ;  /* 0x0001661000037802 */ /* 0x000fe20000000f00 */
[----:B------:R-:W-:Y:S02]  /*165f0*/  IMAD.MOV.U32 R184, RZ, RZ, 0x1c1f ;  /* 0x00001c1fffb87424 */ /* 0x000fe400078e00ff */
[----:B------:R-:W-:Y:S05]  /*16600*/  CALL.REL.NOINC `($__internal_9_$__cuda_sm70_shflsync_idx_p) ;  /* 0x00001db000007944 */ /* 0x000fea0003c00000 */
[----:B------:R-:W-:Y:S01]  /*16610*/  MOV R3, R184 ;  /* 0x000000b800037202 */ /* 0x000fe20000000f00 */
[----:B------:R-:W-:-:S05]  /*16620*/  BRA `(.L_x_642) ;  /* 0xffff151000007947 */ /* 0x000fca000383ffff */
.L_x_516:
[----:B------:R-:W-:Y:S01]  /*16630*/  MOV R2, 0x1 ;  /* 0x0000000100027802 */ /* 0x000fe20000000f00 */
[----:B------:R-:W-:Y:S01]  /*16640*/  IMAD.MOV.U32 R183, RZ, RZ, R128 ;  /* 0x000000ffffb77224 */ /* 0x000fe200078e0080 */
[----:B------:R-:W-:Y:S01]  /*16650*/  MOV R3, 0x16680 ;  /* 0x0001668000037802 */ /* 0x000fe20000000f00 */
[----:B------:R-:W-:Y:S02]  /*16660*/  IMAD.MOV.U32 R184, RZ, RZ, 0x1c1f ;  /* 0x00001c1fffb87424 */ /* 0x000fe400078e00ff */
[----:B-1----:R-:W-:Y:S05]  /*16670*/  CALL.REL.NOINC `($__internal_9_$__cuda_sm70_shflsync_idx_p) ;  /* 0x00001d4000007944 */ /* 0x002fea0003c00000 */
[----:B------:R-:W-:Y:S01]  /*16680*/  MOV R3, R184 ;  /* 0x000000b800037202 */ /* 0x000fe20000000f00 */
[----:B------:R-:W-:-:S05]  /*16690*/  BRA `(.L_x_643) ;  /* 0xffff19b000007947 */ /* 0x000fca000383ffff */
.L_x_521:
[----:B------:R-:W-:Y:S02]  /*166a0*/  MOV R0, 0x2 ;  /* 0x0000000200007802 */ /* 0x000fe40000000f00 */
[----:B------:R-:W-:Y:S02]  /*166b0*/  MOV R2, 0x166d0 ;  /* 0x000166d000027802 */ /* 0x000fe40000000f00 */
[----:B------:R-:W-:Y:S05]  /*166c0*/  CALL.REL.NOINC `($__internal_8_$__cuda_sm70_shflsync_bfly_p) ;  /* 0x00001c9000007944 */ /* 0x000fea0003c00000 */
[----:B------:R-:W-:-:S05]  /*166d0*/  BRA `(.L_x_644) ;  /* 0xffff207000007947 */ /* 0x000fca000383ffff */
.L_x_522:
[----:B------:R-:W-:Y:S01]  /*166e0*/  MOV R0, 0x1 ;  /* 0x0000000100007802 */ /* 0x000fe20000000f00 */
[----:B-1----:R-:W-:Y:S01]  /*166f0*/  IMAD.MOV.U32 R128, RZ, RZ, R4 ;  /* 0x000000ffff807224 */ /* 0x002fe200078e0004 */
[----:B------:R-:W-:Y:S02]  /*16700*/  MOV R2, 0x16720 ;  /* 0x0001672000027802 */ /* 0x000fe40000000f00 */
[----:B------:R-:W-:Y:S05]  /*16710*/  CALL.REL.NOINC `($__internal_8_$__cuda_sm70_shflsync_bfly_p) ;  /* 0x00001c4000007944 */ /* 0x000fea0003c00000 */
[----:B------:R-:W-:Y:S01]  /*16720*/  IMAD.MOV.U32 R128, RZ, RZ, R5 ;  /* 0x000000ffff807224 */ /* 0x000fe200078e0005 */
[----:B------:R-:W-:Y:S01]  /*16730*/  FMNMX.FTZ R129, R4, R0, !PT ;  /* 0x0000000004817209 */ /* 0x000fe20007810000 */
[----:B------:R-:W-:Y:S01]  /*16740*/  IMAD.MOV.U32 R0, RZ, RZ, 0x2 ;  /* 0x00000002ff007424 */ /* 0x000fe200078e00ff */
[----:B------:R-:W-:Y:S02]  /*16750*/  MOV R2, 0x16770 ;  /* 0x0001677000027802 */ /* 0x000fe40000000f00 */
[----:B------:R-:W-:Y:S05]  /*16760*/  CALL.REL.NOINC `($__internal_8_$__cuda_sm70_shflsync_bfly_p) ;  /* 0x00001bf000007944 */ /* 0x000fea0003c00000 */
[----:B------:R-:W-:Y:S01]  /*16770*/  FMNMX.FTZ R128, R5, R0, !PT ;  /* 0x0000000005807209 */ /* 0x000fe20007810000 */
[----:B------:R-:W-:Y:S01]  /*16780*/  IMAD.MOV.U32 R0, RZ, RZ, 0x1 ;  /* 0x00000001ff007424 */ /* 0x000fe200078e00ff */
[----:B------:R-:W-:Y:S02]  /*16790*/  MOV R2, 0x167b0 ;  /* 0x000167b000027802 */ /* 0x000fe40000000f00 */
[----:B------:R-:W-:Y:S05]  /*167a0*/  CALL.REL.NOINC `($__internal_8_$__cuda_sm70_shflsync_bfly_p) ;  /* 0x00001bb000007944 */ /* 0x000fea0003c00000 */
[----:B------:R-:W-:-:S05]  /*167b0*/  BRA `(.L_x_645) ;  /* 0xffff200000007947 */ /* 0x000fca000383ffff */
.L_x_531:
[----:B------:R-:W-:Y:S01]  /*167c0*/  MOV R2, RZ ;  /* 0x000000ff00027202 */ /* 0x000fe20000000f00 */
[----:B------:R-:W-:Y:S01]  /*167d0*/  IMAD.MOV.U32 R183, RZ, RZ, R5 ;  /* 0x000000ffffb77224 */ /* 0x000fe200078e0005 */
[----:B------:R-:W-:Y:S01]  /*167e0*/  MOV R3, 0x16810 ;  /* 0x0001681000037802 */ /* 0x000fe20000000f00 */
[----:B------:R-:W-:Y:S02]  /*167f0*/  IMAD.MOV.U32 R184, RZ, RZ, 0x181f ;  /* 0x0000181fffb87424 */ /* 0x000fe400078e00ff */
[----:B-1234-:R-:W-:Y:S05]  /*16800*/  CALL.REL.NOINC `($__internal_9_$__cuda_sm70_shflsync_idx_p) ;  /* 0x00001bb000007944 */ /* 0x01efea0003c00000 */
[----:B------:R-:W-:Y:S01]  /*16810*/  MOV R4, R184 ;  /* 0x000000b800047202 */ /* 0x000fe20000000f00 */
[----:B------:R-:W-:-:S05]  /*16820*/  BRA `(.L_x_646) ;  /* 0xffff3bc000007947 */ /* 0x000fca000383ffff */
.L_x_532:
        /* <DEDUP_REMOVED lines=36> */
.L_x_535:
[----:B------:R-:W-:Y:S01]  /*16a70*/  MOV R2, RZ ;  /* 0x000000ff00027202 */ /* 0x000fe20000000f00 */
[----:B------:R-:W-:Y:S01]  /*16a80*/  IMAD.MOV.U32 R183, RZ, RZ, R129 ;  /* 0x000000ffffb77224 */ /* 0x000fe200078e0081 */
[----:B------:R-:W-:Y:S01]  /*16a90*/  MOV R3, 0x16ac0 ;  /* 0x00016ac000037802 */ /* 0x000fe20000000f00 */
[----:B------:R-:W-:Y:S02]  /*16aa0*/  IMAD.MOV.U32 R184, RZ, RZ, 0x181f ;  /* 0x0000181fffb87424 */ /* 0x000fe400078e00ff */
[----:B------:R-:W-:Y:S05]  /*16ab0*/  CALL.REL.NOINC `($__internal_9_$__cuda_sm70_shflsync_idx_p) ;  /* 0x0000190000007944 */ /* 0x000fea0003c00000 */
[----:B------:R-:W-:Y:S01]  /*16ac0*/  MOV R128, R184 ;  /* 0x000000b800807202 */ /* 0x000fe20000000f00 */
[----:B------:R-:W-:-:S05]  /*16ad0*/  BRA `(.L_x_648) ;  /* 0xffff47c000007947 */ /* 0x000fca000383ffff */
.L_x_536:
        /* <DEDUP_REMOVED lines=36> */
.L_x_537:
[----:B------:R-:W-:Y:S02]  /*16d20*/  MOV R0, 0x2 ;  /* 0x0000000200007802 */ /* 0x000fe40000000f00 */
[----:B------:R-:W-:Y:S02]  /*16d30*/  MOV R2, 0x16d50 ;  /* 0x00016d5000027802 */ /* 0x000fe40000000f00 */
[----:B------:R-:W-:Y:S05]  /*16d40*/  CALL.REL.NOINC `($__internal_8_$__cuda_sm70_shflsync_bfly_p) ;  /* 0x0000161000007944 */ /* 0x000fea0003c00000 */
[----:B------:R-:W-:-:S05]  /*16d50*/  BRA `(.L_x_650) ;  /* 0xffff4a3000007947 */ /* 0x000fca000383ffff */
.L_x_538:
        /* <DEDUP_REMOVED lines=14> */
.L_x_541:
[----:B------:R-:W-:Y:S01]  /*16e40*/  MOV R2, RZ ;  /* 0x000000ff00027202 */ /* 0x000fe20000000f00 */
[----:B------:R-:W-:Y:S01]  /*16e50*/  IMAD.MOV.U32 R183, RZ, RZ, R12 ;  /* 0x000000ffffb77224 */ /* 0x000fe200078e000c */
[----:B------:R-:W-:Y:S01]  /*16e60*/  MOV R3, 0x16e90 ;  /* 0x00016e9000037802 */ /* 0x000fe20000000f00 */
[----:B------:R-:W-:Y:S02]  /*16e70*/  IMAD.MOV.U32 R184, RZ, RZ, 0x181f ;  /* 0x0000181fffb87424 */ /* 0x000fe400078e00ff */
[----:B-1234-:R-:W-:Y:S05]  /*16e80*/  CALL.REL.NOINC `($__internal_9_$__cuda_sm70_shflsync_idx_p) ;  /* 0x0000153000007944 */ /* 0x01efea0003c00000 */
[----:B------:R-:W-:Y:S01]  /*16e90*/  MOV R2, R184 ;  /* 0x000000b800027202 */ /* 0x000fe20000000f00 */
[----:B------:R-:W-:-:S05]  /*16ea0*/  BRA `(.L_x_652) ;  /* 0xffff636000007947 */ /* 0x000fca000383ffff */
.L_x_544:
[----:B------:R-:W-:Y:S01]  /*16eb0*/  MOV R2, RZ ;  /* 0x000000ff00027202 */ /* 0x000fe20000000f00 */
[----:B------:R-:W-:Y:S01]  /*16ec0*/  IMAD.MOV.U32 R183, RZ, RZ, R129 ;  /* 0x000000ffffb77224 */ /* 0x000fe200078e0081 */
[----:B------:R-:W-:Y:S01]  /*16ed0*/  MOV R3, 0x16f00 ;  /* 0x00016f0000037802 */ /* 0x000fe20000000f00 */
[----:B------:R-:W-:Y:S02]  /*16ee0*/  IMAD.MOV.U32 R184, RZ, RZ, 0x181f ;  /* 0x0000181fffb87424 */ /* 0x000fe400078e00ff */
[----:B------:R-:W-:Y:S05]  /*16ef0*/  CALL.REL.NOINC `($__internal_9_$__cuda_sm70_shflsync_idx_p) ;  /* 0x000014c000007944 */ /* 0x000fea0003c00000 */
[----:B------:R-:W-:Y:S01]  /*16f00*/  MOV R128, R184 ;  /* 0x000000b800807202 */ /* 0x000fe20000000f00 */
[----:B------:R-:W-:-:S05]  /*16f10*/  BRA `(.L_x_653) ;  /* 0xffff713000007947 */ /* 0x000fca000383ffff */
.L_x_545:
[----:B------:R-:W-:Y:S01]  /*16f20*/  MOV R2, RZ ;  /* 0x000000ff00027202 */ /* 0x000fe20000000f00 */
[----:B------:R-:W-:Y:S01]  /*16f30*/  IMAD.MOV.U32 R183, RZ, RZ, R138 ;  /* 0x000000ffffb77224 */ /* 0x000fe200078e008a */
[----:B------:R-:W-:Y:S01]  /*16f40*/  MOV R3, 0x16f70 ;  /* 0x00016f7000037802 */ /* 0x000fe20000000f00 */
[----:B------:R-:W-:Y:S02]  /*16f50*/  IMAD.MOV.U32 R184, RZ, RZ, 0x181f ;  /* 0x0000181fffb87424 */ /* 0x000fe400078e00ff */
[----:B-12---:R-:W-:Y:S05]  /*16f60*/  CALL.REL.NOINC `($__internal_9_$__cuda_sm70_shflsync_idx_p) ;  /* 0x0000145000007944 */ /* 0x006fea0003c00000 */
[C---:B------:R-:W-:Y:S01]  /*16f70*/  IADD3 R2, -R177.reuse, 0x10, RZ ;  /* 0x00000010b1027810 */ /* 0x040fe20007ffe1ff */
[----:B------:R-:W-:Y:S03]  /*16f80*/  IMAD.MOV.U32 R183, RZ, RZ, R129 ;  /* 0x000000ffffb77224 */ /* 0x000fe600078e0081 */
[----:B------:R-:W-:Y:S04]  /*16f90*/  LOP3.LUT R2, R2, 0xf, RZ, 0xc0, !PT ;  /* 0x0000000f02027812 */ /* 0x000fe800078ec0ff */
[----:B------:R-:W-:Y:S04]  /*16fa0*/  IADD3 R2, P1, P0, R2, R184, R142 ;  /* 0x000000b802027210 */ /* 0x000fe8000783e08e */
[----:B------:R-:W-:Y:S02]  /*16fb0*/  IADD3.X R3, RZ, R128, R139, P1, P0 ;  /* 0x00000080ff037210 */ /* 0x000fe40000fe048b */
[----:B------:R-:W-:Y:S11]  /*16fc0*/  ISETP.NE.U32.AND P0, PT, R177, RZ, PT ;  /* 0x000000ffb100720c */ /* 0x000ff60003f05070 */
[----:B------:R-:W-:Y:S02]  /*16fd0*/  @!UPT UIADD3 URZ, URZ, URZ, URZ ;  /* 0x0000003f3f3ff290 */ /* 0x000fe4000fffe03f */
        /* <DEDUP_REMOVED lines=8> */
[----:B------:R-:W-:Y:S04]  /*17060*/  IMAD.MOV.U32 R184, RZ, RZ, 0x181f ;  /* 0x0000181fffb87424 */ /* 0x000fe800078e00ff */
[----:B------:R-:W-:Y:S05]  /*17070*/  IMAD.X R3, R128, 0x1, R141, P0 ;  /* 0x0000000180037824 */ /* 0x000fea00000e068d */
[----:B------:R1:W-:Y:S02]  /*17080*/  LDGSTS.E.BYPASS.LTC128B.128 [R179+0xa100], [R2.64], !P3 ;  /* 0x0a10000002b37fae */ /* 0x0003e4000d901d48 */
[----:B-1----:R-:W-:Y:S01]  /*17090*/  MOV R3, 0x170c0 ;  /* 0x000170c000037802 */ /* 0x002fe20000000f00 */
[----:B------:R-:W-:Y:S02]  /*170a0*/  IMAD.MOV.U32 R2, RZ, RZ, 0x1 ;  /* 0x00000001ff027424 */ /* 0x000fe400078e00ff */
[----:B--2---:R-:W-:Y:S05]  /*170b0*/  CALL.REL.NOINC `($__internal_9_$__cuda_sm70_shflsync_idx_p) ;  /* 0x0000130000007944 */ /* 0x004fea0003c00000 */
        /* <DEDUP_REMOVED lines=8> */
.L_x_546:
[----:B------:R-:W-:Y:S01]  /*17140*/  MOV R2, RZ ;  /* 0x000000ff00027202 */ /* 0x000fe20000000f00 */
[----:B------:R-:W-:Y:S01]  /*17150*/  IMAD.MOV.U32 R183, RZ, RZ, R128 ;  /* 0x000000ffffb77224 */ /* 0x000fe200078e0080 */
[----:B------:R-:W-:Y:S01]  /*17160*/  MOV R3, 0x17190 ;  /* 0x0001719000037802 */ /* 0x000fe20000000f00 */
[----:B------:R-:W-:Y:S02]  /*17170*/  IMAD.MOV.U32 R184, RZ, RZ, 0x1c1f ;  /* 0x00001c1fffb87424 */ /* 0x000fe400078e00ff */
[----:B------:R-:W-:Y:S05]  /*17180*/  CALL.REL.NOINC `($__internal_9_$__cuda_sm70_shflsync_idx_p) ;  /* 0x0000123000007944 */ /* 0x000fea0003c00000 */
[----:B------:R-:W-:Y:S01]  /*17190*/  MOV R3, R184 ;  /* 0x000000b800037202 */ /* 0x000fe20000000f00 */
[----:B------:R-:W-:-:S05]  /*171a0*/  BRA `(.L_x_655) ;  /* 0xffff71a000007947 */ /* 0x000fca000383ffff */
.L_x_551:
[----:B------:R-:W-:Y:S01]  /*171b0*/  MOV R2, 0x1 ;  /* 0x0000000100027802 */ /* 0x000fe20000000f00 */
[----:B------:R-:W-:Y:S01]  /*171c0*/  IMAD.MOV.U32 R183, RZ, RZ, R128 ;  /* 0x000000ffffb77224 */ /* 0x000fe200078e0080 */
[----:B------:R-:W-:Y:S01]  /*171d0*/  MOV R3, 0x17200 ;  /* 0x0001720000037802 */ /* 0x000fe20000000f00 */
[----:B------:R-:W-:Y:S02]  /*171e0*/  IMAD.MOV.U32 R184, RZ, RZ, 0x1c1f ;  /* 0x00001c1fffb87424 */ /* 0x000fe400078e00ff */
[----:B-1----:R-:W-:Y:S05]  /*171f0*/  CALL.REL.NOINC `($__internal_9_$__cuda_sm70_shflsync_idx_p) ;  /* 0x000011c000007944 */ /* 0x002fea0003c00000 */
[----:B------:R-:W-:Y:S01]  /*17200*/  MOV R3, R184 ;  /* 0x000000b800037202 */ /* 0x000fe20000000f00 */
[----:B------:R-:W-:-:S05]  /*17210*/  BRA `(.L_x_656) ;  /* 0xffff764000007947 */ /* 0x000fca000383ffff */
.L_x_556:
[----:B------:R-:W-:Y:S02]  /*17220*/  MOV R0, 0x2 ;  /* 0x0000000200007802 */ /* 0x000fe40000000f00 */
[----:B------:R-:W-:Y:S02]  /*17230*/  MOV R2, 0x17250 ;  /* 0x0001725000027802 */ /* 0x000fe40000000f00 */
[----:B------:R-:W-:Y:S05]  /*17240*/  CALL.REL.NOINC `($__internal_8_$__cuda_sm70_shflsync_bfly_p) ;  /* 0x0000111000007944 */ /* 0x000fea0003c00000 */
[----:B------:R-:W-:-:S05]  /*17250*/  BRA `(.L_x_657) ;  /* 0xffff7d0000007947 */ /* 0x000fca000383ffff */
.L_x_557:
        /* <DEDUP_REMOVED lines=10> */
[----:B------:R-:W-:Y:S03]  /*17300*/  MOV R2, 0x17330 ;  /* 0x0001733000027802 */ /* 0x000fe60000000f00 */
[----:B------:R-:W-:Y:S02]  /*17310*/  IMAD.MOV.U32 R128, RZ, RZ, R4 ;  /* 0x000000ffff807224 */ /* 0x000fe400078e0004 */
[----:B------:R-:W-:Y:S05]  /*17320*/  CALL.REL.NOINC `($__internal_8_$__cuda_sm70_shflsync_bfly_p) ;  /* 0x0000103000007944 */ /* 0x000fea0003c00000 */
[----:B------:R-:W-:-:S05]  /*17330*/  BRA `(.L_x_658) ;  /* 0xffff7c9000007947 */ /* 0x000fca000383ffff */
.L_x_559:
[----:B------:R-:W-:Y:S01]  /*17340*/  IMAD.MOV.U32 R128, RZ, RZ, R187 ;  /* 0x000000ffff807224 */ /* 0x000fe200078e00bb */
[----:B------:R-:W-:-:S02]  /*17350*/  MOV R0, 0x2 ;  /* 0x0000000200007802 */ /* 0x000fc40000000f00 */
[----:B------:R-:W-:Y:S02]  /*17360*/  MOV R2, 0x17380 ;  /* 0x0001738000027802 */ /* 0x000fe40000000f00 */
[----:B------:R-:W-:Y:S05]  /*17370*/  CALL.REL.NOINC `($__internal_8_$__cuda_sm70_shflsync_bfly_p) ;  /* 0x00000fe000007944 */ /* 0x000fea0003c00000 */
[----:B------:R-:W-:Y:S05]  /*17380*/  BRA `(.L_x_659) ;  /* 0xffff93e000007947 */ /* 0x000fea000383ffff */
.L_x_560:
[----:B------:R-:W-:Y:S01]  /*17390*/  IMAD.MOV.U32 R128, RZ, RZ, R4 ;  /* 0x000000ffff807224 */ /* 0x000fe200078e0004 */
[----:B------:R-:W-:Y:S02]  /*173a0*/  MOV R0, 0x1 ;  /* 0x0000000100007802 */ /* 0x000fe40000000f00 */
[----:B------:R-:W-:Y:S02]  /*173b0*/  MOV R2, 0x173d0 ;  /* 0x000173d000027802 */ /* 0x000fe40000000f00 */
[----:B-1----:R-:W-:Y:S05]  /*173c0*/  CALL.REL.NOINC `($__internal_8_$__cuda_sm70_shflsync_bfly_p) ;  /* 0x00000f9000007944 */ /* 0x002fea0003c00000 */
[----:B------:R-:W-:Y:S01]  /*173d0*/  FADD.FTZ R4, R4, R0 ;  /* 0x0000000004047221 */ /* 0x000fe20000010000 */
[----:B------:R-:W-:Y:S02]  /*173e0*/  MOV R128, R190 ;  /* 0x000000be00807202 */ /* 0x000fe40000000f00 */
[----:B------:R-:W-:Y:S02]  /*173f0*/  MOV R0, 0x2 ;  /* 0x0000000200007802 */ /* 0x000fe40000000f00 */
[----:B------:R-:W-:Y:S02]  /*17400*/  MOV R2, 0x17420 ;  /* 0x0001742000027802 */ /* 0x000fe40000000f00 */
[----:B------:R-:W-:Y:S05]  /*17410*/  CALL.REL.NOINC `($__internal_8_$__cuda_sm70_shflsync_bfly_p) ;  /* 0x00000f4000007944 */ /* 0x000fea0003c00000 */
[----:B------:R-:W-:Y:S01]  /*17420*/  FADD.FTZ R5, R190, R0 ;  /* 0x00000000be057221 */ /* 0x000fe20000010000 */
[----:B------:R-:W-:Y:S02]  /*17430*/  MOV R0, 0x1 ;  /* 0x0000000100007802 */ /* 0x000fe40000000f00 */
[----:B------:R-:W-:-:S02]  /*17440*/  MOV R2, 0x17470 ;  /* 0x0001747000027802 */ /* 0x000fc40000000f00 */
[----:B------:R-:W-:Y:S02]  /*17450*/  MOV R128, R5 ;  /* 0x0000000500807202 */ /* 0x000fe40000000f00 */
[----:B------:R-:W-:Y:S05]  /*17460*/  CALL.REL.NOINC `($__internal_8_$__cuda_sm70_shflsync_bfly_p) ;  /* 0x00000ef000007944 */ /* 0x000fea0003c00000 */
[----:B------:R-:W-:Y:S01]  /*17470*/  MOV R3, R0 ;  /* 0x0000000000037202 */ /* 0x000fe20000000f00 */
[----:B------:R-:W-:Y:S05]  /*17480*/  BRA `(.L_x_660) ;  /* 0xffff935000007947 */ /* 0x000fea000383ffff */
.L_x_567:
[----:B--234-:R-:W-:Y:S01]  /*17490*/  IMAD.MOV.U32 R183, RZ, RZ, R9 ;  /* 0x000000ffffb77224 */ /* 0x01cfe200078e0009 */
[----:B------:R-:W-:Y:S01]  /*174a0*/  MOV R2, RZ ;  /* 0x000000ff00027202 */ /* 0x000fe20000000f00 */
[----:B------:R-:W-:Y:S01]  /*174b0*/  IMAD.MOV.U32 R184, RZ, RZ, 0x181f ;  /* 0x0000181fffb87424 */ /* 0x000fe200078e00ff */
[----:B------:R-:W-:Y:S02]  /*174c0*/  MOV R3, 0x174e0 ;  /* 0x000174e000037802 */ /* 0x000fe40000000f00 */
[----:B-1----:R-:W-:Y:S05]  /*174d0*/  CALL.REL.NOINC `($__internal_9_$__cuda_sm70_shflsync_idx_p) ;  /* 0x00000ee000007944 */ /* 0x002fea0003c00000 */
[----:B------:R-:W-:Y:S01]  /*174e0*/  MOV R8, R184 ;  /* 0x000000b800087202 */ /* 0x000fe20000000f00 */
[----:B------:R-:W-:Y:S05]  /*174f0*/  BRA `(.L_x_661) ;  /* 0xffffaa5000007947 */ /* 0x000fea000383ffff */
.L_x_568:
[----:B------:R-:W-:Y:S01]  /*17500*/  IMAD.MOV.U32 R183, RZ, RZ, R11 ;  /* 0x000000ffffb77224 */ /* 0x000fe200078e000b */
[----:B------:R-:W-:Y:S01]  /*17510*/  MOV R2, RZ ;  /* 0x000000ff00027202 */ /* 0x000fe20000000f00 */
[----:B------:R-:W-:Y:S01]  /*17520*/  IMAD.MOV.U32 R184, RZ, RZ, 0x181f ;  /* 0x0000181fffb87424 */ /* 0x000fe200078e00ff */
[----:B------:R-:W-:Y:S02]  /*17530*/  MOV R3, 0x17550 ;  /* 0x0001755000037802 */ /* 0x000fe40000000f00 */
[----:B-123--:R-:W-:Y:S05]  /*17540*/  CALL.REL.NOINC `($__internal_9_$__cuda_sm70_shflsync_idx_p) ;  /* 0x00000e7000007944 */ /* 0x00efea0003c00000 */
[----:B------:R-:W-:Y:S01]  /*17550*/  MOV R0, R184 ;  /* 0x000000b800007202 */ /* 0x000fe20000000f00 */
[----:B------:R-:W-:Y:S05]  /*17560*/  BRA `(.L_x_662) ;  /* 0xffffaa0000007947 */ /* 0x000fea000383ffff */
.L_x_571:
[----:B------:R-:W-:Y:S01]  /*17570*/  IMAD.MOV.U32 R183, RZ, RZ, R9 ;  /* 0x000000ffffb77224 */ /* 0x000fe200078e0009 */
[----:B--2---:R-:W-:Y:S01]  /*17580*/  MOV R2, 0x1 ;  /* 0x0000000100027802 */ /* 0x004fe20000000f00 */
[----:B------:R-:W-:Y:S01]  /*17590*/  IMAD.MOV.U32 R184, RZ, RZ, 0x181f ;  /* 0x0000181fffb87424 */ /* 0x000fe200078e00ff */
[----:B------:R-:W-:-:S02]  /*175a0*/  MOV R3, 0x175c0 ;  /* 0x000175c000037802 */ /* 0x000fc40000000f00 */
[----:B-1-34-:R-:W-:Y:S05]  /*175b0*/  CALL.REL.NOINC `($__internal_9_$__cuda_sm70_shflsync_idx_p) ;  /* 0x00000e0000007944 */ /* 0x01afea0003c00000 */
        /* <DEDUP_REMOVED lines=8> */
.L_x_574:
[----:B------:R-:W-:Y:S01]  /*17640*/  IMAD.MOV.U32 R183, RZ, RZ, R9 ;  /* 0x000000ffffb77224 */ /* 0x000fe200078e0009 */
[----:B--2---:R-:W-:Y:S01]  /*17650*/  MOV R2, 0x2 ;  /* 0x0000000200027802 */ /* 0x004fe20000000f00 */
[----:B------:R-:W-:Y:S01]  /*17660*/  IMAD.MOV.U32 R184, RZ, RZ, 0x181f ;  /* 0x0000181fffb87424 */ /* 0x000fe200078e00ff */
[----:B------:R-:W-:Y:S02]  /*17670*/  MOV R3, 0x17690 ;  /* 0x0001769000037802 */ /* 0x000fe40000000f00 */
[----:B-1-34-:R-:W-:Y:S05]  /*17680*/  CALL.REL.NOINC `($__internal_9_$__cuda_sm70_shflsync_idx_p) ;  /* 0x00000d3000007944 */ /* 0x01afea0003c00000 */
[----:B------:R-:W-:Y:S01]  /*17690*/  MOV R8, R184 ;  /* 0x000000b800087202 */ /* 0x000fe20000000f00 */
[----:B------:R-:W-:Y:S05]  /*176a0*/  BRA `(.L_x_664) ;  /* 0xffffab9000007947 */ /* 0x000fea000383ffff */
.L_x_575:
[----:B------:R-:W-:Y:S01]  /*176b0*/  IMAD.MOV.U32 R183, RZ, RZ, R11 ;  /* 0x000000ffffb77224 */ /* 0x000fe200078e000b */
[----:B--2---:R-:W-:Y:S01]  /*176c0*/  MOV R2, 0x2 ;  /* 0x0000000200027802 */ /* 0x004fe20000000f00 */
[----:B------:R-:W-:Y:S01]  /*176d0*/  IMAD.MOV.U32 R184, RZ, RZ, 0x181f ;  /* 0x0000181fffb87424 */ /* 0x000fe200078e00ff */
[----:B------:R-:W-:Y:S02]  /*176e0*/  MOV R3, 0x17700 ;  /* 0x0001770000037802 */ /* 0x000fe40000000f00 */
[----:B-1-34-:R-:W-:Y:S05]  /*176f0*/  CALL.REL.NOINC `($__internal_9_$__cuda_sm70_shflsync_idx_p) ;  /* 0x00000cc000007944 */ /* 0x01afea0003c00000 */
[----:B------:R-:W-:Y:S01]  /*17700*/  MOV R0, R184 ;  /* 0x000000b800007202 */ /* 0x000fe20000000f00 */
[----:B------:R-:W-:Y:S05]  /*17710*/  BRA `(.L_x_665) ;  /* 0xffffab4000007947 */ /* 0x000fea000383ffff */
.L_x_578:
[----:B------:R-:W-:Y:S01]  /*17720*/  IMAD.MOV.U32 R183, RZ, RZ, R9 ;  /* 0x000000ffffb77224 */ /* 0x000fe200078e0009 */
[----:B---3--:R-:W-:Y:S01]  /*17730*/  MOV R2, 0x3 ;  /* 0x0000000300027802 */ /* 0x008fe20000000f00 */
        /* <DEDUP_REMOVED lines=11> */
.L_x_580:
[----:B------:R-:W-:Y:S01]  /*177f0*/  IMAD.MOV.U32 R183, RZ, RZ, R5 ;  /* 0x000000ffffb77224 */ /* 0x000fe200078e0005 */
[----:B------:R-:W-:Y:S01]  /*17800*/  MOV R2, RZ ;  /* 0x000000ff00027202 */ /* 0x000fe20000000f00 */
[----:B------:R-:W-:Y:S01]  /*17810*/  IMAD.MOV.U32 R184, RZ, RZ, 0x1c1f ;  /* 0x00001c1fffb87424 */ /* 0x000fe200078e00ff */
[----:B------:R-:W-:Y:S02]  /*17820*/  MOV R3, 0x17840 ;  /* 0x0001784000037802 */ /* 0x000fe40000000f00 */
[----:B------:R-:W-:Y:S05]  /*17830*/  CALL.REL.NOINC `($__internal_9_$__cuda_sm70_shflsync_idx_p) ;  /* 0x00000b8000007944 */ /* 0x000fea0003c00000 */
[----:B------:R-:W-:Y:S01]  /*17840*/  MOV R4, R184 ;  /* 0x000000b800047202 */ /* 0x000fe20000000f00 */
[----:B------:R-:W-:Y:S05]  /*17850*/  BRA `(.L_x_667) ;  /* 0xffffaeb000007947 */ /* 0x000fea000383ffff */
.L_x_581:
[----:B------:R-:W-:Y:S01]  /*17860*/  IMAD.MOV.U32 R183, RZ, RZ, R12 ;  /* 0x000000ffffb77224 */ /* 0x000fe200078e000c */
[----:B------:R-:W-:Y:S01]  /*17870*/  MOV R2, RZ ;  /* 0x000000ff00027202 */ /* 0x000fe20000000f00 */
[----:B------:R-:W-:Y:S01]  /*17880*/  IMAD.MOV.U32 R184, RZ, RZ, 0x1c1f ;  /* 0x00001c1fffb87424 */ /* 0x000fe200078e00ff */
[----:B------:R-:W-:Y:S02]  /*17890*/  MOV R3, 0x178b0 ;  /* 0x000178b000037802 */ /* 0x000fe40000000f00 */
[----:B-12---:R-:W-:Y:S05]  /*178a0*/  CALL.REL.NOINC `($__internal_9_$__cuda_sm70_shflsync_idx_p) ;  /* 0x00000b1000007944 */ /* 0x006fea0003c00000 */
[----:B------:R-:W-:Y:S01]  /*178b0*/  MOV R0, R184 ;  /* 0x000000b800007202 */ /* 0x000fe20000000f00 */
[----:B------:R-:W-:Y:S05]  /*178c0*/  BRA `(.L_x_668) ;  /* 0xffffae6000007947 */ /* 0x000fea000383ffff */
.L_x_584:
[----:B------:R-:W-:Y:S01]  /*178d0*/  IMAD.MOV.U32 R183, RZ, RZ, R5 ;  /* 0x000000ffffb77224 */ /* 0x000fe200078e0005 */
[----:B----4-:R-:W-:Y:S01]  /*178e0*/  MOV R2, 0x1 ;  /* 0x0000000100027802 */ /* 0x010fe20000000f00 */
[----:B------:R-:W-:Y:S01]  /*178f0*/  IMAD.MOV.U32 R184, RZ, RZ, 0x1c1f ;  /* 0x00001c1fffb87424 */ /* 0x000fe200078e00ff */
[----:B------:R-:W-:-:S02]  /*17900*/  MOV R3, 0x17920 ;  /* 0x0001792000037802 */ /* 0x000fc40000000f00 */
[----:B-123--:R-:W-:Y:S05]  /*17910*/  CALL.REL.NOINC `($__internal_9_$__cuda_sm70_shflsync_idx_p) ;  /* 0x00000aa000007944 */ /* 0x00efea0003c00000 */
        /* <DEDUP_REMOVED lines=8> */
.L_x_588:
[----:B------:R-:W-:Y:S01]  /*179a0*/  IMAD.MOV.U32 R183, RZ, RZ, R9 ;  /* 0x000000ffffb77224 */ /* 0x000fe200078e0009 */
[----:B------:R-:W-:Y:S01]  /*179b0*/  MOV R2, RZ ;  /* 0x000000ff00027202 */ /* 0x000fe20000000f00 */
[----:B------:R-:W-:Y:S01]  /*179c0*/  IMAD.MOV.U32 R184, RZ, RZ, 0x181f ;  /* 0x0000181fffb87424 */ /* 0x000fe200078e00ff */
[----:B------:R-:W-:Y:S02]  /*179d0*/  MOV R3, 0x179f0 ;  /* 0x000179f000037802 */ /* 0x000fe40000000f00 */
[----:B------:R-:W-:Y:S05]  /*179e0*/  CALL.REL.NOINC `($__internal_9_$__cuda_sm70_shflsync_idx_p) ;  /* 0x000009d000007944 */ /* 0x000fea0003c00000 */
[----:B------:R-:W-:Y:S01]  /*179f0*/  MOV R8, R184 ;  /* 0x000000b800087202 */ /* 0x000fe20000000f00 */
[----:B------:R-:W-:Y:S05]  /*17a00*/  BRA `(.L_x_670) ;  /* 0xffffc49000007947 */ /* 0x000fea000383ffff */
.L_x_589:
[----:B------:R-:W-:Y:S01]  /*17a10*/  IMAD.MOV.U32 R183, RZ, RZ, R12 ;  /* 0x000000ffffb77224 */ /* 0x000fe200078e000c */
[----:B------:R-:W-:Y:S01]  /*17a20*/  MOV R2, RZ ;  /* 0x000000ff00027202 */ /* 0x000fe20000000f00 */
[----:B------:R-:W-:Y:S01]  /*17a30*/  IMAD.MOV.U32 R184, RZ, RZ, 0x181f ;  /* 0x0000181fffb87424 */ /* 0x000fe200078e00ff */
[----:B------:R-:W-:Y:S02]  /*17a40*/  MOV R3, 0x17a60 ;  /* 0x00017a6000037802 */ /* 0x000fe40000000f00 */
[----:B-12---:R-:W-:Y:S05]  /*17a50*/  CALL.REL.NOINC `($__internal_9_$__cuda_sm70_shflsync_idx_p) ;  /* 0x0000096000007944 */ /* 0x006fea0003c00000 */
[----:B------:R-:W-:Y:S01]  /*17a60*/  MOV R0, R184 ;  /* 0x000000b800007202 */ /* 0x000fe20000000f00 */
[----:B------:R-:W-:Y:S05]  /*17a70*/  BRA `(.L_x_671) ;  /* 0xffffc44000007947 */ /* 0x000fea000383ffff */
.L_x_592:
        /* <DEDUP_REMOVED lines=13> */
.L_x_595:
[----:B------:R-:W-:Y:S01]  /*17b50*/  IMAD.MOV.U32 R183, RZ, RZ, R9 ;  /* 0x000000ffffb77224 */ /* 0x000fe200078e0009 */
[----:B-1----:R-:W-:Y:S01]  /*17b60*/  MOV R2, 0x2 ;  /* 0x0000000200027802 */ /* 0x002fe20000000f00 */
[----:B------:R-:W-:Y:S01]  /*17b70*/  IMAD.MOV.U32 R184, RZ, RZ, 0x181f ;  /* 0x0000181fffb87424 */ /* 0x000fe200078e00ff */
[----:B------:R-:W-:Y:S02]  /*17b80*/  MOV R3, 0x17ba0 ;  /* 0x00017ba000037802 */ /* 0x000fe40000000f00 */
[----:B--234-:R-:W-:Y:S05]  /*17b90*/  CALL.REL.NOINC `($__internal_9_$__cuda_sm70_shflsync_idx_p) ;  /* 0x0000082000007944 */ /* 0x01cfea0003c00000 */
[----:B------:R-:W-:Y:S01]  /*17ba0*/  MOV R8, R184 ;  /* 0x000000b800087202 */ /* 0x000fe20000000f00 */
[----:B------:R-:W-:Y:S05]  /*17bb0*/  BRA `(.L_x_673) ;  /* 0xffffc5e000007947 */ /* 0x000fea000383ffff */
.L_x_596:
[----:B------:R-:W-:Y:S01]  /*17bc0*/  IMAD.MOV.U32 R183, RZ, RZ, R12 ;  /* 0x000000ffffb77224 */ /* 0x000fe200078e000c */
[----:B------:R-:W-:Y:S01]  /*17bd0*/  MOV R2, 0x2 ;  /* 0x0000000200027802 */ /* 0x000fe20000000f00 */
[----:B------:R-:W-:Y:S01]  /*17be0*/  IMAD.MOV.U32 R184, RZ, RZ, 0x181f ;  /* 0x0000181fffb87424 */ /* 0x000fe200078e00ff */
[----:B------:R-:W-:Y:S02]  /*17bf0*/  MOV R3, 0x17c10 ;  /* 0x00017c1000037802 */ /* 0x000fe40000000f00 */
[----:B-1234-:R-:W-:Y:S05]  /*17c00*/  CALL.REL.NOINC `($__internal_9_$__cuda_sm70_shflsync_idx_p) ;  /* 0x000007b000007944 */ /* 0x01efea0003c00000 */
[----:B------:R-:W-:Y:S01]  /*17c10*/  MOV R0, R184 ;  /* 0x000000b800007202 */ /* 0x000fe20000000f00 */
[----:B------:R-:W-:Y:S05]  /*17c20*/  BRA `(.L_x_674) ;  /* 0xffffc59000007947 */ /* 0x000fea000383ffff */
.L_x_599:
[----:B------:R-:W-:Y:S01]  /*17c30*/  IMAD.MOV.U32 R183, RZ, RZ, R9 ;  /* 0x000000ffffb77224 */ /* 0x000fe200078e0009 */
[----:B-1----:R-:W-:Y:S01]  /*17c40*/  MOV R2, 0x3 ;  /* 0x0000000300027802 */ /* 0x002fe20000000f00 */
[----:B------:R-:W-:Y:S01]  /*17c50*/  IMAD.MOV.U32 R184, RZ, RZ, 0x181f ;  /* 0x0000181fffb87424 */ /* 0x000fe200078e00ff */
[----:B------:R-:W-:-:S02]  /*17c60*/  MOV R3, 0x17c80 ;  /* 0x00017c8000037802 */ /* 0x000fc40000000f00 */
[----:B--234-:R-:W-:Y:S05]  /*17c70*/  CALL.REL.NOINC `($__internal_9_$__cuda_sm70_shflsync_idx_p) ;  /* 0x0000074000007944 */ /* 0x01cfea0003c00000 */
        /* <DEDUP_REMOVED lines=8> */
.L_x_601:
[----:B------:R-:W-:Y:S01]  /*17d00*/  IMAD.MOV.U32 R183, RZ, RZ, R82 ;  /* 0x000000ffffb77224 */ /* 0x000fe200078e0052 */
[----:B------:R-:W-:Y:S01]  /*17d10*/  MOV R2, RZ ;  /* 0x000000ff00027202 */ /* 0x000fe20000000f00 */
[----:B------:R-:W-:Y:S01]  /*17d20*/  IMAD.MOV.U32 R184, RZ, RZ, 0x1f ;  /* 0x0000001fffb87424 */ /* 0x000fe200078e00ff */
[----:B------:R-:W-:Y:S02]  /*17d30*/  MOV R3, 0x17d50 ;  /* 0x00017d5000037802 */ /* 0x000fe40000000f00 */
[----:B------:R-:W-:Y:S05]  /*17d40*/  CALL.REL.NOINC `($__internal_9_$__cuda_sm70_shflsync_idx_p) ;  /* 0x0000067000007944 */ /* 0x000fea0003c00000 */
[----:B------:R-:W-:Y:S01]  /*17d50*/  MOV R9, R184 ;  /* 0x000000b800097202 */ /* 0x000fe20000000f00 */
[----:B------:R-:W-:Y:S05]  /*17d60*/  BRA `(.L_x_676) ;  /* 0xffffc7b000007947 */ /* 0x000fea000383ffff */
.L_x_602:
[----:B------:R-:W-:Y:S01]  /*17d70*/  IMAD.MOV.U32 R183, RZ, RZ, R82 ;  /* 0x000000ffffb77224 */ /* 0x000fe200078e0052 */
[----:B------:R-:W-:Y:S01]  /*17d80*/  MOV R2, 0x1 ;  /* 0x0000000100027802 */ /* 0x000fe20000000f00 */
[----:B------:R-:W-:Y:S01]  /*17d90*/  IMAD.MOV.U32 R184, RZ, RZ, 0x1f ;  /* 0x0000001fffb87424 */ /* 0x000fe200078e00ff */
[----:B------:R-:W-:Y:S02]  /*17da0*/  MOV R3, 0x17dc0 ;  /* 0x00017dc000037802 */ /* 0x000fe40000000f00 */
[----:B-12---:R-:W-:Y:S05]  /*17db0*/  CALL.REL.NOINC `($__internal_9_$__cuda_sm70_shflsync_idx_p) ;  /* 0x0000060000007944 */ /* 0x006fea0003c00000 */
[----:B------:R-:W-:Y:S01]  /*17dc0*/  MOV R8, R184 ;  /* 0x000000b800087202 */ /* 0x000fe20000000f00 */
[----:B------:R-:W-:Y:S05]  /*17dd0*/  BRA `(.L_x_677) ;  /* 0xffffc76000007947 */ /* 0x000fea000383ffff */
.L_x_603:
[----:B------:R-:W-:Y:S02]  /*17de0*/  MOV R2, 0x1 ;  /* 0x0000000100027802 */ /* 0x000fe40000000f00 */
[----:B------:R-:W-:-:S02]  /*17df0*/  MOV R3, 0x17e10 ;  /* 0x00017e1000037802 */ /* 0x000fc40000000f00 */
[----:B-1234-:R-:W-:Y:S05]  /*17e00*/  CALL.REL.NOINC `($__internal_10_$__cuda_sm70_shflsync_up_p) ;  /* 0x0000061000007944 */ /* 0x01efea0003c00000 */
[----:B------:R-:W-:Y:S05]  /*17e10*/  BRA `(.L_x_678) ;  /* 0xffffc84000007947 */ /* 0x000fea000383ffff */
.L_x_604:
[----:B------:R-:W-:Y:S02]  /*17e20*/  MOV R2, 0x2 ;  /* 0x0000000200027802 */ /* 0x000fe40000000f00 */
[----:B------:R-:W-:-:S02]  /*17e30*/  MOV R3, 0x17e50 ;  /* 0x00017e5000037802 */ /* 0x000fc40000000f00 */
[----:B--2-4-:R-:W-:Y:S05]  /*17e40*/  CALL.REL.NOINC `($__internal_10_$__cuda_sm70_shflsync_up_p) ;  /* 0x000005d000007944 */ /* 0x014fea0003c00000 */
        /* <DEDUP_REMOVED lines=24> */
.L_x_608:
[----:B------:R-:W-:Y:S02]  /*17fd0*/  MOV R2, 0x1 ;  /* 0x0000000100027802 */ /* 0x000fe40000000f00 */
[----:B------:R-:W-:Y:S02]  /*17fe0*/  MOV R3, 0x18000 ;  /* 0x0001800000037802 */ /* 0x000fe40000000f00 */
[----:B------:R-:W-:Y:S05]  /*17ff0*/  CALL.REL.NOINC `($__internal_10_$__cuda_sm70_shflsync_up_p) ;  /* 0x0000042000007944 */ /* 0x000fea0003c00000 */
[----:B------:R-:W-:Y:S01]  /*18000*/  MOV R2, R4 ;  /* 0x0000000400027202 */ /* 0x000fe20000000f00 */
[----:B------:R-:W-:Y:S05]  /*18010*/  BRA `(.L_x_680) ;  /* 0xffffc89000007947 */ /* 0x000fea000383ffff */
.L_x_609:
[----:B------:R-:W-:Y:S02]  /*18020*/  MOV R2, 0x2 ;  /* 0x0000000200027802 */ /* 0x000fe40000000f00 */
[----:B------:R-:W-:Y:S02]  /*18030*/  MOV R3, 0x18050 ;  /* 0x0001805000037802 */ /* 0x000fe40000000f00 */
        /* <DEDUP_REMOVED lines=25> */
.L_x_611:
[----:B------:R-:W-:Y:S02]  /*181d0*/  SEL R0, RZ, 0x1, P0 ;  /* 0x00000001ff007807 */ /* 0x000fe40000000000 */
[----:B------:R-:W-:Y:S02]  /*181e0*/  MOV R2, 0x18200 ;  /* 0x0001820000027802 */ /* 0x000fe40000000f00 */
[----:B-1----:R-:W-:Y:S05]  /*181f0*/  CALL.REL.NOINC `($__internal_11_$__cuda_sm70_votesync_ballot) ;  /* 0x0000029000007944 */ /* 0x002fea0003c00000 */
[----:B------:R-:W-:Y:S01]  /*18200*/  MOV R5, R0 ;  /* 0x0000000000057202 */ /* 0x000fe20000000f00 */
[----:B------:R-:W-:Y:S05]  /*18210*/  BRA `(.L_x_682) ;  /* 0xffffc82000007947 */ /* 0x000fea000383ffff */
.L_x_612:
[----:B------:R-:W-:Y:S01]  /*18220*/  IMAD.MOV.U32 R183, RZ, RZ, R6 ;  /* 0x000000ffffb77224 */ /* 0x000fe200078e0006 */
[----:B------:R-:W-:Y:S01]  /*18230*/  MOV R2, R0 ;  /* 0x0000000000027202 */ /* 0x000fe20000000f00 */
[----:B------:R-:W-:Y:S01]  /*18240*/  IMAD.MOV.U32 R184, RZ, RZ, 0x1f ;  /* 0x0000001fffb87424 */ /* 0x000fe200078e00ff */
[----:B------:R-:W-:Y:S02]  /*18250*/  MOV R3, 0x18270 ;  /* 0x0001827000037802 */ /* 0x000fe40000000f00 */
[----:B-1----:R-:W-:Y:S05]  /*18260*/  CALL.REL.NOINC `($__internal_9_$__cuda_sm70_shflsync_idx_p) ;  /* 0x0000015000007944 */ /* 0x002fea0003c00000 */
[----:B------:R-:W-:Y:S01]  /*18270*/  IMAD.MOV.U32 R10, RZ, RZ, R184 ;  /* 0x000000ffff0a7224 */ /* 0x000fe200078e00b8 */
[----:B------:R-:W-:Y:S01]  /*18280*/  MOV R2, R0 ;  /* 0x0000000000027202 */ /* 0x000fe20000000f00 */
[----:B------:R-:W-:Y:S01]  /*18290*/  IMAD.MOV.U32 R183, RZ, RZ, R7 ;  /* 0x000000ffffb77224 */ /* 0x000fe200078e0007 */
[----:B------:R-:W-:-:S02]  /*182a0*/  MOV R184, 0x1f ;  /* 0x0000001f00b87802 */ /* 0x000fc40000000f00 */
[----:B------:R-:W-:Y:S02]  /*182b0*/  MOV R3, 0x182d0 ;  /* 0x000182d000037802 */ /* 0x000fe40000000f00 */
[----:B------:R-:W-:Y:S05]  /*182c0*/  CALL.REL.NOINC `($__internal_9_$__cuda_sm70_shflsync_idx_p) ;  /* 0x000000f000007944 */ /* 0x000fea0003c00000 */
[----:B------:R-:W-:Y:S01]  /*182d0*/  MOV R7, R184 ;  /* 0x000000b800077202 */ /* 0x000fe20000000f00 */
[----:B------:R-:W-:Y:S05]  /*182e0*/  BRA `(.L_x_683) ;  /* 0xffffc7a000007947 */ /* 0x000fea000383ffff */
.L_x_615:
[----:B------:R-:W-:Y:S01]  /*182f0*/  IMAD.MOV.U32 R183, RZ, RZ, R4 ;  /* 0x000000ffffb77224 */ /* 0x000fe200078e0004 */
[----:B------:R-:W-:Y:S01]  /*18300*/  MOV R2, R0 ;  /* 0x0000000000027202 */ /* 0x000fe20000000f00 */
[----:B------:R-:W-:Y:S01]  /*18310*/  IMAD.MOV.U32 R184, RZ, RZ, 0x1f ;  /* 0x0000001fffb87424 */ /* 0x000fe200078e00ff */
[----:B------:R-:W-:Y:S02]  /*18320*/  MOV R3, 0x18340 ;  /* 0x0001834000037802 */ /* 0x000fe40000000f00 */
[----:B-1-34-:R-:W-:Y:S05]  /*18330*/  CALL.REL.NOINC `($__internal_9_$__cuda_sm70_shflsync_idx_p) ;  /* 0x0000008000007944 */ /* 0x01afea0003c00000 */
[----:B------:R-:W-:Y:S01]  /*18340*/  MOV R11, R184 ;  /* 0x000000b8000b7202 */ /* 0x000fe20000000f00 */
[----:B------:R-:W-:Y:S05]  /*18350*/  BRA `(.L_x_614) ;  /* 0xffffc79000007947 */ /* 0x000fea000383ffff */
        .weak           $__internal_8_$__cuda_sm70_shflsync_bfly_p
        .type           $__internal_8_$__cuda_sm70_shflsync_bfly_p,@function
        .size           $__internal_8_$__cuda_sm70_shflsync_bfly_p,($__internal_9_$__cuda_sm70_shflsync_idx_p - $__internal_8_$__cuda_sm70_shflsync_bfly_p)
$__internal_8_$__cuda_sm70_shflsync_bfly_p:
[----:B------:R-:W-:Y:S02]  /*18360*/  MOV R137, 0xffffffff ;  /* 0xffffffff00897802 */ /* 0x000fe40000000f00 */
[----:B------:R-:W-:Y:S02]  /*18370*/  MOV R3, 0x1f ;  /* 0x0000001f00037802 */ /* 0x000fe40000000f00 */
[----:B------:R-:W-:Y:S04]  /*18380*/  WARPSYNC R137 ;  /* 0x0000008900007348 */ /* 0x000fe80003800000 */
[----:B------:R1:W2:Y:S02]  /*18390*/  SHFL.BFLY PT, R0, R128, R0, R3 ;  /* 0x0c00000080007389 */ /* 0x0002a400000e0003 */
[----:B-1----:R-:W-:-:S04]  /*183a0*/  MOV R3, 0x0 ;  /* 0x0000000000037802 */ /* 0x002fc80000000f00 */
[----:B--2---:R-:W-:Y:S05]  /*183b0*/  RET.REL.NODEC R2 `(_ZN7cutlass13device_kernelIN5flash19enable_sm80_to_sm89INS1_16FlashAttnFwdSm80INS1_25CollectiveMainloopFwdSm80ILi8ELi1ELb0EN4cute5tupleIJNS5_1CILi128EEENS7_ILi64EEENS7_ILi192EEEEEELi192ENS_6half_tEfNS_4arch4Sm80ELb0ELb1ELb0ELb1ELb1ELb0ELb1ELb1EEENS1_21CollectiveEpilogueFwdINS6_IJS8_SA_S9_EEENS6_IJNS7_ILi1EEESI_SI_EEESC_SE_Li256ELb1ELb1ELb1ELb0EEENS1_36VarlenDynamicPersistentTileSchedulerILi128ELi64ELi256ELi256ELb1ELb1ELb0ELb1ELb0ELb1EEEEEEEEEvNT_6ParamsE) ;  /* 0xfffe7c4002007950 */ /* 0x004fea0003c3ffff */
        .weak           $__internal_9_$__cuda_sm70_shflsync_idx_p
        .type           $__internal_9_$__cuda_sm70_shflsync_idx_p,@function
        .size           $__internal_9_$__cuda_sm70_shflsync_idx_p,($__internal_10_$__cuda_sm70_shflsync_up_p - $__internal_9_$__cuda_sm70_shflsync_idx_p)
$__internal_9_$__cuda_sm70_shflsync_idx_p:
[----:B------:R-:W-:-:S04]  /*183c0*/  MOV R185, 0xffffffff ;  /* 0xffffffff00b97802 */ /* 0x000fc80000000f00 */
[----:B------:R-:W-:Y:S04]  /*183d0*/  WARPSYNC R185 ;  /* 0x000000b900007348 */ /* 0x000fe80003800000 */
[----:B------:R1:W2:Y:S02]  /*183e0*/  SHFL.IDX PT, R184, R183, R2, R184 ;  /* 0x00000002b7b87389 */ /* 0x0002a400000e00b8 */
[----:B-1----:R-:W-:Y:S02]  /*183f0*/  MOV R2, R3 ;  /* 0x0000000300027202 */ /* 0x002fe40000000f00 */
[----:B------:R-:W-:-:S04]  /*18400*/  MOV R3, 0x0 ;  /* 0x0000000000037802 */ /* 0x000fc80000000f00 */
[----:B--2---:R-:W-:Y:S05]  /*18410*/  RET.REL.NODEC R2 `(_ZN7cutlass13device_kernelIN5flash19enable_sm80_to_sm89INS1_16FlashAttnFwdSm80INS1_25CollectiveMainloopFwdSm80ILi8ELi1ELb0EN4cute5tupleIJNS5_1CILi128EEENS7_ILi64EEENS7_ILi192EEEEEELi192ENS_6half_tEfNS_4arch4Sm80ELb0ELb1ELb0ELb1ELb1ELb0ELb1ELb1EEENS1_21CollectiveEpilogueFwdINS6_IJS8_SA_S9_EEENS6_IJNS7_ILi1EEESI_SI_EEESC_SE_Li256ELb1ELb1ELb1ELb0EEENS1_36VarlenDynamicPersistentTileSchedulerILi128ELi64ELi256ELi256ELb1ELb1ELb0ELb1ELb0ELb1EEEEEEEEEvNT_6ParamsE) ;  /* 0xfffe7be002007950 */ /* 0x004fea0003c3ffff */
        .weak           $__internal_10_$__cuda_sm70_shflsync_up_p
        .type           $__internal_10_$__cuda_sm70_shflsync_up_p,@function
        .size           $__internal_10_$__cuda_sm70_shflsync_up_p,($__internal_11_$__cuda_sm70_votesync_ballot - $__internal_10_$__cuda_sm70_shflsync_up_p)
$__internal_10_$__cuda_sm70_shflsync_up_p:
[----:B------:R-:W-:Y:S02]  /*18420*/  IMAD.MOV.U32 R4, RZ, RZ, RZ ;  /* 0x000000ffff047224 */ /* 0x000fe400078e00ff */
[----:B------:R-:W-:-:S04]  /*18430*/  IMAD.MOV.U32 R10, RZ, RZ, -0x1 ;  /* 0xffffffffff0a7424 */ /* 0x000fc800078e00ff */
[----:B------:R-:W-:Y:S04]  /*18440*/  WARPSYNC R10 ;  /* 0x0000000a00007348 */ /* 0x000fe80003800000 */
[----:B------:R1:W2:Y:S02]  /*18450*/  SHFL.UP PT, R4, R0, R2, R4 ;  /* 0x0400000200047389 */ /* 0x0002a400000e0004 */
[----:B-1----:R-:W-:Y:S02]  /*18460*/  MOV R2, R3 ;  /* 0x0000000300027202 */ /* 0x002fe40000000f00 */
[----:B------:R-:W-:-:S04]  /*18470*/  MOV R3, 0x0 ;  /* 0x0000000000037802 */ /* 0x000fc80000000f00 */
[----:B--2---:R-:W-:Y:S05]  /*18480*/  RET.REL.NODEC R2 `(_ZN7cutlass13device_kernelIN5flash19enable_sm80_to_sm89INS1_16FlashAttnFwdSm80INS1_25CollectiveMainloopFwdSm80ILi8ELi1ELb0EN4cute5tupleIJNS5_1CILi128EEENS7_ILi64EEENS7_ILi192EEEEEELi192ENS_6half_tEfNS_4arch4Sm80ELb0ELb1ELb0ELb1ELb1ELb0ELb1ELb1EEENS1_21CollectiveEpilogueFwdINS6_IJS8_SA_S9_EEENS6_IJNS7_ILi1EEESI_SI_EEESC_SE_Li256ELb1ELb1ELb1ELb0EEENS1_36VarlenDynamicPersistentTileSchedulerILi128ELi64ELi256ELi256ELb1ELb1ELb0ELb1ELb0ELb1EEEEEEEEEvNT_6ParamsE) ;  /* 0xfffe7b7002007950 */ /* 0x004fea0003c3ffff */
        .weak           $__internal_11_$__cuda_sm70_votesync_ballot
        .type           $__internal_11_$__cuda_sm70_votesync_ballot,@function
        .size           $__internal_11_$__cuda_sm70_votesync_ballot,(.L_x_3097 - $__internal_11_$__cuda_sm70_votesync_ballot)
$__internal_11_$__cuda_sm70_votesync_ballot:
[----:B------:R-:W-:Y:S01]  /*18490*/  ISETP.NE.U32.AND P0, PT, R0, 0x1, PT ;  /* 0x000000010000780c */ /* 0x000fe20003f05070 */
[----:B------:R-:W-:-:S04]  /*184a0*/  IMAD.MOV.U32 R3, RZ, RZ, -0x1 ;  /* 0xffffffffff037424 */ /* 0x000fc800078e00ff */
[----:B------:R-:W-:Y:S08]  /*184b0*/  WARPSYNC R3 ;  /* 0x0000000300007348 */ /* 0x000ff00003800000 */
[----:B------:R-:W-:-:S04]  /*184c0*/  VOTE.ANY R0, PT, !P0 ;  /* 0x0000000000007806 */ /* 0x000fc800040e0100 */
[----:B------:R-:W-:Y:S01]  /*184d0*/  LOP3.LUT R0, R0, R3, RZ, 0xc0, !PT ;  /* 0x0000000300007212 */ /* 0x000fe200078ec0ff */
[----:B------:R-:W-:-:S04]  /*184e0*/  IMAD.MOV.U32 R3, RZ, RZ, 0x0 ;  /* 0x00000000ff037424 */ /* 0x000fc800078e00ff */
[----:B------:R-:W-:Y:S05]  /*184f0*/  RET.REL.NODEC R2 `(_ZN7cutlass13device_kernelIN5flash19enable_sm80_to_sm89INS1_16FlashAttnFwdSm80INS1_25CollectiveMainloopFwdSm80ILi8ELi1ELb0EN4cute5tupleIJNS5_1CILi128EEENS7_ILi64EEENS7_ILi192EEEEEELi192ENS_6half_tEfNS_4arch4Sm80ELb0ELb1ELb0ELb1ELb1ELb0ELb1ELb1EEENS1_21CollectiveEpilogueFwdINS6_IJS8_SA_S9_EEENS6_IJNS7_ILi1EEESI_SI_EEESC_SE_Li256ELb1ELb1ELb1ELb0EEENS1_36VarlenDynamicPersistentTileSchedulerILi128ELi64ELi256ELi256ELb1ELb1ELb0ELb1ELb0ELb1EEEEEEEEEvNT_6ParamsE) ;  /* 0xfffe7b0002007950 */ /* 0x000fea0003c3ffff */
.L_x_684:
        /* <DEDUP_REMOVED lines=16> */
.L_x_3097:


//--------------------- .text._ZN7cutlass13device_kernelIN5flash19enable_sm80_to_sm89INS1_16FlashAttnFwdSm80INS1_25CollectiveMainloopFwdSm80ILi8ELi1ELb0EN4cute5tupleIJNS5_1CILi128EEENS7_ILi64EEENS7_ILi192EEEEEELi192ENS_6half_tEfNS_4arch4Sm80ELb0ELb1ELb0ELb1ELb1ELb1ELb1ELb1EEENS1_21CollectiveEpilogueFwdINS6_IJS8_SA_S9_EEENS6_IJNS7_ILi1EEESI_SI_EEESC_SE_Li256ELb1ELb1ELb1ELb0EEENS1_36VarlenDynamicPersistentTileSchedulerILi128ELi64ELi256ELi256ELb1ELb1ELb0ELb1ELb0ELb1EEEEEEEEEvNT_6ParamsE --------------------------
	.section	.text._ZN7cutlass13device_kernelIN5flash19enable_sm80_to_sm89INS1_16FlashAttnFwdSm80INS1_25CollectiveMainloopFwdSm80ILi8ELi1ELb0EN4cute5tupleIJNS5_1CILi128EEENS7_ILi64EEENS7_ILi192EEEEEELi192ENS_6half_tEfNS_4arch4Sm80ELb0ELb1ELb0ELb1ELb1ELb1ELb1ELb1EEENS1_21CollectiveEpilogueFwdINS6_IJS8_SA_S9_EEENS6_IJNS7_ILi1EEESI_SI_EEESC_SE_Li256ELb1ELb1ELb1ELb0EEENS1_36VarlenDynamicPersistentTileSchedulerILi128ELi64ELi256ELi256ELb1ELb1ELb0ELb1ELb0ELb1EEEEEEEEEvNT_6ParamsE,"ax",@progbits
	.sectioninfo	@"SHI_REGISTERS=255"
	.align	128
.text._ZN7cutlass13device_kernelIN5flash19enable_sm80_to_sm89INS1_16FlashAttnFwdSm80INS1_25CollectiveMainloopFwdSm80ILi8ELi1ELb0EN4cute5tupleIJNS5_1CILi128EEENS7_ILi64EEENS7_ILi192EEEEEELi192ENS_6half_tEfNS_4arch4Sm80ELb0ELb1ELb0ELb1ELb1ELb1ELb1ELb1EEENS1_21CollectiveEpilogueFwdINS6_IJS8_SA_S9_EEENS6_IJNS7_ILi1EEESI_SI_EEESC_SE_Li256ELb1ELb1ELb1ELb0EEENS1_36VarlenDynamicPersistentTileSchedulerILi128ELi64ELi256ELi256ELb1ELb1ELb0ELb1ELb0ELb1EEEEEEEEEvNT_6ParamsE:
        .type           _ZN7cutlass13device_kernelIN5flash19enable_sm80_to_sm89INS1_16FlashAttnFwdSm80INS1_25CollectiveMainloopFwdSm80ILi8ELi1ELb0EN4cute5tupleIJNS5_1CILi128EEENS7_ILi64EEENS7_ILi192EEEEEELi192ENS_6half_tEfNS_4arch4Sm80ELb0ELb1ELb0ELb1ELb1ELb1ELb1ELb1EEENS1_21CollectiveEpilogueFwdINS6_IJS8_SA_S9_EEENS6_IJNS7_ILi1EEESI_SI_EEESC_SE_Li256ELb1ELb1ELb1ELb0EEENS1_36VarlenDynamicPersistentTileSchedulerILi128ELi64ELi256ELi256ELb1ELb1ELb0ELb1ELb0ELb1EEEEEEEEEvNT_6ParamsE,@function
        .size           _ZN7cutlass13device_kernelIN5flash19enable_sm80_to_sm89INS1_16FlashAttnFwdSm80INS1_25CollectiveMainloopFwdSm80ILi8ELi1ELb0EN4cute5tupleIJNS5_1CILi128EEENS7_ILi64EEENS7_ILi192EEEEEELi192ENS_6half_tEfNS_4arch4Sm80ELb0ELb1ELb0ELb1ELb1ELb1ELb1ELb1EEENS1_21CollectiveEpilogueFwdINS6_IJS8_SA_S9_EEENS6_IJNS7_ILi1EEESI_SI_EEESC_SE_Li256ELb1ELb1ELb1ELb0EEENS1_36VarlenDynamicPersistentTileSchedulerILi128ELi64ELi256ELi256ELb1ELb1ELb0ELb1ELb0ELb1EEEEEEEEEvNT_6ParamsE,(.L_x_3102 - _ZN7cutlass13device_kernelIN5flash19enable_sm80_to_sm89INS1_16FlashAttnFwdSm80INS1_25CollectiveMainloopFwdSm80ILi8ELi1ELb0EN4cute5tupleIJNS5_1CILi128EEENS7_ILi64EEENS7_ILi192EEEEEELi192ENS_6half_tEfNS_4arch4Sm80ELb0ELb1ELb0ELb1ELb1ELb1ELb1ELb1EEENS1_21CollectiveEpilogueFwdINS6_IJS8_SA_S9_EEENS6_IJNS7_ILi1EEESI_SI_EEESC_SE_Li256ELb1ELb1ELb1ELb0EEENS1_36VarlenDynamicPersistentTileSchedulerILi128ELi64ELi256ELi256ELb1ELb1ELb0ELb1ELb0ELb1EEEEEEEEEvNT_6ParamsE)
        .other          _ZN7cutlass13device_kernelIN5flash19enable_sm80_to_sm89INS1_16FlashAttnFwdSm80INS1_25CollectiveMainloopFwdSm80ILi8ELi1ELb0EN4cute5tupleIJNS5_1CILi128EEENS7_ILi64EEENS7_ILi192EEEEEELi192ENS_6half_tEfNS_4arch4Sm80ELb0ELb1ELb0ELb1ELb1ELb1ELb1ELb1EEENS1_21CollectiveEpilogueFwdINS6_IJS8_SA_S9_EEENS6_IJNS7_ILi1EEESI_SI_EEESC_SE_Li256ELb1ELb1ELb1ELb0EEENS1_36VarlenDynamicPersistentTileSchedulerILi128ELi64ELi256ELi256ELb1ELb1ELb0ELb1ELb0ELb1EEEEEEEEEvNT_6ParamsE,@"STO_CUDA_ENTRY STV_DEFAULT"
_ZN7cutlass13device_kernelIN5flash19enable_sm80_to_sm89INS1_16FlashAttnFwdSm80INS1_25CollectiveMainloopFwdSm80ILi8ELi1ELb0EN4cute5tupleIJNS5_1CILi128EEENS7_ILi64EEENS7_ILi192EEEEEELi192ENS_6half_tEfNS_4arch4Sm80ELb0ELb1ELb0ELb1ELb1ELb1ELb1ELb1EEENS1_21CollectiveEpilogueFwdINS6_IJS8_SA_S9_EEENS6_IJNS7_ILi1EEESI_SI_EEESC_SE_Li256ELb1ELb1ELb1ELb0EEENS1_36VarlenDynamicPersistentTileSchedulerILi128ELi64ELi256ELi256ELb1ELb1ELb0ELb1ELb0ELb1EEEEEEEEEvNT_6ParamsE:
        /* <DEDUP_REMOVED lines=13> */
[----:B------:R-:W-:-:S03]  /*00d0*/  CS2R R8, SRZ ;  /* 0x0000000000087805 */ /* 0x000fc6000001ff00 */
        /* <DEDUP_REMOVED lines=10> */
[C---:B------:R-:W-:Y:S01]  /*0180*/  ISETP.GE.U32.AND P4, PT, R13.reuse, 0x2, PT ;  /* 0x000000020d00780c */ /* 0x040fe20003f86070 */
[----:B------:R-:W-:Y:S01]  /*0190*/  IMAD.MOV.U32 R7, RZ, RZ, RZ ;  /* 0x000000ffff077224 */ /* 0x000fe200078e00ff */
        /* <DEDUP_REMOVED lines=26> */
.L_x_690:
        /* <DEDUP_REMOVED lines=11> */
[----:B------:R-:W3:Y:S04]  /*03f0*/  @!P0 LDG.E R9, [R4.64] ;  /* 0x0000000804098981 */ /* 0x000ee8000c1e1900 */
[----:B------:R-:W3:Y:S02]  /*0400*/  @!P0 LDG.E R8, [R2.64] ;  /* 0x0000000802088981 */ /* 0x000ee4000c1e1900 */
[----:B---3--:R-:W-:Y:S01]  /*0410*/  IMAD R5, R9, R8, RZ ;  /* 0x0000000809057224 */ /* 0x008fe200078e02ff */
[----:B------:R-:W-:Y:S05]  /*0420*/  BRA.DIV ~URZ, `(.L_x_688) ;  /* 0x000219b27f007947 */ /* 0x000fea000b800000 */
[----:B------:R1:W3:Y:S02]  /*0430*/  SHFL.UP PT, R0, R5, 0x1, RZ ;  /* 0x0420000005007989 */ /* 0x0002e400000e00ff */
.L_x_946:
        /* <DEDUP_REMOVED lines=16> */
.L_x_947:
[----:B---3--:R-:W-:-:S05]  /*0540*/  IMAD R0, R0, c[0x0][0x538], RZ ;  /* 0x00014e0000007a24 */ /* 0x008fca00078e02ff */
[----:B------:R-:W-:-:S04]  /*0550*/  IADD3 R6, R0, R6, RZ ;  /* 0x0000000600067210 */ /* 0x000fc80007ffe0ff */
[----:B------:R-:W-:-:S13]  /*0560*/  ISETP.GT.AND P0, PT, R6, UR4, PT ;  /* 0x0000000406007c0c */ /* 0x000fda000bf04270 */
[----:B-12---:R-:W-:Y:S05]  /*0570*/  @!P0 BRA `(.L_x_690) ;  /* 0xfffffdc000008947 */ /* 0x006fea000383ffff */
.L_x_686:
[----:B------:R-:W-:-:S05]  /*0580*/  IADD3 R11, -R0, R6, RZ ;  /* 0x00000006000b7210 */ /* 0x000fca0007ffe1ff */
[----:B------:R-:W-:-:S05]  /*0590*/  IMAD R0, R4, c[0x0][0x538], R11 ;  /* 0x00014e0004007a24 */ /* 0x000fca00078e020b */
[----:B------:R-:W-:Y:S01]  /*05a0*/  ISETP.GT.AND P0, PT, R0, UR4, PT ;  /* 0x0000000400007c0c */ /* 0x000fe2000bf04270 */
[----:B------:R-:W-:-:S12]  /*05b0*/  BRA.DIV ~URZ, `(.L_x_691) ;  /* 0x00021a327f007947 */ /* 0x000fd8000b800000 */
[----:B------:R-:W-:-:S04]  /*05c0*/  VOTE.ANY R10, PT, !P0 ;  /* 0x00000000000a7806 */ /* 0x000fc800040e0100 */
.L_x_948:
[----:B------:R-:W1:Y:S02]  /*05d0*/  POPC R5, R10 ;  /* 0x0000000a00057309 */ /* 0x000e640000000000 */
[----:B-12---:R-:W-:Y:S01]  /*05e0*/  IADD3 R247, R5, R7, RZ ;  /* 0x0000000705f77210 */ /* 0x006fe20007ffe0ff */
[----:B------:R-:W-:Y:S05]  /*05f0*/  BRA.DIV ~URZ, `(.L_x_692) ;  /* 0x00021a427f007947 */ /* 0x000fea000b800000 */
[----:B------:R1:W2:Y:S01]  /*0600*/  SHFL.IDX PT, R12, R9, R5, 0x1f ;  /* 0x00001f05090c7589 */ /* 0x0002a200000e0000 */
[----:B------:R-:W-:-:S03]  /*0610*/  MOV R6, RZ ;  /* 0x000000ff00067202 */ /* 0x000fc60000000f00 */
[----:B------:R1:W3:Y:S04]  /*0620*/  SHFL.IDX PT, R9, R8, R5, 0x1f ;  /* 0x00001f0508097589 */ /* 0x0002e800000e0000 */
.L_x_949:
[----:B------:R-:W-:Y:S01]  /*0630*/  ISETP.NE.AND P0, PT, R10, RZ, PT ;  /* 0x000000ff0a00720c */ /* 0x000fe20003f05270 */
[----:B------:R-:W-:-:S12]  /*0640*/  BSSY B0, `(.L_x_693) ;  /* 0x0000005000007945 */ /* 0x000fd80003800000 */
[----:B------:R-:W-:Y:S05]  /*0650*/  @!P0 BRA `(.L_x_694) ;  /* 0x0000003000008947 */ /* 0x000fea0003800000 */
[----:B------:R-:W-:Y:S01]  /*0660*/  IADD3 R0, R5, -0x1, RZ ;  /* 0xffffffff05007810 */ /* 0x000fe20007ffe0ff */
[----:B------:R-:W-:Y:S05]  /*0670*/  BRA.DIV ~URZ, `(.L_x_695) ;  /* 0x00021aa27f007947 */ /* 0x000fea000b800000 */
[----:B------:R4:W1:Y:S02]  /*0680*/  SHFL.IDX PT, R6, R4, R0, 0x1f ;  /* 0x00001f0004067589 */ /* 0x00086400000e0000 */
.L_x_694:
[----:B------:R-:W-:Y:S05]  /*0690*/  BSYNC B0 ;  /* 0x0000000000007941 */ /* 0x000fea0003800000 */
.L_x_693:
[----:B---3--:R-:W-:Y:S01]  /*06a0*/  ISETP.NE.AND P0, PT, R9, 0x1, PT ;  /* 0x000000010900780c */ /* 0x008fe20003f05270 */
[----:B-1----:R-:W-:Y:S01]  /*06b0*/  IMAD R244, R6, c[0x0][0x538], R11 ;  /* 0x00014e0006f47a24 */ /* 0x002fe200078e020b */
[----:B------:R-:W-:Y:S04]  /*06c0*/  BSSY B0, `(.L_x_696) ;  /* 0x0000085000007945 */ /* 0x000fe80003800000 */
[----:B------:R-:W-:-:S07]  /*06d0*/  IADD3 R11, -R244, UR4, RZ ;  /* 0x00000004f40b7c10 */ /* 0x000fce000fffe1ff */
[----:B------:R-:W-:Y:S05]  /*06e0*/  @!P0 BRA `(.L_x_697) ;  /* 0x000003e000008947 */ /* 0x000fea0003800000 */
[-C--:B--2-4-:R-:W-:Y:S02]  /*06f0*/  IABS R0, R12.reuse ;  /* 0x0000000c00007213 */ /* 0x094fe40000000000 */
        /* <DEDUP_REMOVED lines=61> */
.L_x_697:
[----:B------:R-:W-:-:S04]  /*0ad0*/  IMAD.MOV.U32 R2, RZ, RZ, 0x4 ;  /* 0x00000004ff027424 */ /* 0x000fc800078e00ff */
[----:B------:R-:W-:-:S05]  /*0ae0*/  IMAD.WIDE R2, R247, R2, c[0x0][0x590] ;  /* 0x00016400f7027625 */ /* 0x000fca00078e0202 */
[----:B------:R-:W3:Y:S02]  /*0af0*/  LDG.E R7, [R2.64] ;  /* 0x0000000802077981 */ /* 0x000ee4000c1e1900 */
[----:B--23--:R-:W-:-:S05]  /*0b00*/  IMAD R9, R7, R12, RZ ;  /* 0x0000000c07097224 */ /* 0x00cfca00078e02ff */
[-C--:B----4-:R-:W-:Y:S02]  /*0b10*/  IABS R0, R9.reuse ;  /* 0x0000000900007213 */ /* 0x090fe40000000000 */
        /* <DEDUP_REMOVED lines=63> */
.L_x_698:
[----:B------:R-:W-:Y:S05]  /*0f10*/  BSYNC B0 ;  /* 0x0000000000007941 */ /* 0x000fea0003800000 */
.L_x_696:
[----:B------:R-:W-:-:S04]  /*0f20*/  LOP3.LUT R0, RZ, R0, RZ, 0x33, !PT ;  /* 0x00000000ff007212 */ /* 0x000fc800078e33ff */
[----:B------:R-:W-:Y:S01]  /*0f30*/  IADD3 R245, R0, R12, RZ ;  /* 0x0000000c00f57210 */ /* 0x000fe20007ffe0ff */
[----:B------:R-:W-:Y:S05]  /*0f40*/  BRA `(.L_x_699) ;  /* 0x0000004000007947 */ /* 0x000fea0003800000 */
.L_x_687:
[----:B--2---:R-:W-:Y:S01]  /*0f50*/  IMAD.MOV.U32 R245, RZ, RZ, RZ ;  /* 0x000000fffff57224 */ /* 0x004fe200078e00ff */
[----:B------:R-:W-:Y:S01]  /*0f60*/  MOV R246, RZ ;  /* 0x000000ff00f67202 */ /* 0x000fe20000000f00 */
[----:B------:R-:W-:Y:S01]  /*0f70*/  IMAD.U32 R244, RZ, RZ, UR4 ;  /* 0x00000004fff47e24 */ /* 0x000fe2000f8e00ff */
[----:B------:R-:W-:Y:S02]  /*0f80*/  MOV R247, c[0x0][0x53c] ;  /* 0x00014f0000f77a02 */ /* 0x000fe40000000f00 */
.L_x_699:
[----:B------:R-:W-:Y:S01]  /*0f90*/  ISETP.NE.AND P0, PT, R13, RZ, PT ;  /* 0x000000ff0d00720c */ /* 0x000fe20003f05270 */
[----:B------:R-:W-:-:S12]  /*0fa0*/  WARPSYNC 0xffffffff ;  /* 0xffffffff00007948 */ /* 0x000fd80003800000 */
[----:B------:R1:W-:Y:S04]  /*0fb0*/  @!P0 STS.128 [0x18100], R244 ;  /* 0x018100f4ff008388 */ /* 0x0003e80000000c00 */
[----:B------:R-:W-:Y:S06]  /*0fc0*/  BAR.ARV 0x5, 0x100 ;  /* 0x0144000000007b1d */ /* 0x000fec0000002000 */
.L_x_685:
[----:B-12---:R-:W-:-:S13]  /*0fd0*/  ISETP.GE.AND P0, PT, R247, c[0x0][0x53c], PT ;  /* 0x00014f00f7007a0c */ /* 0x006fda0003f06270 */
        /* <DEDUP_REMOVED lines=10> */
[----:B------:R-:W-:Y:S02]  /*1080*/  SHF.R.S32.HI R251, RZ, 0x3, R6 ;  /* 0x00000003fffb7819 */ /* 0x000fe40000011406 */
[----:B------:R-:W-:Y:S02]  /*1090*/  LOP3.LUT R3, R6, 0xfffffff8, RZ, 0xc0, !PT ;  /* 0xfffffff806037812 */ /* 0x000fe400078ec0ff */
[C---:B------:R-:W-:Y:S01]  /*10a0*/  LOP3.LUT R0, R2.reuse, 0xfffffff0, RZ, 0xc0, !PT ;  /* 0xfffffff002007812 */ /* 0x040fe200078ec0ff */
[----:B------:R-:W-:Y:S01]  /*10b0*/  IMAD.SHL.U32 R5, R251, 0x40, RZ ;  /* 0x00000040fb057824 */ /* 0x000fe200078e00ff */
[----:B------:R-:W-:Y:S01]  /*10c0*/  LEA.HI R2, R2, R4, RZ, 0x1 ;  /* 0x0000000402027211 */ /* 0x000fe200078f08ff */
[----:B------:R-:W-:Y:S01]  /*10d0*/  IMAD.IADD R8, R14, 0x1, -R3 ;  /* 0x000000010e087824 */ /* 0x000fe200078e0a03 */
[----:B------:R-:W-:Y:S01]  /*10e0*/  LEA.HI R12, R10, R14, RZ, 0x2 ;  /* 0x0000000e0a0c7211 */ /* 0x000fe200078f10ff */
[----:B------:R-:W-:Y:S01]  /*10f0*/  IMAD.IADD R0, R14, 0x1, -R0 ;  /* 0x000000010e007824 */ /* 0x000fe200078e0a00 */
[----:B------:R-:W-:Y:S01]  /*1100*/  LOP3.LUT R3, R2, 0xfffffffe, RZ, 0xc0, !PT ;  /* 0xfffffffe02037812 */ /* 0x000fe200078ec0ff */
[C---:B------:R-:W-:Y:S01]  /*1110*/  IMAD.SHL.U32 R200, R8.reuse, 0x8, RZ ;  /* 0x0000000808c87824 */ /* 0x040fe200078e00ff */
[----:B------:R-:W-:Y:S01]  /*1120*/  LOP3.LUT R2, R5, 0x1c0, RZ, 0xc0, !PT ;  /* 0x000001c005027812 */ /* 0x000fe200078ec0ff */
[----:B------:R-:W-:Y:S01]  /*1130*/  IMAD R210, R8, 0x20, R251 ;  /* 0x0000002008d27824 */ /* 0x000fe200078e02fb */
[----:B------:R-:W-:Y:S01]  /*1140*/  SHF.R.S32.HI R5, RZ, 0x1f, R0 ;  /* 0x0000001fff057819 */ /* 0x000fe20000011400 */
[----:B------:R-:W-:Y:S01]  /*1150*/  IMAD.IADD R9, R4, 0x1, -R3 ;  /* 0x0000000104097824 */ /* 0x000fe200078e0a03 */
[----:B------:R-:W-:Y:S01]  /*1160*/  LOP3.LUT R3, R2, 0x38, R200, 0xf8, !PT ;  /* 0x0000003802037812 */ /* 0x000fe200078ef8c8 */
[----:B------:R-:W-:Y:S01]  /*1170*/  IMAD.SHL.U32 R4, R8, 0x40, RZ ;  /* 0x0000004008047824 */ /* 0x000fe200078e00ff */
[----:B------:R-:W-:-:S02]  /*1180*/  SHF.R.U32.HI R2, RZ, 0x3, R2 ;  /* 0x00000003ff027819 */ /* 0x000fc40000011602 */
[----:B------:R-:W-:Y:S02]  /*1190*/  LEA.HI R13, R5, R0, RZ, 0x3 ;  /* 0x00000000050d7211 */ /* 0x000fe400078f18ff */
[----:B------:R-:W-:Y:S02]  /*11a0*/  LOP3.LUT R7, R3, R2, RZ, 0x3c, !PT ;  /* 0x0000000203077212 */ /* 0x000fe400078e3cff */
[----:B------:R-:W-:Y:S02]  /*11b0*/  LOP3.LUT R2, R4, 0x1c0, RZ, 0xc0, !PT ;  /* 0x000001c004027812 */ /* 0x000fe400078ec0ff */
[C---:B------:R-:W-:Y:S01]  /*11c0*/  LOP3.LUT R3, R13.reuse, 0xfffffff8, RZ, 0xc0, !PT ;  /* 0xfffffff80d037812 */ /* 0x040fe200078ec0ff */
[----:B------:R-:W-:Y:S01]  /*11d0*/  IMAD.SHL.U32 R13, R13, 0x40, RZ ;  /* 0x000000400d0d7824 */ /* 0x000fe200078e00ff */
[--C-:B------:R-:W-:Y:S02]  /*11e0*/  SHF.R.S32.HI R223, RZ, 0x2, R12.reuse ;  /* 0x00000002ffdf7819 */ /* 0x100fe4000001140c */
[----:B------:R-:W-:-:S02]  /*11f0*/  SHF.R.S32.HI R5, RZ, 0x1f, R12 ;  /* 0x0000001fff057819 */ /* 0x000fc4000001140c */
[----:B------:R-:W-:Y:S01]  /*1200*/  LOP3.LUT R4, R2, 0x8, R6, 0xf8, !PT ;  /* 0x0000000802047812 */ /* 0x000fe200078ef806 */
[----:B------:R-:W-:Y:S01]  /*1210*/  IMAD.IADD R6, R0, 0x1, -R3 ;  /* 0x0000000100067824 */ /* 0x000fe200078e0a03 */
[----:B------:R-:W-:Y:S02]  /*1220*/  SHF.R.U32.HI R2, RZ, 0x3, R2 ;  /* 0x00000003ff027819 */ /* 0x000fe40000011602 */
[----:B------:R-:W-:Y:S02]  /*1230*/  LEA.HI R3, R10, R14, RZ, 0x5 ;  /* 0x0000000e0a037211 */ /* 0x000fe400078f28ff */
[----:B------:R-:W-:Y:S02]  /*1240*/  LEA.HI R0, R5, R223, RZ, 0x3 ;  /* 0x000000df05007211 */ /* 0x000fe400078f18ff */
[----:B------:R-:W-:Y:S02]  /*1250*/  LOP3.LUT R11, R4, R2, RZ, 0x3c, !PT ;  /* 0x00000002040b7212 */ /* 0x000fe400078e3cff */
[----:B------:R-:W-:-:S02]  /*1260*/  LOP3.LUT R2, R3, 0xffffffe0, RZ, 0xc0, !PT ;  /* 0xffffffe003027812 */ /* 0x000fc400078ec0ff */
[----:B------:R-:W-:Y:S02]  /*1270*/  LOP3.LUT R0, R0, 0xfffffff8, RZ, 0xc0, !PT ;  /* 0xfffffff800007812 */ /* 0x000fe400078ec0ff */
[--C-:B------:R-:W-:Y:S01]  /*1280*/  SHF.R.S32.HI R5, RZ, 0x5, R3.reuse ;  /* 0x00000005ff057819 */ /* 0x100fe20000011403 */
[----:B------:R-:W-:Y:S01]  /*1290*/  IMAD.IADD R23, R14, 0x1, -R2 ;  /* 0x000000010e177824 */ /* 0x000fe200078e0a02 */
[----:B------:R-:W-:Y:S01]  /*12a0*/  SHF.R.S32.HI R3, RZ, 0x1f, R3 ;  /* 0x0000001fff037819 */ /* 0x000fe20000011403 */
[----:B------:R-:W-:Y:S01]  /*12b0*/  IMAD.IADD R0, R223, 0x1, -R0 ;  /* 0x00000001df007824 */ /* 0x000fe200078e0a00 */
[----:B------:R-:W-:Y:S01]  /*12c0*/  LEA.HI R4, R10, R14, RZ, 0x6 ;  /* 0x0000000e0a047211 */ /* 0x000fe200078f30ff */
[----:B------:R-:W-:Y:S01]  /*12d0*/  IMAD.SHL.U32 R240, R5, 0x200, RZ ;  /* 0x0000020005f07824 */ /* 0x000fe200078e00ff */
[----:B------:R-:W-:Y:S02]  /*12e0*/  LEA.HI R2, R3, R5, RZ, 0x3 ;  /* 0x0000000503027211 */ /* 0x000fe400078f18ff */
[----:B------:R-:W-:Y:S01]  /*12f0*/  SHF.R.S32.HI R10, RZ, 0x1f, R23 ;  /* 0x0000001fff0a7819 */ /* 0x000fe20000011417 */
[----:B------:R-:W-:Y:S01]  /*1300*/  IMAD.SHL.U32 R4, R4, 0x8, RZ ;  /* 0x0000000804047824 */ /* 0x000fe200078e00ff */
[----:B------:R-:W-:-:S02]  /*1310*/  LOP3.LUT R3, R0, 0x1, RZ, 0xc0, !PT ;  /* 0x0000000100037812 */ /* 0x000fc400078ec0ff */
[----:B------:R-:W-:Y:S02]  /*1320*/  LOP3.LUT R2, R2, 0xffffff8, RZ, 0xc0, !PT ;  /* 0x0ffffff802027812 */ /* 0x000fe400078ec0ff */
[C---:B------:R-:W-:Y:S02]  /*1330*/  LOP3.LUT P2, RZ, R0.reuse, 0x4, RZ, 0xc0, !PT ;  /* 0x0000000400ff7812 */ /* 0x040fe4000784c0ff */
[C---:B------:R-:W-:Y:S01]  /*1340*/  LOP3.LUT P0, RZ, R0.reuse, 0x2, RZ, 0xc0, !PT ;  /* 0x0000000200ff7812 */ /* 0x040fe2000780c0ff */
[----:B------:R-:W-:Y:S01]  /*1350*/  IMAD.SHL.U32 R0, R0, 0x40, RZ ;  /* 0x0000004000007824 */ /* 0x000fe200078e00ff */
[----:B------:R-:W-:Y:S02]  /*1360*/  LEA.HI R15, R10, R23, RZ, 0x2 ;  /* 0x000000170a0f7211 */ /* 0x000fe400078f10ff */
[----:B------:R-:W-:Y:S01]  /*1370*/  ISETP.NE.U32.AND P1, PT, R3, 0x1, PT ;  /* 0x000000010300780c */ /* 0x000fe20003f25070 */
[----:B------:R-:W-:Y:S01]  /*1380*/  IMAD.IADD R3, R5, 0x1, -R2 ;  /* 0x0000000105037824 */ /* 0x000fe200078e0a02 */
[----:B------:R-:W-:-:S02]  /*1390*/  SHF.R.S32.HI R2, RZ, 0x2, R15 ;  /* 0x00000002ff027819 */ /* 0x000fc4000001140f */
[----:B------:R-:W-:Y:S01]  /*13a0*/  LOP3.LUT R238, R0, 0x1c0, RZ, 0xc0, !PT ;  /* 0x000001c000ee7812 */ /* 0x000fe200078ec0ff */
[----:B------:R-:W-:Y:S01]  /*13b0*/  IMAD.SHL.U32 R0, R6, 0x40, RZ ;  /* 0x0000004006007824 */ /* 0x000fe200078e00ff */
[----:B------:R-:W-:Y:S01]  /*13c0*/  LOP3.LUT R194, R7, 0x7ffffe00, R4, 0xf8, !PT ;  /* 0x7ffffe0007c27812 */ /* 0x000fe200078ef804 */
[----:B------:R-:W-:Y:S01]  /*13d0*/  IMAD R22, R3, 0x10, R2 ;  /* 0x0000001003167824 */ /* 0x000fe200078e0202 */
[----:B------:R-:W-:Y:S01]  /*13e0*/  LOP3.LUT R4, R12, 0xfffffffc, RZ, 0xc0, !PT ;  /* 0xfffffffc0c047812 */ /* 0x000fe200078ec0ff */
[----:B------:R-:W-:Y:S01]  /*13f0*/  IMAD.SHL.U32 R2, R9, 0x8, RZ ;  /* 0x0000000809027824 */ /* 0x000fe200078e00ff */
[----:B------:R-:W-:Y:S01]  /*1400*/  LOP3.LUT R0, R0, 0x1c0, RZ, 0xc0, !PT ;  /* 0x000001c000007812 */ /* 0x000fe200078ec0ff */
[----:B------:R-:W-:Y:S01]  /*1410*/  IMAD.SHL.U32 R194, R194, 0x2, RZ ;  /* 0x00000002c2c27824 */ /* 0x000fe200078e00ff */
[----:B------:R-:W-:Y:S01]  /*1420*/  IADD3 R10, R223, 0x40, RZ ;  /* 0x00000040df0a7810 */ /* 0x000fe20007ffe0ff */
[----:B------:R-:W-:Y:S01]  /*1430*/  IMAD.IADD R249, R14, 0x1, -R4 ;  /* 0x000000010ef97824 */ /* 0x000fe200078e0a04 */
[----:B------:R-:W-:Y:S01]  /*1440*/  LOP3.LUT R3, R0, 0x8, R2, 0xf8, !PT ;  /* 0x0000000800037812 */ /* 0x000fe200078ef802 */
[----:B------:R-:W-:Y:S01]  /*1450*/  IMAD.SHL.U32 R14, R5, 0x400, RZ ;  /* 0x00000400050e7824 */ /* 0x000fe200078e00ff */
[----:B------:R-:W-:Y:S01]  /*1460*/  SHF.R.U32.HI R0, RZ, 0x3, R0 ;  /* 0x00000003ff007819 */ /* 0x000fe20000011600 */
[----:B------:R-:W-:Y:S01]  /*1470*/  IMAD.SHL.U32 R140, R249, 0x4, RZ ;  /* 0x00000004f98c7824 */ /* 0x000fe200078e00ff */
[----:B------:R-:W-:Y:S01]  /*1480*/  SHF.R.U32.HI R239, RZ, 0x3, R238 ;  /* 0x00000003ffef7819 */ /* 0x000fe200000116ee */
[----:B------:R-:W-:Y:S01]  /*1490*/  IMAD R2, R9, 0x200, R11 ;  /* 0x0000020009027824 */ /* 0x000fe200078e020b */
[----:B------:R-:W-:Y:S01]  /*14a0*/  LOP3.LUT R7, R3, R0, RZ, 0x3c, !PT ;  /* 0x0000000003077212 */ /* 0x000fe200078e3cff */
[----:B------:R-:W-:Y:S01]  /*14b0*/  IMAD.SHL.U32 R3, R10, 0x40, RZ ;  /* 0x000000400a037824 */ /* 0x000fe200078e00ff */
[----:B------:R-:W-:Y:S01]  /*14c0*/  SHF.R.S32.HI R0, RZ, 0x1f, R10 ;  /* 0x0000001fff007819 */ /* 0x000fe2000001140a */
[----:B------:R-:W-:Y:S01]  /*14d0*/  STL [R1+0x50], R22 ;  /* 0x0000501601007387 */ /* 0x000fe20000100800 */
[----:B------:R-:W-:Y:S01]  /*14e0*/  IADD3 R143, R140, 0x20, RZ ;  /* 0x000000208c8f7810 */ /* 0x000fe20007ffe0ff */
[----:B------:R-:W-:Y:S01]  /*14f0*/  IMAD.SHL.U32 R104, R249, 0x8, RZ ;  /* 0x00000008f9687824 */ /* 0x000fe200078e00ff */
[----:B------:R-:W-:-:S02]  /*1500*/  LOP3.LUT P6, RZ, R6, 0x2, RZ, 0xc0, !PT ;  /* 0x0000000206ff7812 */ /* 0x000fc400078cc0ff */
[----:B------:R-:W-:Y:S01]  /*1510*/  LOP3.LUT P5, RZ, R6, 0x4, RZ, 0xc0, !PT ;  /* 0x0000000406ff7812 */ /* 0x000fe200078ac0ff */
[----:B------:R-:W-:Y:S01]  /*1520*/  IMAD R6, R249, 0x2, R14 ;  /* 0x00000002f9067824 */ /* 0x000fe200078e020e */
[----:B------:R-:W-:Y:S01]  /*1530*/  LOP3.LUT R4, R239, R238, RZ, 0xfc, !PT ;  /* 0x000000eeef047212 */ /* 0x000fe200078efcff */
[----:B------:R-:W-:Y:S01]  /*1540*/  IMAD.IADD R107, R140, 0x1, R143 ;  /* 0x000000018c6b7824 */ /* 0x000fe200078e028f */
[----:B------:R-:W-:Y:S02]  /*1550*/  LEA.HI R0, R0, R10, RZ, 0x3 ;  /* 0x0000000a00007211 */ /* 0x000fe400078f18ff */
[----:B------:R-:W-:Y:S01]  /*1560*/  IADD3 R142, R140, 0x40, RZ ;  /* 0x000000408c8e7810 */ /* 0x000fe20007ffe0ff */
[----:B------:R-:W-:Y:S01]  /*1570*/  IMAD.IADD R18, R6, 0x1, R4 ;  /* 0x0000000106127824 */ /* 0x000fe200078e0204 */
[----:B------:R-:W-:Y:S01]  /*1580*/  LOP3.LUT R24, R3, 0x1c0, RZ, 0xc0, !PT ;  /* 0x000001c003187812 */ /* 0x000fe200078ec0ff */
[----:B------:R-:W-:Y:S01]  /*1590*/  IMAD.SHL.U32 R4, R0, 0x40, RZ ;  /* 0x0000004000047824 */ /* 0x000fe200078e00ff */
[----:B------:R-:W-:Y:S01]  /*15a0*/  SHF.R.S32.HI R3, RZ, 0x1f, R107 ;  /* 0x0000001fff037819 */ /* 0x000fe2000001146b */
[----:B------:R-:W-:Y:S01]  /*15b0*/  IMAD.IADD R106, R140, 0x1, R142 ;  /* 0x000000018c6a7824 */ /* 0x000fe200078e028e */
[----:B------:R-:W-:-:S02]  /*15c0*/  SHF.R.U32.HI R21, RZ, 0x3, R24 ;  /* 0x00000003ff157819 */ /* 0x000fc40000011618 */
[----:B------:R-:W-:Y:S02]  /*15d0*/  LOP3.LUT R20, R4, 0xfffffe00, RZ, 0xc0, !PT ;  /* 0xfffffe0004147812 */ /* 0x000fe400078ec0ff */
[----:B------:R-:W-:Y:S02]  /*15e0*/  SHF.R.S32.HI R0, RZ, 0x1f, R106 ;  /* 0x0000001fff007819 */ /* 0x000fe4000001146a */
[CC--:B------:R-:W-:Y:S01]  /*15f0*/  LEA.HI R4, R3.reuse, R107.reuse, RZ, 0x6 ;  /* 0x0000006b03047211 */ /* 0x0c0fe200078f30ff */
[----:B------:R-:W-:Y:S01]  /*1600*/  STL [R1+0x1c], R20 ;  /* 0x00001c1401007387 */ /* 0x000fe20000100800 */
[----:B------:R-:W-:Y:S02]  /*1610*/  LEA.HI R12, R3, R107, RZ, 0x3 ;  /* 0x0000006b030c7211 */ /* 0x000fe400078f18ff */
[-C--:B------:R-:W-:Y:S01]  /*1620*/  LEA.HI R5, R0, R106.reuse, RZ, 0x6 ;  /* 0x0000006a00057211 */ /* 0x080fe200078f30ff */
[----:B------:R-:W-:Y:S01]  /*1630*/  IMAD.SHL.U32 R3, R4, 0x80, RZ ;  /* 0x0000008004037824 */ /* 0x000fe200078e00ff */
[----:B------:R-:W-:-:S02]  /*1640*/  LEA.HI R11, R0, R106, RZ, 0x3 ;  /* 0x0000006a000b7211 */ /* 0x000fc400078f18ff */
[--C-:B------:R-:W-:Y:S01]  /*1650*/  LOP3.LUT R4, R238, 0x38, R12.reuse, 0xf8, !PT ;  /* 0x00000038ee047812 */ /* 0x100fe200078ef80c */
[----:B------:R-:W-:Y:S01]  /*1660*/  IMAD.SHL.U32 R5, R5, 0x80, RZ ;  /* 0x0000008005057824 */ /* 0x000fe200078e00ff */
[----:B------:R-:W-:Y:S02]  /*1670*/  LOP3.LUT R0, R24, 0x38, R12, 0xf8, !PT ;  /* 0x0000003818007812 */ /* 0x000fe400078ef80c */
[----:B------:R-:W-:Y:S02]  /*1680*/  LOP3.LUT R6, R238, 0x38, R11, 0xf8, !PT ;  /* 0x00000038ee067812 */ /* 0x000fe400078ef80b */
[----:B------:R-:W-:Y:S02]  /*1690*/  LOP3.LUT R3, R3, 0xffffe000, RZ, 0xc0, !PT ;  /* 0xffffe00003037812 */ /* 0x000fe400078ec0ff */
[----:B------:R-:W-:Y:S02]  /*16a0*/  LOP3.LUT R9, R4, R239, RZ, 0x3c, !PT ;  /* 0x000000ef04097212 */ /* 0x000fe400078e3cff */
[----:B------:R-:W-:-:S02]  /*16b0*/  IADD3 R146, R140, 0x10, RZ ;  /* 0x000000108c927810 */ /* 0x000fc40007ffe0ff */
[----:B------:R-:W-:Y:S02]  /*16c0*/  LOP3.LUT R4, R0, R21, RZ, 0x3c, !PT ;  /* 0x0000001500047212 */ /* 0x000fe400078e3cff */
[----:B------:R-:W-:Y:S02]  /*16d0*/  LOP3.LUT R10, R24, 0x38, R11, 0xf8, !PT ;  /* 0x00000038180a7812 */ /* 0x000fe400078ef80b */
[----:B------:R-:W-:Y:S02]  /*16e0*/  LOP3.LUT R0, R5, 0xffffe000, RZ, 0xc0, !PT ;  /* 0xffffe00005007812 */ /* 0x000fe400078ec0ff */
[----:B------:R-:W-:Y:S02]  /*16f0*/  LOP3.LUT R6, R6, R239, RZ, 0x3c, !PT ;  /* 0x000000ef06067212 */ /* 0x000fe400078e3cff */
[----:B------:R-:W-:Y:S02]  /*1700*/  IADD3 R17, R9, R3, R240 ;  /* 0x0000000309117210 */ /* 0x000fe40007ffe0f0 */
[----:B------:R-:W-:-:S02]  /*1710*/  SHF.R.S32.HI R9, RZ, 0x1f, R146 ;  /* 0x0000001fff097819 */ /* 0x000fc40000011492 */
[----:B------:R-:W-:Y:S02]  /*1720*/  IADD3 R16, R4, R3, R20 ;  /* 0x0000000304107210 */ /* 0x000fe40007ffe014 */
[----:B------:R-:W-:Y:S01]  /*1730*/  IADD3 R145, R140, 0x30, RZ ;  /* 0x000000308c917810 */ /* 0x000fe20007ffe0ff */
[----:B------:R1:W-:Y:S01]  /*1740*/  STL [R1+0x30], R9 ;  /* 0x0000300901007387 */ /* 0x0003e20000100800 */
[----:B------:R-:W-:Y:S02]  /*1750*/  LOP3.LUT R5, R10, R21, RZ, 0x3c, !PT ;  /* 0x000000150a057212 */ /* 0x000fe400078e3cff */
[----:B------:R-:W-:Y:S02]  /*1760*/  LOP3.LUT R3, R13, 0xfffffe00, RZ, 0xc0, !PT ;  /* 0xfffffe000d037812 */ /* 0x000fe400078ec0ff */
[----:B------:R-:W-:Y:S02]  /*1770*/  IADD3 R13, R6, R0, R240 ;  /* 0x00000000060d7210 */ /* 0x000fe40007ffe0f0 */
[----:B------:R-:W-:-:S02]  /*1780*/  LOP3.LUT P4, RZ, R8, 0x2, RZ, 0xc0, !PT ;  /* 0x0000000208ff7812 */ /* 0x000fc4000788c0ff */
[----:B------:R-:W-:Y:S02]  /*1790*/  LOP3.LUT P3, RZ, R8, 0x4, RZ, 0xc0, !PT ;  /* 0x0000000408ff7812 */ /* 0x000fe4000786c0ff */
[----:B------:R-:W-:Y:S02]  /*17a0*/  LOP3.LUT R6, R15, 0x7ffffffc, RZ, 0xc0, !PT ;  /* 0x7ffffffc0f067812 */ /* 0x000fe400078ec0ff */
[----:B------:R-:W-:Y:S02]  /*17b0*/  SHF.R.S32.HI R8, RZ, 0x1f, R143 ;  /* 0x0000001fff087819 */ /* 0x000fe4000001148f */
[----:B------:R-:W-:Y:S01]  /*17c0*/  SHF.R.S32.HI R15, RZ, 0x1f, R145 ;  /* 0x0000001fff0f7819 */ /* 0x000fe20000011491 */
[----:B------:R-:W-:Y:S01]  /*17d0*/  IMAD.IADD R221, R23, 0x1, -R6 ;  /* 0x0000000117dd7824 */ /* 0x000fe200078e0a06 */
[----:B------:R-:W-:Y:S01]  /*17e0*/  IADD3 R10, R5, R0, R20 ;  /* 0x00000000050a7210 */ /* 0x000fe20007ffe014 */
[----:B------:R2:W-:Y:S01]  /*17f0*/  STL [R1+0x2c], R8 ;  /* 0x00002c0801007387 */ /* 0x0005e20000100800 */
[-C--:B------:R-:W-:Y:S01]  /*1800*/  IADD3 R4, R7, R3.reuse, R14 ;  /* 0x0000000307047210 */ /* 0x080fe20007ffe00e */
[----:B------:R-:W-:Y:S01]  /*1810*/  IMAD.SHL.U32 R221, R221, 0x2, RZ ;  /* 0x00000002dddd7824 */ /* 0x000fe200078e00ff */
[----:B------:R-:W-:Y:S01]  /*1820*/  LOP3.LUT R5, R7, R3, RZ, 0xfc, !PT ;  /* 0x0000000307057212 */ /* 0x000fe200078efcff */
[----:B------:R-:W-:Y:S01]  /*1830*/  STL [R1+0x28], R15 ;  /* 0x0000280f01007387 */ /* 0x000fe20000100800 */
[----:B------:R-:W-:Y:S01]  /*1840*/  LOP3.LUT R7, R24, 0x38, R104, 0xf8, !PT ;  /* 0x0000003818077812 */ /* 0x000fe200078ef868 */
[----:B------:R-:W-:Y:S01]  /*1850*/  IMAD.MOV.U32 R14, RZ, RZ, 0x40 ;  /* 0x00000040ff0e7424 */ /* 0x000fe200078e00ff */
[----:B-1----:R-:W-:-:S02]  /*1860*/  SHF.R.S32.HI R9, RZ, 0x1f, R142 ;  /* 0x0000001fff097819 */ /* 0x002fc4000001148e */
[----:B------:R-:W-:Y:S02]  /*1870*/  IADD3 R144, R140, 0x50, RZ ;  /* 0x000000508c907810 */ /* 0x000fe40007ffe0ff */
[----:B------:R-:W-:Y:S01]  /*1880*/  SHF.R.S32.HI R236, RZ, 0x3, R11 ;  /* 0x00000003ffec7819 */ /* 0x000fe2000001140b */
[----:B------:R1:W-:Y:S01]  /*1890*/  STL [R1+0x24], R9 ;  /* 0x0000240901007387 */ /* 0x0003e20000100800 */
[----:B------:R-:W-:Y:S02]  /*18a0*/  LEA.HI R0, R249, R249, RZ, 0x1 ;  /* 0x000000f9f9007211 */ /* 0x000fe400078f08ff */
[C---:B------:R-:W-:Y:S02]  /*18b0*/  IADD3 R35, R221.reuse, 0x10, RZ ;  /* 0x00000010dd237810 */ /* 0x040fe40007ffe0ff */
[C---:B------:R-:W-:Y:S02]  /*18c0*/  IADD3 R32, R221.reuse, 0x28, RZ ;  /* 0x00000028dd207810 */ /* 0x040fe40007ffe0ff */
[----:B------:R-:W-:-:S02]  /*18d0*/  IADD3 R29, R221, 0x40, RZ ;  /* 0x00000040dd1d7810 */ /* 0x000fc40007ffe0ff */
[----:B------:R-:W-:Y:S02]  /*18e0*/  IADD3 R26, R221, 0x58, RZ ;  /* 0x00000058dd1a7810 */ /* 0x000fe40007ffe0ff */
[----:B------:R-:W-:Y:S02]  /*18f0*/  LOP3.LUT R3, R0, 0x1ffffffe, RZ, 0xc0, !PT ;  /* 0x1ffffffe00037812 */ /* 0x000fe400078ec0ff */
[----:B--2---:R-:W-:Y:S02]  /*1900*/  SHF.R.S32.HI R8, RZ, 0x1f, R144 ;  /* 0x0000001fff087819 */ /* 0x004fe40000011490 */
[----:B------:R-:W-:Y:S01]  /*1910*/  LEA R147, R2, 0x6100, 0x1 ;  /* 0x0000610002937811 */ /* 0x000fe200078e08ff */
[----:B------:R-:W-:Y:S01]  /*1920*/  IMAD.IADD R3, R249, 0x1, -R3 ;  /* 0x00000001f9037824 */ /* 0x000fe200078e0a03 */
[----:B------:R-:W-:Y:S01]  /*1930*/  IADD3 R23, R221, 0x70, RZ ;  /* 0x00000070dd177810 */ /* 0x000fe20007ffe0ff */
[----:B------:R2:W-:Y:S01]  /*1940*/  STL [R1+0x20], R8 ;  /* 0x0000200801007387 */ /* 0x0005e20000100800 */
[C---:B------:R-:W-:Y:S01]  /*1950*/  SEL R0, R14.reuse, 0xffffffc0, !P3 ;  /* 0xffffffc00e007807 */ /* 0x040fe20005800000 */
[----:B------:R-:W-:Y:S01]  /*1960*/  IMAD R248, R3, 0x8, R22 ;  /* 0x0000000803f87824 */ /* 0x000fe200078e0216 */
[----:B------:R-:W-:-:S02]  /*1970*/  SEL R6, R14, 0xffffffc0, !P2 ;  /* 0xffffffc00e067807 */ /* 0x000fc40005000000 */
[----:B------:R-:W-:Y:S01]  /*1980*/  SEL R2, R14, 0xffffffc0, !P5 ;  /* 0xffffffc00e027807 */ /* 0x000fe20006800000 */
[----:B------:R-:W-:Y:S01]  /*1990*/  IMAD.IADD R177, R147, 0x1, R0 ;  /* 0x0000000193b17824 */ /* 0x000fe200078e0200 */
[----:B-1----:R-:W-:Y:S02]  /*19a0*/  LOP3.LUT R9, R20, R7, R21, 0xf6, !PT ;  /* 0x0000000714097212 */ /* 0x002fe400078ef615 */
[----:B------:R-:W-:Y:S02]  /*19b0*/  LOP3.LUT R7, R238, 0x38, R104, 0xf8, !PT ;  /* 0x00000038ee077812 */ /* 0x000fe400078ef868 */
[----:B------:R-:W-:Y:S02]  /*19c0*/  LEA R11, R9, 0xc100, 0x1 ;  /* 0x0000c100090b7811 */ /* 0x000fe400078e08ff */
[----:B------:R-:W-:Y:S02]  /*19d0*/  LOP3.LUT R7, R240, R7, R239, 0xf6, !PT ;  /* 0x00000007f0077212 */ /* 0x000fe400078ef6ef */
[----:B------:R-:W-:Y:S01]  /*19e0*/  IADD3 R20, R221, 0x88, RZ ;  /* 0x00000088dd147810 */ /* 0x000fe20007ffe0ff */
[----:B------:R1:W-:Y:S01]  /*19f0*/  STL [R1+0x48], R11 ;  /* 0x0000480b01007387 */ /* 0x0003e20000100800 */
[----:B------:R-:W-:-:S02]  /*1a00*/  LEA R7, R7, 0xc100, 0x1 ;  /* 0x0000c10007077811 */ /* 0x000fc400078e08ff */
[----:B------:R-:W-:Y:S02]  /*1a10*/  SHF.R.S32.HI R9, RZ, 0x1f, R221 ;  /* 0x0000001fff097819 */ /* 0x000fe400000114dd */
[C---:B------:R-:W-:Y:S01]  /*1a20*/  IADD3 R14, R221.reuse, 0xa0, RZ ;  /* 0x000000a0dd0e7810 */ /* 0x040fe20007ffe0ff */
[----:B------:R3:W-:Y:S01]  /*1a30*/  STL [R1+0x44], R7 ;  /* 0x0000440701007387 */ /* 0x0007e20000100800 */
[----:B------:R-:W-:Y:S02]  /*1a40*/  IADD3 R9, R221, 0xb8, RZ ;  /* 0x000000b8dd097810 */ /* 0x000fe40007ffe0ff */
[C---:B------:R-:W-:Y:S02]  /*1a50*/  IADD3 R182, R147.reuse, 0x20, RZ ;  /* 0x0000002093b67810 */ /* 0x040fe40007ffe0ff */
[----:B------:R-:W-:Y:S02]  /*1a60*/  @P4 IADD3 R182, R147, -0x20, RZ ;  /* 0xffffffe093b64810 */ /* 0x000fe40007ffe0ff */
[----:B------:R-:W-:-:S02]  /*1a70*/  LEA R252, R18, 0x80, 0x1 ;  /* 0x0000008012fc7811 */ /* 0x000fc400078e08ff */
[C---:B--2---:R-:W-:Y:S01]  /*1a80*/  SEL R8, R19.reuse, 0xffffffe0, !P0 ;  /* 0xffffffe013087807 */ /* 0x044fe20004000000 */
[----:B------:R-:W-:Y:S01]  /*1a90*/  IMAD.IADD R174, R0, 0x1, R182 ;  /* 0x0000000100ae7824 */ /* 0x000fe200078e02b6 */
[----:B------:R-:W-:Y:S01]  /*1aa0*/  SEL R3, R19, 0xffffffe0, !P6 ;  /* 0xffffffe013037807 */ /* 0x000fe20007000000 */
[----:B------:R-:W-:Y:S01]  /*1ab0*/  IMAD.IADD R0, R252, 0x1, R6 ;  /* 0x00000001fc007824 */ /* 0x000fe200078e0206 */
[----:B------:R-:W-:Y:S02]  /*1ac0*/  LEA R178, R4, 0xc100, 0x1 ;  /* 0x0000c10004b27811 */ /* 0x000fe400078e08ff */
[----:B------:R-:W-:Y:S02]  /*1ad0*/  LEA R172, R5, 0x100, 0x1 ;  /* 0x0000010005ac7811 */ /* 0x000fe400078e08ff */
[----:B------:R-:W-:Y:S01]  /*1ae0*/  LOP3.LUT R211, R238, 0x18, R104, 0xf8, !PT ;  /* 0x00000018eed37812 */ /* 0x000fe200078ef868 */
[----:B------:R-:W-:Y:S01]  /*1af0*/  IMAD.IADD R179, R178, 0x1, R3 ;  /* 0x00000001b2b37824 */ /* 0x000fe200078e0203 */
[----:B-1----:R-:W-:Y:S01]  /*1b00*/  IADD3 R11, R221, 0xb0, RZ ;  /* 0x000000b0dd0b7810 */ /* 0x002fe20007ffe0ff */
[----:B------:R-:W-:Y:S01]  /*1b10*/  IMAD.IADD R173, R3, 0x1, R172 ;  /* 0x0000000103ad7824 */ /* 0x000fe200078e02ac */
[----:B------:R-:W-:Y:S01]  /*1b20*/  LOP3.LUT R211, R240, R211, R239, 0xf6, !PT ;  /* 0x000000d3f0d37212 */ /* 0x000fe200078ef6ef */
[----:B------:R-:W-:Y:S01]  /*1b30*/  IMAD.IADD R181, R178, 0x1, R2 ;  /* 0x00000001b2b57824 */ /* 0x000fe200078e0202 */
[----:B------:R-:W-:Y:S01]  /*1b40*/  SHF.R.S32.HI R11, RZ, 0x1f, R11 ;  /* 0x0000001fff0b7819 */ /* 0x000fe2000001140b */
[C---:B------:R-:W-:Y:S01]  /*1b50*/  IMAD.IADD R176, R2.reuse, 0x1, R172 ;  /* 0x0000000102b07824 */ /* 0x040fe200078e02ac */
[----:B---3--:R-:W-:Y:S01]  /*1b60*/  SHF.R.S32.HI R7, RZ, 0x1f, R35 ;  /* 0x0000001fff077819 */ /* 0x008fe20000011423 */
        /* <DEDUP_REMOVED lines=8> */
[----:B------:R-:W-:Y:S02]  /*1bf0*/  SHF.R.S32.HI R7, RZ, 0x1f, R9 ;  /* 0x0000001fff077819 */ /* 0x000fe40000011409 */
[----:B------:R-:W-:-:S02]  /*1c00*/  LEA R9, R17, 0xc100, 0x1 ;  /* 0x0000c10011097811 */ /* 0x000fc400078e08ff */
[----:B------:R-:W-:Y:S02]  /*1c10*/  LEA R11, R16, 0xc100, 0x1 ;  /* 0x0000c100100b7811 */ /* 0x000fe400078e08ff */
[----:B------:R-:W-:Y:S01]  /*1c20*/  LEA R7, R13, 0xc100, 0x1 ;  /* 0x0000c1000d077811 */ /* 0x000fe200078e08ff */
[----:B------:R1:W-:Y:S01]  /*1c30*/  STL [R1+0x40], R9 ;  /* 0x0000400901007387 */ /* 0x0003e20000100800 */
[----:B------:R-:W-:Y:S02]  /*1c40*/  SHF.R.S32.HI R237, RZ, 0x3, R12 ;  /* 0x00000003ffed7819 */ /* 0x000fe4000001140c */
[----:B------:R-:W-:Y:S01]  /*1c50*/  LEA R211, R211, 0x100, 0x1 ;  /* 0x00000100d3d37811 */ /* 0x000fe200078e08ff */
[----:B------:R-:W-:Y:S01]  /*1c60*/  STL [R1+0x3c], R11 ;  /* 0x00003c0b01007387 */ /* 0x000fe20000100800 */
[C---:B------:R-:W-:Y:S02]  /*1c70*/  IADD3 R199, R200.reuse, 0x40, RZ ;  /* 0x00000040c8c77810 */ /* 0x040fe40007ffe0ff */
[----:B------:R-:W-:Y:S01]  /*1c80*/  IADD3 R202, R200, 0x80, RZ ;  /* 0x00000080c8ca7810 */ /* 0x000fe20007ffe0ff */
[----:B------:R2:W-:Y:S01]  /*1c90*/  STL [R1+0x38], R7 ;  /* 0x0000380701007387 */ /* 0x0005e20000100800 */
[C---:B------:R-:W-:Y:S01]  /*1ca0*/  IADD3 R215, R104.reuse, 0x60, RZ ;  /* 0x0000006068d77810 */ /* 0x040fe20007ffe0ff */
[----:B------:R-:W-:Y:S01]  /*1cb0*/  IMAD.IADD R212, R211, 0x1, R6 ;  /* 0x00000001d3d47824 */ /* 0x000fe200078e0206 */
[----:B------:R-:W-:-:S02]  /*1cc0*/  IADD3 R214, R104, 0x80, RZ ;  /* 0x0000008068d67810 */ /* 0x000fc40007ffe0ff */
[----:B------:R-:W-:Y:S02]  /*1cd0*/  IADD3 R213, R104, 0xa0, RZ ;  /* 0x000000a068d57810 */ /* 0x000fe40007ffe0ff */
[C---:B------:R-:W-:Y:S02]  /*1ce0*/  IADD3 R36, R221.reuse, 0x8, RZ ;  /* 0x00000008dd247810 */ /* 0x040fe40007ffe0ff */
[C---:B------:R-:W-:Y:S02]  /*1cf0*/  IADD3 R34, R221.reuse, 0x18, RZ ;  /* 0x00000018dd227810 */ /* 0x040fe40007ffe0ff */
[C---:B------:R-:W-:Y:S02]  /*1d00*/  IADD3 R33, R221.reuse, 0x20, RZ ;  /* 0x00000020dd217810 */ /* 0x040fe40007ffe0ff */
[C---:B------:R-:W-:Y:S02]  /*1d10*/  IADD3 R31, R221.reuse, 0x30, RZ ;  /* 0x00000030dd1f7810 */ /* 0x040fe40007ffe0ff */
[----:B------:R-:W-:-:S02]  /*1d20*/  IADD3 R30, R221, 0x38, RZ ;  /* 0x00000038dd1e7810 */ /* 0x000fc40007ffe0ff */
[----:B-1----:R-:W-:Y:S02]  /*1d30*/  LEA R9, R10, 0xc100, 0x1 ;  /* 0x0000c1000a097811 */ /* 0x002fe400078e08ff */
[C---:B------:R-:W-:Y:S02]  /*1d40*/  IADD3 R28, R221.reuse, 0x48, RZ ;  /* 0x00000048dd1c7810 */ /* 0x040fe40007ffe0ff */
[C---:B------:R-:W-:Y:S01]  /*1d50*/  IADD3 R27, R221.reuse, 0x50, RZ ;  /* 0x00000050dd1b7810 */ /* 0x040fe20007ffe0ff */
[----:B------:R1:W-:Y:S01]  /*1d60*/  STL [R1+0x34], R9 ;  /* 0x0000340901007387 */ /* 0x0003e20000100800 */
[----:B------:R-:W-:Y:S02]  /*1d70*/  IADD3 R25, R221, 0x60, RZ ;  /* 0x00000060dd197810 */ /* 0x000fe40007ffe0ff */
[C---:B--2---:R-:W-:Y:S01]  /*1d80*/  IADD3 R7, R252.reuse, -0x10, RZ ;  /* 0xfffffff0fc077810 */ /* 0x044fe20007ffe0ff */
[----:B------:R2:W-:Y:S01]  /*1d90*/  STL [R1+0x18], R0 ;  /* 0x0000180001007387 */ /* 0x0005e20000100800 */
[----:B------:R-:W-:-:S02]  /*1da0*/  @P1 IADD3 R7, R252, 0x10, RZ ;  /* 0x00000010fc071810 */ /* 0x000fc40007ffe0ff */
[C---:B------:R-:W-:Y:S02]  /*1db0*/  IADD3 R24, R221.reuse, 0x68, RZ ;  /* 0x00000068dd187810 */ /* 0x040fe40007ffe0ff */
[C---:B------:R-:W-:Y:S01]  /*1dc0*/  IADD3 R22, R221.reuse, 0x78, RZ ;  /* 0x00000078dd167810 */ /* 0x040fe20007ffe0ff */
[----:B------:R-:W-:Y:S01]  /*1dd0*/  IMAD.IADD R3, R6, 0x1, R7 ;  /* 0x0000000106037824 */ /* 0x000fe200078e0207 */
[C---:B------:R-:W-:Y:S02]  /*1de0*/  IADD3 R21, R221.reuse, 0x80, RZ ;  /* 0x00000080dd157810 */ /* 0x040fe40007ffe0ff */
[C---:B------:R-:W-:Y:S02]  /*1df0*/  IADD3 R19, R221.reuse, 0x90, RZ ;  /* 0x00000090dd137810 */ /* 0x040fe40007ffe0ff */
[C---:B------:R-:W-:Y:S02]  /*1e00*/  IADD3 R15, R221.reuse, 0x98, RZ ;  /* 0x00000098dd0f7810 */ /* 0x040fe40007ffe0ff */
[----:B------:R-:W-:-:S02]  /*1e10*/  IADD3 R12, R221, 0xa8, RZ ;  /* 0x000000a8dd0c7810 */ /* 0x000fc40007ffe0ff */
[----:B------:R-:W-:Y:S02]  /*1e20*/  SHF.R.S32.HI R201, RZ, 0x1f, R200 ;  /* 0x0000001fffc97819 */ /* 0x000fe400000114c8 */
[----:B------:R-:W-:Y:S02]  /*1e30*/  SHF.R.S32.HI R105, RZ, 0x1f, R104 ;  /* 0x0000001fff697819 */ /* 0x000fe40000011468 */
[----:B------:R-:W-:Y:S01]  /*1e40*/  SHF.R.S32.HI R243, RZ, 0x1f, R215 ;  /* 0x0000001ffff37819 */ /* 0x000fe200000114d7 */
[----:B-1----:R-:W-:Y:S01]  /*1e50*/  IMAD.IADD R9, R252, 0x1, R8 ;  /* 0x00000001fc097824 */ /* 0x002fe200078e0208 */
[----:B------:R-:W-:Y:S02]  /*1e60*/  SHF.R.S32.HI R242, RZ, 0x1f, R214 ;  /* 0x0000001ffff27819 */ /* 0x000fe400000114d6 */
[----:B------:R-:W-:Y:S01]  /*1e70*/  SHF.R.S32.HI R241, RZ, 0x1f, R213 ;  /* 0x0000001ffff17819 */ /* 0x000fe200000114d5 */
[----:B--2---:R-:W-:Y:S01]  /*1e80*/  IMAD.IADD R0, R6, 0x1, R9 ;  /* 0x0000000106007824 */ /* 0x004fe200078e0209 */
[----:B------:R-:W-:Y:S01]  /*1e90*/  STL [R1+0x8], R9 ;  /* 0x0000080901007387 */ /* 0x000fe20000100800 */
[----:B------:R-:W-:-:S02]  /*1ea0*/  SHF.R.S32.HI R220, RZ, 0x1f, R199 ;  /* 0x0000001fffdc7819 */ /* 0x000fc400000114c7 */
[----:B------:R-:W-:Y:S01]  /*1eb0*/  SHF.R.S32.HI R219, RZ, 0x1f, R202 ;  /* 0x0000001fffdb7819 */ /* 0x000fe200000114ca */
[----:B------:R1:W-:Y:S01]  /*1ec0*/  STL [R1+0x14], R0 ;  /* 0x0000140001007387 */ /* 0x0003e20000100800 */
[----:B------:R-:W-:Y:S02]  /*1ed0*/  SHF.R.S32.HI R36, RZ, 0x1f, R36 ;  /* 0x0000001fff247819 */ /* 0x000fe40000011424 */
[----:B------:R-:W-:Y:S01]  /*1ee0*/  SHF.R.S32.HI R34, RZ, 0x1f, R34 ;  /* 0x0000001fff227819 */ /* 0x000fe20000011422 */
[----:B------:R-:W-:Y:S01]  /*1ef0*/  STL [R1], R7 ;  /* 0x0000000701007387 */ /* 0x000fe20000100800 */
[----:B------:R-:W-:Y:S02]  /*1f00*/  SHF.R.S32.HI R33, RZ, 0x1f, R33 ;  /* 0x0000001fff217819 */ /* 0x000fe40000011421 */
[----:B------:R-:W-:Y:S02]  /*1f10*/  SHF.R.S32.HI R31, RZ, 0x1f, R31 ;  /* 0x0000001fff1f7819 */ /* 0x000fe4000001141f */
[----:B------:R-:W-:-:S02]  /*1f20*/  SHF.R.S32.HI R30, RZ, 0x1f, R30 ;  /* 0x0000001fff1e7819 */ /* 0x000fc4000001141e */
[----:B------:R-:W-:Y:S02]  /*1f30*/  SHF.R.S32.HI R28, RZ, 0x1f, R28 ;  /* 0x0000001fff1c7819 */ /* 0x000fe4000001141c */
[----:B------:R-:W-:Y:S02]  /*1f40*/  SHF.R.S32.HI R27, RZ, 0x1f, R27 ;  /* 0x0000001fff1b7819 */ /* 0x000fe4000001141b */
[----:B------:R-:W-:Y:S02]  /*1f50*/  SHF.R.S32.HI R25, RZ, 0x1f, R25 ;  /* 0x0000001fff197819 */ /* 0x000fe40000011419 */
[----:B------:R-:W-:Y:S02]  /*1f60*/  SHF.R.S32.HI R24, RZ, 0x1f, R24 ;  /* 0x0000001fff187819 */ /* 0x000fe40000011418 */
[----:B------:R-:W-:Y:S02]  /*1f70*/  SHF.R.S32.HI R22, RZ, 0x1f, R22 ;  /* 0x0000001fff167819 */ /* 0x000fe40000011416 */
[----:B------:R-:W-:-:S02]  /*1f80*/  SHF.R.S32.HI R21, RZ, 0x1f, R21 ;  /* 0x0000001fff157819 */ /* 0x000fc40000011415 */
[----:B------:R-:W-:Y:S01]  /*1f90*/  SHF.R.S32.HI R19, RZ, 0x1f, R19 ;  /* 0x0000001fff137819 */ /* 0x000fe20000011413 */
[----:B-1----:R-:W-:Y:S01]  /*1fa0*/  IMAD.IADD R0, R8, 0x1, R7 ;  /* 0x0000000108007824 */ /* 0x002fe200078e0207 */
[----:B------:R-:W-:Y:S02]  /*1fb0*/  SHF.R.S32.HI R15, RZ, 0x1f, R15 ;  /* 0x0000001fff0f7819 */ /* 0x000fe4000001140f */
[----:B------:R-:W-:Y:S02]  /*1fc0*/  SHF.R.S32.HI R12, RZ, 0x1f, R12 ;  /* 0x0000001fff0c7819 */ /* 0x000fe4000001140c */
[----:B------:R1:W-:Y:S01]  /*1fd0*/  STL [R1+0x4], R0 ;  /* 0x0000040001007387 */ /* 0x0003e20000100800 */
[C---:B------:R-:W-:Y:S02]  /*1fe0*/  IADD3 R193, R182.reuse, 0x800, RZ ;  /* 0x00000800b6c17810 */ /* 0x040fe40007ffe0ff */
[C---:B------:R-:W-:Y:S01]  /*1ff0*/  IADD3 R192, R182.reuse, 0x1000, RZ ;  /* 0x00001000b6c07810 */ /* 0x040fe20007ffe0ff */
[----:B------:R2:W-:Y:S01]  /*2000*/  STL [R1+0x10], R3 ;  /* 0x0000100301007387 */ /* 0x0005e20000100800 */
[----:B------:R-:W-:-:S02]  /*2010*/  IADD3 R191, R182, 0x1800, RZ ;  /* 0x00001800b6bf7810 */ /* 0x000fc40007ffe0ff */
[C---:B------:R-:W-:Y:S02]  /*2020*/  IADD3 R190, R182.reuse, 0x2000, RZ ;  /* 0x00002000b6be7810 */ /* 0x040fe40007ffe0ff */
[C---:B------:R-:W-:Y:S02]  /*2030*/  IADD3 R189, R182.reuse, 0x2800, RZ ;  /* 0x00002800b6bd7810 */ /* 0x040fe40007ffe0ff */
[C---:B------:R-:W-:Y:S02]  /*2040*/  IADD3 R188, R182.reuse, 0x3000, RZ ;  /* 0x00003000b6bc7810 */ /* 0x040fe40007ffe0ff */
[C---:B------:R-:W-:Y:S02]  /*2050*/  IADD3 R187, R182.reuse, 0x3800, RZ ;  /* 0x00003800b6bb7810 */ /* 0x040fe40007ffe0ff */
[C---:B------:R-:W-:Y:S02]  /*2060*/  IADD3 R186, R182.reuse, 0x4000, RZ ;  /* 0x00004000b6ba7810 */ /* 0x040fe40007ffe0ff */
[----:B------:R-:W-:-:S02]  /*2070*/  IADD3 R185, R182, 0x4800, RZ ;  /* 0x00004800b6b97810 */ /* 0x000fc40007ffe0ff */
[C---:B------:R-:W-:Y:S02]  /*2080*/  IADD3 R184, R182.reuse, 0x5000, RZ ;  /* 0x00005000b6b87810 */ /* 0x040fe40007ffe0ff */
[----:B------:R-:W-:Y:S01]  /*2090*/  IADD3 R183, R182, 0x5800, RZ ;  /* 0x00005800b6b77810 */ /* 0x000fe20007ffe0ff */
[----:B-1----:R-:W-:-:S05]  /*20a0*/  IMAD.IADD R0, R6, 0x1, R0 ;  /* 0x0000000106007824 */ /* 0x002fca00078e0200 */
[----:B------:R2:W-:Y:S02]  /*20b0*/  STL [R1+0xc], R0 ;  /* 0x00000c0001007387 */ /* 0x0005e40000100800 */
.L_x_945:
[----:B------:R-:W-:Y:S01]  /*20c0*/  ISETP.NE.U32.AND P0, PT, RZ, c[0x0][0x370], PT ;  /* 0x0000dc00ff007a0c */ /* 0x000fe20003f05070 */
[----:B------:R-:W-:Y:S01]  /*20d0*/  IMAD.MOV.U32 R15, RZ, RZ, 0x4 ;  /* 0x00000004ff0f7424 */ /* 0x000fe200078e00ff */
[----:B------:R-:W-:Y:S01]  /*20e0*/  ISETP.NE.U32.AND P1, PT, RZ, c[0x0][0x360], PT ;  /* 0x0000d800ff007a0c */ /* 0x000fe20003f25070 */
[----:B------:R-:W-:Y:S01]  /*20f0*/  IMAD.MOV.U32 R235, RZ, RZ, RZ ;  /* 0x000000ffffeb7224 */ /* 0x000fe200078e00ff */
[----:B------:R-:W-:Y:S01]  /*2100*/  ISETP.NE.AND.EX P2, PT, RZ, c[0x0][0x374], PT, P0 ;  /* 0x0000dd00ff007a0c */ /* 0x000fe20003f45300 */
[----:B------:R-:W-:Y:S01]  /*2110*/  IMAD.MOV.U32 R129, RZ, RZ, RZ ;  /* 0x000000ffff817224 */ /* 0x000fe200078e00ff */
[----:B------:R-:W-:Y:S01]  /*2120*/  ISETP.NE.AND.EX P0, PT, RZ, c[0x0][0x364], PT, P1 ;  /* 0x0000d900ff007a0c */ /* 0x000fe20003f05310 */
[----:B------:R-:W-:Y:S01]  /*2130*/  IMAD.MOV.U32 R14, RZ, RZ, RZ ;  /* 0x000000ffff0e7224 */ /* 0x000fe200078e00ff */
[----:B------:R-:W-:Y:S01]  /*2140*/  ISETP.NE.U32.AND P1, PT, RZ, c[0x0][0x348], PT ;  /* 0x0000d200ff007a0c */ /* 0x000fe20003f25070 */
[----:B------:R-:W-:Y:S01]  /*2150*/  IMAD.MOV.U32 R13, RZ, RZ, RZ ;  /* 0x000000ffff0d7224 */ /* 0x000fe200078e00ff */
[----:B------:R-:W-:Y:S01]  /*2160*/  ISETP.NE.U32.AND P3, PT, RZ, c[0x0][0x350], PT ;  /* 0x0000d400ff007a0c */ /* 0x000fe20003f65070 */
[----:B------:R-:W-:Y:S01]  /*2170*/  IMAD.WIDE R6, R247, R15, c[0x0][0x348] ;  /* 0x0000d200f7067625 */ /* 0x000fe200078e020f */
[----:B------:R-:W-:-:S02]  /*2180*/  ISETP.NE.U32.AND P4, PT, RZ, c[0x0][0x358], PT ;  /* 0x0000d600ff007a0c */ /* 0x000fc40003f85070 */
[----:B------:R-:W-:Y:S01]  /*2190*/  ISETP.NE.AND.EX P1, PT, RZ, c[0x0][0x34c], PT, P1 ;  /* 0x0000d300ff007a0c */ /* 0x000fe20003f25310 */
[CC--:B------:R-:W-:Y:S01]  /*21a0*/  IMAD.WIDE R4, R247.reuse, R15.reuse, c[0x0][0x350] ;  /* 0x0000d400f7047625 */ /* 0x0c0fe200078e020f */
[----:B------:R-:W-:Y:S02]  /*21b0*/  ISETP.NE.AND.EX P3, PT, RZ, c[0x0][0x354], PT, P3 ;  /* 0x0000d500ff007a0c */ /* 0x000fe40003f65330 */
[----:B------:R-:W-:Y:S01]  /*21c0*/  ISETP.NE.AND.EX P4, PT, RZ, c[0x0][0x35c], PT, P4 ;  /* 0x0000d700ff007a0c */ /* 0x000fe20003f85340 */
[----:B------:R-:W-:-:S04]  /*21d0*/  @P2 IMAD.WIDE R10, R247, R15, c[0x0][0x370] ;  /* 0x0000dc00f70a2625 */ /* 0x000fc800078e020f */
[CC--:B------:R-:W-:Y:S01]  /*21e0*/  @P0 IMAD.WIDE R8, R247.reuse, R15.reuse, c[0x0][0x360] ;  /* 0x0000d800f7080625 */ /* 0x0c0fe200078e020f */
[----:B------:R1:W5:Y:S03]  /*21f0*/  @P2 LDG.E R235, [R10.64] ;  /* 0x000000080aeb2981 */ /* 0x000366000c1e1900 */
[----:B--2---:R-:W-:Y:S01]  /*2200*/  IMAD.WIDE R2, R247, R15, c[0x0][0x358] ;  /* 0x0000d600f7027625 */ /* 0x004fe200078e020f */
[----:B------:R1:W5:Y:S04]  /*2210*/  @P0 LDG.E R218, [R8.64] ;  /* 0x0000000808da0981 */ /* 0x000368000c1e1900 */
[----:B------:R1:W5:Y:S04]  /*2220*/  @P1 LDG.E R129, [R6.64] ;  /* 0x0000000806811981 */ /* 0x000368000c1e1900 */
[----:B------:R1:W5:Y:S04]  /*2230*/  @P3 LDG.E R14, [R4.64] ;  /* 0x00000008040e3981 */ /* 0x000368000c1e1900 */
[----:B------:R1:W5:Y:S01]  /*2240*/  @P4 LDG.E R13, [R2.64] ;  /* 0x00000008020d4981 */ /* 0x000362000c1e1900 */
[----:B------:R-:W-:Y:S01]  /*2250*/  YIELD ;  /* 0x0000000000007946 */ /* 0x000fe20003800000 */
[----:B------:R-:W-:Y:S05]  /*2260*/  @P0 BRA `(.L_x_700) ;  /* 0x0000005000000947 */ /* 0x000fea0003800000 */
[----:B-----5:R-:W-:Y:S01]  /*2270*/  MOV R218, c[0x0][0x168] ;  /* 0x00005a0000da7a02 */ /* 0x020fe20000000f00 */
[----:B------:R-:W-:Y:S05]  /*2280*/  @!P1 BRA `(.L_x_700) ;  /* 0x0000003000009947 */ /* 0x000fea0003800000 */
[----:B-1----:R-:W2:Y:S04]  /*2290*/  LDG.E R8, [R6.64] ;  /* 0x0000000806087981 */ /* 0x002ea8000c1e1900 */
[----:B------:R-:W2:Y:S02]  /*22a0*/  LDG.E R0, [R6.64+0x4] ;  /* 0x0000040806007981 */ /* 0x000ea4000c1e1900 */
[----:B--2---:R-:W-:-:S02]  /*22b0*/  IADD3 R218, -R8, R0, RZ ;  /* 0x0000000008da7210 */ /* 0x004fc40007ffe1ff */
.L_x_700:
[----:B------:R-:W-:-:S04]  /*22c0*/  ISETP.NE.U32.AND P0, PT, RZ, c[0x0][0x368], PT ;  /* 0x0000da00ff007a0c */ /* 0x000fc80003f05070 */
[----:B------:R-:W-:-:S13]  /*22d0*/  ISETP.NE.AND.EX P0, PT, RZ, c[0x0][0x36c], PT, P0 ;  /* 0x0000db00ff007a0c */ /* 0x000fda0003f05300 */
[----:B------:R-:W-:Y:S05]  /*22e0*/  @!P0 BRA `(.L_x_701) ;  /* 0x0000003000008947 */ /* 0x000fea0003800000 */
[----:B-1----:R-:W-:-:S05]  /*22f0*/  IMAD.WIDE R4, R247, R15, c[0x0][0x368] ;  /* 0x0000da00f7047625 */ /* 0x002fca00078e020f */
[----:B------:R1:W5:Y:S01]  /*2300*/  LDG.E R11, [R4.64] ;  /* 0x00000008040b7981 */ /* 0x000362000c1e1900 */
[----:B------:R-:W-:Y:S05]  /*2310*/  BRA `(.L_x_702) ;  /* 0x0000005000007947 */ /* 0x000fea0003800000 */
.L_x_701:
[----:B-1----:R-:W-:Y:S01]  /*2320*/  MOV R11, UR6 ;  /* 0x00000006000b7c02 */ /* 0x002fe20008000f00 */
[----:B------:R-:W-:Y:S05]  /*2330*/  @!P3 BRA `(.L_x_702) ;  /* 0x000000300000b947 */ /* 0x000fea0003800000 */
[----:B------:R-:W2:Y:S04]  /*2340*/  LDG.E R6, [R4.64] ;  /* 0x0000000804067981 */ /* 0x000ea8000c1e1900 */
[----:B------:R-:W2:Y:S02]  /*2350*/  LDG.E R0, [R4.64+0x4] ;  /* 0x0000040804007981 */ /* 0x000ea4000c1e1900 */
[----:B--2---:R-:W-:Y:S02]  /*2360*/  IADD3 R11, -R6, R0, RZ ;  /* 0x00000000060b7210 */ /* 0x004fe40007ffe1ff */
.L_x_702:
[----:B-1----:R1:W2:Y:S04]  /*2370*/  @P4 LDG.E R5, [R2.64] ;  /* 0x0000000802054981 */ /* 0x0022a8000c1e1900 */
[----:B------:R1:W2:Y:S01]  /*2380*/  @P4 LDG.E R4, [R2.64+0x4] ;  /* 0x0000040802044981 */ /* 0x0002a2000c1e1900 */
[----:B------:R-:W-:Y:S01]  /*2390*/  ISETP.NE.U32.AND P0, PT, RZ, c[0x0][0x378], PT ;  /* 0x0000de00ff007a0c */ /* 0x000fe20003f05070 */
[----:B------:R-:W-:-:S02]  /*23a0*/  IMAD.MOV.U32 R0, RZ, RZ, c[0x0][0x2c4] ;  /* 0x0000b100ff007624 */ /* 0x000fc400078e00ff */
[----:B-----5:R-:W-:Y:S01]  /*23b0*/  IMAD.MOV.U32 R128, RZ, RZ, R11 ;  /* 0x000000ffff807224 */ /* 0x020fe200078e000b */
[----:B------:R-:W-:Y:S02]  /*23c0*/  ISETP.NE.AND.EX P0, PT, RZ, c[0x0][0x37c], PT, P0 ;  /* 0x0000df00ff007a0c */ /* 0x000fe40003f05300 */
[----:B------:R-:W-:Y:S01]  /*23d0*/  ISETP.NE.AND P2, PT, R0, 0x1, PT ;  /* 0x000000010000780c */ /* 0x000fe20003f45270 */
[----:B------:R-:W-:Y:S02]  /*23e0*/  IMAD.SHL.U32 R234, R245, 0x80, RZ ;  /* 0x00000080f5ea7824 */ /* 0x000fe400078e00ff */
[----:B------:R-:W-:Y:S02]  /*23f0*/  IMAD.MOV.U32 R67, RZ, RZ, c[0x0][0x228] ;  /* 0x00008a00ff437624 */ /* 0x000fe400078e00ff */
[----:B------:R-:W-:Y:S01]  /*2400*/  IMAD.IADD R9, R11, 0x1, -R235 ;  /* 0x000000010b097824 */ /* 0x000fe200078e0aeb */
[----:B------:R-:W-:Y:S01]  /*2410*/  IADD3 R0, R234, 0x7f, RZ ;  /* 0x0000007fea007810 */ /* 0x000fe20007ffe0ff */
[----:B------:R-:W-:Y:S01]  /*2420*/  IMAD.MOV.U32 R6, RZ, RZ, c[0x0][0x32c] ;  /* 0x0000cb00ff067624 */ /* 0x000fe200078e00ff */
[----:B------:R-:W-:-:S04]  /*2430*/  LOP3.LUT R227, R227, 0xffffffdf, RZ, 0xc0, !PT ;  /* 0xffffffdfe3e37812 */ /* 0x000fc800078ec0ff */
[----:B------:R-:W-:Y:S01]  /*2440*/  ISETP.GE.AND P1, PT, R6, 0x1, PT ;  /* 0x000000010600780c */ /* 0x000fe20003f26270 */
[----:B-1----:R-:W-:-:S05]  /*2450*/  @P0 IMAD.WIDE R2, R247, R15, c[0x0][0x378] ;  /* 0x0000de00f7020625 */ /* 0x002fca00078e020f */
[----:B------:R1:W5:Y:S01]  /*2460*/  @P0 LDG.E R128, [R2.64] ;  /* 0x0000000802800981 */ /* 0x000362000c1e1900 */
[----:B------:R-:W-:-:S04]  /*2470*/  @P2 LOP3.LUT R227, R227, 0x20, RZ, 0xfc, !PT ;  /* 0x00000020e3e32812 */ /* 0x000fc800078efcff */
[----:B------:R-:W-:-:S04]  /*2480*/  LOP3.LUT R227, R227, 0xffffffbf, RZ, 0xc0, !PT ;  /* 0xffffffbfe3e37812 */ /* 0x000fc800078ec0ff */
[----:B------:R-:W-:Y:S01]  /*2490*/  @P1 LOP3.LUT R227, R227, 0x40, RZ, 0xfc, !PT ;  /* 0x00000040e3e31812 */ /* 0x000fe200078efcff */
[----:B-1----:R-:W-:-:S05]  /*24a0*/  @P2 IMAD.HI.U32 R3, R0, c[0x0][0x2c8], RZ ;  /* 0x0000b20000032a27 */ /* 0x002fca00078e00ff */
[----:B------:R-:W-:Y:S01]  /*24b0*/  @P2 SHF.R.U32.HI R0, RZ, c[0x0][0x2cc], R3 ;  /* 0x0000b300ff002a19 */ /* 0x000fe20000011603 */
[----:B--2---:R-:W-:-:S04]  /*24c0*/  @P4 IMAD.IADD R67, R4, 0x1, -R5 ;  /* 0x0000000104434824 */ /* 0x004fc800078e0a05 */
[----:B------:R-:W-:-:S05]  /*24d0*/  IMAD.IADD R217, R9, 0x1, R67 ;  /* 0x0000000109d97824 */ /* 0x000fca00078e0243 */
[C---:B------:R-:W-:Y:S02]  /*24e0*/  IADD3 R2, R217.reuse, 0x3f, RZ ;  /* 0x0000003fd9027810 */ /* 0x040fe40007ffe0ff */
[----:B------:R-:W-:Y:S02]  /*24f0*/  IADD3 R120, R217, 0x1, -R218 ;  /* 0x00000001d9787810 */ /* 0x000fe40007ffe8da */
[----:B------:R-:W-:-:S03]  /*2500*/  SHF.R.S32.HI R3, RZ, 0x1f, R2 ;  /* 0x0000001fff037819 */ /* 0x000fc60000011402 */
[----:B------:R-:W-:Y:S01]  /*2510*/  IMAD.IADD R0, R120, 0x1, R0 ;  /* 0x0000000178007824 */ /* 0x000fe200078e0200 */
[----:B------:R-:W-:-:S04]  /*2520*/  LEA.HI R2, R3, R2, RZ, 0x6 ;  /* 0x0000000203027211 */ /* 0x000fc800078f30ff */
[----:B------:R-:W-:Y:S02]  /*2530*/  IADD3 R3, R0, c[0x0][0x328], RZ ;  /* 0x0000ca0000037a10 */ /* 0x000fe40007ffe0ff */
[----:B------:R-:W-:Y:S01]  /*2540*/  SHF.R.S32.HI R121, RZ, 0x6, R2 ;  /* 0x00000006ff797819 */ /* 0x000fe20000011402 */
        /* <DEDUP_REMOVED lines=11> */
.L_x_705:
[----:B------:R-:W-:-:S13]  /*2600*/  ISETP.NE.AND P0, PT, R6, 0x1, PT ;  /* 0x000000010600780c */ /* 0x000fda0003f05270 */
[----:B------:R-:W-:-:S05]  /*2610*/  @P0 IMAD.HI.U32 R0, R2, c[0x0][0x330], RZ ;  /* 0x0000cc0002000a27 */ /* 0x000fca00078e00ff */
[----:B------:R-:W-:Y:S02]  /*2620*/  @P0 SHF.R.U32.HI R2, RZ, c[0x0][0x334], R0 ;  /* 0x0000cd00ff020a19 */ /* 0x000fe40000011600 */
.L_x_706:
[----:B------:R-:W-:Y:S05]  /*2630*/  BSYNC B0 ;  /* 0x0000000000007941 */ /* 0x000fea0003800000 */
.L_x_704:
[----:B------:R-:W-:-:S05]  /*2640*/  IMAD R2, R2, R6, c[0x0][0x32c] ;  /* 0x0000cb0002027624 */ /* 0x000fca00078e0206 */
[----:B------:R-:W-:-:S04]  /*2650*/  IMNMX R3, R3, R2, PT ;  /* 0x0000000203037217 */ /* 0x000fc80003800200 */
.L_x_703:
[----:B------:R-:W-:Y:S01]  /*2660*/  IADD3 R3, R3, 0x3f, RZ ;  /* 0x0000003f03037810 */ /* 0x000fe20007ffe0ff */
[----:B------:R-:W-:-:S03]  /*2670*/  @P2 IMAD.HI.U32 R2, R234, c[0x0][0x2c8], RZ ;  /* 0x0000b200ea022a27 */ /* 0x000fc600078e00ff */
[----:B------:R-:W-:Y:S01]  /*2680*/  SHF.R.S32.HI R4, RZ, 0x1f, R3 ;  /* 0x0000001fff047819 */ /* 0x000fe20000011403 */
[----:B------:R-:W-:Y:S01]  /*2690*/  IMAD.MOV.U32 R0, RZ, RZ, R234 ;  /* 0x000000ffff007224 */ /* 0x000fe200078e00ea */
[----:B------:R-:W-:Y:S01]  /*26a0*/  @P2 SHF.R.U32.HI R0, RZ, c[0x0][0x2cc], R2 ;  /* 0x0000b300ff002a19 */ /* 0x000fe20000011602 */
[----:B------:R-:W-:Y:S01]  /*26b0*/  IMAD.IADD R168, R217, 0x1, -R218 ;  /* 0x00000001d9a87824 */ /* 0x000fe200078e0ada */
[----:B------:R-:W-:-:S03]  /*26c0*/  LEA.HI R3, R4, R3, RZ, 0x6 ;  /* 0x0000000304037211 */ /* 0x000fc600078f30ff */
[----:B------:R-:W-:Y:S01]  /*26d0*/  IMAD.IADD R0, R168, 0x1, R0 ;  /* 0x00000001a8007824 */ /* 0x000fe200078e0200 */
[----:B------:R-:W-:-:S04]  /*26e0*/  SHF.R.S32.HI R3, RZ, 0x6, R3 ;  /* 0x00000006ff037819 */ /* 0x000fc80000011403 */
        /* <DEDUP_REMOVED lines=12> */
.L_x_709:
[----:B------:R-:W-:-:S13]  /*27b0*/  ISETP.NE.AND P0, PT, R6, 0x1, PT ;  /* 0x000000010600780c */ /* 0x000fda0003f05270 */
[----:B------:R-:W-:-:S05]  /*27c0*/  @P0 IMAD.HI.U32 R3, R0, c[0x0][0x330], RZ ;  /* 0x0000cc0000030a27 */ /* 0x000fca00078e00ff */
[----:B------:R-:W-:Y:S02]  /*27d0*/  @P0 SHF.R.U32.HI R0, RZ, c[0x0][0x334], R3 ;  /* 0x0000cd00ff000a19 */ /* 0x000fe40000011603 */
.L_x_710:
[----:B------:R-:W-:Y:S05]  /*27e0*/  BSYNC B0 ;  /* 0x0000000000007941 */ /* 0x000fea0003800000 */
.L_x_708:
[----:B------:R-:W-:-:S05]  /*27f0*/  IMAD R0, R0, c[0x0][0x32c], RZ ;  /* 0x0000cb0000007a24 */ /* 0x000fca00078e02ff */
[----:B------:R-:W-:-:S04]  /*2800*/  IMNMX R2, R2, R0, !PT ;  /* 0x0000000002027217 */ /* 0x000fc80007800200 */
.L_x_707:
[----:B------:R-:W-:Y:S01]  /*2810*/  SHF.R.S32.HI R0, RZ, 0x1f, R2 ;  /* 0x0000001fff007819 */ /* 0x000fe20000011402 */
[----:B------:R-:W-:Y:S01]  /*2820*/  BSSY B0, `(.L_x_711) ;  /* 0x000002c000007945 */ /* 0x000fe20003800000 */
[----:B------:R-:W-:Y:S02]  /*2830*/  LOP3.LUT R3, R246, 0xff000000, RZ, 0xc0, !PT ;  /* 0xff000000f6037812 */ /* 0x000fe400078ec0ff */
[----:B------:R-:W-:Y:S02]  /*2840*/  LEA.HI R2, R0, R2, RZ, 0x6 ;  /* 0x0000000200027211 */ /* 0x000fe400078f30ff */
[----:B------:R-:W-:Y:S02]  /*2850*/  LOP3.LUT R4, R246, 0xff0000, RZ, 0xc0, !PT ;  /* 0x00ff0000f6047812 */ /* 0x000fe400078ec0ff */
[----:B------:R-:W-:Y:S02]  /*2860*/  SHF.R.S32.HI R0, RZ, 0x6, R2 ;  /* 0x00000006ff007819 */ /* 0x000fe40000011402 */
[----:B------:R-:W-:-:S02]  /*2870*/  SHF.R.U32.HI R3, RZ, 0x8, R3 ;  /* 0x00000008ff037819 */ /* 0x000fc40000011603 */
[----:B------:R-:W-:Y:S01]  /*2880*/  IMNMX R6, RZ, R0, !PT ;  /* 0x00000000ff067217 */ /* 0x000fe20007800200 */
[----:B------:R-:W-:Y:S01]  /*2890*/  IMAD.MOV.U32 R0, RZ, RZ, RZ ;  /* 0x000000ffff007224 */ /* 0x000fe200078e00ff */
[----:B------:R-:W-:Y:S02]  /*28a0*/  LEA.HI R2, R4, R3, RZ, 0x10 ;  /* 0x0000000304027211 */ /* 0x000fe400078f80ff */
[----:B------:R-:W-:Y:S02]  /*28b0*/  ISETP.GT.AND P0, PT, R7, R6, PT ;  /* 0x000000060700720c */ /* 0x000fe40003f04270 */
[----:B------:R-:W-:Y:S02]  /*28c0*/  SHF.R.U32.HI R245, RZ, 0x10, R2 ;  /* 0x00000010fff57819 */ /* 0x000fe40000011602 */
[----:B------:R-:W-:Y:S02]  /*28d0*/  LOP3.LUT R250, R2, 0xff, RZ, 0xc0, !PT ;  /* 0x000000ff02fa7812 */ /* 0x000fe400078ec0ff */
[----:B------:R-:W-:-:S04]  /*28e0*/  ISETP.NE.AND P1, PT, R245, RZ, PT ;  /* 0x000000fff500720c */ /* 0x000fc80003f25270 */
[----:B------:R-:W-:-:S03]  /*28f0*/  SEL R118, R245, c[0x0][0x338], P1 ;  /* 0x0000ce00f5767a07 */ /* 0x000fc60000800000 */
[----:B------:R-:W-:Y:S05]  /*2900*/  @!P0 BRA `(.L_x_712) ;  /* 0x000001d000008947 */ /* 0x000fea0003800000 */
        /* <DEDUP_REMOVED lines=29> */
.L_x_712:
[----:B------:R-:W-:Y:S05]  /*2ae0*/  BSYNC B0 ;  /* 0x0000000000007941 */ /* 0x000fea0003800000 */
.L_x_711:
[----:B------:R-:W-:-:S04]  /*2af0*/  IMAD R2, R250, R0, R6 ;  /* 0x00000000fa027224 */ /* 0x000fc800078e0206 */
        /* <DEDUP_REMOVED lines=23> */
[----:B------:R-:W-:Y:S02]  /*2c70*/  SHF.R.S32.HI R6, RZ, 0x1f, R247 ;  /* 0x0000001fff067819 */ /* 0x000fe400000114f7 */
[----:B------:R-:W-:Y:S01]  /*2c80*/  IADD3 R57, R0, -0x1, RZ ;  /* 0xffffffff00397810 */ /* 0x000fe20007ffe0ff */
[----:B------:R-:W-:Y:S01]  /*2c90*/  IMAD R4, R69, c[0x0][0x238], RZ ;  /* 0x00008e0045047a24 */ /* 0x000fe200078e02ff */
[----:B------:R-:W-:Y:S01]  /*2ca0*/  SEL R8, R6, RZ, !P4 ;  /* 0x000000ff06087207 */ /* 0x000fe20006000000 */
[----:B------:R-:W-:Y:S01]  /*2cb0*/  IMAD.SHL.U32 R126, R7, 0x40, RZ ;  /* 0x00000040077e7824 */ /* 0x000fe200078e00ff */
[----:B------:R-:W-:Y:S01]  /*2cc0*/  SEL R10, R247, RZ, !P4 ;  /* 0x000000fff70a7207 */ /* 0x000fe20006000000 */
[----:B------:R-:W-:Y:S01]  /*2cd0*/  IMAD R4, R68, c[0x0][0x23c], R4 ;  /* 0x00008f0044047a24 */ /* 0x000fe200078e0204 */
[----:B------:R-:W-:Y:S01]  /*2ce0*/  SHF.L.U64.HI R125, R7, R123, c[0x0][0x23c] ;  /* 0x00008f00077d7619 */ /* 0x000fe2000001027b */
[----:B------:R-:W-:Y:S01]  /*2cf0*/  IMAD R0, R57, -0x40, R115 ;  /* 0xffffffc039007824 */ /* 0x000fe200078e0273 */
[----:B------:R-:W-:Y:S01]  /*2d00*/  ISETP.GE.AND P6, PT, R200, c[0x0][0x1d4], PT ;  /* 0x00007500c8007a0c */ /* 0x000fe20003fc6270 */
[----:B------:R-:W-:Y:S01]  /*2d10*/  IMAD.IADD R3, R3, 0x1, R4 ;  /* 0x0000000103037824 */ /* 0x000fe200078e0204 */
[----:B------:R-:W-:Y:S01]  /*2d20*/  ISETP.GE.AND P5, PT, R199, c[0x0][0x1d4], PT ;  /* 0x00007500c7007a0c */ /* 0x000fe20003fa6270 */
[----:B------:R-:W-:Y:S01]  /*2d30*/  IMAD R4, R8, c[0x0][0x248], RZ ;  /* 0x0000920008047a24 */ /* 0x000fe200078e02ff */
[----:B------:R-:W-:Y:S01]  /*2d40*/  ISETP.GE.AND P1, PT, R0, 0x1, PT ;  /* 0x000000010000780c */ /* 0x000fe20003f26270 */
[----:B------:R-:W-:Y:S01]  /*2d50*/  IMAD.WIDE.U32 R2, R22, c[0x0][0x240], R2 ;  /* 0x0000900016027a25 */ /* 0x000fe200078e0002 */
[----:B------:R-:W-:-:S03]  /*2d60*/  ISETP.GE.AND P4, PT, R202, c[0x0][0x1d4], PT ;  /* 0x00007500ca007a0c */ /* 0x000fc60003f86270 */
[----:B------:R-:W-:Y:S02]  /*2d70*/  IMAD R3, R22, c[0x0][0x244], R3 ;  /* 0x0000910016037a24 */ /* 0x000fe400078e0203 */
[C---:B------:R-:W-:Y:S02]  /*2d80*/  IMAD R4, R10.reuse, c[0x0][0x24c], R4 ;  /* 0x000093000a047a24 */ /* 0x040fe400078e0204 */
[----:B------:R-:W-:Y:S01]  /*2d90*/  IMAD.WIDE.U32 R78, R10, c[0x0][0x248], R2 ;  /* 0x000092000a4e7a25 */ /* 0x000fe200078e0002 */
[----:B------:R-:W-:-:S03]  /*2da0*/  SHF.R.S32.HI R3, RZ, 0x1f, R57 ;  /* 0x0000001fff037819 */ /* 0x000fc60000011439 */
[----:B------:R-:W-:Y:S02]  /*2db0*/  IMAD R2, R125, R57, RZ ;  /* 0x000000397d027224 */ /* 0x000fe400078e02ff */
[----:B------:R-:W-:Y:S02]  /*2dc0*/  IMAD.IADD R77, R79, 0x1, R4 ;  /* 0x000000014f4d7824 */ /* 0x000fe400078e0204 */
[----:B------:R-:W-:Y:S02]  /*2dd0*/  IMAD.MOV.U32 R76, RZ, RZ, R78 ;  /* 0x000000ffff4c7224 */ /* 0x000fe400078e004e */
[-C--:B------:R-:W-:Y:S02]  /*2de0*/  IMAD R2, R3, R126.reuse, R2 ;  /* 0x0000007e03027224 */ /* 0x080fe400078e0202 */
[----:B------:R-:W-:-:S04]  /*2df0*/  IMAD.WIDE.U32 R4, R57, R126, R76 ;  /* 0x0000007e39047225 */ /* 0x000fc800078e004c */
[----:B------:R-:W-:Y:S01]  /*2e00*/  IMAD.IADD R5, R5, 0x1, R2 ;  /* 0x0000000105057824 */ /* 0x000fe200078e0202 */
[C---:B------:R-:W-:Y:S01]  /*2e10*/  @P1 LEA R2, P0, R4.reuse, c[0x0][0x220], 0x1 ;  /* 0x0000880004021a11 */ /* 0x040fe200078008ff */
[----:B------:R-:W-:Y:S02]  /*2e20*/  IMAD.MOV.U32 R124, RZ, RZ, 0x5 ;  /* 0x00000005ff7c7424 */ /* 0x000fe400078e00ff */
[C---:B------:R-:W-:Y:S01]  /*2e30*/  IMAD.SHL.U32 R131, R7.reuse, 0x20, RZ ;  /* 0x0000002007837824 */ /* 0x040fe200078e00ff */
[----:B------:R-:W-:Y:S02]  /*2e40*/  @P1 LEA.HI.X R3, R4, c[0x0][0x224], R5, 0x1, P0 ;  /* 0x0000890004031a11 */ /* 0x000fe400000f0c05 */
[----:B------:R-:W-:Y:S02]  /*2e50*/  ISETP.GT.AND P0, PT, R0, 0x20, PT ;  /* 0x000000200000780c */ /* 0x000fe40003f04270 */
[----:B------:R-:W-:Y:S01]  /*2e60*/  SHF.L.U64.HI R124, R7, R124, c[0x0][0x23c] ;  /* 0x00008f00077c7619 */ /* 0x000fe2000001027c */
[----:B------:R-:W-:Y:S01]  /*2e70*/  @!PT LDS RZ, [RZ] ;  /* 0x00000000fffff984 */ /* 0x000fe20000000800 */
[----:B------:R-:W-:Y:S01]  /*2e80*/  @!PT LDS RZ, [RZ] ;  /* 0x00000000fffff984 */ /* 0x000fe20000000800 */
[----:B------:R-:W-:Y:S01]  /*2e90*/  @!PT LDS RZ, [RZ] ;  /* 0x00000000fffff984 */ /* 0x000fe20000000800 */
[----:B------:R1:W-:Y:S04]  /*2ea0*/  @P1 LDGSTS.E.BYPASS.LTC128B.128 [R194+0x6100], [R2.64], !P6 ;  /* 0x0610000002c21fae */ /* 0x0003e8000f101d48 */
[----:B------:R1:W-:Y:S04]  /*2eb0*/  @P1 LDGSTS.E.BYPASS.LTC128B.128 [R194+0x8100], [R2.64+0x80], !P5 ;  /* 0x0810008002c21fae */ /* 0x0003e8000e901d48 */
[----:B------:R1:W-:Y:S02]  /*2ec0*/  @P1 LDGSTS.E.BYPASS.LTC128B.128 [R194+0xa100], [R2.64+0x100], !P4 ;  /* 0x0a10010002c21fae */ /* 0x0003e4000e101d48 */
[----:B------:R-:W-:-:S05]  /*2ed0*/  @P0 IADD3 R0, P1, R131, R4, RZ ;  /* 0x0000000483000210 */ /* 0x000fca0007f3e0ff */
[----:B-1----:R-:W-:Y:S01]  /*2ee0*/  @P0 IMAD.X R3, R5, 0x1, R124, P1 ;  /* 0x0000000105030824 */ /* 0x002fe200008e067c */
[----:B------:R-:W-:-:S04]  /*2ef0*/  @P0 LEA R2, P1, R0, c[0x0][0x220], 0x1 ;  /* 0x0000880000020a11 */ /* 0x000fc800078208ff */
[----:B------:R-:W-:Y:S02]  /*2f00*/  @P0 LEA.HI.X R3, R0, c[0x0][0x224], R3, 0x1, P1 ;  /* 0x0000890000030a11 */ /* 0x000fe400008f0c03 */
[----:B------:R-:W-:-:S03]  /*2f10*/  ISETP.NE.U32.AND P1, PT, RZ, c[0x0][0x340], PT ;  /* 0x0000d000ff007a0c */ /* 0x000fc60003f25070 */
[----:B------:R1:W-:Y:S01]  /*2f20*/  @P0 LDGSTS.E.BYPASS.LTC128B.128 [R194+0x7100], [R2.64], !P6 ;  /* 0x0710000002c20fae */ /* 0x0003e2000f101d48 */
[----:B------:R-:W-:-:S03]  /*2f30*/  ISETP.NE.AND.EX P1, PT, RZ, c[0x0][0x344], PT, P1 ;  /* 0x0000d100ff007a0c */ /* 0x000fc60003f25310 */
[----:B------:R1:W-:Y:S04]  /*2f40*/  @P0 LDGSTS.E.BYPASS.LTC128B.128 [R194+0x9100], [R2.64+0x80], !P5 ;  /* 0x0910008002c20fae */ /* 0x0003e8000e901d48 */
[----:B------:R1:W-:Y:S01]  /*2f50*/  @P0 LDGSTS.E.BYPASS.LTC128B.128 [R194+0xb100], [R2.64+0x100], !P4 ;  /* 0x0b10010002c20fae */ /* 0x0003e2000e101d48 */
[----:B------:R-:W-:Y:S01]  /*2f60*/  ISETP.GE.AND P2, PT, R104, c[0x0][0x27c], PT ;  /* 0x00009f0068007a0c */ /* 0x000fe20003f46270 */
[----:B------:R-:W-:Y:S01]  /*2f70*/  IMAD.MOV.U32 R119, RZ, RZ, c[0x0][0x27c] ;  /* 0x00009f00ff777624 */ /* 0x000fe200078e00ff */
[----:B------:R-:W-:Y:S01]  /*2f80*/  LOP3.LUT R227, R227, 0xfffffffd, RZ, 0xc0, !PT ;  /* 0xfffffffde3e37812 */ /* 0x000fe200078ec0ff */
[----:B------:R-:W0:Y:S02]  /*2f90*/  LDGDEPBAR ;  /* 0x00000000000079af */ /* 0x000e240000000000 */
[----:B------:R-:W-:-:S05]  /*2fa0*/  @P1 IMAD.WIDE R4, R247, R15, c[0x0][0x340] ;  /* 0x0000d000f7041625 */ /* 0x000fca00078e020f */
[----:B-1----:R-:W2:Y:S01]  /*2fb0*/  @P1 LDG.E R2, [R4.64] ;  /* 0x0000000804021981 */ /* 0x002ea2000c1e1900 */
[----:B------:R-:W-:Y:S01]  /*2fc0*/  WARPSYNC 0xffffffff ;  /* 0xffffffff00007948 */ /* 0x000fe20003800000 */
[----:B------:R-:W-:Y:S01]  /*2fd0*/  SHF.R.S32.HI R141, RZ, 0x1f, R140 ;  /* 0x0000001fff8d7819 */ /* 0x000fe2000001148c */
[----:B------:R-:W-:Y:S01]  /*2fe0*/  IMAD.SHL.U32 R119, R119, 0x2, RZ ;  /* 0x0000000277777824 */ /* 0x000fe200078e00ff */
[----:B------:R-:W-:Y:S02]  /*2ff0*/  SHF.R.S32.HI R9, RZ, 0x1f, R223 ;  /* 0x0000001fff097819 */ /* 0x000fe400000114df */
[----:B------:R-:W-:Y:S02]  /*3000*/  @P2 LOP3.LUT R227, R227, 0x2, RZ, 0xfc, !PT ;  /* 0x00000002e3e32812 */ /* 0x000fe400078efcff */
[----:B-----5:R-:W-:Y:S02]  /*3010*/  SHF.R.S32.HI R20, RZ, 0x1f, R128 ;  /* 0x0000001fff147819 */ /* 0x020fe40000011480 */
[----:B--2---:R-:W-:Y:S01]  /*3020*/  @P1 SHF.R.S32.HI R3, RZ, 0x1f, R2 ;  /* 0x0000001fff031819 */ /* 0x004fe20000011402 */
[----:B------:R-:W-:-:S02]  /*3030*/  @!P1 IMAD.MOV.U32 R2, RZ, RZ, R247 ;  /* 0x000000ffff029224 */ /* 0x000fc400078e00f7 */
[----:B------:R-:W-:Y:S02]  /*3040*/  @!P1 IMAD.MOV.U32 R3, RZ, RZ, R6 ;  /* 0x000000ffff039224 */ /* 0x000fe400078e0006 */
[----:B------:R-:W-:Y:S01]  /*3050*/  IMAD R0, R9, c[0x0][0x280], RZ ;  /* 0x0000a00009007a24 */ /* 0x000fe200078e02ff */
[----:B------:R-:W-:Y:S01]  /*3060*/  ISETP.GE.AND P0, PT, R107, c[0x0][0x27c], PT ;  /* 0x00009f006b007a0c */ /* 0x000fe20003f06270 */
[----:B------:R-:W-:Y:S01]  /*3070*/  IMAD.WIDE.U32 R4, R22, c[0x0][0x260], R200 ;  /* 0x0000980016047a25 */ /* 0x000fe200078e00c8 */
[----:B------:R-:W-:Y:S01]  /*3080*/  LOP3.LUT R227, R227, 0xfffffffe, RZ, 0xc0, !PT ;  /* 0xfffffffee3e37812 */ /* 0x000fe200078ec0ff */
[----:B------:R-:W-:Y:S01]  /*3090*/  BAR.SYNC.DEFER_BLOCKING 0x0 ;  /* 0x0000000000007b1d */ /* 0x000fe20000010000 */
[----:B------:R-:W-:Y:S01]  /*30a0*/  MOV R130, c[0x0][0x290] ;  /* 0x0000a40000827a02 */ /* 0x000fe20000000f00 */
[C---:B------:R-:W-:Y:S02]  /*30b0*/  IMAD R0, R223.reuse, c[0x0][0x284], R0 ;  /* 0x0000a100df007a24 */ /* 0x040fe400078e0200 */
[----:B------:R-:W-:Y:S02]  /*30c0*/  IMAD.WIDE.U32 R6, R223, c[0x0][0x280], R140 ;  /* 0x0000a000df067a25 */ /* 0x000fe400078e008c */
[----:B------:R-:W-:-:S02]  /*30d0*/  ULDC.U8 UR5, c[0x0][0x298] ;  /* 0x0000a60000057ab9 */ /* 0x000fc40000000000 */
[----:B------:R-:W-:Y:S02]  /*30e0*/  IMAD.WIDE.U32 R12, R223, c[0x0][0x280], R104 ;  /* 0x0000a000df0c7a25 */ /* 0x000fe400078e0068 */
[----:B------:R-:W-:Y:S02]  /*30f0*/  @P0 LOP3.LUT R227, R227, 0x1, RZ, 0xfc, !PT ;  /* 0x00000001e3e30812 */ /* 0x000fe400078efcff */
[----:B------:R-:W-:Y:S02]  /*3100*/  IMAD.IADD R116, R11, 0x1, R14 ;  /* 0x000000010b747824 */ /* 0x000fe400078e020e */
[----:B------:R-:W-:Y:S01]  /*3110*/  IMAD R5, R22, c[0x0][0x264], R5 ;  /* 0x0000990016057a24 */ /* 0x000fe200078e0205 */
[----:B------:R-:W-:Y:S01]  /*3120*/  LOP3.LUT R227, R227, 0xfffffffb, RZ, 0xc0, !PT ;  /* 0xfffffffbe3e37812 */ /* 0x000fe200078ec0ff */
[----:B------:R-:W-:Y:S02]  /*3130*/  IMAD R15, R8, c[0x0][0x268], RZ ;  /* 0x00009a00080f7a24 */ /* 0x000fe400078e02ff */
[----:B------:R-:W-:Y:S01]  /*3140*/  IMAD.IADD R11, R7, 0x1, R0 ;  /* 0x00000001070b7824 */ /* 0x000fe200078e0200 */
[----:B------:R-:W-:Y:S01]  /*3150*/  IADD3 R7, R0, R13, RZ ;  /* 0x0000000d00077210 */ /* 0x000fe20007ffe0ff */
[----:B------:R-:W-:Y:S01]  /*3160*/  IMAD R14, R9, c[0x0][0x290], RZ ;  /* 0x0000a400090e7a24 */ /* 0x000fe200078e02ff */
[----:B------:R-:W-:Y:S01]  /*3170*/  SEL R0, RZ, c[0x0][0x27c], !P2 ;  /* 0x00009f00ff007a07 */ /* 0x000fe20005000000 */
[----:B------:R-:W-:-:S02]  /*3180*/  IMAD R23, R10, c[0x0][0x26c], R15 ;  /* 0x00009b000a177a24 */ /* 0x000fc400078e020f */
[----:B------:R-:W-:-:S04]  /*3190*/  IMAD.WIDE.U32 R70, R10, c[0x0][0x268], R4 ;  /* 0x00009a000a467a25 */ /* 0x000fc800078e0004 */
[----:B------:R-:W-:Y:S02]  /*31a0*/  IMAD.MOV.U32 R10, RZ, RZ, R6 ;  /* 0x000000ffff0a7224 */ /* 0x000fe400078e0006 */
[----:B------:R-:W-:Y:S02]  /*31b0*/  IMAD.MOV.U32 R6, RZ, RZ, R12 ;  /* 0x000000ffff067224 */ /* 0x000fe400078e000c */
[----:B------:R-:W-:Y:S01]  /*31c0*/  IMAD.IADD R12, R104, 0x1, R0 ;  /* 0x00000001680c7824 */ /* 0x000fe200078e0200 */
[----:B------:R-:W-:Y:S01]  /*31d0*/  SEL R0, RZ, c[0x0][0x27c], !P0 ;  /* 0x00009f00ff007a07 */ /* 0x000fe20004000000 */
[C---:B------:R-:W-:Y:S01]  /*31e0*/  IMAD.WIDE.U32 R8, R223.reuse, c[0x0][0x290], R140 ;  /* 0x0000a400df087a25 */ /* 0x040fe200078e008c */
[----:B------:R-:W-:Y:S02]  /*31f0*/  ISETP.GE.AND P0, PT, R106, c[0x0][0x27c], PT ;  /* 0x00009f006a007a0c */ /* 0x000fe40003f06270 */
[----:B------:R-:W-:Y:S01]  /*3200*/  SHF.R.S32.HI R15, RZ, 0x1f, R12 ;  /* 0x0000001fff0f7819 */ /* 0x000fe2000001140c */
[----:B------:R-:W-:-:S02]  /*3210*/  IMAD R14, R223, c[0x0][0x294], R14 ;  /* 0x0000a500df0e7a24 */ /* 0x000fc400078e020e */
[----:B------:R-:W-:Y:S01]  /*3220*/  IMAD.WIDE.U32 R4, R223, c[0x0][0x290], R104 ;  /* 0x0000a400df047a25 */ /* 0x000fe200078e0068 */
[CC--:B------:R-:W-:Y:S02]  /*3230*/  LEA.HI R17, R15.reuse, R12.reuse, RZ, 0x6 ;  /* 0x0000000c0f117211 */ /* 0x0c0fe400078f30ff */
[----:B------:R-:W-:Y:S01]  /*3240*/  LEA.HI R13, R15, R12, RZ, 0x3 ;  /* 0x0000000c0f0d7211 */ /* 0x000fe200078f18ff */
[----:B------:R-:W-:Y:S02]  /*3250*/  IMAD.IADD R9, R9, 0x1, R14 ;  /* 0x0000000109097824 */ /* 0x000fe400078e020e */
[----:B------:R-:W-:Y:S01]  /*3260*/  IMAD.IADD R5, R14, 0x1, R5 ;  /* 0x000000010e057824 */ /* 0x000fe200078e0205 */
[----:B------:R-:W-:Y:S01]  /*3270*/  SEL R14, RZ, c[0x0][0x27c], !P0 ;  /* 0x00009f00ff0e7a07 */ /* 0x000fe20004000000 */
[----:B------:R-:W-:Y:S01]  /*3280*/  IMAD.IADD R0, R107, 0x1, R0 ;  /* 0x000000016b007824 */ /* 0x000fe200078e0200 */
[----:B------:R-:W-:Y:S01]  /*3290*/  @P0 LOP3.LUT R227, R227, 0x4, RZ, 0xfc, !PT ;  /* 0x00000004e3e30812 */ /* 0x000fe200078efcff */
[----:B------:R-:W-:Y:S01]  /*32a0*/  IMAD.MOV.U32 R134, RZ, RZ, c[0x0][0x2b8] ;  /* 0x0000ae00ff867624 */ /* 0x000fe200078e00ff */
[----:B------:R-:W-:Y:S01]  /*32b0*/  IADD3 R14, R106, R14, RZ ;  /* 0x0000000e6a0e7210 */ /* 0x000fe20007ffe0ff */
[----:B------:R-:W-:Y:S01]  /*32c0*/  IMAD.MOV.U32 R133, RZ, RZ, c[0x0][0x27c] ;  /* 0x00009f00ff857624 */ /* 0x000fe200078e00ff */
[----:B------:R-:W-:Y:S01]  /*32d0*/  SHF.R.S32.HI R16, RZ, 0x1f, R0 ;  /* 0x0000001fff107819 */ /* 0x000fe20000011400 */
[----:B------:R-:W-:Y:S01]  /*32e0*/  IMAD R3, R3, c[0x0][0x2b0], RZ ;  /* 0x0000ac0003037a24 */ /* 0x000fe200078e02ff */
[----:B------:R-:W-:Y:S01]  /*32f0*/  SHF.R.S32.HI R15, RZ, 0x1f, R14 ;  /* 0x0000001fff0f7819 */ /* 0x000fe2000001140e */
[----:B------:R-:W-:Y:S01]  /*3300*/  IMAD.WIDE.U32 R92, R2, c[0x0][0x2b0], RZ ;  /* 0x0000ac00025c7a25 */ /* 0x000fe200078e00ff */
[----:B------:R-:W-:-:S02]  /*3310*/  LEA.HI R12, R16, R0, RZ, 0x3 ;  /* 0x00000000100c7211 */ /* 0x000fc400078f18ff */
[----:B------:R-:W-:Y:S01]  /*3320*/  LEA.HI R18, R16, R0, RZ, 0x6 ;  /* 0x0000000010127211 */ /* 0x000fe200078f30ff */
[----:B------:R-:W-:Y:S01]  /*3330*/  IMAD.SHL.U32 R16, R17, 0x40, RZ ;  /* 0x0000004011107824 */ /* 0x000fe200078e00ff */
[CC--:B------:R-:W-:Y:S01]  /*3340*/  LEA.HI R0, R15.reuse, R14.reuse, RZ, 0x3 ;  /* 0x0000000e0f007211 */ /* 0x0c0fe200078f18ff */
[----:B------:R-:W-:Y:S01]  /*3350*/  IMAD.MOV.U32 R127, RZ, RZ, c[0x0][0x280] ;  /* 0x0000a000ff7f7624 */ /* 0x000fe200078e00ff */
[----:B------:R-:W-:Y:S01]  /*3360*/  LEA.HI R14, R15, R14, RZ, 0x6 ;  /* 0x0000000e0f0e7211 */ /* 0x000fe200078f30ff */
[----:B------:R-:W-:Y:S01]  /*3370*/  IMAD.WIDE.U32 R84, R128, c[0x0][0x290], R8 ;  /* 0x0000a40080547a25 */ /* 0x000fe200078e0008 */
[----:B------:R-:W-:Y:S02]  /*3380*/  LOP3.LUT R21, R16, 0x7ffff000, RZ, 0xc0, !PT ;  /* 0x7ffff00010157812 */ /* 0x000fe400078ec0ff */
[----:B------:R-:W-:Y:S01]  /*3390*/  LOP3.LUT R15, R238, 0x38, R0, 0xf8, !PT ;  /* 0x00000038ee0f7812 */ /* 0x000fe200078ef800 */
[----:B------:R-:W-:Y:S01]  /*33a0*/  IMAD.SHL.U32 R16, R18, 0x40, RZ ;  /* 0x0000004012107824 */ /* 0x000fe200078e00ff */
[----:B------:R-:W-:Y:S01]  /*33b0*/  LOP3.LUT R17, R238, 0x38, R13, 0xf8, !PT ;  /* 0x00000038ee117812 */ /* 0x000fe200078ef80d */
[----:B------:R-:W-:Y:S01]  /*33c0*/  IMAD.SHL.U32 R14, R14, 0x40, RZ ;  /* 0x000000400e0e7824 */ /* 0x000fe200078e00ff */
[----:B------:R-:W-:Y:S01]  /*33d0*/  ISETP.NE.AND P1, PT, R134, 0x1, PT ;  /* 0x000000018600780c */ /* 0x000fe20003f25270 */
[----:B------:R-:W-:Y:S01]  /*33e0*/  IMAD.WIDE.U32 R90, R22, c[0x0][0x1e8], RZ ;  /* 0x00007a00165a7a25 */ /* 0x000fe200078e00ff */
[----:B------:R-:W-:-:S02]  /*33f0*/  LOP3.LUT R18, R16, 0x7ffff000, RZ, 0xc0, !PT ;  /* 0x7ffff00010127812 */ /* 0x000fc400078ec0ff */
[----:B------:R-:W-:Y:S01]  /*3400*/  LOP3.LUT R16, R14, 0x7ffff000, RZ, 0xc0, !PT ;  /* 0x7ffff0000e107812 */ /* 0x000fe200078ec0ff */
[----:B------:R-:W-:Y:S01]  /*3410*/  IMAD.WIDE.U32 R88, R22, c[0x0][0x210], RZ ;  /* 0x0000840016587a25 */ /* 0x000fe200078e00ff */
[-C--:B------:R-:W-:Y:S02]  /*3420*/  LOP3.LUT R14, R15, R239.reuse, RZ, 0x3c, !PT ;  /* 0x000000ef0f0e7212 */ /* 0x080fe400078e3cff */
[----:B------:R-:W-:Y:S01]  /*3430*/  LOP3.LUT R19, R17, R239, RZ, 0x3c, !PT ;  /* 0x000000ef11137212 */ /* 0x000fe200078e3cff */
[----:B------:R-:W-:Y:S01]  /*3440*/  IMAD.WIDE.U32 R86, R128, c[0x0][0x280], R10 ;  /* 0x0000a00080567a25 */ /* 0x000fe200078e000a */
[----:B------:R-:W-:Y:S02]  /*3450*/  LOP3.LUT R17, R238, 0x38, R12, 0xf8, !PT ;  /* 0x00000038ee117812 */ /* 0x000fe400078ef80c */
[----:B------:R-:W-:Y:S01]  /*3460*/  ISETP.GE.AND P0, PT, R133, 0x1, PT ;  /* 0x000000018500780c */ /* 0x000fe20003f06270 */
[----:B------:R-:W-:Y:S01]  /*3470*/  IMAD.WIDE.U32 R82, R128, c[0x0][0x280], R6 ;  /* 0x0000a00080527a25 */ /* 0x000fe200078e0006 */
[----:B------:R-:W-:-:S02]  /*3480*/  LOP3.LUT R227, R227, 0xffffffef, RZ, 0xc0, !PT ;  /* 0xffffffefe3e37812 */ /* 0x000fc400078ec0ff */
[--C-:B------:R-:W-:Y:S01]  /*3490*/  IADD3 R15, R14, R16, R240.reuse ;  /* 0x000000100e0f7210 */ /* 0x100fe20007ffe0f0 */
[----:B------:R-:W-:Y:S01]  /*34a0*/  IMAD R14, R2, c[0x0][0x2b4], R3 ;  /* 0x0000ad00020e7a24 */ /* 0x000fe200078e0203 */
[----:B------:R-:W-:Y:S01]  /*34b0*/  LOP3.LUT R17, R17, R239, RZ, 0x3c, !PT ;  /* 0x000000ef11117212 */ /* 0x000fe200078e3cff */
[C---:B------:R-:W-:Y:S01]  /*34c0*/  IMAD R2, R20.reuse, c[0x0][0x290], RZ ;  /* 0x0000a40014027a24 */ /* 0x040fe200078e02ff */
[----:B------:R-:W-:Y:S01]  /*34d0*/  LOP3.LUT R227, R227, 0xfffffff7, RZ, 0xc0, !PT ;  /* 0xfffffff7e3e37812 */ /* 0x000fe200078ec0ff */
[----:B------:R-:W-:Y:S01]  /*34e0*/  IMAD R3, R20, c[0x0][0x280], RZ ;  /* 0x0000a00014037a24 */ /* 0x000fe200078e02ff */
[----:B------:R-:W-:Y:S01]  /*34f0*/  IADD3 R19, R19, R21, R240 ;  /* 0x0000001513137210 */ /* 0x000fe20007ffe0f0 */
[C---:B------:R-:W-:Y:S01]  /*3500*/  IMAD R2, R128.reuse, c[0x0][0x294], R2 ;  /* 0x0000a50080027a24 */ /* 0x040fe200078e0202 */
[----:B------:R-:W-:Y:S01]  /*3510*/  IADD3 R17, R17, R18, R240 ;  /* 0x0000001211117210 */ /* 0x000fe20007ffe0f0 */
[C---:B------:R-:W-:Y:S01]  /*3520*/  IMAD R3, R128.reuse, c[0x0][0x284], R3 ;  /* 0x0000a10080037a24 */ /* 0x040fe200078e0203 */
[----:B------:R-:W-:Y:S01]  /*3530*/  LOP3.LUT R75, R13, 0xfffffff8, RZ, 0xc0, !PT ;  /* 0xfffffff80d4b7812 */ /* 0x000fe200078ec0ff */
[----:B------:R-:W-:Y:S01]  /*3540*/  IMAD.WIDE.U32 R80, R128, c[0x0][0x290], R4 ;  /* 0x0000a40080507a25 */ /* 0x000fe200078e0004 */
[----:B------:R-:W-:-:S02]  /*3550*/  LOP3.LUT R74, R12, 0xfffffff8, RZ, 0xc0, !PT ;  /* 0xfffffff80c4a7812 */ /* 0x000fc400078ec0ff */
[----:B------:R-:W-:Y:S01]  /*3560*/  LOP3.LUT R73, R0, 0xfffffff8, RZ, 0xc0, !PT ;  /* 0xfffffff800497812 */ /* 0x000fe200078ec0ff */
[----:B------:R-:W-:Y:S01]  /*3570*/  IMAD R132, R249, 0x40, R223 ;  /* 0x00000040f9847824 */ /* 0x000fe200078e02df */
[----:B------:R-:W-:Y:S01]  /*3580*/  @P1 LOP3.LUT R227, R227, 0x8, RZ, 0xfc, !PT ;  /* 0x00000008e3e31812 */ /* 0x000fe200078efcff */
[----:B------:R-:W-:Y:S01]  /*3590*/  IMAD R114, R22, c[0x0][0x1ec], R91 ;  /* 0x00007b0016727a24 */ /* 0x000fe200078e025b */
[CC--:B------:R-:W-:Y:S01]  /*35a0*/  SHF.L.U64.HI R122, R127.reuse, R123.reuse, c[0x0][0x284] ;  /* 0x0000a1007f7a7619 */ /* 0x0c0fe2000001027b */
[----:B------:R-:W-:Y:S01]  /*35b0*/  IMAD.SHL.U32 R127, R127, 0x40, RZ ;  /* 0x000000407f7f7824 */ /* 0x000fe200078e00ff */
[C---:B------:R-:W-:Y:S01]  /*35c0*/  SHF.L.U64.HI R123, R130.reuse, R123, c[0x0][0x294] ;  /* 0x0000a500827b7619 */ /* 0x040fe2000001027b */
[----:B------:R-:W-:Y:S01]  /*35d0*/  IMAD.SHL.U32 R130, R130, 0x40, RZ ;  /* 0x0000004082827824 */ /* 0x000fe200078e00ff */
[----:B------:R-:W-:Y:S01]  /*35e0*/  IADD3 R112, R93, R14, RZ ;  /* 0x0000000e5d707210 */ /* 0x000fe20007ffe0ff */
[----:B------:R-:W-:Y:S01]  /*35f0*/  IMAD R113, R22, c[0x0][0x214], R89 ;  /* 0x0000850016717a24 */ /* 0x000fe200078e0259 */
[----:B------:R-:W-:Y:S01]  /*3600*/  SHF.R.S32.HI R111, RZ, 0x3, R13 ;  /* 0x00000003ff6f7819 */ /* 0x000fe2000001140d */
[----:B------:R-:W-:Y:S01]  /*3610*/  IMAD.IADD R72, R71, 0x1, R23 ;  /* 0x0000000147487824 */ /* 0x000fe200078e0217 */
[----:B------:R-:W-:Y:S01]  /*3620*/  SHF.R.S32.HI R110, RZ, 0x3, R12 ;  /* 0x00000003ff6e7819 */ /* 0x000fe2000001140c */
[----:B------:R-:W-:Y:S01]  /*3630*/  IMAD.IADD R108, R87, 0x1, R3 ;  /* 0x00000001576c7824 */ /* 0x000fe200078e0203 */
[----:B------:R-:W-:Y:S01]  /*3640*/  SHF.R.S32.HI R109, RZ, 0x3, R0 ;  /* 0x00000003ff6d7819 */ /* 0x000fe20000011400 */
[----:B------:R-:W-:Y:S01]  /*3650*/  IMAD.IADD R102, R3, 0x1, R83 ;  /* 0x0000000103667824 */ /* 0x000fe200078e0253 */
[----:B------:R-:W-:Y:S01]  /*3660*/  IADD3 R103, R85, R2, RZ ;  /* 0x0000000255677210 */ /* 0x000fe20007ffe0ff */
[----:B------:R-:W-:Y:S01]  /*3670*/  IMAD.IADD R98, R2, 0x1, R81 ;  /* 0x0000000102627824 */ /* 0x000fe200078e0251 */
[----:B------:R-:W-:Y:S01]  /*3680*/  SHF.R.S32.HI R101, RZ, 0x1f, R75 ;  /* 0x0000001fff657819 */ /* 0x000fe2000001144b */
[----:B------:R-:W-:Y:S01]  /*3690*/  IMAD.SHL.U32 R97, R19, 0x2, RZ ;  /* 0x0000000213617824 */ /* 0x000fe200078e00ff */
[----:B------:R-:W-:Y:S01]  /*36a0*/  SHF.R.S32.HI R100, RZ, 0x1f, R74 ;  /* 0x0000001fff647819 */ /* 0x000fe2000001144a */
[----:B------:R-:W-:Y:S01]  /*36b0*/  IMAD.SHL.U32 R96, R17, 0x2, RZ ;  /* 0x0000000211607824 */ /* 0x000fe200078e00ff */
[----:B------:R-:W-:-:S02]  /*36c0*/  SHF.R.S32.HI R99, RZ, 0x1f, R73 ;  /* 0x0000001fff637819 */ /* 0x000fc40000011449 */
[----:B------:R-:W-:Y:S02]  /*36d0*/  SHF.L.U32 R95, R15, 0x1, RZ ;  /* 0x000000010f5f7819 */ /* 0x000fe400000006ff */
[----:B------:R-:W-:Y:S02]  /*36e0*/  @P0 LOP3.LUT R227, R227, 0x10, RZ, 0xfc, !PT ;  /* 0x00000010e3e30812 */ /* 0x000fe400078efcff */
.L_x_738:
[----:B------:R-:W-:Y:S01]  /*36f0*/  IMAD.SHL.U32 R64, R57, 0x40, RZ ;  /* 0x0000004039407824 */ /* 0x000fe200078e00ff */
[----:B------:R-:W-:Y:S04]  /*3700*/  DEPBAR.LE SB0, 0x0 ;  /* 0x000080000000791a */ /* 0x000fe80000000000 */
[----:B------:R-:W-:Y:S01]  /*3710*/  IMAD.IADD R0, R132, 0x1, R64 ;  /* 0x0000000184007824 */ /* 0x000fe200078e0240 */
[----:B------:R-:W-:Y:S01]  /*3720*/  ISETP.NE.AND P1, PT, R134, 0x1, PT ;  /* 0x000000018600780c */ /* 0x000fe20003f25270 */
[----:B------:R-:W-:Y:S01]  /*3730*/  IMAD.MOV.U32 R61, RZ, RZ, RZ ;  /* 0x000000ffff3d7224 */ /* 0x000fe200078e00ff */
[----:B------:R-:W-:Y:S01]  /*3740*/  WARPSYNC 0xffffffff ;  /* 0xffffffff00007948 */ /* 0x000fe20003800000 */
[----:B-1----:R-:W-:Y:S01]  /*3750*/  IMAD.IADD R2, R116, 0x1, R0 ;  /* 0x0000000174027824 */ /* 0x002fe200078e0200 */
        /* <DEDUP_REMOVED lines=31> */
[-C--:B------:R-:W-:Y:S01]  /*3950*/  IMAD R2, R123, R57.reuse, RZ ;  /* 0x000000397b027224 */ /* 0x080fe200078e02ff */
[----:B------:R-:W-:Y:S01]  /*3960*/  SHF.R.S32.HI R0, RZ, 0x1f, R57 ;  /* 0x0000001fff007819 */ /* 0x000fe20000011439 */
[----:B------:R-:W-:Y:S01]  /*3970*/  IMAD.WIDE.U32 R8, R130, R57, RZ ;  /* 0x0000003982087225 */ /* 0x000fe200078e00ff */
[----:B------:R-:W-:Y:S03]  /*3980*/  IADD3 R5, -R64, R67, RZ ;  /* 0x0000004340057210 */ /* 0x000fe60007ffe1ff */
[C---:B------:R-:W-:Y:S01]  /*3990*/  IMAD R4, R0.reuse, R127, R3 ;  /* 0x0000007f00047224 */ /* 0x040fe200078e0203 */
[----:B------:R-:W-:Y:S01]  /*39a0*/  IMNMX R63, R5, 0x40, PT ;  /* 0x00000040053f7817 */ /* 0x000fe20003800200 */
[----:B------:R-:W-:Y:S02]  /*39b0*/  IMAD R0, R0, R130, R2 ;  /* 0x0000008200007224 */ /* 0x000fe400078e0202 */
[----:B------:R-:W-:Y:S03]  /*39c0*/  IMAD.WIDE.U32 R2, R127, R57, RZ ;  /* 0x000000397f027225 */ /* 0x000fe600078e00ff */
        /* <DEDUP_REMOVED lines=62> */
.L_x_718:
[----:B------:R-:W-:Y:S05]  /*3db0*/  BSYNC B0 ;  /* 0x0000000000007941 */ /* 0x000fea0003800000 */
.L_x_717:
        /* <DEDUP_REMOVED lines=29> */
[----:B------:R-:W-:Y:S04]  /*3f90*/  PRMT R26, R6, 0x5410, R3 ;  /* 0x00005410061a7816 */ /* 0x000fe80000000003 */
[----:B------:R-:W-:Y:S01]  /*3fa0*/  PRMT R23, R0, 0x7610, R23 ;  /* 0x0000761000177816 */ /* 0x000fe20000000017 */
[----:B------:R-:W-:Y:S05]  /*3fb0*/  IMAD.MOV.U32 R0, RZ, RZ, R15 ;  /* 0x000000ffff007224 */ /* 0x000fea00078e000f */
[----:B------:R-:W-:Y:S02]  /*3fc0*/  PRMT R23, R23, 0x5410, R0 ;  /* 0x0000541017177816 */ /* 0x000fe40000000000 */
[----:B------:R-:W-:Y:S04]  /*3fd0*/  MOV R0, R12 ;  /* 0x0000000c00007202 */ /* 0x000fe80000000f00 */
        /* <DEDUP_REMOVED lines=61> */
.L_x_721:
[----:B------:R-:W-:Y:S05]  /*43b0*/  BSYNC B0 ;  /* 0x0000000000007941 */ /* 0x000fea0003800000 */
.L_x_720:
        /* <DEDUP_REMOVED lines=59> */
.L_x_723:
[----:B------:R-:W-:Y:S05]  /*4770*/  BSYNC B0 ;  /* 0x0000000000007941 */ /* 0x000fea0003800000 */
.L_x_722:
[----:B------:R-:W-:Y:S01]  /*4780*/  ISETP.GE.AND P0, PT, R106, c[0x0][0x1d4], PT ;  /* 0x000075006a007a0c */ /* 0x000fe20003f06270 */
[----:B------:R-:W-:Y:S01]  /*4790*/  @!UPT UIADD3 URZ, URZ, URZ, URZ ;  /* 0x0000003f3f3ff290 */ /* 0x000fe2000fffe03f */
[----:B------:R-:W-:Y:S11]  /*47a0*/  BSSY B0, `(.L_x_724) ;  /* 0x000003b000007945 */ /* 0x000ff60003800000 */
[----:B------:R-:W-:-:S05]  /*47b0*/  @P0 BRA `(.L_x_725) ;  /* 0x0000039000000947 */ /* 0x000fca0003800000 */
[----:B-12---:R-:W1:Y:S01]  /*47c0*/  LDS.128 R8, [R211+0x8000] ;  /* 0x00800000d3087984 */ /* 0x006e620000000c00 */
[----:B------:R-:W-:Y:S11]  /*47d0*/  ISETP.GE.AND P0, PT, R143, c[0x0][0x27c], PT ;  /* 0x00009f008f007a0c */ /* 0x000ff60003f06270 */
[----:B------:R-:W-:Y:S02]  /*47e0*/  @!UPT UIADD3 URZ, URZ, URZ, URZ ;  /* 0x0000003f3f3ff290 */ /* 0x000fe4000fffe03f */
[----:B------:R-:W-:Y:S01]  /*47f0*/  @!P0 HADD2.F32 R0, -RZ, R23.H0_H0 ;  /* 0x20000017ff008230 */ /* 0x000fe20000004100 */
[----:B------:R-:W-:Y:S01]  /*4800*/  @!P0 SHF.R.U64 R4, R14, 0x10, R15 ;  /* 0x000000100e048819 */ /* 0x000fe2000000120f */
[----:B------:R-:W-:Y:S01]  /*4810*/  @!P0 HADD2.F32 R6, -RZ, R40.H0_H0 ;  /* 0x20000028ff068230 */ /* 0x000fe20000004100 */
[--C-:B------:R-:W-:Y:S02]  /*4820*/  @!P0 SHF.R.U64 R7, R32, 0x10, R33.reuse ;  /* 0x0000001020078819 */ /* 0x100fe40000001221 */
[----:B------:R-:W-:Y:S03]  /*4830*/  @!P0 SHF.R.U32.HI R12, RZ, 0x10, R33 ;  /* 0x00000010ff0c8819 */ /* 0x000fe60000011621 */
[----:B------:R-:W-:Y:S02]  /*4840*/  @!P0 HADD2.F32 R7, -RZ, R7.H0_H0 ;  /* 0x20000007ff078230 */ /* 0x000fe40000004100 */
[----:B------:R-:W-:Y:S01]  /*4850*/  @!P0 HADD2.F32 R12, -RZ, R12.H0_H0 ;  /* 0x2000000cff0c8230 */ /* 0x000fe20000004100 */
[----:B-1----:R-:W-:Y:S05]  /*4860*/  @!P0 MOV R2, R8 ;  /* 0x0000000800028202 */ /* 0x002fea0000000f00 */
[--C-:B------:R-:W-:Y:S02]  /*4870*/  @!P0 HADD2.F32 R5, -RZ, R2.reuse.H1_H1 ;  /* 0x30000002ff058230 */ /* 0x100fe40000004100 */
[----:B------:R-:W-:Y:S03]  /*4880*/  @!P0 HADD2.F32 R2, -RZ, R2.H0_H0 ;  /* 0x20000002ff028230 */ /* 0x000fe60000004100 */
[CC--:B------:R-:W-:Y:S02]  /*4890*/  @!P0 FMUL.FTZ R3, R5.reuse, R0.reuse ;  /* 0x0000000005038220 */ /* 0x0c0fe40000410000 */
[C---:B------:R-:W-:Y:S02]  /*48a0*/  @!P0 FMUL.FTZ R0, R2.reuse, R0 ;  /* 0x0000000002008220 */ /* 0x040fe40000410000 */
[-C--:B------:R-:W-:Y:S01]  /*48b0*/  @!P0 FFMA.FTZ R22, R2, R6.reuse, -R3 ;  /* 0x0000000602168223 */ /* 0x080fe20000010803 */
[----:B------:R-:W-:Y:S01]  /*48c0*/  @!P0 MOV R3, R9 ;  /* 0x0000000900038202 */ /* 0x000fe20000000f00 */
[----:B------:R-:W-:Y:S01]  /*48d0*/  @!P0 FFMA.FTZ R0, R5, R6, R0 ;  /* 0x0000000605008223 */ /* 0x000fe20000010000 */
[----:B------:R-:W-:Y:S01]  /*48e0*/  @!P0 HADD2.F32 R2, -RZ, R4.H0_H0 ;  /* 0x20000004ff028230 */ /* 0x000fe20000004100 */
[----:B------:R-:W-:Y:S02]  /*48f0*/  @!P0 SHF.R.U32.HI R6, RZ, 0x10, R15 ;  /* 0x00000010ff068819 */ /* 0x000fe4000001160f */
[--C-:B------:R-:W-:Y:S02]  /*4900*/  @!P0 HADD2.F32 R5, -RZ, R3.reuse.H1_H1 ;  /* 0x30000003ff058230 */ /* 0x100fe40000004100 */
[----:B------:R-:W-:Y:S02]  /*4910*/  @!P0 HADD2.F32 R3, -RZ, R3.H0_H0 ;  /* 0x20000003ff038230 */ /* 0x000fe40000004100 */
[----:B------:R-:W-:Y:S01]  /*4920*/  @!P0 HADD2.F32 R6, -RZ, R6.H0_H0 ;  /* 0x20000006ff068230 */ /* 0x000fe20000004100 */
[-C--:B------:R-:W-:Y:S02]  /*4930*/  @!P0 FMUL.FTZ R4, R5, R2.reuse ;  /* 0x0000000205048220 */ /* 0x080fe40000410000 */
[C---:B------:R-:W-:Y:S02]  /*4940*/  @!P0 FMUL.FTZ R2, R3.reuse, R2 ;  /* 0x0000000203028220 */ /* 0x040fe40000410000 */
[-C--:B------:R-:W-:Y:S01]  /*4950*/  @!P0 FFMA.FTZ R15, R3, R7.reuse, -R4 ;  /* 0x00000007030f8223 */ /* 0x080fe20000010804 */
[----:B------:R-:W-:Y:S01]  /*4960*/  @!P0 HADD2.F32 R3, -RZ, R23.H1_H1 ;  /* 0x30000017ff038230 */ /* 0x000fe20000004100 */
[----:B------:R-:W-:Y:S02]  /*4970*/  @!P0 IMAD.MOV.U32 R4, RZ, RZ, R10 ;  /* 0x000000ffff048224 */ /* 0x000fe400078e000a */
[----:B------:R-:W-:Y:S01]  /*4980*/  @!P0 FFMA.FTZ R2, R5, R7, R2 ;  /* 0x0000000705028223 */ /* 0x000fe20000010002 */
[----:B------:R-:W-:Y:S02]  /*4990*/  @!P0 HADD2.F32 R7, -RZ, R40.H1_H1 ;  /* 0x30000028ff078230 */ /* 0x000fe40000004100 */
[--C-:B------:R-:W-:Y:S02]  /*49a0*/  @!P0 HADD2.F32 R5, -RZ, R4.reuse.H1_H1 ;  /* 0x30000004ff058230 */ /* 0x100fe40000004100 */
[----:B------:R-:W-:Y:S01]  /*49b0*/  @!P0 F2FP.PACK_AB R2, R2, R15 ;  /* 0x0000000f0202823e */ /* 0x000fe200000000ff */
[----:B------:R-:W-:Y:S02]  /*49c0*/  @!P0 HADD2.F32 R4, -RZ, R4.H0_H0 ;  /* 0x20000004ff048230 */ /* 0x000fe40000004100 */
[CC--:B------:R-:W-:Y:S02]  /*49d0*/  @!P0 FMUL.FTZ R13, R5.reuse, R3.reuse ;  /* 0x00000003050d8220 */ /* 0x0c0fe40000410000 */
[----:B------:R-:W-:Y:S02]  /*49e0*/  @!P0 IMAD.MOV.U32 R9, RZ, RZ, R2 ;  /* 0x000000ffff098224 */ /* 0x000fe400078e0002 */
[C---:B------:R-:W-:Y:S02]  /*49f0*/  @!P0 FMUL.FTZ R3, R4.reuse, R3 ;  /* 0x0000000304038220 */ /* 0x040fe40000410000 */
[----:B------:R-:W-:Y:S01]  /*4a00*/  @!P0 FFMA.FTZ R14, R4, R7, -R13 ;  /* 0x00000007040e8223 */ /* 0x000fe2000001080d */
[----:B------:R-:W-:Y:S01]  /*4a10*/  @!P0 MOV R4, R11 ;  /* 0x0000000b00048202 */ /* 0x000fe20000000f00 */
[----:B------:R-:W-:Y:S04]  /*4a20*/  @!P0 FFMA.FTZ R3, R5, R7, R3 ;  /* 0x0000000705038223 */ /* 0x000fe80000010003 */
[--C-:B------:R-:W-:Y:S01]  /*4a30*/  @!P0 HADD2.F32 R7, -RZ, R4.reuse.H1_H1 ;  /* 0x30000004ff078230 */ /* 0x100fe20000004100 */
[----:B------:R-:W-:Y:S01]  /*4a40*/  @!P0 F2FP.PACK_AB R3, R3, R14 ;  /* 0x0000000e0303823e */ /* 0x000fe200000000ff */
[----:B------:R-:W-:Y:S03]  /*4a50*/  @!P0 HADD2.F32 R5, -RZ, R4.H0_H0 ;  /* 0x20000004ff058230 */ /* 0x000fe60000004100 */
[----:B------:R-:W-:Y:S01]  /*4a60*/  @!P0 MOV R10, R3 ;  /* 0x00000003000a8202 */ /* 0x000fe20000000f00 */
[-C--:B------:R-:W-:Y:S02]  /*4a70*/  @!P0 FMUL.FTZ R13, R7, R6.reuse ;  /* 0x00000006070d8220 */ /* 0x080fe40000410000 */
[C---:B------:R-:W-:Y:S02]  /*4a80*/  @!P0 FMUL.FTZ R4, R5.reuse, R6 ;  /* 0x0000000605048220 */ /* 0x040fe40000410000 */
[----:B----4-:R-:W-:Y:S02]  /*4a90*/  IMAD.MOV.U32 R6, RZ, RZ, R44 ;  /* 0x000000ffff067224 */ /* 0x010fe400078e002c */
[-C--:B------:R-:W-:Y:S01]  /*4aa0*/  @!P0 FFMA.FTZ R13, R5, R12.reuse, -R13 ;  /* 0x0000000c050d8223 */ /* 0x080fe2000001080d */
[----:B------:R-:W-:Y:S01]  /*4ab0*/  SHF.L.U32 R5, R236, 0x3, RZ ;  /* 0x00000003ec057819 */ /* 0x000fe200000006ff */
[----:B------:R-:W-:Y:S01]  /*4ac0*/  @!P0 FFMA.FTZ R4, R7, R12, R4 ;  /* 0x0000000c07048223 */ /* 0x000fe20000010004 */
[----:B---3--:R-:W-:Y:S02]  /*4ad0*/  MOV R7, R45 ;  /* 0x0000002d00077202 */ /* 0x008fe40000000f00 */
[C---:B------:R-:W-:Y:S04]  /*4ae0*/  LEA R6, P1, R5.reuse, R6, 0x1 ;  /* 0x0000000605067211 */ /* 0x040fe800078208ff */
[----:B------:R-:W-:Y:S02]  /*4af0*/  LEA.HI.X.SX32 R7, R5, R7, 0x1, P1 ;  /* 0x0000000705077211 */ /* 0x000fe400008f0eff */
[----:B------:R-:W-:Y:S02]  /*4b00*/  @!P0 F2FP.PACK_AB R5, R0, R22 ;  /* 0x000000160005823e */ /* 0x000fe400000000ff */
[----:B------:R-:W-:Y:S02]  /*4b10*/  @!P0 F2FP.PACK_AB R0, R4, R13 ;  /* 0x0000000d0400823e */ /* 0x000fe400000000ff */
[----:B------:R-:W-:Y:S02]  /*4b20*/  @!P0 MOV R8, R5 ;  /* 0x0000000500088202 */ /* 0x000fe40000000f00 */
[----:B------:R-:W-:Y:S05]  /*4b30*/  @!P0 MOV R11, R0 ;  /* 0x00000000000b8202 */ /* 0x000fea0000000f00 */
[----:B------:R1:W-:Y:S02]  /*4b40*/  ST.E.128 [R6.64], R8 ;  /* 0x0000000806007985 */ /* 0x0003e4000c101d08 */
.L_x_725:
[----:B------:R-:W-:Y:S05]  /*4b50*/  BSYNC B0 ;  /* 0x0000000000007941 */ /* 0x000fea0003800000 */
.L_x_724:
        /* <DEDUP_REMOVED lines=14> */
[----:B------:R-:W-:Y:S02]  /*4c40*/  @!P0 SHF.R.U32.HI R7, RZ, 0x10, R17 ;  /* 0x00000010ff078819 */ /* 0x000fe40000011611 */
[----:B------:R-:W-:Y:S01]  /*4c50*/  @!P0 SHF.R.U32.HI R16, RZ, 0x10, R35 ;  /* 0x00000010ff108819 */ /* 0x000fe20000011623 */
[----:B------:R-:W-:Y:S04]  /*4c60*/  @!P0 HADD2.F32 R13, -RZ, R13.H0_H0 ;  /* 0x2000000dff0d8230 */ /* 0x000fe80000004100 */
[----:B------:R-:W-:Y:S01]  /*4c70*/  @!P0 HADD2.F32 R16, -RZ, R16.H0_H0 ;  /* 0x20000010ff108230 */ /* 0x000fe20000004100 */
[----:B-1----:R-:W-:Y:S02]  /*4c80*/  @!P0 MOV R2, R8 ;  /* 0x0000000800028202 */ /* 0x002fe40000000f00 */
[----:B------:R-:W-:Y:S03]  /*4c90*/  @!P0 MOV R3, R9 ;  /* 0x0000000900038202 */ /* 0x000fe60000000f00 */
[--C-:B------:R-:W-:Y:S02]  /*4ca0*/  @!P0 HADD2.F32 R5, -RZ, R2.reuse.H1_H1 ;  /* 0x30000002ff058230 */ /* 0x100fe40000004100 */
[----:B------:R-:W-:Y:S03]  /*4cb0*/  @!P0 HADD2.F32 R2, -RZ, R2.H0_H0 ;  /* 0x20000002ff028230 */ /* 0x000fe60000004100 */
[CC--:B------:R-:W-:Y:S02]  /*4cc0*/  @!P0 FMUL.FTZ R12, R5.reuse, R0.reuse ;  /* 0x00000000050c8220 */ /* 0x0c0fe40000410000 */
[C---:B------:R-:W-:Y:S02]  /*4cd0*/  @!P0 FMUL.FTZ R0, R2.reuse, R0 ;  /* 0x0000000002008220 */ /* 0x040fe40000410000 */
[-C--:B------:R-:W-:Y:S01]  /*4ce0*/  @!P0 FFMA.FTZ R28, R2, R6.reuse, -R12 ;  /* 0x00000006021c8223 */ /* 0x080fe2000001080c */
[----:B------:R-:W-:Y:S01]  /*4cf0*/  @!P0 HADD2.F32 R2, -RZ, R4.H0_H0 ;  /* 0x20000004ff028230 */ /* 0x000fe20000004100 */
[----:B------:R-:W-:Y:S01]  /*4d00*/  @!P0 FFMA.FTZ R0, R5, R6, R0 ;  /* 0x0000000605008223 */ /* 0x000fe20000010000 */
[--C-:B------:R-:W-:Y:S01]  /*4d10*/  @!P0 HADD2.F32 R12, -RZ, R3.reuse.H1_H1 ;  /* 0x30000003ff0c8230 */ /* 0x100fe20000004100 */
[----:B------:R-:W-:Y:S01]  /*4d20*/  @!P0 MOV R6, R10 ;  /* 0x0000000a00068202 */ /* 0x000fe20000000f00 */
[----:B------:R-:W-:Y:S02]  /*4d30*/  @!P0 HADD2.F32 R4, -RZ, R3.H0_H0 ;  /* 0x20000003ff048230 */ /* 0x000fe40000004100 */
[----:B------:R-:W-:Y:S01]  /*4d40*/  @!P0 HADD2.F32 R3, -RZ, R24.H1_H1 ;  /* 0x30000018ff038230 */ /* 0x000fe20000004100 */
[-C--:B------:R-:W-:Y:S01]  /*4d50*/  @!P0 FMUL.FTZ R5, R12, R2.reuse ;  /* 0x000000020c058220 */ /* 0x080fe20000410000 */
[--C-:B------:R-:W-:Y:S01]  /*4d60*/  @!P0 HADD2.F32 R14, -RZ, R6.reuse.H1_H1 ;  /* 0x30000006ff0e8230 */ /* 0x100fe20000004100 */
[C---:B------:R-:W-:Y:S02]  /*4d70*/  @!P0 FMUL.FTZ R2, R4.reuse, R2 ;  /* 0x0000000204028220 */ /* 0x040fe40000410000 */
[----:B------:R-:W-:Y:S01]  /*4d80*/  @!P0 FFMA.FTZ R27, R4, R13, -R5 ;  /* 0x0000000d041b8223 */ /* 0x000fe20000010805 */
[----:B------:R-:W-:Y:S01]  /*4d90*/  @!P0 MOV R5, R11 ;  /* 0x0000000b00058202 */ /* 0x000fe20000000f00 */
[----:B------:R-:W-:Y:S01]  /*4da0*/  @!P0 FMUL.FTZ R17, R14, R3 ;  /* 0x000000030e118220 */ /* 0x000fe20000410000 */
[----:B------:R-:W-:Y:S01]  /*4db0*/  @!P0 HADD2.F32 R4, -RZ, R6.H0_H0 ;  /* 0x20000006ff048230 */ /* 0x000fe20000004100 */
[----:B------:R-:W-:Y:S01]  /*4dc0*/  @!P0 FFMA.FTZ R2, R12, R13, R2 ;  /* 0x0000000d0c028223 */ /* 0x000fe20000010002 */
[----:B------:R-:W-:Y:S02]  /*4dd0*/  @!P0 HADD2.F32 R6, -RZ, R7.H0_H0 ;  /* 0x20000007ff068230 */ /* 0x000fe40000004100 */
[--C-:B------:R-:W-:Y:S01]  /*4de0*/  @!P0 HADD2.F32 R7, -RZ, R5.reuse.H1_H1 ;  /* 0x30000005ff078230 */ /* 0x100fe20000004100 */
[----:B------:R-:W-:Y:S01]  /*4df0*/  @!P0 FMUL.FTZ R3, R4, R3 ;  /* 0x0000000304038220 */ /* 0x000fe20000410000 */
[----:B------:R-:W-:Y:S01]  /*4e00*/  @!P0 F2FP.PACK_AB R2, R2, R27 ;  /* 0x0000001b0202823e */ /* 0x000fe200000000ff */
[----:B------:R-:W-:Y:S01]  /*4e10*/  @!P0 HADD2.F32 R5, -RZ, R5.H0_H0 ;  /* 0x20000005ff058230 */ /* 0x000fe20000004100 */
[-C--:B------:R-:W-:Y:S02]  /*4e20*/  @!P0 FFMA.FTZ R24, R4, R15.reuse, -R17 ;  /* 0x0000000f04188223 */ /* 0x080fe40000010811 */
[----:B------:R-:W-:Y:S01]  /*4e30*/  @!P0 MOV R9, R2 ;  /* 0x0000000200098202 */ /* 0x000fe20000000f00 */
[-C--:B------:R-:W-:Y:S02]  /*4e40*/  @!P0 FMUL.FTZ R17, R7, R6.reuse ;  /* 0x0000000607118220 */ /* 0x080fe40000410000 */
[C---:B------:R-:W-:Y:S02]  /*4e50*/  @!P0 FMUL.FTZ R4, R5.reuse, R6 ;  /* 0x0000000605048220 */ /* 0x040fe40000410000 */
[----:B------:R-:W-:Y:S02]  /*4e60*/  @!P0 FFMA.FTZ R3, R14, R15, R3 ;  /* 0x0000000f0e038223 */ /* 0x000fe40000010003 */
[----:B------:R-:W-:Y:S01]  /*4e70*/  @!P0 FFMA.FTZ R17, R5, R16, -R17 ;  /* 0x0000001005118223 */ /* 0x000fe20000010811 */
        /* <DEDUP_REMOVED lines=8> */
.L_x_727:
[----:B------:R-:W-:Y:S05]  /*4f00*/  BSYNC B0 ;  /* 0x0000000000007941 */ /* 0x000fea0003800000 */
.L_x_726:
        /* <DEDUP_REMOVED lines=58> */
.L_x_729:
[----:B------:R-:W-:Y:S05]  /*52b0*/  BSYNC B0 ;  /* 0x0000000000007941 */ /* 0x000fea0003800000 */
.L_x_728:
        /* <DEDUP_REMOVED lines=58> */
.L_x_716:
        /* <DEDUP_REMOVED lines=47> */
.L_x_731:
[----:B------:R-:W-:Y:S05]  /*5950*/  BSYNC B0 ;  /* 0x0000000000007941 */ /* 0x000fea0003800000 */
.L_x_730:
        /* <DEDUP_REMOVED lines=29> */
[----:B--2---:R-:W-:Y:S01]  /*5b30*/  PRMT R11, R2, 0x5410, R0 ;  /* 0x00005410020b7816 */ /* 0x004fe20000000000 */
[----:B------:R-:W-:-:S05]  /*5b40*/  @P0 BRA `(.L_x_733) ;  /* 0x000007f000000947 */ /* 0x000fca0003800000 */
[--C-:B------:R-:W-:Y:S01]  /*5b50*/  IMAD.MOV.U32 R9, RZ, RZ, R5.reuse ;  /* 0x000000ffff097224 */ /* 0x100fe200078e0005 */
[----:B------:R-:W-:Y:S01]  /*5b60*/  LOP3.LUT P2, RZ, R227, 0x2, RZ, 0xc0, !PT ;  /* 0x00000002e3ff7812 */ /* 0x000fe2000784c0ff */
[----:B------:R-:W1:Y:S01]  /*5b70*/  LDS.128 R12, [R97+0x6100] ;  /* 0x00610000610c7984 */ /* 0x000e620000000c00 */
[----:B------:R-:W-:Y:S02]  /*5b80*/  ISETP.GE.AND P0, PT, R104, c[0x0][0x27c], PT ;  /* 0x00009f0068007a0c */ /* 0x000fe40003f06270 */
[----:B------:R-:W-:Y:S02]  /*5b90*/  SEL R0, R119, R117, !P2 ;  /* 0x0000007577007207 */ /* 0x000fe40005000000 */
[----:B------:R-:W-:Y:S02]  /*5ba0*/  MOV R10, R32 ;  /* 0x00000020000a7202 */ /* 0x000fe40000000f00 */
[----:B------:R-:W-:Y:S04]  /*5bb0*/  SHF.R.S32.HI R2, RZ, 0x1f, R0 ;  /* 0x0000001fff027819 */ /* 0x000fe80000011400 */
        /* <DEDUP_REMOVED lines=25> */
[----:B------:R-:W-:Y:S01]  /*5d50*/  @!P0 IMAD.MOV.U32 R32, RZ, RZ, R37 ;  /* 0x000000ffff208224 */ /* 0x000fe200078e0025 */
[----:B------:R-:W-:Y:S01]  /*5d60*/  @!P0 HADD2.F32 R5, -RZ, R9.H0_H0 ;  /* 0x20000009ff058230 */ /* 0x000fe20000004100 */
[----:B------:R-:W-:Y:S01]  /*5d70*/  @!P0 FFMA.FTZ R60, R3, R28, -R30 ;  /* 0x0000001c033c8223 */ /* 0x000fe2000001081e */
[----:B------:R-:W-:Y:S01]  /*5d80*/  @!P0 HADD2.F32 R2, -RZ, R2.H0_H0 ;  /* 0x20000002ff028230 */ /* 0x000fe20000004100 */
[----:B------:R-:W-:Y:S01]  /*5d90*/  @!P0 MOV R9, R13 ;  /* 0x0000000d00098202 */ /* 0x000fe20000000f00 */
[----:B------:R-:W-:Y:S01]  /*5da0*/  @!P0 HADD2.F32 R27, -RZ, R29.H1_H1 ;  /* 0x3000001dff1b8230 */ /* 0x000fe20000004100 */
[----:B------:R-:W-:Y:S01]  /*5db0*/  MOV R30, R33 ;  /* 0x00000021001e7202 */ /* 0x000fe20000000f00 */
[----:B------:R-:W-:Y:S01]  /*5dc0*/  @!P0 HADD2.F32 R3, -RZ, R8.H1_H1 ;  /* 0x30000008ff038230 */ /* 0x000fe20000004100 */
[----:B------:R-:W-:Y:S01]  /*5dd0*/  @!P0 SHF.R.U32.HI R33, RZ, 0x10, R33 ;  /* 0x00000010ff218819 */ /* 0x000fe20000011621 */
[----:B------:R-:W-:Y:S01]  /*5de0*/  @!P0 HADD2.F32 R8, -RZ, R4.H0_H0 ;  /* 0x20000004ff088230 */ /* 0x000fe20000004100 */
[-C--:B------:R-:W-:Y:S01]  /*5df0*/  @!P0 FMUL.FTZ R29, R27, R2.reuse ;  /* 0x000000021b1d8220 */ /* 0x080fe20000410000 */
[----:B------:R-:W-:Y:S01]  /*5e00*/  @!P0 HADD2.F32 R28, -RZ, R32.H0_H0 ;  /* 0x20000020ff1c8230 */ /* 0x000fe20000004100 */
[C---:B------:R-:W-:Y:S01]  /*5e10*/  @!P0 FMUL.FTZ R2, R3.reuse, R2 ;  /* 0x0000000203028220 */ /* 0x040fe20000410000 */
[----:B------:R-:W-:Y:S01]  /*5e20*/  @!P0 HADD2.F32 R4, -RZ, R9.H0_H0 ;  /* 0x20000009ff048230 */ /* 0x000fe20000004100 */
[-C--:B------:R-:W-:Y:S01]  /*5e30*/  @!P0 FFMA.FTZ R59, R3, R8.reuse, -R29 ;  /* 0x00000008033b8223 */ /* 0x080fe2000001081d */
[----:B------:R-:W-:Y:S01]  /*5e40*/  @!P0 HADD2.F32 R29, -RZ, R30.H0_H0 ;  /* 0x2000001eff1d8230 */ /* 0x000fe20000004100 */
[-C--:B------:R-:W-:Y:S02]  /*5e50*/  @!P0 FMUL.FTZ R30, R28, R5.reuse ;  /* 0x000000051c1e8220 */ /* 0x080fe40000410000 */
        /* <DEDUP_REMOVED lines=18> */
[--C-:B------:R-:W-:Y:S02]  /*5f80*/  @!P0 SHF.R.U64 R4, R34, 0x10, R35.reuse ;  /* 0x0000001022048819 */ /* 0x100fe40000001223 */
[----:B------:R-:W-:Y:S01]  /*5f90*/  @!P0 SHF.R.U32.HI R34, RZ, 0x10, R35 ;  /* 0x00000010ff228819 */ /* 0x000fe20000011623 */
        /* <DEDUP_REMOVED lines=9> */
[----:B------:R-:W-:Y:S02]  /*6030*/  @!P0 FMUL.FTZ R9, R10, R8 ;  /* 0x000000080a098220 */ /* 0x000fe40000410000 */
[----:B------:R-:W-:Y:S01]  /*6040*/  IMAD.MOV.U32 R33, RZ, RZ, R35 ;  /* 0x000000ffff217224 */ /* 0x000fe200078e0023 */
[----:B------:R-:W-:Y:S01]  /*6050*/  @!P0 F2FP.PACK_AB R35, R59, R60 ;  /* 0x0000003c3b23823e */ /* 0x000fe200000000ff */
        /* <DEDUP_REMOVED lines=46> */
.L_x_733:
[----:B------:R-:W-:Y:S05]  /*6340*/  BSYNC B0 ;  /* 0x0000000000007941 */ /* 0x000fea0003800000 */
.L_x_732:
        /* <DEDUP_REMOVED lines=123> */
.L_x_735:
[----:B------:R-:W-:Y:S05]  /*6b00*/  BSYNC B0 ;  /* 0x0000000000007941 */ /* 0x000fea0003800000 */
.L_x_734:
[----:B------:R-:W-:Y:S11]  /*6b10*/  ISETP.GE.AND P0, PT, R106, c[0x0][0x1d4], PT ;  /* 0x000075006a007a0c */ /* 0x000ff60003f06270 */
[----:B------:R-:W-:Y:S02]  /*6b20*/  @!UPT UIADD3 URZ, URZ, URZ, URZ ;  /* 0x0000003f3f3ff290 */ /* 0x000fe4000fffe03f */
[----:B------:R-:W-:-:S05]  /*6b30*/  @P0 BRA `(.L_x_719) ;  /* 0x00000a2000000947 */ /* 0x000fca0003800000 */
[----:B------:R-:W-:Y:S01]  /*6b40*/  LOP3.LUT P1, RZ, R227, 0x4, RZ, 0xc0, !PT ;  /* 0x00000004e3ff7812 */ /* 0x000fe2000782c0ff */
[----:B-1----:R-:W-:Y:S01]  /*6b50*/  LDS.128 R12, [R95+0x6100] ;  /* 0x006100005f0c7984 */ /* 0x002fe20000000c00 */
[----:B------:R-:W-:Y:S02]  /*6b60*/  ISETP.GE.AND P0, PT, R106, c[0x0][0x27c], PT ;  /* 0x00009f006a007a0c */ /* 0x000fe40003f06270 */
[----:B------:R-:W-:Y:S04]  /*6b70*/  SEL R0, R119, R117, !P1 ;  /* 0x0000007577007207 */ /* 0x000fe80004800000 */
[----:B------:R-:W-:Y:S04]  /*6b80*/  SHF.R.S32.HI R2, RZ, 0x1f, R0 ;  /* 0x0000001fff027819 */ /* 0x000fe80000011400 */
[----:B------:R-:W-:Y:S03]  /*6b90*/  LEA.HI R0, R2, R0, RZ, 0x4 ;  /* 0x0000000002007211 */ /* 0x000fe600078f20ff */
[----:B------:R-:W-:Y:S01]  /*6ba0*/  @!P0 HADD2.F32 R4, -RZ, R25.H0_H0 ;  /* 0x20000019ff048230 */ /* 0x000fe20000004100 */
[----:B------:R-:W-:Y:S01]  /*6bb0*/  LEA.HI.SX32 R0, R0, R109, 0x1c ;  /* 0x0000006d00007211 */ /* 0x000fe200078fe2ff */
[----:B------:R-:W-:Y:S01]  /*6bc0*/  @!P0 HADD2.F32 R8, -RZ, R50.H0_H0 ;  /* 0x20000032ff088230 */ /* 0x000fe20000004100 */
[--C-:B------:R-:W-:Y:S01]  /*6bd0*/  @!P0 SHF.R.U64 R10, R44, 0x10, R45.reuse ;  /* 0x000000102c0a8819 */ /* 0x100fe2000000122d */
[----:B------:R-:W-:Y:S01]  /*6be0*/  @!P0 HADD2.F32 R19, -RZ, R51.H0_H0 ;  /* 0x20000033ff138230 */ /* 0x000fe20000004100 */
[----:B------:R-:W-:Y:S02]  /*6bf0*/  SHF.R.S32.HI R2, RZ, 0x1f, R0 ;  /* 0x0000001fff027819 */ /* 0x000fe40000011400 */
[----:B------:R-:W-:Y:S01]  /*6c00*/  SHF.L.U32 R32, R0, 0x3, RZ ;  /* 0x0000000300207819 */ /* 0x000fe200000006ff */
[----:B------:R-:W-:Y:S01]  /*6c10*/  @!P0 HADD2.F32 R10, -RZ, R10.H0_H0 ;  /* 0x2000000aff0a8230 */ /* 0x000fe20000004100 */
[----:B------:R-:W-:Y:S02]  /*6c20*/  LEA.HI R0, R2, R0, RZ, 0x3 ;  /* 0x0000000002007211 */ /* 0x000fe400078f18ff */
[----:B------:R-:W-:Y:S02]  /*6c30*/  LOP3.LUT R2, R238, 0x38, R32, 0xf8, !PT ;  /* 0x00000038ee027812 */ /* 0x000fe400078ef820 */
[----:B------:R-:W-:Y:S02]  /*6c40*/  SHF.L.U32 R0, R0, 0x9, RZ ;  /* 0x0000000900007819 */ /* 0x000fe400000006ff */
[----:B------:R-:W-:Y:S02]  /*6c50*/  LOP3.LUT R2, R2, R239, RZ, 0x3c, !PT ;  /* 0x000000ef02027212 */ /* 0x000fe400078e3cff */
[----:B------:R-:W-:Y:S02]  /*6c60*/  LOP3.LUT R0, R0, 0x7ffff000, RZ, 0xc0, !PT ;  /* 0x7ffff00000007812 */ /* 0x000fe400078ec0ff */
[----:B------:R-:W-:Y:S02]  /*6c70*/  @!P0 SHF.R.U32.HI R11, RZ, 0x10, R45 ;  /* 0x00000010ff0b8819 */ /* 0x000fe4000001162d */
[----:B------:R-:W-:Y:S02]  /*6c80*/  IADD3 R0, R2, R0, R240 ;  /* 0x0000000002007210 */ /* 0x000fe40007ffe0f0 */
[----:B------:R-:W-:Y:S01]  /*6c90*/  @!P0 SHF.R.U64 R2, R20, 0x10, R21 ;  /* 0x0000001014028819 */ /* 0x000fe20000001215 */
[----:B------:R-:W-:Y:S01]  /*6ca0*/  @!P0 HADD2.F32 R17, -RZ, R11.H0_H0 ;  /* 0x2000000bff118230 */ /* 0x000fe20000004100 */
[----:B------:R-:W-:Y:S01]  /*6cb0*/  @!P0 SHF.R.U64 R11, R22, 0x10, R23 ;  /* 0x00000010160b8819 */ /* 0x000fe20000001217 */
[----:B------:R-:W-:Y:S01]  /*6cc0*/  IMAD.SHL.U32 R0, R0, 0x2, RZ ;  /* 0x0000000200007824 */ /* 0x000fe200078e00ff */
[----:B------:R-:W-:Y:S01]  /*6cd0*/  @!P0 SHF.R.U32.HI R7, RZ, 0x10, R21 ;  /* 0x00000010ff078819 */ /* 0x000fe20000011615 */
[----:B------:R-:W-:Y:S01]  /*6ce0*/  @!P0 HADD2.F32 R2, -RZ, R2.H0_H0 ;  /* 0x20000002ff028230 */ /* 0x000fe20000004100 */
[----:B------:R-:W-:Y:S02]  /*6cf0*/  @!P0 SHF.R.U64 R27, R46, 0x10, R47 ;  /* 0x000000102e1b8819 */ /* 0x000fe4000000122f */
[----:B------:R-:W1:Y:S01]  /*6d00*/  LDS.128 R28, [R0+0x6100] ;  /* 0x00610000001c7984 */ /* 0x000e620000000c00 */
[----:B------:R-:W-:Y:S01]  /*6d10*/  @!P0 HADD2.F32 R7, -RZ, R7.H0_H0 ;  /* 0x20000007ff078230 */ /* 0x000fe20000004100 */
[----:B-1----:R-:W-:Y:S01]  /*6d20*/  @!P0 IMAD.MOV.U32 R3, RZ, RZ, R28 ;  /* 0x000000ffff038224 */ /* 0x002fe200078e001c */
[----:B------:R-:W-:Y:S02]  /*6d30*/  @!P0 MOV R0, R12 ;  /* 0x0000000c00008202 */ /* 0x000fe40000000f00 */
[----:B------:R-:W-:Y:S02]  /*6d40*/  @!P0 MOV R24, R30 ;  /* 0x0000001e00188202 */ /* 0x000fe40000000f00 */
[--C-:B------:R-:W-:Y:S01]  /*6d50*/  @!P0 HADD2.F32 R6, -RZ, R3.reuse.H0_H0 ;  /* 0x20000003ff068230 */ /* 0x100fe20000004100 */
[----:B------:R-:W-:Y:S01]  /*6d60*/  @!P0 MOV R21, R31 ;  /* 0x0000001f00158202 */ /* 0x000fe20000000f00 */
[--C-:B------:R-:W-:Y:S02]  /*6d70*/  @!P0 HADD2.F32 R5, -RZ, R0.reuse.H0_H0 ;  /* 0x20000000ff058230 */ /* 0x100fe40000004100 */
[----:B------:R-:W-:Y:S01]  /*6d80*/  @!P0 HADD2.F32 R9, -RZ, R3.H1_H1 ;  /* 0x30000003ff098230 */ /* 0x000fe20000004100 */
[CC--:B------:R-:W-:Y:S01]  /*6d90*/  @!P0 FMUL.FTZ R16, R6.reuse, R4.reuse ;  /* 0x0000000406108220 */ /* 0x0c0fe20000410000 */
[----:B------:R-:W-:Y:S01]  /*6da0*/  @!P0 HADD2.F32 R3, -RZ, R0.H1_H1 ;  /* 0x30000000ff038230 */ /* 0x000fe20000004100 */
[----:B------:R-:W-:Y:S01]  /*6db0*/  @!P0 FMUL.FTZ R0, R5, R4 ;  /* 0x0000000405008220 */ /* 0x000fe20000410000 */
[----:B------:R-:W-:Y:S01]  /*6dc0*/  @!P0 HADD2.F32 R18, -RZ, R24.H0_H0 ;  /* 0x20000018ff128230 */ /* 0x000fe20000004100 */
[----:B------:R-:W-:Y:S02]  /*6dd0*/  @!P0 FMUL.FTZ R4, R9, R2 ;  /* 0x0000000209048220 */ /* 0x000fe40000410000 */
[----:B------:R-:W-:Y:S01]  /*6de0*/  @!P0 FFMA.FTZ R36, R5, R8, -R16 ;  /* 0x0000000805248223 */ /* 0x000fe20000010810 */
[----:B------:R-:W-:Y:S01]  /*6df0*/  @!P0 MOV R5, R29 ;  /* 0x0000001d00058202 */ /* 0x000fe20000000f00 */
[C---:B------:R-:W-:Y:S02]  /*6e00*/  @!P0 FFMA.FTZ R34, R3.reuse, R10, -R4 ;  /* 0x0000000a03228223 */ /* 0x040fe40000010804 */
[----:B------:R-:W-:Y:S02]  /*6e10*/  @!P0 IMAD.MOV.U32 R4, RZ, RZ, R13 ;  /* 0x000000ffff048224 */ /* 0x000fe400078e000d */
[----:B------:R-:W-:Y:S01]  /*6e20*/  @!P0 FFMA.FTZ R0, R6, R8, R0 ;  /* 0x0000000806008223 */ /* 0x000fe20000010000 */
[----:B------:R-:W-:Y:S01]  /*6e30*/  @!P0 HADD2.F32 R16, -RZ, R5.H1_H1 ;  /* 0x30000005ff108230 */ /* 0x000fe20000004100 */
[----:B------:R-:W-:Y:S01]  /*6e40*/  @!P0 FMUL.FTZ R2, R3, R2 ;  /* 0x0000000203028220 */ /* 0x000fe20000410000 */
[----:B------:R-:W-:Y:S01]  /*6e50*/  @!P0 HADD2.F32 R3, -RZ, R25.H1_H1 ;  /* 0x30000019ff038230 */ /* 0x000fe20000004100 */
[----:B------:R-:W-:Y:S01]  /*6e60*/  @!P0 SHF.R.U32.HI R25, RZ, 0x10, R47 ;  /* 0x00000010ff198819 */ /* 0x000fe2000001162f */
[----:B------:R-:W-:Y:S01]  /*6e70*/  @!P0 HADD2.F32 R8, -RZ, R5.H0_H0 ;  /* 0x20000005ff088230 */ /* 0x000fe20000004100 */
[----:B------:R-:W-:Y:S01]  /*6e80*/  @!P0 FFMA.FTZ R2, R9, R10, R2 ;  /* 0x0000000a09028223 */ /* 0x000fe20000010002 */
[----:B------:R-:W-:Y:S01]  /*6e90*/  @!P0 HADD2.F32 R5, -RZ, R4.H1_H1 ;  /* 0x30000004ff058230 */ /* 0x000fe20000004100 */
[----:B------:R-:W-:Y:S01]  /*6ea0*/  @!P0 FMUL.FTZ R9, R16, R7 ;  /* 0x0000000710098220 */ /* 0x000fe20000410000 */
[----:B------:R-:W-:Y:S02]  /*6eb0*/  @!P0 HADD2.F32 R10, -RZ, R50.H1_H1 ;  /* 0x30000032ff0a8230 */ /* 0x000fe40000004100 */
[----:B------:R-:W-:Y:S01]  /*6ec0*/  @!P0 HADD2.F32 R6, -RZ, R4.H0_H0 ;  /* 0x20000004ff068230 */ /* 0x000fe20000004100 */
[----:B------:R-:W-:Y:S02]  /*6ed0*/  @!P0 FMUL.FTZ R4, R8, R3 ;  /* 0x0000000308048220 */ /* 0x000fe40000410000 */
[C---:B------:R-:W-:Y:S02]  /*6ee0*/  @!P0 FFMA.FTZ R20, R5.reuse, R17, -R9 ;  /* 0x0000001105148223 */ /* 0x040fe40000010809 */
[----:B------:R-:W-:Y:S02]  /*6ef0*/  @!P0 IMAD.MOV.U32 R9, RZ, RZ, R14 ;  /* 0x000000ffff098224 */ /* 0x000fe400078e000e */
[CC--:B------:R-:W-:Y:S02]  /*6f00*/  @!P0 FFMA.FTZ R33, R6.reuse, R10.reuse, -R4 ;  /* 0x0000000a06218223 */ /* 0x0c0fe40000010804 */
[----:B------:R-:W-:Y:S01]  /*6f10*/  @!P0 FMUL.FTZ R4, R5, R7 ;  /* 0x0000000705048220 */ /* 0x000fe20000410000 */
[--C-:B------:R-:W-:Y:S01]  /*6f20*/  @!P0 HADD2.F32 R5, -RZ, R26.reuse.H0_H0 ;  /* 0x2000001aff058230 */ /* 0x100fe20000004100 */
[----:B------:R-:W-:Y:S01]  /*6f30*/  @!P0 FMUL.FTZ R3, R6, R3 ;  /* 0x0000000306038220 */ /* 0x000fe20000410000 */
[----:B------:R-:W-:Y:S01]  /*6f40*/  @!P0 HADD2.F32 R6, -RZ, R9.H0_H0 ;  /* 0x20000009ff068230 */ /* 0x000fe20000004100 */
[----:B------:R-:W-:Y:S01]  /*6f50*/  @!P0 F2FP.PACK_AB R33, R20, R33 ;  /* 0x000000211421823e */ /* 0x000fe200000000ff */
[----:B------:R-:W-:Y:S01]  /*6f60*/  @!P0 HADD2.F32 R20, -RZ, R51.H1_H1 ;  /* 0x30000033ff148230 */ /* 0x000fe20000004100 */
[----:B------:R-:W-:Y:S02]  /*6f70*/  @!P0 FMUL.FTZ R7, R18, R5 ;  /* 0x0000000512078220 */ /* 0x000fe40000410000 */
[----:B------:R-:W-:Y:S01]  /*6f80*/  @!P0 FFMA.FTZ R3, R8, R10, R3 ;  /* 0x0000000a08038223 */ /* 0x000fe20000010003 */
[----:B------:R-:W-:Y:S01]  /*6f90*/  @!P0 SHF.R.U32.HI R10, RZ, 0x10, R23 ;  /* 0x00000010ff0a8819 */ /* 0x000fe20000011617 */
[----:B------:R-:W-:Y:S02]  /*6fa0*/  @!P0 IMAD.MOV.U32 R8, RZ, RZ, R15 ;  /* 0x000000ffff088224 */ /* 0x000fe400078e000f */
[----:B------:R-:W-:Y:S01]  /*6fb0*/  @!P0 FFMA.FTZ R35, R6, R19, -R7 ;  /* 0x0000001306238223 */ /* 0x000fe20000010807 */
[----:B------:R-:W-:Y:S01]  /*6fc0*/  @!P0 HADD2.F32 R7, -RZ, R26.H1_H1 ;  /* 0x3000001aff078230 */ /* 0x000fe20000004100 */
[----:B------:R-:W-:Y:S01]  /*6fd0*/  @!P0 FFMA.FTZ R4, R16, R17, R4 ;  /* 0x0000001110048223 */ /* 0x000fe20000010004 */
[--C-:B------:R-:W-:Y:S01]  /*6fe0*/  @!P0 HADD2.F32 R17, -RZ, R21.reuse.H0_H0 ;  /* 0x20000015ff118230 */ /* 0x100fe20000004100 */
[----:B------:R-:W-:Y:S01]  /*6ff0*/  @!P0 FMUL.FTZ R5, R6, R5 ;  /* 0x0000000506058220 */ /* 0x000fe20000410000 */
[----:B------:R-:W-:Y:S01]  /*7000*/  @!P0 HADD2.F32 R6, -RZ, R8.H0_H0 ;  /* 0x20000008ff068230 */ /* 0x000fe20000004100 */
[----:B------:R-:W-:Y:S01]  /*7010*/  @!P0 IMAD.MOV.U32 R13, RZ, RZ, R33 ;  /* 0x000000ffff0d8224 */ /* 0x000fe200078e0021 */
[----:B------:R-:W-:Y:S01]  /*7020*/  @!P0 F2FP.PACK_AB R26, R34, R36 ;  /* 0x00000024221a823e */ /* 0x000fe200000000ff */
[-C--:B------:R-:W-:Y:S01]  /*7030*/  @!P0 FMUL.FTZ R22, R17, R7.reuse ;  /* 0x0000000711168220 */ /* 0x080fe20000410000 */
[----:B------:R-:W-:Y:S01]  /*7040*/  @!P0 HADD2.F32 R16, -RZ, R10.H0_H0 ;  /* 0x2000000aff108230 */ /* 0x000fe20000004100 */
[C---:B------:R-:W-:Y:S01]  /*7050*/  @!P0 FMUL.FTZ R7, R6.reuse, R7 ;  /* 0x0000000706078220 */ /* 0x040fe20000410000 */
[----:B------:R-:W-:Y:S01]  /*7060*/  @!P0 HADD2.F32 R21, -RZ, R21.H1_H1 ;  /* 0x30000015ff158230 */ /* 0x000fe20000004100 */
[----:B------:R-:W-:Y:S01]  /*7070*/  @!P0 FFMA.FTZ R34, R6, R20, -R22 ;  /* 0x0000001406228223 */ /* 0x000fe20000010816 */
[----:B------:R-:W-:Y:S01]  /*7080*/  @!P0 MOV R12, R26 ;  /* 0x0000001a000c8202 */ /* 0x000fe20000000f00 */
[----:B------:R-:W-:Y:S01]  /*7090*/  @!P0 FFMA.FTZ R5, R18, R19, R5 ;  /* 0x0000001312058223 */ /* 0x000fe20000010005 */
[----:B------:R-:W-:Y:S01]  /*70a0*/  @!P0 F2FP.PACK_AB R3, R4, R3 ;  /* 0x000000030403823e */ /* 0x000fe200000000ff */
[----:B------:R-:W-:Y:S02]  /*70b0*/  @!P0 HADD2.F32 R22, -RZ, R25.H0_H0 ;  /* 0x20000019ff168230 */ /* 0x000fe40000004100 */
[----:B------:R-:W-:Y:S01]  /*70c0*/  @!P0 HADD2.F32 R6, -RZ, R8.H1_H1 ;  /* 0x30000008ff068230 */ /* 0x000fe20000004100 */
[----:B------:R-:W-:Y:S01]  /*70d0*/  @!P0 FMUL.FTZ R8, R21, R16 ;  /* 0x0000001015088220 */ /* 0x000fe20000410000 */
[----:B------:R-:W-:Y:S01]  /*70e0*/  @!P0 HADD2.F32 R10, -RZ, R11.H0_H0 ;  /* 0x2000000bff0a8230 */ /* 0x000fe20000004100 */
[----:B------:R-:W-:Y:S01]  /*70f0*/  @!P0 IMAD.MOV.U32 R29, RZ, RZ, R3 ;  /* 0x000000ffff1d8224 */ /* 0x000fe200078e0003 */
[----:B------:R-:W-:Y:S01]  /*7100*/  @!P0 HADD2.F32 R11, -RZ, R24.H1_H1 ;  /* 0x30000018ff0b8230 */ /* 0x000fe20000004100 */
[C---:B----4-:R-:W-:Y:S01]  /*7110*/  LEA R24, P1, R73.reuse, R52, 0x1 ;  /* 0x0000003449187211 */ /* 0x050fe200078208ff */
[C---:B------:R-:W-:Y:S02]  /*7120*/  @!P0 FFMA.FTZ R23, R6.reuse, R22, -R8 ;  /* 0x0000001606178223 */ /* 0x040fe40000010808 */
[----:B------:R-:W-:Y:S01]  /*7130*/  @!P0 FMUL.FTZ R8, R6, R16 ;  /* 0x0000001006088220 */ /* 0x000fe20000410000 */
[----:B---3--:R-:W-:Y:S01]  /*7140*/  LEA.HI.X R25, R73, R53, R99, 0x1, P1 ;  /* 0x0000003549197211 */ /* 0x008fe200008f0c63 */
[----:B------:R-:W-:Y:S01]  /*7150*/  @!P0 HADD2.F32 R16, -RZ, R27.H0_H0 ;  /* 0x2000001bff108230 */ /* 0x000fe20000004100 */
[----:B------:R-:W-:Y:S01]  /*7160*/  @!P0 F2FP.PACK_AB R23, R23, R34 ;  /* 0x000000221717823e */ /* 0x000fe200000000ff */
[----:B------:R-:W-:Y:S01]  /*7170*/  @!P0 HADD2.F32 R6, -RZ, R9.H1_H1 ;  /* 0x30000009ff068230 */ /* 0x000fe20000004100 */
[----:B------:R-:W-:Y:S03]  /*7180*/  @!P0 FMUL.FTZ R9, R11, R10 ;  /* 0x0000000a0b098220 */ /* 0x000fe60000410000 */
[----:B------:R-:W-:Y:S02]  /*7190*/  @!P0 IMAD.MOV.U32 R15, RZ, RZ, R23 ;  /* 0x000000ffff0f8224 */ /* 0x000fe400078e0017 */
        /* <DEDUP_REMOVED lines=21> */
.L_x_715:
        /* <DEDUP_REMOVED lines=8> */
[C---:B------:R-:W-:Y:S02]  /*7370*/  ISETP.GE.AND P3, PT, R215.reuse, c[0x0][0x1d4], PT ;  /* 0x00007500d7007a0c */ /* 0x040fe40003f66270 */
[----:B------:R-:W-:Y:S09]  /*7380*/  ISETP.GE.AND P2, PT, R214, c[0x0][0x1d4], PT ;  /* 0x00007500d6007a0c */ /* 0x000ff20003f46270 */
        /* <DEDUP_REMOVED lines=29> */
.L_x_719:
[----:B------:R-:W-:Y:S05]  /*7560*/  BSYNC B1 ;  /* 0x0000000000017941 */ /* 0x000fea0003800000 */
.L_x_714:
        /* <DEDUP_REMOVED lines=19> */
[----:B------:R-:W-:Y:S02]  /*76a0*/  @P1 IMAD R0, R3, c[0x0][0x258], RZ ;  /* 0x0000960003001a24 */ /* 0x000fe400078e02ff */
[----:B------:R-:W-:Y:S04]  /*76b0*/  @P1 IMAD.MOV.U32 R7, RZ, RZ, R72 ;  /* 0x000000ffff071224 */ /* 0x000fe800078e0048 */
[C---:B------:R-:W-:Y:S04]  /*76c0*/  @P1 IMAD.WIDE.U32 R6, R2.reuse, c[0x0][0x258], R6 ;  /* 0x0000960002061a25 */ /* 0x040fe800078e0006 */
[----:B------:R-:W-:Y:S01]  /*76d0*/  @P1 IMAD R2, R2, c[0x0][0x25c], R0 ;  /* 0x0000970002021a24 */ /* 0x000fe200078e0200 */
[----:B------:R-:W-:Y:S01]  /*76e0*/  @P1 LEA R4, P2, R6, c[0x0][0x250], 0x1 ;  /* 0x0000940006041a11 */ /* 0x000fe200078408ff */
[----:B------:R-:W-:Y:S03]  /*76f0*/  @P0 IMAD R0, R12, c[0x0][0x258], RZ ;  /* 0x000096000c000a24 */ /* 0x000fe600078e02ff */
[----:B------:R-:W-:Y:S01]  /*7700*/  @P1 IADD3 R2, R7, R2, RZ ;  /* 0x0000000207021210 */ /* 0x000fe20007ffe0ff */
[C---:B------:R-:W-:Y:S01]  /*7710*/  @P0 IMAD R0, R9.reuse, c[0x0][0x25c], R0 ;  /* 0x0000970009000a24 */ /* 0x040fe200078e0200 */
[----:B------:R-:W-:Y:S02]  /*7720*/  @P0 MOV R7, R72 ;  /* 0x0000004800070202 */ /* 0x000fe40000000f00 */
        /* <DEDUP_REMOVED lines=13> */
[----:B------:R-:W-:Y:S05]  /*7800*/  @P0 LEA.HI.X R3, R6, c[0x0][0x254], R0, 0x1, P2 ;  /* 0x0000950006030a11 */ /* 0x000fea00010f0c00 */
[----:B------:R2:W-:Y:S04]  /*7810*/  @P0 LDGSTS.E.BYPASS.LTC128B.128 [R194+0x1100], [R2.64], !P6 ;  /* 0x0110000002c20fae */ /* 0x0005e8000f101d48 */
[----:B------:R2:W-:Y:S04]  /*7820*/  @P0 LDGSTS.E.BYPASS.LTC128B.128 [R194+0x3100], [R2.64+0x80], !P5 ;  /* 0x0310008002c20fae */ /* 0x0005e8000e901d48 */
[----:B------:R2:W-:Y:S01]  /*7830*/  @P0 LDGSTS.E.BYPASS.LTC128B.128 [R194+0x5100], [R2.64+0x100], !P4 ;  /* 0x0510010002c20fae */ /* 0x0005e2000e101d48 */
[----:B------:R-:W-:Y:S03]  /*7840*/  ISETP.GT.AND P0, PT, R63, R223, PT ;  /* 0x000000df3f00720c */ /* 0x000fe60003f04270 */
[----:B------:R-:W0:Y:S04]  /*7850*/  LDGDEPBAR ;  /* 0x00000000000079af */ /* 0x000e280000000000 */
[----:B--2---:R1:W2:Y:S01]  /*7860*/  SHFL.IDX PT, R2, R10, RZ, 0x1c1f ;  /* 0x001c1fff0a027589 */ /* 0x0042a200000e0000 */
[----:B------:R-:W-:Y:S04]  /*7870*/  DEPBAR.LE SB0, 0x0 ;  /* 0x000080000000791a */ /* 0x000fe80000000000 */
[----:B------:R1:W3:Y:S04]  /*7880*/  SHFL.IDX PT, R3, R11, RZ, 0x1c1f ;  /* 0x001c1fff0b037589 */ /* 0x0002e800000e0000 */
[----:B------:R-:W-:Y:S06]  /*7890*/  BAR.SYNC.DEFER_BLOCKING 0x0 ;  /* 0x0000000000007b1d */ /* 0x000fec0000010000 */
[----:B------:R-:W-:-:S05]  /*78a0*/  @!P0 BRA `(.L_x_737) ;  /* 0x0000020000008947 */ /* 0x000fca0003800000 */
[----:B------:R-:W-:Y:S02]  /*78b0*/  ISETP.GE.AND P1, PT, R104, c[0x0][0x1d4], PT ;  /* 0x0000750068007a0c */ /* 0x000fe40003f26270 */
[C---:B------:R-:W-:Y:S02]  /*78c0*/  ISETP.GE.AND P3, PT, R215.reuse, c[0x0][0x1d4], PT ;  /* 0x00007500d7007a0c */ /* 0x040fe40003f66270 */
[----:B------:R-:W-:Y:S09]  /*78d0*/  ISETP.GE.AND P2, PT, R214, c[0x0][0x1d4], PT ;  /* 0x00007500d6007a0c */ /* 0x000ff20003f46270 */
[----:B------:R-:W5:Y:S01]  /*78e0*/  @!P1 LDS.128 R12, [R211] ;  /* 0x00000000d30c9984 */ /* 0x000f620000000c00 */
[CC--:B-12---:R-:W-:Y:S04]  /*78f0*/  @!P1 LEA R4, P0, R104.reuse, R2.reuse, 0x1 ;  /* 0x0000000268049211 */ /* 0x0c6fe800078008ff */
[-C--:B---3--:R-:W-:Y:S02]  /*7900*/  @!P1 LEA.HI.X R5, R104, R3.reuse, R105, 0x1, P0 ;  /* 0x0000000368059211 */ /* 0x088fe400000f0c69 */
[CC--:B------:R-:W-:Y:S04]  /*7910*/  @!P3 LEA R8, P0, R215.reuse, R2.reuse, 0x1 ;  /* 0x00000002d708b211 */ /* 0x0c0fe800078008ff */
[-C--:B------:R-:W-:Y:S02]  /*7920*/  @!P3 LEA.HI.X R9, R215, R3.reuse, R243, 0x1, P0 ;  /* 0x00000003d709b211 */ /* 0x080fe400000f0cf3 */
[CC--:B------:R-:W-:Y:S04]  /*7930*/  @!P2 LEA R6, P0, R214.reuse, R2.reuse, 0x1 ;  /* 0x00000002d606a211 */ /* 0x0c0fe800078008ff */
[-C--:B------:R-:W-:Y:S02]  /*7940*/  @!P2 LEA.HI.X R7, R214, R3.reuse, R242, 0x1, P0 ;  /* 0x00000003d607a211 */ /* 0x080fe400000f0cf2 */
[----:B------:R-:W-:Y:S11]  /*7950*/  ISETP.GE.AND P0, PT, R107, c[0x0][0x1d4], PT ;  /* 0x000075006b007a0c */ /* 0x000ff60003f06270 */
[----:B------:R-:W-:Y:S02]  /*7960*/  @!UPT UIADD3 URZ, URZ, URZ, URZ ;  /* 0x0000003f3f3ff290 */ /* 0x000fe4000fffe03f */
[----:B------:R-:W-:Y:S01]  /*7970*/  @!P0 IMAD.SHL.U32 R0, R237, 0x8, RZ ;  /* 0x00000008ed008824 */ /* 0x000fe200078e00ff */
[----:B-----5:R1:W-:Y:S04]  /*7980*/  @!P1 ST.E.128 [R4.64], R12 ;  /* 0x0000000c04009985 */ /* 0x0203e8000c101d08 */
        /* <DEDUP_REMOVED lines=18> */
.L_x_737:
[----:B------:R-:W-:Y:S05]  /*7ab0*/  BSYNC B0 ;  /* 0x0000000000007941 */ /* 0x000fea0003800000 */
.L_x_736:
[C---:B------:R-:W-:Y:S02]  /*7ac0*/  ISETP.GT.AND P0, PT, R57.reuse, R94, PT ;  /* 0x0000005e3900720c */ /* 0x040fe40003f04270 */
[----:B------:R-:W-:Y:S11]  /*7ad0*/  IADD3 R57, R57, -0x1, RZ ;  /* 0xffffffff39397810 */ /* 0x000ff60007ffe0ff */
[----:B-12---:R-:W-:Y:S01]  /*7ae0*/  @P0 SHF.R.S32.HI R2, RZ, 0x1f, R57 ;  /* 0x0000001fff020819 */ /* 0x006fe20000011439 */
[----:B------:R-:W-:Y:S02]  /*7af0*/  @P0 IMAD R0, R125, R57, RZ ;  /* 0x000000397d000224 */ /* 0x000fe400078e02ff */
[----:B------:R-:W-:Y:S02]  /*7b00*/  @P0 IMAD.MOV.U32 R4, RZ, RZ, R78 ;  /* 0x000000ffff040224 */ /* 0x000fe400078e004e */
[----:B------:R-:W-:Y:S02]  /*7b10*/  @P0 IMAD.MOV.U32 R5, RZ, RZ, R77 ;  /* 0x000000ffff050224 */ /* 0x000fe400078e004d */
[-C--:B------:R-:W-:Y:S02]  /*7b20*/  @P0 IMAD R0, R2, R126.reuse, R0 ;  /* 0x0000007e02000224 */ /* 0x080fe400078e0200 */
[----:B------:R-:W-:Y:S04]  /*7b30*/  @P0 IMAD.WIDE.U32 R4, R57, R126, R4 ;  /* 0x0000007e39040225 */ /* 0x000fe800078e0004 */
[----:B------:R-:W-:Y:S01]  /*7b40*/  @P0 IMAD.IADD R0, R5, 0x1, R0 ;  /* 0x0000000105000824 */ /* 0x000fe200078e0200 */
[C---:B------:R-:W-:Y:S04]  /*7b50*/  @P0 LEA R2, P1, R4.reuse, c[0x0][0x220], 0x1 ;  /* 0x0000880004020a11 */ /* 0x040fe800078208ff */
[----:B---3--:R-:W-:Y:S02]  /*7b60*/  @P0 LEA.HI.X R3, R4, c[0x0][0x224], R0, 0x1, P1 ;  /* 0x0000890004030a11 */ /* 0x008fe400008f0c00 */
        /* <DEDUP_REMOVED lines=15> */
.L_x_713:
[----:B------:R-:W-:Y:S02]  /*7c60*/  IMAD.MOV.U32 R0, RZ, RZ, c[0x0][0x2c4] ;  /* 0x0000b100ff007624 */ /* 0x000fe400078e00ff */
[----:B-1----:R-:W-:-:S03]  /*7c70*/  IMAD.MOV.U32 R3, RZ, RZ, c[0x0][0x32c] ;  /* 0x0000cb00ff037624 */ /* 0x002fc600078e00ff */
[----:B------:R-:W-:Y:S02]  /*7c80*/  ISETP.NE.AND P3, PT, R0, 0x1, PT ;  /* 0x000000010000780c */ /* 0x000fe40003f65270 */
[----:B------:R-:W-:Y:S02]  /*7c90*/  IADD3 R0, R234, 0x7f, RZ ;  /* 0x0000007fea007810 */ /* 0x000fe40007ffe0ff */
[----:B------:R-:W-:-:S09]  /*7ca0*/  ISETP.GE.AND P1, PT, R3, 0x1, PT ;  /* 0x000000010300780c */ /* 0x000fd20003f26270 */
[----:B------:R-:W-:-:S05]  /*7cb0*/  @P3 IMAD.HI.U32 R2, R0, c[0x0][0x2c8], RZ ;  /* 0x0000b20000023a27 */ /* 0x000fca00078e00ff */
[----:B------:R-:W-:-:S05]  /*7cc0*/  @P3 SHF.R.U32.HI R0, RZ, c[0x0][0x2cc], R2 ;  /* 0x0000b300ff003a19 */ /* 0x000fca0000011602 */
[----:B------:R-:W-:-:S05]  /*7cd0*/  IMAD.IADD R0, R120, 0x1, R0 ;  /* 0x0000000178007824 */ /* 0x000fca00078e0200 */
[----:B------:R-:W-:Y:S01]  /*7ce0*/  IADD3 R3, R0, c[0x0][0x328], RZ ;  /* 0x0000ca0000037a10 */ /* 0x000fe20007ffe0ff */
[----:B------:R-:W-:Y:S05]  /*7cf0*/  @!P1 BRA `(.L_x_739) ;  /* 0x0000011000009947 */ /* 0x000fea0003800000 */
[C---:B------:R-:W-:Y:S01]  /*7d00*/  ISETP.GT.AND P0, PT, R0.reuse, RZ, PT ;  /* 0x000000ff0000720c */ /* 0x040fe20003f04270 */
[----:B------:R-:W-:Y:S01]  /*7d10*/  BSSY B0, `(.L_x_740) ;  /* 0x000000d000007945 */ /* 0x000fe20003800000 */
[----:B------:R-:W-:Y:S01]  /*7d20*/  IADD3 R2, R0, -0x1, RZ ;  /* 0xffffffff00027810 */ /* 0x000fe20007ffe0ff */
[----:B------:R-:W-:-:S10]  /*7d30*/  IMAD.MOV.U32 R4, RZ, RZ, c[0x0][0x32c] ;  /* 0x0000cb00ff047624 */ /* 0x000fd400078e00ff */
[----:B------:R-:W-:Y:S05]  /*7d40*/  @P0 BRA `(.L_x_741) ;  /* 0x0000006000000947 */ /* 0x000fea0003800000 */
[----:B------:R-:W-:Y:S01]  /*7d50*/  ISETP.NE.AND P0, PT, R4, 0x1, PT ;  /* 0x000000010400780c */ /* 0x000fe20003f05270 */
[----:B------:R-:W-:-:S12]  /*7d60*/  IMAD.MOV R0, RZ, RZ, -R0 ;  /* 0x000000ffff007224 */ /* 0x000fd800078e0a00 */
[----:B------:R-:W-:-:S05]  /*7d70*/  @P0 IMAD.HI.U32 R2, R0, c[0x0][0x330], RZ ;  /* 0x0000cc0000020a27 */ /* 0x000fca00078e00ff */
[----:B------:R-:W-:-:S04]  /*7d80*/  @P0 SHF.R.U32.HI R0, RZ, c[0x0][0x334], R2 ;  /* 0x0000cd00ff000a19 */ /* 0x000fc80000011602 */
[----:B------:R-:W-:Y:S01]  /*7d90*/  LOP3.LUT R2, RZ, R0, RZ, 0x33, !PT ;  /* 0x00000000ff027212 */ /* 0x000fe200078e33ff */
[----:B------:R-:W-:Y:S05]  /*7da0*/  BRA `(.L_x_742) ;  /* 0x0000003000007947 */ /* 0x000fea0003800000 */
.L_x_741:
[----:B------:R-:W-:-:S13]  /*7db0*/  ISETP.NE.AND P0, PT, R4, 0x1, PT ;  /* 0x000000010400780c */ /* 0x000fda0003f05270 */
[----:B------:R-:W-:-:S05]  /*7dc0*/  @P0 IMAD.HI.U32 R0, R2, c[0x0][0x330], RZ ;  /* 0x0000cc0002000a27 */ /* 0x000fca00078e00ff */
[----:B------:R-:W-:Y:S02]  /*7dd0*/  @P0 SHF.R.U32.HI R2, RZ, c[0x0][0x334], R0 ;  /* 0x0000cd00ff020a19 */ /* 0x000fe40000011600 */
.L_x_742:
[----:B------:R-:W-:Y:S05]  /*7de0*/  BSYNC B0 ;  /* 0x0000000000007941 */ /* 0x000fea0003800000 */
.L_x_740:
[----:B------:R-:W-:-:S05]  /*7df0*/  IMAD R2, R2, R4, c[0x0][0x32c] ;  /* 0x0000cb0002027624 */ /* 0x000fca00078e0204 */
[----:B------:R-:W-:-:S04]  /*7e00*/  IMNMX R3, R3, R2, PT ;  /* 0x0000000203037217 */ /* 0x000fc80003800200 */
.L_x_739:
[----:B------:R-:W-:Y:S01]  /*7e10*/  IADD3 R3, R3, 0x3f, RZ ;  /* 0x0000003f03037810 */ /* 0x000fe20007ffe0ff */
[----:B------:R-:W-:-:S03]  /*7e20*/  @P3 IMAD.HI.U32 R2, R234, c[0x0][0x2c8], RZ ;  /* 0x0000b200ea023a27 */ /* 0x000fc600078e00ff */
[----:B------:R-:W-:Y:S01]  /*7e30*/  SHF.R.S32.HI R4, RZ, 0x1f, R3 ;  /* 0x0000001fff047819 */ /* 0x000fe20000011403 */
[----:B------:R-:W-:Y:S01]  /*7e40*/  IMAD.MOV.U32 R0, RZ, RZ, R234 ;  /* 0x000000ffff007224 */ /* 0x000fe200078e00ea */
[----:B------:R-:W-:Y:S02]  /*7e50*/  @P3 SHF.R.U32.HI R0, RZ, c[0x0][0x2cc], R2 ;  /* 0x0000b300ff003a19 */ /* 0x000fe40000011602 */
        /* <DEDUP_REMOVED lines=16> */
.L_x_745:
[----:B------:R-:W-:-:S04]  /*7f60*/  MOV R3, c[0x0][0x32c] ;  /* 0x0000cb0000037a02 */ /* 0x000fc80000000f00 */
[----:B------:R-:W-:-:S13]  /*7f70*/  ISETP.NE.AND P0, PT, R3, 0x1, PT ;  /* 0x000000010300780c */ /* 0x000fda0003f05270 */
[----:B------:R-:W-:-:S05]  /*7f80*/  @P0 IMAD.HI.U32 R3, R0, c[0x0][0x330], RZ ;  /* 0x0000cc0000030a27 */ /* 0x000fca00078e00ff */
[----:B------:R-:W-:Y:S02]  /*7f90*/  @P0 SHF.R.U32.HI R0, RZ, c[0x0][0x334], R3 ;  /* 0x0000cd00ff000a19 */ /* 0x000fe40000011603 */
.L_x_746:
[----:B------:R-:W-:Y:S05]  /*7fa0*/  BSYNC B0 ;  /* 0x0000000000007941 */ /* 0x000fea0003800000 */
.L_x_744:
[----:B------:R-:W-:-:S05]  /*7fb0*/  IMAD R0, R0, c[0x0][0x32c], RZ ;  /* 0x0000cb0000007a24 */ /* 0x000fca00078e02ff */
[----:B------:R-:W-:-:S04]  /*7fc0*/  IMNMX R2, R2, R0, !PT ;  /* 0x0000000002027217 */ /* 0x000fc80007800200 */
.L_x_743:
[----:B------:R-:W-:Y:S01]  /*7fd0*/  SHF.R.S32.HI R0, RZ, 0x1f, R2 ;  /* 0x0000001fff007819 */ /* 0x000fe20000011402 */
[----:B------:R-:W-:Y:S03]  /*7fe0*/  BSSY B0, `(.L_x_747) ;  /* 0x0000024000007945 */ /* 0x000fe60003800000 */
[----:B------:R-:W-:-:S04]  /*7ff0*/  LEA.HI R0, R0, R2, RZ, 0x6 ;  /* 0x0000000200007211 */ /* 0x000fc800078f30ff */
[----:B------:R-:W-:-:S04]  /*8000*/  SHF.R.S32.HI R0, RZ, 0x6, R0 ;  /* 0x00000006ff007819 */ /* 0x000fc80000011400 */
[----:B------:R-:W-:Y:S01]  /*8010*/  IMNMX R6, RZ, R0, !PT ;  /* 0x00000000ff067217 */ /* 0x000fe20007800200 */
[----:B------:R-:W-:-:S03]  /*8020*/  IMAD.MOV.U32 R0, RZ, RZ, RZ ;  /* 0x000000ffff007224 */ /* 0x000fc600078e00ff */
[----:B------:R-:W-:-:S13]  /*8030*/  ISETP.GT.AND P0, PT, R7, R6, PT ;  /* 0x000000060700720c */ /* 0x000fda0003f04270 */
        /* <DEDUP_REMOVED lines=30> */
.L_x_748:
[----:B------:R-:W-:Y:S05]  /*8220*/  BSYNC B0 ;  /* 0x0000000000007941 */ /* 0x000fea0003800000 */
.L_x_747:
[----:B------:R-:W-:Y:S01]  /*8230*/  IMAD R216, R250, R0, R6 ;  /* 0x00000000fad87224 */ /* 0x000fe200078e0206 */
[----:B------:R-:W-:Y:S01]  /*8240*/  MOV R18, RZ ;  /* 0x000000ff00127202 */ /* 0x000fe20000000f00 */
[----:B------:R-:W-:Y:S01]  /*8250*/  IMAD.MOV.U32 R15, RZ, RZ, RZ ;  /* 0x000000ffff0f7224 */ /* 0x000fe200078e00ff */
[----:B------:R-:W-:Y:S01]  /*8260*/  CS2R R50, SRZ ;  /* 0x0000000000327805 */ /* 0x000fe2000001ff00 */
[--C-:B------:R-:W-:Y:S01]  /*8270*/  IMAD.IADD R2, R216, 0x1, R0.reuse ;  /* 0x00000001d8027824 */ /* 0x100fe200078e0200 */
        /* <DEDUP_REMOVED lines=53> */
[----:B------:R-:W-:-:S04]  /*85d0*/  @P1 IMAD.MOV.U32 R2, RZ, RZ, 0x4 ;  /* 0x00000004ff021424 */ /* 0x000fc800078e00ff */
[----:B------:R-:W-:-:S05]  /*85e0*/  @P1 IMAD.WIDE R2, R247, R2, c[0x0][0x340] ;  /* 0x0000d000f7021625 */ /* 0x000fca00078e0202 */
[----:B------:R1:W5:Y:S01]  /*85f0*/  @P1 LDG.E R12, [R2.64] ;  /* 0x00000008020c1981 */ /* 0x000362000c1e1900 */
[----:B------:R-:W-:Y:S02]  /*8600*/  SHF.R.S32.HI R0, RZ, 0x1f, R129 ;  /* 0x0000001fff007819 */ /* 0x000fe40000011481 */
[----:B------:R-:W-:Y:S02]  /*8610*/  ISETP.NE.U32.AND P0, PT, RZ, c[0x0][0x348], PT ;  /* 0x0000d200ff007a0c */ /* 0x000fe40003f05070 */
[----:B------:R-:W-:Y:S01]  /*8620*/  LOP3.LUT R85, R246, 0xffff, RZ, 0xc0, !PT ;  /* 0x0000fffff6557812 */ /* 0x000fe200078ec0ff */
[----:B------:R-:W-:Y:S01]  /*8630*/  IMAD R0, R0, c[0x0][0x178], RZ ;  /* 0x00005e0000007a24 */ /* 0x000fe200078e02ff */
[----:B------:R-:W-:Y:S02]  /*8640*/  ISETP.NE.AND.EX P0, PT, RZ, c[0x0][0x34c], PT, P0 ;  /* 0x0000d300ff007a0c */ /* 0x000fe40003f05300 */
[----:B------:R-:W-:Y:S01]  /*8650*/  IADD3 R4, R210, R234, RZ ;  /* 0x000000ead2047210 */ /* 0x000fe20007ffe0ff */
[----:B------:R-:W-:Y:S01]  /*8660*/  IMAD R0, R129, c[0x0][0x17c], R0 ;  /* 0x00005f0081007a24 */ /* 0x000fe200078e0200 */
[----:B------:R-:W-:-:S02]  /*8670*/  SEL R5, R247, RZ, !P0 ;  /* 0x000000fff7057207 */ /* 0x000fc40004000000 */
[----:B------:R-:W-:Y:S01]  /*8680*/  ISETP.GE.AND P4, PT, R200, c[0x0][0x198], PT ;  /* 0x00006600c8007a0c */ /* 0x000fe20003f86270 */
[----:B------:R-:W-:Y:S01]  /*8690*/  @P3 IMAD.HI.U32 R7, R4, c[0x0][0x2c8], RZ ;  /* 0x0000b20004073a27 */ /* 0x000fe200078e00ff */
[----:B------:R-:W-:Y:S02]  /*86a0*/  ISETP.GE.AND P2, PT, R202, c[0x0][0x198], PT ;  /* 0x00006600ca007a0c */ /* 0x000fe40003f46270 */
[----:B------:R-:W-:Y:S01]  /*86b0*/  IADD3 R100, R196, -0x1, RZ ;  /* 0xffffffffc4647810 */ /* 0x000fe20007ffe0ff */
[----:B-1----:R-:W-:-:S04]  /*86c0*/  IMAD.WIDE.U32 R2, R129, c[0x0][0x178], RZ ;  /* 0x00005e0081027a25 */ /* 0x002fc800078e00ff */
[----:B------:R-:W-:Y:S01]  /*86d0*/  IMAD.IADD R3, R3, 0x1, R0 ;  /* 0x0000000103037824 */ /* 0x000fe200078e0200 */
[----:B------:R-:W-:-:S03]  /*86e0*/  SHF.R.S32.HI R0, RZ, 0x1f, R247 ;  /* 0x0000001fff007819 */ /* 0x000fc600000114f7 */
[----:B------:R-:W-:Y:S01]  /*86f0*/  IMAD.WIDE.U32 R2, R85, c[0x0][0x1b8], R2 ;  /* 0x00006e0055027a25 */ /* 0x000fe200078e0002 */
[----:B------:R-:W-:-:S03]  /*8700*/  SEL R6, R0, RZ, !P0 ;  /* 0x000000ff00067207 */ /* 0x000fc60004000000 */
[----:B------:R-:W-:Y:S01]  /*8710*/  IMAD.MOV.U32 R0, RZ, RZ, R4 ;  /* 0x000000ffff007224 */ /* 0x000fe200078e0004 */
[----:B------:R-:W-:Y:S01]  /*8720*/  @P3 SHF.R.U32.HI R0, RZ, c[0x0][0x2cc], R7 ;  /* 0x0000b300ff003a19 */ /* 0x000fe20000011607 */
[----:B------:R-:W-:Y:S01]  /*8730*/  IMAD R3, R85, c[0x0][0x1bc], R3 ;  /* 0x00006f0055037a24 */ /* 0x000fe200078e0203 */
[----:B------:R-:W-:Y:S01]  /*8740*/  ISETP.GE.AND P3, PT, R199, c[0x0][0x198], PT ;  /* 0x00006600c7007a0c */ /* 0x000fe20003f66270 */
[----:B------:R-:W-:Y:S01]  /*8750*/  IMAD R6, R6, c[0x0][0x1c0], RZ ;  /* 0x0000700006067a24 */ /* 0x000fe200078e02ff */
[----:B------:R-:W-:Y:S01]  /*8760*/  SHF.R.S32.HI R7, RZ, 0x1f, R0 ;  /* 0x0000001fff077819 */ /* 0x000fe20000011400 */
[----:B------:R-:W-:-:S04]  /*8770*/  IMAD.WIDE.U32 R2, R5, c[0x0][0x1c0], R2 ;  /* 0x0000700005027a25 */ /* 0x000fc800078e0002 */
[----:B------:R-:W-:Y:S01]  /*8780*/  IMAD R6, R5, c[0x0][0x1c4], R6 ;  /* 0x0000710005067a24 */ /* 0x000fe200078e0206 */
[----:B------:R-:W-:-:S03]  /*8790*/  IADD3 R5, -R0, RZ, RZ ;  /* 0x000000ff00057210 */ /* 0x000fc60007ffe1ff */
[----:B------:R-:W-:Y:S02]  /*87a0*/  IMAD.IADD R3, R3, 0x1, R6 ;  /* 0x0000000103037824 */ /* 0x000fe400078e0206 */
[----:B------:R-:W-:Y:S02]  /*87b0*/  IMAD R4, R5, c[0x0][0x2c4], R4 ;  /* 0x0000b10005047a24 */ /* 0x000fe400078e0204 */
[----:B------:R-:W-:Y:S02]  /*87c0*/  IMAD R5, R7, c[0x0][0x1b0], RZ ;  /* 0x00006c0007057a24 */ /* 0x000fe400078e02ff */
[----:B------:R-:W-:-:S04]  /*87d0*/  IMAD.WIDE.U32 R2, R0, c[0x0][0x1b0], R2 ;  /* 0x00006c0000027a25 */ /* 0x000fc800078e0002 */
[----:B------:R-:W-:Y:S01]  /*87e0*/  IMAD R6, R0, c[0x0][0x1b4], R5 ;  /* 0x00006d0000067a24 */ /* 0x000fe200078e0205 */
[----:B------:R-:W-:-:S04]  /*87f0*/  SHF.R.S32.HI R5, RZ, 0x1f, R4 ;  /* 0x0000001fff057819 */ /* 0x000fc80000011404 */
[----:B------:R-:W-:Y:S01]  /*8800*/  IADD3 R3, R3, R6, RZ ;  /* 0x0000000603037210 */ /* 0x000fe20007ffe0ff */
[----:B------:R-:W-:-:S04]  /*8810*/  IMAD R0, R5, c[0x0][0x1a8], RZ ;  /* 0x00006a0005007a24 */ /* 0x000fc800078e02ff */
[C---:B------:R-:W-:Y:S02]  /*8820*/  IMAD R0, R4.reuse, c[0x0][0x1ac], R0 ;  /* 0x00006b0004007a24 */ /* 0x040fe400078e0200 */
[----:B------:R-:W-:Y:S01]  /*8830*/  IMAD.WIDE.U32 R2, R4, c[0x0][0x1a8], R2 ;  /* 0x00006a0004027a25 */ /* 0x000fe200078e0002 */
[----:B------:R-:W-:-:S03]  /*8840*/  IADD3 R4, R251, R234, RZ ;  /* 0x000000eafb047210 */ /* 0x000fc60007ffe0ff */
[----:B------:R-:W-:Y:S01]  /*8850*/  IMAD.IADD R0, R3, 0x1, R0 ;  /* 0x0000000103007824 */ /* 0x000fe200078e0200 */
[----:B------:R-:W-:-:S04]  /*8860*/  LEA R6, P0, R2, c[0x0][0x160], 0x1 ;  /* 0x0000580002067a11 */ /* 0x000fc800078008ff */
[----:B------:R-:W-:Y:S02]  /*8870*/  LEA.HI.X R5, R2, c[0x0][0x164], R0, 0x1, P0 ;  /* 0x0000590002057a11 */ /* 0x000fe400000f0c00 */
[----:B------:R-:W-:Y:S01]  /*8880*/  @!P1 MOV R12, R247 ;  /* 0x000000f7000c9202 */ /* 0x000fe20000000f00 */
[----:B------:R-:W-:Y:S05]  /*8890*/  BRA.DIV ~URZ, `(.L_x_750) ;  /* 0x000198e27f007947 */ /* 0x000fea000b800000 */
[----:B------:R1:W2:Y:S02]  /*88a0*/  SHFL.IDX PT, R7, R5, RZ, 0x181f ;  /* 0x00181fff05077589 */ /* 0x0002a400000e0000 */
.L_x_950:
[----:B------:R-:W-:Y:S05]  /*88b0*/  BRA.DIV ~URZ, `(.L_x_751) ;  /* 0x000199327f007947 */ /* 0x000fea000b800000 */
[----:B------:R3:W4:Y:S02]  /*88c0*/  SHFL.IDX PT, R0, R6, RZ, 0x181f ;  /* 0x00181fff06007589 */ /* 0x00072400000e0000 */
.L_x_951:
[----:B------:R-:W-:Y:S01]  /*88d0*/  IMAD R32, R218, c[0x0][0x2c4], RZ ;  /* 0x0000b100da207a24 */ /* 0x000fe200078e02ff */
[----:B------:R-:W-:Y:S04]  /*88e0*/  BSSY B0, `(.L_x_752) ;  /* 0x000000f000007945 */ /* 0x000fe80003800000 */
[----:B------:R-:W-:-:S13]  /*88f0*/  ISETP.GE.AND P0, PT, R4, R32, PT ;  /* 0x000000200400720c */ /* 0x000fda0003f06270 */
[----:B------:R-:W-:Y:S05]  /*8900*/  @P0 BRA `(.L_x_753) ;  /* 0x000000c000000947 */ /* 0x000fea0003800000 */
[CC--:B----4-:R-:W-:Y:S02]  /*8910*/  LEA R10, P0, R200.reuse, R0.reuse, 0x1 ;  /* 0x00000000c80a7211 */ /* 0x0d0fe400078008ff */
[CC--:B------:R-:W-:Y:S02]  /*8920*/  LEA R8, P1, R199.reuse, R0.reuse, 0x1 ;  /* 0x00000000c7087211 */ /* 0x0c0fe400078208ff */
[-C--:B--2---:R-:W-:Y:S02]  /*8930*/  LEA.HI.X R11, R200, R7.reuse, R201, 0x1, P0 ;  /* 0x00000007c80b7211 */ /* 0x084fe400000f0cc9 */
[C---:B------:R-:W-:Y:S02]  /*8940*/  LEA R2, P0, R202.reuse, R0, 0x1 ;  /* 0x00000000ca027211 */ /* 0x040fe400078008ff */
[-C--:B------:R-:W-:Y:S01]  /*8950*/  LEA.HI.X R9, R199, R7.reuse, R220, 0x1, P1 ;  /* 0x00000007c7097211 */ /* 0x080fe200008f0cdc */
[----:B------:R-:W-:Y:S01]  /*8960*/  @!PT LDS RZ, [RZ] ;  /* 0x00000000fffff984 */ /* 0x000fe20000000800 */
[----:B------:R-:W-:Y:S01]  /*8970*/  @!PT LDS RZ, [RZ] ;  /* 0x00000000fffff984 */ /* 0x000fe20000000800 */
[----:B------:R-:W-:Y:S01]  /*8980*/  @!PT LDS RZ, [RZ] ;  /* 0x00000000fffff984 */ /* 0x000fe20000000800 */
[----:B------:R2:W-:Y:S01]  /*8990*/  LDGSTS.E.BYPASS.LTC128B.128 [R194+0xc100], [R10.64], !P4 ;  /* 0x0c1000000ac27fae */ /* 0x0005e2000e101d48 */
[----:B------:R-:W-:-:S03]  /*89a0*/  LEA.HI.X R3, R202, R7, R219, 0x1, P0 ;  /* 0x00000007ca037211 */ /* 0x000fc600000f0cdb */
[----:B------:R2:W-:Y:S04]  /*89b0*/  LDGSTS.E.BYPASS.LTC128B.128 [R194+0x10100], [R8.64], !P3 ;  /* 0x1010000008c27fae */ /* 0x0005e8000d901d48 */
[----:B------:R2:W-:Y:S02]  /*89c0*/  LDGSTS.E.BYPASS.LTC128B.128 [R194+0x14100], [R2.64], !P2 ;  /* 0x1410000002c27fae */ /* 0x0005e4000d101d48 */
.L_x_753:
[----:B------:R-:W-:Y:S05]  /*89d0*/  BSYNC B0 ;  /* 0x0000000000007941 */ /* 0x000fea0003800000 */
.L_x_752:
[----:B------:R-:W-:Y:S05]  /*89e0*/  BRA.DIV ~URZ, `(.L_x_754) ;  /* 0x000198627f007947 */ /* 0x000fea000b800000 */
[----:B--2---:R2:W1:Y:S04]  /*89f0*/  SHFL.IDX PT, R7, R5, 0x1, 0x181f ;  /* 0x00381f0005077f89 */ /* 0x00446800000e0000 */
[----:B----4-:R2:W4:Y:S02]  /*8a00*/  SHFL.IDX PT, R0, R6, 0x1, 0x181f ;  /* 0x00381f0006007f89 */ /* 0x01052400000e0000 */
.L_x_952:
[----:B------:R-:W-:Y:S01]  /*8a10*/  IADD3 R2, R4, 0x20, RZ ;  /* 0x0000002004027810 */ /* 0x000fe20007ffe0ff */
[----:B------:R-:W-:Y:S03]  /*8a20*/  BSSY B0, `(.L_x_755) ;  /* 0x000000f000007945 */ /* 0x000fe60003800000 */
[----:B------:R-:W-:-:S13]  /*8a30*/  ISETP.GE.AND P0, PT, R2, R32, PT ;  /* 0x000000200200720c */ /* 0x000fda0003f06270 */
[----:B------:R-:W-:Y:S05]  /*8a40*/  @P0 BRA `(.L_x_756) ;  /* 0x000000c000000947 */ /* 0x000fea0003800000 */
[CC--:B----4-:R-:W-:Y:S02]  /*8a50*/  LEA R10, P0, R200.reuse, R0.reuse, 0x1 ;  /* 0x00000000c80a7211 */ /* 0x0d0fe400078008ff */
[CC--:B------:R-:W-:Y:S02]  /*8a60*/  LEA R8, P1, R199.reuse, R0.reuse, 0x1 ;  /* 0x00000000c7087211 */ /* 0x0c0fe400078208ff */
[-C--:B-1----:R-:W-:Y:S02]  /*8a70*/  LEA.HI.X R11, R200, R7.reuse, R201, 0x1, P0 ;  /* 0x00000007c80b7211 */ /* 0x082fe400000f0cc9 */
        /* <DEDUP_REMOVED lines=9> */
.L_x_756:
[----:B------:R-:W-:Y:S05]  /*8b10*/  BSYNC B0 ;  /* 0x0000000000007941 */ /* 0x000fea0003800000 */
.L_x_755:
[----:B------:R-:W-:Y:S05]  /*8b20*/  BRA.DIV ~URZ, `(.L_x_757) ;  /* 0x000197e27f007947 */ /* 0x000fea000b800000 */
[----:B-1----:R1:W2:Y:S02]  /*8b30*/  SHFL.IDX PT, R7, R5, 0x2, 0x181f ;  /* 0x00581f0005077f89 */ /* 0x0022a400000e0000 */
.L_x_953:
[----:B------:R-:W-:Y:S05]  /*8b40*/  BRA.DIV ~URZ, `(.L_x_758) ;  /* 0x000198327f007947 */ /* 0x000fea000b800000 */
[----:B----4-:R4:W1:Y:S02]  /*8b50*/  SHFL.IDX PT, R0, R6, 0x2, 0x181f ;  /* 0x00581f0006007f89 */ /* 0x01086400000e0000 */
.L_x_954:
[----:B------:R-:W-:Y:S01]  /*8b60*/  IADD3 R2, R4, 0x40, RZ ;  /* 0x0000004004027810 */ /* 0x000fe20007ffe0ff */
[----:B------:R-:W-:Y:S03]  /*8b70*/  BSSY B0, `(.L_x_759) ;  /* 0x000000f000007945 */ /* 0x000fe60003800000 */
[----:B------:R-:W-:-:S13]  /*8b80*/  ISETP.GE.AND P0, PT, R2, R32, PT ;  /* 0x000000200200720c */ /* 0x000fda0003f06270 */
[----:B------:R-:W-:Y:S05]  /*8b90*/  @P0 BRA `(.L_x_760) ;  /* 0x000000c000000947 */ /* 0x000fea0003800000 */
[CC--:B-1----:R-:W-:Y:S02]  /*8ba0*/  LEA R10, P0, R200.reuse, R0.reuse, 0x1 ;  /* 0x00000000c80a7211 */ /* 0x0c2fe400078008ff */
        /* <DEDUP_REMOVED lines=11> */
.L_x_760:
[----:B------:R-:W-:Y:S05]  /*8c60*/  BSYNC B0 ;  /* 0x0000000000007941 */ /* 0x000fea0003800000 */
.L_x_759:
[----:B------:R-:W-:Y:S05]  /*8c70*/  BRA.DIV ~URZ, `(.L_x_761) ;  /* 0x000197627f007947 */ /* 0x000fea000b800000 */
[----:B-12---:R-:W1:Y:S04]  /*8c80*/  SHFL.IDX PT, R5, R5, 0x3, 0x181f ;  /* 0x00781f0005057f89 */ /* 0x006e6800000e0000 */
[----:B------:R2:W3:Y:S02]  /*8c90*/  SHFL.IDX PT, R0, R6, 0x3, 0x181f ;  /* 0x00781f0006007f89 */ /* 0x0004e400000e0000 */
.L_x_955:
[----:B------:R-:W-:Y:S01]  /*8ca0*/  IADD3 R2, R4, 0x60, RZ ;  /* 0x0000006004027810 */ /* 0x000fe20007ffe0ff */
[----:B-----5:R-:W-:-:S03]  /*8cb0*/  IMAD.WIDE.U32 R230, R12, c[0x0][0x2b0], RZ ;  /* 0x0000ac000ce67a25 */ /* 0x020fc600078e00ff */
[----:B------:R-:W-:-:S13]  /*8cc0*/  ISETP.GE.AND P0, PT, R2, R32, PT ;  /* 0x000000200200720c */ /* 0x000fda0003f06270 */
[----:B---3--:R-:W-:-:S04]  /*8cd0*/  @!P0 LEA R8, P1, R200, R0, 0x1 ;  /* 0x00000000c8088211 */ /* 0x008fc800078208ff */
[----:B-1----:R-:W-:Y:S02]  /*8ce0*/  @!P0 LEA.HI.X R9, R200, R5, R201, 0x1, P1 ;  /* 0x00000005c8098211 */ /* 0x002fe400008f0cc9 */
[----:B--2-4-:R-:W-:-:S03]  /*8cf0*/  @!P0 LEA R6, P1, R199, R0, 0x1 ;  /* 0x00000000c7068211 */ /* 0x014fc600078208ff */
[----:B------:R-:W-:Y:S01]  /*8d00*/  @!PT LDS RZ, [RZ] ;  /* 0x00000000fffff984 */ /* 0x000fe20000000800 */
[----:B------:R-:W-:Y:S01]  /*8d10*/  @!PT LDS RZ, [RZ] ;  /* 0x00000000fffff984 */ /* 0x000fe20000000800 */
[----:B------:R-:W-:Y:S01]  /*8d20*/  @!PT LDS RZ, [RZ] ;  /* 0x00000000fffff984 */ /* 0x000fe20000000800 */
[----:B------:R1:W-:Y:S01]  /*8d30*/  @!P0 LDGSTS.E.BYPASS.LTC128B.128 [R194+0xf100], [R8.64], !P4 ;  /* 0x0f10000008c28fae */ /* 0x0003e2000e101d48 */
[-C--:B------:R-:W-:Y:S02]  /*8d40*/  @!P0 LEA.HI.X R7, R199, R5.reuse, R220, 0x1, P1 ;  /* 0x00000005c7078211 */ /* 0x080fe400008f0cdc */
        /* <DEDUP_REMOVED lines=26> */
[----:B------:R-:W2:Y:S01]  /*8ef0*/  @!P0 LDG.E R197, [R4.64] ;  /* 0x0000000804c58981 */ /* 0x000ea2000c1e1900 */
[----:B------:R-:W-:Y:S01]  /*8f00*/  IMAD.MOV R0, RZ, RZ, -R0 ;  /* 0x000000ffff007224 */ /* 0x000fe200078e0a00 */
[----:B------:R-:W-:Y:S01]  /*8f10*/  ISETP.GT.AND P5, PT, R210, 0x3f, PT ;  /* 0x0000003fd200780c */ /* 0x000fe20003fa4270 */
[----:B------:R-:W-:-:S04]  /*8f20*/  IMAD.WIDE.U32 R228, R85, c[0x0][0x1e8], RZ ;  /* 0x00007a0055e47a25 */ /* 0x000fc800078e00ff */
[----:B------:R-:W-:Y:S02]  /*8f30*/  IMAD R198, R0, c[0x0][0x2b8], R2 ;  /* 0x0000ae0000c67a24 */ /* 0x000fe400078e0202 */
[----:B------:R-:W-:Y:S02]  /*8f40*/  IMAD R232, R85, c[0x0][0x1ec], R229 ;  /* 0x00007b0055e87a24 */ /* 0x000fe400078e02e5 */
[----:B------:R-:W-:Y:S01]  /*8f50*/  IMAD.WIDE.U32 R2, R198, c[0x0][0x1e0], RZ ;  /* 0x00007800c6027a25 */ /* 0x000fe200078e00ff */
[----:B------:R-:W-:-:S03]  /*8f60*/  SHF.R.S32.HI R96, RZ, 0x1f, R198 ;  /* 0x0000001fff607819 */ /* 0x000fc600000114c6 */
[----:B------:R-:W-:Y:S02]  /*8f70*/  IMAD.IADD R99, R217, 0x1, -R98 ;  /* 0x00000001d9637824 */ /* 0x000fe400078e0a62 */
[----:B------:R-:W-:Y:S02]  /*8f80*/  IMAD R0, R96, c[0x0][0x1e0], RZ ;  /* 0x0000780060007a24 */ /* 0x000fe400078e02ff */
[----:B------:R-:W-:Y:S02]  /*8f90*/  IMAD.IADD R80, R99, 0x1, -R251 ;  /* 0x0000000163507824 */ /* 0x000fe400078e0afb */
[----:B------:R-:W-:-:S03]  /*8fa0*/  IMAD R0, R198, c[0x0][0x1e4], R0 ;  /* 0x00007900c6007a24 */ /* 0x000fc600078e0200 */
[----:B------:R-:W-:Y:S01]  /*8fb0*/  ISETP.GE.AND P1, PT, R80, 0x1, PT ;  /* 0x000000015000780c */ /* 0x000fe20003f26270 */
[----:B------:R-:W-:-:S12]  /*8fc0*/  IMAD.IADD R3, R3, 0x1, R0 ;  /* 0x0000000103037824 */ /* 0x000fd800078e0200 */
[----:B------:R-:W-:Y:S02]  /*8fd0*/  @P1 ISETP.GE.AND P2, PT, R200, c[0x0][0x1d4], PT ;  /* 0x00007500c8001a0c */ /* 0x000fe40003f46270 */
[----:B------:R-:W-:Y:S02]  /*8fe0*/  @P1 ISETP.GE.AND P3, PT, R199, c[0x0][0x1d4], PT ;  /* 0x00007500c7001a0c */ /* 0x000fe40003f66270 */
        /* <DEDUP_REMOVED lines=14> */
[----:B------:R-:W-:-:S03]  /*90d0*/  ISETP.GE.AND P0, PT, R80, 0x21, PT ;  /* 0x000000215000780c */ /* 0x000fc60003f06270 */
[----:B------:R1:W-:Y:S01]  /*90e0*/  @P1 LDGSTS.E.BYPASS.LTC128B.128 [R194+0x6100], [R6.64], !P2 ;  /* 0x0610000006c21fae */ /* 0x0003e2000d101d48 */
[----:B------:R-:W-:-:S04]  /*90f0*/  @P1 LEA R8, P2, R199, R3, 0x1 ;  /* 0x00000003c7081211 */ /* 0x000fc800078408ff */
[----:B------:R-:W-:-:S05]  /*9100*/  @P1 LEA.HI.X R9, R199, R4, R220, 0x1, P2 ;  /* 0x00000004c7091211 */ /* 0x000fca00010f0cdc */
[----:B------:R3:W-:Y:S01]  /*9110*/  @P1 LDGSTS.E.BYPASS.LTC128B.128 [R194+0x8100], [R8.64], !P3 ;  /* 0x0810000008c21fae */ /* 0x0007e2000d901d48 */
[----:B------:R-:W-:Y:S02]  /*9120*/  @P0 ISETP.GE.AND P4, PT, R200, c[0x0][0x1d4], PT ;  /* 0x00007500c8000a0c */ /* 0x000fe40003f86270 */
[----:B-1----:R-:W-:-:S04]  /*9130*/  @P1 LEA R6, P2, R202, R3, 0x1 ;  /* 0x00000003ca061211 */ /* 0x002fc800078408ff */
[C---:B------:R-:W-:Y:S02]  /*9140*/  @P1 LEA.HI.X R7, R202.reuse, R4, R219, 0x1, P2 ;  /* 0x00000004ca071211 */ /* 0x040fe400010f0cdb */
[----:B------:R-:W-:Y:S02]  /*9150*/  @P1 ISETP.GE.AND P2, PT, R202, c[0x0][0x1d4], PT ;  /* 0x00007500ca001a0c */ /* 0x000fe40003f46270 */
[----:B---3--:R-:W-:-:S04]  /*9160*/  @P0 LEA R8, P3, R200, R0, 0x1 ;  /* 0x00000000c8080211 */ /* 0x008fc800078608ff */
[----:B----4-:R-:W-:Y:S02]  /*9170*/  @P0 LEA.HI.X R9, R200, R2, R201, 0x1, P3 ;  /* 0x00000002c8090211 */ /* 0x010fe400018f0cc9 */
[----:B------:R-:W-:-:S05]  /*9180*/  @P0 ISETP.GE.AND P3, PT, R199, c[0x0][0x1d4], PT ;  /* 0x00007500c7000a0c */ /* 0x000fca0003f66270 */
[----:B------:R1:W-:Y:S01]  /*9190*/  @P1 LDGSTS.E.BYPASS.LTC128B.128 [R194+0xa100], [R6.64], !P2 ;  /* 0x0a10000006c21fae */ /* 0x0003e2000d101d48 */
[----:B------:R-:W-:-:S03]  /*91a0*/  @P0 ISETP.GE.AND P2, PT, R202, c[0x0][0x1d4], PT ;  /* 0x00007500ca000a0c */ /* 0x000fc60003f46270 */
[----:B------:R2:W-:Y:S01]  /*91b0*/  @P0 LDGSTS.E.BYPASS.LTC128B.128 [R194+0x7100], [R8.64], !P4 ;  /* 0x0710000008c20fae */ /* 0x0005e2000e101d48 */
[----:B-1----:R-:W-:-:S04]  /*91c0*/  @P0 LEA R6, P1, R199, R0, 0x1 ;  /* 0x00000000c7060211 */ /* 0x002fc800078208ff */
[----:B------:R-:W-:Y:S02]  /*91d0*/  @P0 LEA.HI.X R7, R199, R2, R220, 0x1, P1 ;  /* 0x00000002c7070211 */ /* 0x000fe400008f0cdc */
[----:B------:R-:W-:-:S03]  /*91e0*/  @P0 LEA R4, P1, R202, R0, 0x1 ;  /* 0x00000000ca040211 */ /* 0x000fc600078208ff */
[----:B------:R2:W-:Y:S01]  /*91f0*/  @P0 LDGSTS.E.BYPASS.LTC128B.128 [R194+0x9100], [R6.64], !P3 ;  /* 0x0910000006c20fae */ /* 0x0005e2000d901d48 */
[----:B------:R-:W-:-:S05]  /*9200*/  @P0 LEA.HI.X R5, R202, R2, R219, 0x1, P1 ;  /* 0x00000002ca050211 */ /* 0x000fca00008f0cdb */
[----:B------:R2:W-:Y:S01]  /*9210*/  @P0 LDGSTS.E.BYPASS.LTC128B.128 [R194+0xb100], [R4.64], !P2 ;  /* 0x0b10000004c20fae */ /* 0x0005e2000d101d48 */
[----:B------:R-:W-:-:S03]  /*9220*/  ISETP.LT.AND P0, PT, RZ, c[0x0][0x27c], PT ;  /* 0x00009f00ff007a0c */ /* 0x000fc60003f01270 */
[----:B------:R-:W0:Y:S10]  /*9230*/  LDGDEPBAR ;  /* 0x00000000000079af */ /* 0x000e340000000000 */
[----:B------:R-:W-:Y:S05]  /*9240*/  @P0 BRA `(.L_x_762) ;  /* 0x0000002000000947 */ /* 0x000fea0003800000 */
[----:B------:R-:W-:-:S04]  /*9250*/  DEPBAR.LE SB0, 0x1 ;  /* 0x000080400000791a */ /* 0x000fc80000000000 */
[----:B------:R-:W-:Y:S05]  /*9260*/  BRA `(.L_x_763) ;  /* 0x0000684000007947 */ /* 0x000fea0003800000 */
.L_x_762:
[----:B------:R-:W-:Y:S01]  /*9270*/  ULDC.U8 UR4, c[0x0][0x298] ;  /* 0x0000a60000047ab9 */ /* 0x000fe20000000000 */
[----:B------:R-:W-:Y:S01]  /*9280*/  SHF.R.S32.HI R0, RZ, 0x1f, R128 ;  /* 0x0000001fff007819 */ /* 0x000fe20000011480 */
[----:B--2---:R-:W-:Y:S01]  /*9290*/  IMAD.WIDE.U32 R4, R128, c[0x0][0x280], RZ ;  /* 0x0000a00080047a25 */ /* 0x004fe200078e00ff */
[----:B------:R-:W-:Y:S01]  /*92a0*/  ISETP.NE.AND P0, PT, RZ, UR4, PT ;  /* 0x00000004ff007c0c */ /* 0x000fe2000bf05270 */
[----:B------:R-:W-:Y:S01]  /*92b0*/  BSSY B2, `(.L_x_763) ;  /* 0x000067f000027945 */ /* 0x000fe20003800000 */
[----:B------:R-:W-:Y:S01]  /*92c0*/  IADD3 R18, R223, R234, RZ ;  /* 0x000000eadf127210 */ /* 0x000fe20007ffe0ff */
[C---:B------:R-:W-:Y:S02]  /*92d0*/  IMAD R2, R0.reuse, c[0x0][0x280], RZ ;  /* 0x0000a00000027a24 */ /* 0x040fe400078e02ff */
[----:B------:R-:W-:Y:S02]  /*92e0*/  IMAD R0, R0, c[0x0][0x290], RZ ;  /* 0x0000a40000007a24 */ /* 0x000fe400078e02ff */
[----:B------:R-:W-:-:S02]  /*92f0*/  IMAD R7, R128, c[0x0][0x284], R2 ;  /* 0x0000a10080077a24 */ /* 0x000fc400078e0202 */
[C---:B------:R-:W-:Y:S01]  /*9300*/  IMAD R6, R128.reuse, c[0x0][0x294], R0 ;  /* 0x0000a50080067a24 */ /* 0x040fe200078e0200 */
[----:B------:R-:W-:Y:S01]  /*9310*/  LEA R0, R249, R18, 0x6 ;  /* 0x00000012f9007211 */ /* 0x000fe200078e30ff */
[----:B------:R-:W-:Y:S01]  /*9320*/  IMAD.WIDE.U32 R2, R128, c[0x0][0x290], RZ ;  /* 0x0000a40080027a25 */ /* 0x000fe200078e00ff */
[----:B------:R-:W-:-:S04]  /*9330*/  IADD3 R7, R7, R5, RZ ;  /* 0x0000000507077210 */ /* 0x000fc80007ffe0ff */
[----:B------:R-:W-:Y:S01]  /*9340*/  IADD3 R6, R6, R3, RZ ;  /* 0x0000000306067210 */ /* 0x000fe20007ffe0ff */
[----:B------:R-:W-:Y:S05]  /*9350*/  @!P0 BRA `(.L_x_764) ;  /* 0x0000338000008947 */ /* 0x000fea0003800000 */
[----:B------:R1:W5:Y:S01]  /*9360*/  LDL R81, [R1+0x30] ;  /* 0x0000300001517983 */ /* 0x0003620000100800 */
[----:B------:R-:W-:-:S03]  /*9370*/  IMAD.MOV.U32 R8, RZ, RZ, c[0x0][0x2c4] ;  /* 0x0000b100ff087624 */ /* 0x000fc600078e00ff */
[----:B------:R1:W5:Y:S02]  /*9380*/  LDL R79, [R1+0x2c] ;  /* 0x00002c00014f7983 */ /* 0x0003640000100800 */
[----:B------:R-:W-:Y:S02]  /*9390*/  ISETP.NE.AND P1, PT, R8, 0x1, PT ;  /* 0x000000010800780c */ /* 0x000fe40003f25270 */
[----:B------:R1:W5:Y:S04]  /*93a0*/  LDL R78, [R1+0x28] ;  /* 0x00002800014e7983 */ /* 0x0003680000100800 */
[----:B------:R1:W5:Y:S04]  /*93b0*/  LDL R77, [R1+0x24] ;  /* 0x00002400014d7983 */ /* 0x0003680000100800 */
[----:B------:R1:W5:Y:S03]  /*93c0*/  LDL R73, [R1+0x20] ;  /* 0x0000200001497983 */ /* 0x0003660000100800 */
[----:B------:R-:W-:-:S05]  /*93d0*/  @P1 IMAD.HI.U32 R3, R0, c[0x0][0x2c8], RZ ;  /* 0x0000b20000031a27 */ /* 0x000fca00078e00ff */
[----:B------:R-:W-:Y:S01]  /*93e0*/  @P1 SHF.R.U32.HI R0, RZ, c[0x0][0x2cc], R3 ;  /* 0x0000b300ff001a19 */ /* 0x000fe20000011603 */
[----:B------:R-:W-:-:S03]  /*93f0*/  IMAD.MOV.U32 R5, RZ, RZ, R7 ;  /* 0x000000ffff057224 */ /* 0x000fc600078e0007 */
[----:B------:R-:W-:Y:S02]  /*9400*/  SHF.R.S32.HI R3, RZ, 0x1f, R0 ;  /* 0x0000001fff037819 */ /* 0x000fe40000011400 */
[----:B------:R-:W-:Y:S01]  /*9410*/  MOV R7, R6 ;  /* 0x0000000600077202 */ /* 0x000fe20000000f00 */
[----:B------:R-:W-:Y:S02]  /*9420*/  IMAD.MOV.U32 R6, RZ, RZ, R2 ;  /* 0x000000ffff067224 */ /* 0x000fe400078e0002 */
[C---:B------:R-:W-:Y:S02]  /*9430*/  IMAD R9, R3.reuse, c[0x0][0x280], RZ ;  /* 0x0000a00003097a24 */ /* 0x040fe400078e02ff */
[----:B------:R-:W-:Y:S02]  /*9440*/  IMAD R8, R3, c[0x0][0x290], RZ ;  /* 0x0000a40003087a24 */ /* 0x000fe400078e02ff */
[----:B------:R-:W-:-:S04]  /*9450*/  IMAD.WIDE.U32 R2, R0, c[0x0][0x290], R6 ;  /* 0x0000a40000027a25 */ /* 0x000fc800078e0006 */
[----:B------:R-:W-:-:S04]  /*9460*/  IMAD.WIDE.U32 R4, R0, c[0x0][0x280], R4 ;  /* 0x0000a00000047a25 */ /* 0x000fc800078e0004 */
[C---:B------:R-:W-:Y:S02]  /*9470*/  IMAD R6, R0.reuse, c[0x0][0x284], R9 ;  /* 0x0000a10000067a24 */ /* 0x040fe400078e0209 */
[----:B------:R-:W-:Y:S01]  /*9480*/  IMAD R0, R0, c[0x0][0x294], R8 ;  /* 0x0000a50000007a24 */ /* 0x000fe200078e0208 */
[----:B------:R-:W-:-:S04]  /*9490*/  LEA R38, P0, R2, c[0x0][0x288], 0x1 ;  /* 0x0000a20002267a11 */ /* 0x000fc800078008ff */
[----:B------:R-:W-:-:S04]  /*94a0*/  IADD3 R0, R3, R0, RZ ;  /* 0x0000000003007210 */ /* 0x000fc80007ffe0ff */
[----:B------:R-:W-:Y:S02]  /*94b0*/  LEA.HI.X R33, R2, c[0x0][0x28c], R0, 0x1, P0 ;  /* 0x0000a30002217a11 */ /* 0x000fe400000f0c00 */
[----:B------:R-:W-:Y:S02]  /*94c0*/  ISETP.GE.AND P0, PT, R18, R32, PT ;  /* 0x000000201200720c */ /* 0x000fe40003f06270 */
[----:B------:R-:W-:Y:S02]  /*94d0*/  LEA R37, P1, R4, c[0x0][0x270], 0x1 ;  /* 0x00009c0004257a11 */ /* 0x000fe400078208ff */
[----:B------:R-:W-:-:S04]  /*94e0*/  IADD3 R6, R5, R6, RZ ;  /* 0x0000000605067210 */ /* 0x000fc80007ffe0ff */
[----:B------:R-:W-:Y:S01]  /*94f0*/  LEA.HI.X R36, R4, c[0x0][0x274], R6, 0x1, P1 ;  /* 0x00009d0004247a11 */ /* 0x000fe200008f0c06 */
[----:B------:R1:W2:Y:S01]  /*9500*/  SHFL.IDX PT, R2, R38, RZ, 0x1c1f ;  /* 0x001c1fff26027589 */ /* 0x0002a200000e0000 */
[----:B------:R-:W-:Y:S03]  /*9510*/  BSSY B0, `(.L_x_765) ;  /* 0x0000050000007945 */ /* 0x000fe60003800000 */
[----:B------:R1:W3:Y:S01]  /*9520*/  SHFL.IDX PT, R4, R37, RZ, 0x1c1f ;  /* 0x001c1fff25047589 */ /* 0x0002e200000e0000 */
[----:B------:R-:W-:-:S03]  /*9530*/  CS2R R62, SRZ ;  /* 0x00000000003e7805 */ /* 0x000fc6000001ff00 */
[----:B------:R1:W4:Y:S01]  /*9540*/  SHFL.IDX PT, R5, R36, RZ, 0x1c1f ;  /* 0x001c1fff24057589 */ /* 0x00032200000e0000 */
[----:B------:R-:W-:-:S03]  /*9550*/  CS2R R40, SRZ ;  /* 0x0000000000287805 */ /* 0x000fc6000001ff00 */
[----:B------:R1:W1:Y:S01]  /*9560*/  SHFL.IDX PT, R3, R33, RZ, 0x1c1f ;  /* 0x001c1fff21037589 */ /* 0x00026200000e0000 */
        /* <DEDUP_REMOVED lines=11> */
[----:B------:R-:W-:Y:S05]  /*9620*/  @P0 BRA `(.L_x_766) ;  /* 0x000003e000000947 */ /* 0x000fea0003800000 */
[----:B--2---:R-:W-:Y:S01]  /*9630*/  ISETP.GE.AND P0, PT, R146, c[0x0][0x27c], PT ;  /* 0x00009f0092007a0c */ /* 0x004fe20003f06270 */
[----:B------:R-:W-:Y:S01]  /*9640*/  CS2R R12, SRZ ;  /* 0x00000000000c7805 */ /* 0x000fe2000001ff00 */
[----:B------:R-:W-:Y:S01]  /*9650*/  ISETP.GE.AND P1, PT, R143, c[0x0][0x27c], PT ;  /* 0x00009f008f007a0c */ /* 0x000fe20003f26270 */
[----:B------:R-:W-:-:S10]  /*9660*/  CS2R R8, SRZ ;  /* 0x0000000000087805 */ /* 0x000fd4000001ff00 */
[C---:B------:R-:W-:Y:S01]  /*9670*/  @!P0 IMAD.SHL.U32 R0, R146.reuse, 0x2, RZ ;  /* 0x0000000292008824 */ /* 0x040fe200078e00ff */
[----:B-----5:R-:W-:-:S04]  /*9680*/  @!P0 SHF.L.U64.HI R7, R146, 0x1, R81 ;  /* 0x0000000192078819 */ /* 0x020fc80000010251 */
[----:B---3--:R-:W-:-:S05]  /*9690*/  @!P0 IADD3 R10, P2, R4, R0, RZ ;  /* 0x00000000040a8210 */ /* 0x008fca0007f5e0ff */
[----:B----4-:R-:W-:Y:S01]  /*96a0*/  @!P0 IMAD.X R11, R5, 0x1, R7, P2 ;  /* 0x00000001050b8824 */ /* 0x010fe200010e0607 */
[----:B------:R-:W-:Y:S01]  /*96b0*/  @!P0 IADD3 R6, P2, R2, R0, RZ ;  /* 0x0000000002068210 */ /* 0x000fe20007f5e0ff */
[----:B------:R-:W-:-:S03]  /*96c0*/  @!P1 IMAD.SHL.U32 R14, R143, 0x2, RZ ;  /* 0x000000028f0e9824 */ /* 0x000fc600078e00ff */
[----:B------:R2:W5:Y:S01]  /*96d0*/  @!P0 LD.E.64 R12, [R10.64] ;  /* 0x000000080a0c8980 */ /* 0x000562000c101b00 */
[----:B-1----:R-:W-:Y:S01]  /*96e0*/  @!P0 IMAD.X R7, R3, 0x1, R7, P2 ;  /* 0x0000000103078824 */ /* 0x002fe200010e0607 */
[----:B------:R-:W-:-:S04]  /*96f0*/  @!P1 SHF.L.U64.HI R0, R143, 0x1, R79 ;  /* 0x000000018f009819 */ /* 0x000fc8000001024f */
[----:B------:R1:W5:Y:S01]  /*9700*/  @!P0 LD.E.64 R8, [R6.64] ;  /* 0x0000000806088980 */ /* 0x000362000c101b00 */
[----:B------:R-:W-:Y:S01]  /*9710*/  ISETP.GE.AND P0, PT, R145, c[0x0][0x27c], PT ;  /* 0x00009f0091007a0c */ /* 0x000fe20003f06270 */
[----:B------:R-:W-:Y:S01]  /*9720*/  CS2R R26, SRZ ;  /* 0x00000000001a7805 */ /* 0x000fe2000001ff00 */
[----:B------:R-:W-:Y:S01]  /*9730*/  CS2R R24, SRZ ;  /* 0x0000000000187805 */ /* 0x000fe2000001ff00 */
[----:B--2---:R-:W-:-:S05]  /*9740*/  @!P1 IADD3 R10, P2, R4, R14, RZ ;  /* 0x0000000e040a9210 */ /* 0x004fca0007f5e0ff */
[----:B------:R-:W-:Y:S01]  /*9750*/  @!P1 IMAD.X R11, R5, 0x1, R0, P2 ;  /* 0x00000001050b9824 */ /* 0x000fe200010e0600 */
[----:B-1----:R-:W-:-:S04]  /*9760*/  @!P1 IADD3 R6, P2, R2, R14, RZ ;  /* 0x0000000e02069210 */ /* 0x002fc80007f5e0ff */
[----:B------:R-:W-:Y:S01]  /*9770*/  @!P0 IMAD.SHL.U32 R14, R145, 0x2, RZ ;  /* 0x00000002910e8824 */ /* 0x000fe200078e00ff */
[----:B------:R1:W5:Y:S01]  /*9780*/  @!P1 LD.E.64 R26, [R10.64] ;  /* 0x000000080a1a9980 */ /* 0x000362000c101b00 */
[----:B------:R-:W-:Y:S01]  /*9790*/  @!P1 IMAD.X R7, R3, 0x1, R0, P2 ;  /* 0x0000000103079824 */ /* 0x000fe200010e0600 */
[----:B------:R-:W-:Y:S02]  /*97a0*/  ISETP.GE.AND P2, PT, R142, c[0x0][0x27c], PT ;  /* 0x00009f008e007a0c */ /* 0x000fe40003f46270 */
[----:B------:R-:W-:Y:S02]  /*97b0*/  @!P0 SHF.L.U64.HI R0, R145, 0x1, R78 ;  /* 0x0000000191008819 */ /* 0x000fe4000001024e */
[----:B------:R2:W5:Y:S01]  /*97c0*/  @!P1 LD.E.64 R24, [R6.64] ;  /* 0x0000000806189980 */ /* 0x000562000c101b00 */
[----:B------:R-:W-:Y:S01]  /*97d0*/  CS2R R28, SRZ ;  /* 0x00000000001c7805 */ /* 0x000fe2000001ff00 */
[----:B------:R-:W-:Y:S01]  /*97e0*/  CS2R R30, SRZ ;  /* 0x00000000001e7805 */ /* 0x000fe2000001ff00 */
[----:B-1----:R-:W-:-:S05]  /*97f0*/  @!P0 IADD3 R10, P1, R4, R14, RZ ;  /* 0x0000000e040a8210 */ /* 0x002fca0007f3e0ff */
[----:B------:R-:W-:Y:S01]  /*9800*/  @!P0 IMAD.X R11, R5, 0x1, R0, P1 ;  /* 0x00000001050b8824 */ /* 0x000fe200008e0600 */
[----:B--2---:R-:W-:Y:S01]  /*9810*/  @!P0 IADD3 R6, P1, R2, R14, RZ ;  /* 0x0000000e02068210 */ /* 0x004fe20007f3e0ff */
[----:B------:R-:W-:-:S03]  /*9820*/  @!P2 IMAD.SHL.U32 R14, R142, 0x2, RZ ;  /* 0x000000028e0ea824 */ /* 0x000fc600078e00ff */
[----:B------:R1:W5:Y:S01]  /*9830*/  @!P0 LD.E.64 R28, [R10.64] ;  /* 0x000000080a1c8980 */ /* 0x000362000c101b00 */
[----:B------:R-:W-:Y:S01]  /*9840*/  @!P0 IMAD.X R7, R3, 0x1, R0, P1 ;  /* 0x0000000103078824 */ /* 0x000fe200008e0600 */
[-C--:B------:R-:W-:Y:S02]  /*9850*/  @!P2 IADD3 R16, P3, R4, R14.reuse, RZ ;  /* 0x0000000e0410a210 */ /* 0x080fe40007f7e0ff */
[----:B------:R-:W-:Y:S02]  /*9860*/  @!P2 SHF.L.U64.HI R0, R142, 0x1, R77 ;  /* 0x000000018e00a819 */ /* 0x000fe4000001024d */
[----:B------:R2:W5:Y:S01]  /*9870*/  @!P0 LD.E.64 R30, [R6.64] ;  /* 0x00000008061e8980 */ /* 0x000562000c101b00 */
[----:B------:R-:W-:Y:S02]  /*9880*/  @!P2 IADD3 R14, P0, R2, R14, RZ ;  /* 0x0000000e020ea210 */ /* 0x000fe40007f1e0ff */
[----:B------:R-:W-:-:S03]  /*9890*/  ISETP.GE.AND P1, PT, R140, c[0x0][0x27c], PT ;  /* 0x00009f008c007a0c */ /* 0x000fc60003f26270 */
[--C-:B------:R-:W-:Y:S01]  /*98a0*/  @!P2 IMAD.X R15, R3, 0x1, R0.reuse, P0 ;  /* 0x00000001030fa824 */ /* 0x100fe200000e0600 */
[----:B------:R-:W-:Y:S01]  /*98b0*/  ISETP.GE.AND P0, PT, R144, c[0x0][0x27c], PT ;  /* 0x00009f0090007a0c */ /* 0x000fe20003f06270 */
[----:B------:R-:W-:-:S08]  /*98c0*/  @!P2 IMAD.X R17, R5, 0x1, R0, P3 ;  /* 0x000000010511a824 */ /* 0x000fd000018e0600 */
[----:B------:R-:W-:Y:S01]  /*98d0*/  @!P1 IMAD.WIDE R22, R140, 0x2, R4 ;  /* 0x000000028c169825 */ /* 0x000fe200078e0204 */
[----:B-1----:R-:W-:-:S03]  /*98e0*/  CS2R R10, SRZ ;  /* 0x00000000000a7805 */ /* 0x002fc6000001ff00 */
[----:B------:R-:W-:Y:S01]  /*98f0*/  @!P1 IMAD.WIDE R20, R140, 0x2, R2 ;  /* 0x000000028c149825 */ /* 0x000fe200078e0202 */
[----:B--2---:R-:W-:-:S03]  /*9900*/  CS2R R6, SRZ ;  /* 0x0000000000067805 */ /* 0x004fc6000001ff00 */
[C---:B------:R-:W-:Y:S01]  /*9910*/  @!P0 IMAD.SHL.U32 R0, R144.reuse, 0x2, RZ ;  /* 0x0000000290008824 */ /* 0x040fe200078e00ff */
[----:B------:R1:W5:Y:S01]  /*9920*/  @!P1 LD.E.64 R10, [R22.64] ;  /* 0x00000008160a9980 */ /* 0x000362000c101b00 */
[----:B------:R-:W-:-:S03]  /*9930*/  @!P0 SHF.L.U64.HI R19, R144, 0x1, R73 ;  /* 0x0000000190138819 */ /* 0x000fc60000010249 */
[----:B------:R2:W5:Y:S01]  /*9940*/  @!P1 LD.E.64 R6, [R20.64] ;  /* 0x0000000814069980 */ /* 0x000562000c101b00 */
[----:B------:R-:W-:-:S05]  /*9950*/  @!P0 IADD3 R4, P1, R4, R0, RZ ;  /* 0x0000000004048210 */ /* 0x000fca0007f3e0ff */
[--C-:B------:R-:W-:Y:S01]  /*9960*/  @!P0 IMAD.X R5, R5, 0x1, R19.reuse, P1 ;  /* 0x0000000105058824 */ /* 0x100fe200008e0613 */
[----:B------:R-:W-:Y:S01]  /*9970*/  @!P0 IADD3 R2, P1, R2, R0, RZ ;  /* 0x0000000002028210 */ /* 0x000fe20007f3e0ff */
[----:B------:R-:W-:Y:S01]  /*9980*/  CS2R R34, SRZ ;  /* 0x0000000000227805 */ /* 0x000fe2000001ff00 */
[----:B------:R-:W-:Y:S01]  /*9990*/  CS2R R40, SRZ ;  /* 0x0000000000287805 */ /* 0x000fe2000001ff00 */
[----:B------:R-:W-:Y:S02]  /*99a0*/  CS2R R42, SRZ ;  /* 0x00000000002a7805 */ /* 0x000fe4000001ff00 */
[----:B------:R-:W-:Y:S02]  /*99b0*/  @!P0 IMAD.X R3, R3, 0x1, R19, P1 ;  /* 0x0000000103038824 */ /* 0x000fe400008e0613 */
[----:B------:R2:W5:Y:S04]  /*99c0*/  @!P2 LD.E.64 R34, [R14.64] ;  /* 0x000000080e22a980 */ /* 0x000568000c101b00 */
[----:B------:R2:W5:Y:S01]  /*99d0*/  @!P0 LD.E.64 R40, [R4.64] ;  /* 0x0000000804288980 */ /* 0x000562000c101b00 */
[----:B-1----:R-:W-:-:S03]  /*99e0*/  CS2R R22, SRZ ;  /* 0x0000000000167805 */ /* 0x002fc6000001ff00 */
[----:B------:R2:W5:Y:S04]  /*99f0*/  @!P0 LD.E.64 R42, [R2.64] ;  /* 0x00000008022a8980 */ /* 0x000568000c101b00 */
[----:B------:R2:W5:Y:S02]  /*9a00*/  @!P2 LD.E.64 R22, [R16.64] ;  /* 0x000000081016a980 */ /* 0x000564000c101b00 */
.L_x_766:
[----:B--2---:R-:W-:Y:S05]  /*9a10*/  BSYNC B0 ;  /* 0x0000000000007941 */ /* 0x004fea0003800000 */
.L_x_765:
[----:B------:R-:W-:Y:S01]  /*9a20*/  IADD3 R0, R18, 0x40, RZ ;  /* 0x0000004012007810 */ /* 0x000fe20007ffe0ff */
[----:B-----5:R-:W-:Y:S01]  /*9a30*/  IMAD.MOV.U32 R2, RZ, RZ, R22 ;  /* 0x000000ffff027224 */ /* 0x020fe200078e0016 */
[----:B------:R-:W-:Y:S01]  /*9a40*/  MOV R14, R6 ;  /* 0x00000006000e7202 */ /* 0x000fe20000000f00 */
[----:B-1----:R-:W-:Y:S01]  /*9a50*/  IMAD.MOV.U32 R3, RZ, RZ, R41 ;  /* 0x000000ffff037224 */ /* 0x002fe200078e0029 */
[----:B------:R-:W-:Y:S01]  /*9a60*/  ISETP.GE.AND P0, PT, R0, R32, PT ;  /* 0x000000200000720c */ /* 0x000fe20003f06270 */
[----:B------:R-:W-:Y:S01]  /*9a70*/  IMAD.MOV.U32 R0, RZ, RZ, R23 ;  /* 0x000000ffff007224 */ /* 0x000fe200078e0017 */
[----:B----4-:R-:W1:Y:S01]  /*9a80*/  SHFL.IDX PT, R5, R36, 0x1, 0x1c1f ;  /* 0x003c1f0024057f89 */ /* 0x010e6200000e0000 */
[----:B---3--:R-:W-:Y:S01]  /*9a90*/  IMAD.MOV.U32 R4, RZ, RZ, R40 ;  /* 0x000000ffff047224 */ /* 0x008fe200078e0028 */
[----:B------:R-:W-:Y:S01]  /*9aa0*/  PRMT R76, R76, 0x5410, R3 ;  /* 0x000054104c4c7816 */ /* 0x000fe20000000003 */
[----:B------:R-:W-:Y:S01]  /*9ab0*/  IMAD.MOV.U32 R3, RZ, RZ, R29 ;  /* 0x000000ffff037224 */ /* 0x000fe200078e001d */
[----:B------:R-:W-:Y:S01]  /*9ac0*/  PRMT R72, R2, 0x5410, R0 ;  /* 0x0000541002487816 */ /* 0x000fe20000000000 */
[----:B------:R-:W-:Y:S01]  /*9ad0*/  IMAD.MOV.U32 R2, RZ, RZ, R26 ;  /* 0x000000ffff027224 */ /* 0x000fe200078e001a */
[----:B------:R-:W-:Y:S01]  /*9ae0*/  PRMT R75, R75, 0x5410, R4 ;  /* 0x000054104b4b7816 */ /* 0x000fe20000000004 */
[----:B------:R-:W-:Y:S01]  /*9af0*/  IMAD.MOV.U32 R0, RZ, RZ, R27 ;  /* 0x000000ffff007224 */ /* 0x000fe200078e001b */
[----:B------:R-:W-:Y:S01]  /*9b00*/  MOV R4, R28 ;  /* 0x0000001c00047202 */ /* 0x000fe20000000f00 */
[----:B------:R-:W-:Y:S01]  /*9b10*/  IMAD.MOV.U32 R16, RZ, RZ, R8 ;  /* 0x000000ffff107224 */ /* 0x000fe200078e0008 */
[----:B------:R-:W-:Y:S01]  /*9b20*/  BSSY B0, `(.L_x_767) ;  /* 0x0000066000007945 */ /* 0x000fe20003800000 */
[----:B------:R-:W-:Y:S01]  /*9b30*/  IMAD.MOV.U32 R15, RZ, RZ, R9 ;  /* 0x000000ffff0f7224 */ /* 0x000fe200078e0009 */
[----:B------:R-:W-:Y:S01]  /*9b40*/  PRMT R68, R2, 0x5410, R0 ;  /* 0x0000541002447816 */ /* 0x000fe20000000000 */
[----:B------:R-:W-:Y:S01]  /*9b50*/  IMAD.MOV.U32 R2, RZ, RZ, R10 ;  /* 0x000000ffff027224 */ /* 0x000fe200078e000a */
[----:B------:R-:W-:Y:S01]  /*9b60*/  PRMT R70, R4, 0x5410, R3 ;  /* 0x0000541004467816 */ /* 0x000fe20000000003 */
[----:B------:R-:W-:Y:S01]  /*9b70*/  IMAD.MOV.U32 R0, RZ, RZ, R11 ;  /* 0x000000ffff007224 */ /* 0x000fe200078e000b */
[----:B------:R-:W-:Y:S01]  /*9b80*/  MOV R4, R12 ;  /* 0x0000000c00047202 */ /* 0x000fe20000000f00 */
[----:B------:R-:W-:Y:S01]  /*9b90*/  IMAD.MOV.U32 R3, RZ, RZ, R13 ;  /* 0x000000ffff037224 */ /* 0x000fe200078e000d */
[----:B------:R-:W-:Y:S01]  /*9ba0*/  PRMT R65, R16, 0x5410, R15 ;  /* 0x0000541010417816 */ /* 0x000fe2000000000f */
[----:B------:R-:W-:Y:S01]  /*9bb0*/  CS2R R56, SRZ ;  /* 0x0000000000387805 */ /* 0x000fe2000001ff00 */
[----:B------:R-:W-:Y:S01]  /*9bc0*/  PRMT R64, R2, 0x5410, R0 ;  /* 0x0000541002407816 */ /* 0x000fe20000000000 */
[----:B------:R-:W-:Y:S01]  /*9bd0*/  IMAD.MOV.U32 R2, RZ, RZ, R34 ;  /* 0x000000ffff027224 */ /* 0x000fe200078e0022 */
[----:B------:R-:W-:Y:S01]  /*9be0*/  PRMT R66, R4, 0x5410, R3 ;  /* 0x0000541004427816 */ /* 0x000fe20000000003 */
[----:B------:R-:W-:Y:S01]  /*9bf0*/  IMAD.MOV.U32 R0, RZ, RZ, R35 ;  /* 0x000000ffff007224 */ /* 0x000fe200078e0023 */
[----:B------:R-:W-:Y:S01]  /*9c00*/  MOV R4, R42 ;  /* 0x0000002a00047202 */ /* 0x000fe20000000f00 */
[----:B------:R-:W-:Y:S01]  /*9c10*/  IMAD.MOV.U32 R3, RZ, RZ, R43 ;  /* 0x000000ffff037224 */ /* 0x000fe200078e002b */
[----:B------:R-:W-:Y:S01]  /*9c20*/  CS2R R52, SRZ ;  /* 0x0000000000347805 */ /* 0x000fe2000001ff00 */
[----:B------:R-:W-:Y:S01]  /*9c30*/  CS2R R48, SRZ ;  /* 0x0000000000307805 */ /* 0x000fe2000001ff00 */
[----:B------:R-:W-:Y:S01]  /*9c40*/  PRMT R71, R2, 0x5410, R0 ;  /* 0x0000541002477816 */ /* 0x000fe20000000000 */
[----:B------:R-:W-:Y:S01]  /*9c50*/  IMAD.MOV.U32 R2, RZ, RZ, R24 ;  /* 0x000000ffff027224 */ /* 0x000fe200078e0018 */
[----:B------:R-:W-:Y:S01]  /*9c60*/  PRMT R74, R4, 0x5410, R3 ;  /* 0x00005410044a7816 */ /* 0x000fe20000000003 */
[----:B------:R-:W-:Y:S01]  /*9c70*/  IMAD.MOV.U32 R3, RZ, RZ, R31 ;  /* 0x000000ffff037224 */ /* 0x000fe200078e001f */
[----:B------:R-:W-:Y:S01]  /*9c80*/  MOV R0, R25 ;  /* 0x0000001900007202 */ /* 0x000fe20000000f00 */
[----:B------:R-:W-:Y:S01]  /*9c90*/  CS2R R44, SRZ ;  /* 0x00000000002c7805 */ /* 0x000fe2000001ff00 */
[----:B------:R-:W-:Y:S01]  /*9ca0*/  MOV R4, R30 ;  /* 0x0000001e00047202 */ /* 0x000fe20000000f00 */
[----:B------:R-:W-:Y:S01]  /*9cb0*/  CS2R R60, SRZ ;  /* 0x00000000003c7805 */ /* 0x000fe2000001ff00 */
[----:B------:R-:W-:Y:S01]  /*9cc0*/  PRMT R67, R2, 0x5410, R0 ;  /* 0x0000541002437816 */ /* 0x000fe20000000000 */
[----:B------:R-:W-:Y:S01]  /*9cd0*/  IMAD.MOV.U32 R0, RZ, RZ, R7 ;  /* 0x000000ffff007224 */ /* 0x000fe200078e0007 */
[----:B------:R-:W-:Y:S01]  /*9ce0*/  PRMT R69, R4, 0x5410, R3 ;  /* 0x0000541004457816 */ /* 0x000fe20000000003 */
[----:B------:R2:W3:Y:S01]  /*9cf0*/  SHFL.IDX PT, R2, R38, 0x1, 0x1c1f ;  /* 0x003c1f0026027f89 */ /* 0x0004e200000e0000 */
[----:B------:R-:W-:Y:S01]  /*9d00*/  CS2R R58, SRZ ;  /* 0x00000000003a7805 */ /* 0x000fe2000001ff00 */
[----:B------:R-:W-:Y:S01]  /*9d10*/  CS2R R54, SRZ ;  /* 0x0000000000367805 */ /* 0x000fe2000001ff00 */
[----:B------:R-:W-:Y:S01]  /*9d20*/  CS2R R50, SRZ ;  /* 0x0000000000327805 */ /* 0x000fe2000001ff00 */
[----:B------:R4:W1:Y:S01]  /*9d30*/  SHFL.IDX PT, R4, R37, 0x1, 0x1c1f ;  /* 0x003c1f0025047f89 */ /* 0x00086200000e0000 */
[----:B------:R-:W-:-:S03]  /*9d40*/  CS2R R46, SRZ ;  /* 0x00000000002e7805 */ /* 0x000fc6000001ff00 */
[----:B------:R1:W3:Y:S01]  /*9d50*/  SHFL.IDX PT, R3, R33, 0x1, 0x1c1f ;  /* 0x003c1f0021037f89 */ /* 0x0002e200000e0000 */
[----:B--2---:R-:W-:Y:S01]  /*9d60*/  CS2R R38, SRZ ;  /* 0x0000000000267805 */ /* 0x004fe2000001ff00 */
[----:B----4-:R-:W-:Y:S01]  /*9d70*/  CS2R R36, SRZ ;  /* 0x0000000000247805 */ /* 0x010fe2000001ff00 */
[----:B-1----:R-:W-:Y:S01]  /*9d80*/  PRMT R33, R14, 0x5410, R0 ;  /* 0x000054100e217816 */ /* 0x002fe20000000000 */
[----:B------:R-:W-:Y:S05]  /*9d90*/  @P0 BRA `(.L_x_768) ;  /* 0x000003e000000947 */ /* 0x000fea0003800000 */
[----:B---3--:R-:W-:Y:S01]  /*9da0*/  ISETP.GE.AND P0, PT, R146, c[0x0][0x27c], PT ;  /* 0x00009f0092007a0c */ /* 0x008fe20003f06270 */
[----:B------:R-:W-:Y:S01]  /*9db0*/  CS2R R44, SRZ ;  /* 0x00000000002c7805 */ /* 0x000fe2000001ff00 */
[----:B------:R-:W-:Y:S01]  /*9dc0*/  ISETP.GE.AND P1, PT, R143, c[0x0][0x27c], PT ;  /* 0x00009f008f007a0c */ /* 0x000fe20003f26270 */
[----:B------:R-:W-:-:S10]  /*9dd0*/  CS2R R46, SRZ ;  /* 0x00000000002e7805 */ /* 0x000fd4000001ff00 */
[C---:B------:R-:W-:Y:S01]  /*9de0*/  @!P0 IMAD.SHL.U32 R0, R146.reuse, 0x2, RZ ;  /* 0x0000000292008824 */ /* 0x040fe200078e00ff */
[----:B------:R-:W-:-:S04]  /*9df0*/  @!P0 SHF.L.U64.HI R15, R146, 0x1, R81 ;  /* 0x00000001920f8819 */ /* 0x000fc80000010251 */
[----:B------:R-:W-:-:S05]  /*9e00*/  @!P0 IADD3 R16, P2, R4, R0, RZ ;  /* 0x0000000004108210 */ /* 0x000fca0007f5e0ff */
[----:B------:R-:W-:Y:S01]  /*9e10*/  @!P0 IMAD.X R17, R5, 0x1, R15, P2 ;  /* 0x0000000105118824 */ /* 0x000fe200010e060f */
[----:B------:R-:W-:Y:S01]  /*9e20*/  @!P0 IADD3 R14, P2, R2, R0, RZ ;  /* 0x00000000020e8210 */ /* 0x000fe20007f5e0ff */
[----:B------:R-:W-:-:S03]  /*9e30*/  @!P1 IMAD.SHL.U32 R0, R143, 0x2, RZ ;  /* 0x000000028f009824 */ /* 0x000fc600078e00ff */
[----:B------:R1:W5:Y:S01]  /*9e40*/  @!P0 LD.E.64 R44, [R16.64] ;  /* 0x00000008102c8980 */ /* 0x000362000c101b00 */
[----:B------:R-:W-:-:S05]  /*9e50*/  @!P0 IMAD.X R15, R3, 0x1, R15, P2 ;  /* 0x00000001030f8824 */ /* 0x000fca00010e060f */
[----:B------:R2:W5:Y:S01]  /*9e60*/  @!P0 LD.E.64 R46, [R14.64] ;  /* 0x000000080e2e8980 */ /* 0x000562000c101b00 */
[----:B------:R-:W-:Y:S01]  /*9e70*/  ISETP.GE.AND P0, PT, R145, c[0x0][0x27c], PT ;  /* 0x00009f0091007a0c */ /* 0x000fe20003f06270 */
[----:B------:R-:W-:Y:S01]  /*9e80*/  CS2R R48, SRZ ;  /* 0x0000000000307805 */ /* 0x000fe2000001ff00 */
[----:B------:R-:W-:Y:S01]  /*9e90*/  CS2R R50, SRZ ;  /* 0x0000000000327805 */ /* 0x000fe2000001ff00 */
[----:B-1----:R-:W-:Y:S02]  /*9ea0*/  @!P1 IADD3 R16, P2, R4, R0, RZ ;  /* 0x0000000004109210 */ /* 0x002fe40007f5e0ff */
[----:B--2---:R-:W-:-:S05]  /*9eb0*/  @!P1 SHF.L.U64.HI R15, R143, 0x1, R79 ;  /* 0x000000018f0f9819 */ /* 0x004fca000001024f */
[--C-:B------:R-:W-:Y:S01]  /*9ec0*/  @!P1 IMAD.X R17, R5, 0x1, R15.reuse, P2 ;  /* 0x0000000105119824 */ /* 0x100fe200010e060f */
[----:B------:R-:W-:Y:S02]  /*9ed0*/  @!P1 IADD3 R14, P2, R2, R0, RZ ;  /* 0x00000000020e9210 */ /* 0x000fe40007f5e0ff */
[----:B------:R-:W-:Y:S02]  /*9ee0*/  @!P0 IMAD.SHL.U32 R0, R145, 0x2, RZ ;  /* 0x0000000291008824 */ /* 0x000fe400078e00ff */
[----:B------:R1:W5:Y:S01]  /*9ef0*/  @!P1 LD.E.64 R48, [R16.64] ;  /* 0x0000000810309980 */ /* 0x000362000c101b00 */
[----:B------:R-:W-:Y:S01]  /*9f00*/  @!P1 IMAD.X R15, R3, 0x1, R15, P2 ;  /* 0x00000001030f9824 */ /* 0x000fe200010e060f */
[----:B------:R-:W-:-:S04]  /*9f10*/  ISETP.GE.AND P2, PT, R142, c[0x0][0x27c], PT ;  /* 0x00009f008e007a0c */ /* 0x000fc80003f46270 */
[----:B------:R2:W5:Y:S01]  /*9f20*/  @!P1 LD.E.64 R50, [R14.64] ;  /* 0x000000080e329980 */ /* 0x000562000c101b00 */
[----:B------:R-:W-:Y:S01]  /*9f30*/  CS2R R52, SRZ ;  /* 0x0000000000347805 */ /* 0x000fe2000001ff00 */
[----:B------:R-:W-:Y:S01]  /*9f40*/  CS2R R54, SRZ ;  /* 0x0000000000367805 */ /* 0x000fe2000001ff00 */
[----:B-1----:R-:W-:Y:S02]  /*9f50*/  @!P0 IADD3 R16, P1, R4, R0, RZ ;  /* 0x0000000004108210 */ /* 0x002fe40007f3e0ff */
[----:B--2---:R-:W-:-:S05]  /*9f60*/  @!P0 SHF.L.U64.HI R15, R145, 0x1, R78 ;  /* 0x00000001910f8819 */ /* 0x004fca000001024e */
[----:B------:R-:W-:Y:S01]  /*9f70*/  @!P0 IMAD.X R17, R5, 0x1, R15, P1 ;  /* 0x0000000105118824 */ /* 0x000fe200008e060f */
[----:B------:R-:W-:Y:S01]  /*9f80*/  @!P0 IADD3 R14, P1, R2, R0, RZ ;  /* 0x00000000020e8210 */ /* 0x000fe20007f3e0ff */
[----:B------:R-:W-:-:S03]  /*9f90*/  @!P2 IMAD.SHL.U32 R18, R142, 0x2, RZ ;  /* 0x000000028e12a824 */ /* 0x000fc600078e00ff */
[----:B------:R1:W5:Y:S01]  /*9fa0*/  @!P0 LD.E.64 R52, [R16.64] ;  /* 0x0000000810348980 */ /* 0x000362000c101b00 */
[----:B------:R-:W-:Y:S01]  /*9fb0*/  @!P0 IMAD.X R15, R3, 0x1, R15, P1 ;  /* 0x00000001030f8824 */ /* 0x000fe200008e060f */
[----:B------:R-:W-:-:S04]  /*9fc0*/  @!P2 SHF.L.U64.HI R0, R142, 0x1, R77 ;  /* 0x000000018e00a819 */ /* 0x000fc8000001024d */
[----:B------:R2:W5:Y:S01]  /*9fd0*/  @!P0 LD.E.64 R54, [R14.64] ;  /* 0x000000080e368980 */ /* 0x000562000c101b00 */
[----:B------:R-:W-:Y:S01]  /*9fe0*/  ISETP.GE.AND P1, PT, R140, c[0x0][0x27c], PT ;  /* 0x00009f008c007a0c */ /* 0x000fe20003f26270 */
[----:B------:R-:W-:Y:S01]  /*9ff0*/  CS2R R36, SRZ ;  /* 0x0000000000247805 */ /* 0x000fe2000001ff00 */
[----:B------:R-:W-:Y:S01]  /*a000*/  CS2R R38, SRZ ;  /* 0x0000000000267805 */ /* 0x000fe2000001ff00 */
[----:B--2---:R-:W-:-:S05]  /*a010*/  @!P2 IADD3 R14, P0, R2, R18, RZ ;  /* 0x00000012020ea210 */ /* 0x004fca0007f1e0ff */
[----:B------:R-:W-:Y:S01]  /*a020*/  @!P2 IMAD.X R15, R3, 0x1, R0, P0 ;  /* 0x00000001030fa824 */ /* 0x000fe200000e0600 */
[----:B------:R-:W-:Y:S02]  /*a030*/  ISETP.GE.AND P0, PT, R144, c[0x0][0x27c], PT ;  /* 0x00009f0090007a0c */ /* 0x000fe40003f06270 */
[----:B-1----:R-:W-:Y:S02]  /*a040*/  @!P2 IADD3 R16, P3, R4, R18, RZ ;  /* 0x000000120410a210 */ /* 0x002fe40007f7e0ff */
[----:B------:R-:W-:-:S04]  /*a050*/  @!P1 IMAD.WIDE R20, R140, 0x2, R4 ;  /* 0x000000028c149825 */ /* 0x000fc800078e0204 */
[----:B------:R-:W-:Y:S01]  /*a060*/  @!P2 IMAD.X R17, R5, 0x1, R0, P3 ;  /* 0x000000010511a824 */ /* 0x000fe200018e0600 */
[----:B------:R1:W5:Y:S01]  /*a070*/  @!P1 LD.E.64 R36, [R20.64] ;  /* 0x0000000814249980 */ /* 0x000362000c101b00 */
[----:B------:R-:W-:-:S04]  /*a080*/  @!P1 IMAD.WIDE R18, R140, 0x2, R2 ;  /* 0x000000028c129825 */ /* 0x000fc800078e0202 */
[----:B------:R-:W-:Y:S01]  /*a090*/  @!P0 IMAD.SHL.U32 R0, R144, 0x2, RZ ;  /* 0x0000000290008824 */ /* 0x000fe200078e00ff */
[----:B------:R2:W5:Y:S04]  /*a0a0*/  @!P1 LD.E.64 R38, [R18.64] ;  /* 0x0000000812269980 */ /* 0x000568000c101b00 */
[----:B------:R-:W-:Y:S01]  /*a0b0*/  @!P0 IADD3 R4, P1, R4, R0, RZ ;  /* 0x0000000004048210 */ /* 0x000fe20007f3e0ff */
[----:B------:R-:W-:Y:S01]  /*a0c0*/  CS2R R56, SRZ ;  /* 0x0000000000387805 */ /* 0x000fe2000001ff00 */
[----:B------:R-:W-:Y:S01]  /*a0d0*/  CS2R R58, SRZ ;  /* 0x00000000003a7805 */ /* 0x000fe2000001ff00 */
[----:B------:R-:W-:Y:S01]  /*a0e0*/  CS2R R62, SRZ ;  /* 0x00000000003e7805 */ /* 0x000fe2000001ff00 */
[----:B------:R-:W-:-:S03]  /*a0f0*/  CS2R R60, SRZ ;  /* 0x00000000003c7805 */ /* 0x000fc6000001ff00 */
[----:B------:R1:W5:Y:S04]  /*a100*/  @!P2 LD.E.64 R56, [R16.64] ;  /* 0x000000081038a980 */ /* 0x000368000c101b00 */
[----:B------:R1:W5:Y:S01]  /*a110*/  @!P2 LD.E.64 R58, [R14.64] ;  /* 0x000000080e3aa980 */ /* 0x000362000c101b00 */
[----:B--2---:R-:W-:-:S05]  /*a120*/  @!P0 SHF.L.U64.HI R18, R144, 0x1, R73 ;  /* 0x0000000190128819 */ /* 0x004fca0000010249 */
[----:B------:R-:W-:Y:S01]  /*a130*/  @!P0 IMAD.X R5, R5, 0x1, R18, P1 ;  /* 0x0000000105058824 */ /* 0x000fe200008e0612 */
[----:B------:R-:W-:-:S04]  /*a140*/  @!P0 IADD3 R2, P1, R2, R0, RZ ;  /* 0x0000000002028210 */ /* 0x000fc80007f3e0ff */
[----:B------:R1:W5:Y:S01]  /*a150*/  @!P0 LD.E.64 R62, [R4.64] ;  /* 0x00000008043e8980 */ /* 0x000362000c101b00 */
[----:B------:R-:W-:-:S05]  /*a160*/  @!P0 IMAD.X R3, R3, 0x1, R18, P1 ;  /* 0x0000000103038824 */ /* 0x000fca00008e0612 */
[----:B------:R1:W5:Y:S03]  /*a170*/  @!P0 LD.E.64 R60, [R2.64] ;  /* 0x00000008023c8980 */ /* 0x000366000c101b00 */
.L_x_768:
[----:B---3--:R-:W-:Y:S05]  /*a180*/  BSYNC B0 ;  /* 0x0000000000007941 */ /* 0x008fea0003800000 */
.L_x_767:
[----:B-1---5:R-:W-:Y:S01]  /*a190*/  IMAD.MOV.U32 R2, RZ, RZ, R62 ;  /* 0x000000ffff027224 */ /* 0x022fe200078e003e */
[----:B------:R-:W-:-:S04]  /*a1a0*/  DEPBAR.LE SB0, 0x1 ;  /* 0x000080400000791a */ /* 0x000fc80000000000 */
        /* <DEDUP_REMOVED lines=12> */
[----:B------:R-:W-:-:S03]  /*a270*/  IMAD.MOV.U32 R3, RZ, RZ, R49 ;  /* 0x000000ffff037224 */ /* 0x000fc600078e0031 */
[----:B------:R-:W-:Y:S01]  /*a280*/  PRMT R77, R2, 0x5410, R0 ;  /* 0x00005410024d7816 */ /* 0x000fe20000000000 */
[----:B------:R-:W-:Y:S01]  /*a290*/  IMAD.MOV.U32 R0, RZ, RZ, R61 ;  /* 0x000000ffff007224 */ /* 0x000fe200078e003d */
[----:B------:R-:W-:Y:S02]  /*a2a0*/  MOV R2, R60 ;  /* 0x0000003c00027202 */ /* 0x000fe40000000f00 */
[----:B------:R-:W-:Y:S01]  /*a2b0*/  PRMT R79, R4, 0x5410, R3 ;  /* 0x00005410044f7816 */ /* 0x000fe20000000003 */
[----:B------:R-:W-:Y:S01]  /*a2c0*/  IMAD.MOV.U32 R4, RZ, RZ, R36 ;  /* 0x000000ffff047224 */ /* 0x000fe200078e0024 */
[----:B------:R-:W-:Y:S01]  /*a2d0*/  PRMT R86, R2, 0x5410, R0 ;  /* 0x0000541002567816 */ /* 0x000fe20000000000 */
[----:B------:R-:W-:Y:S02]  /*a2e0*/  IMAD.MOV.U32 R3, RZ, RZ, R37 ;  /* 0x000000ffff037224 */ /* 0x000fe400078e0025 */
[----:B------:R-:W-:Y:S02]  /*a2f0*/  IMAD.MOV.U32 R2, RZ, RZ, R58 ;  /* 0x000000ffff027224 */ /* 0x000fe400078e003a */
[----:B------:R-:W-:Y:S01]  /*a300*/  IMAD.MOV.U32 R0, RZ, RZ, R59 ;  /* 0x000000ffff007224 */ /* 0x000fe200078e003b */
[----:B------:R-:W-:Y:S01]  /*a310*/  PRMT R73, R4, 0x5410, R3 ;  /* 0x0000541004497816 */ /* 0x000fe20000000003 */
[----:B------:R-:W-:-:S03]  /*a320*/  IMAD.IADD R3, R32, 0x1, -R234 ;  /* 0x0000000120037824 */ /* 0x000fc600078e0aea */
[----:B------:R-:W-:Y:S01]  /*a330*/  PRMT R83, R2, 0x5410, R0 ;  /* 0x0000541002537816 */ /* 0x000fe20000000000 */
[----:B------:R-:W-:Y:S01]  /*a340*/  IMAD.MOV.U32 R0, RZ, RZ, R55 ;  /* 0x000000ffff007224 */ /* 0x000fe200078e0037 */
[----:B------:R-:W-:Y:S02]  /*a350*/  MOV R2, R54 ;  /* 0x0000003600027202 */ /* 0x000fe40000000f00 */
[----:B------:R-:W-:Y:S02]  /*a360*/  IMNMX R21, R3, 0x80, PT ;  /* 0x0000008003157817 */ /* 0x000fe40003800200 */
[----:B------:R-:W-:Y:S01]  /*a370*/  PRMT R81, R2, 0x5410, R0 ;  /* 0x0000541002517816 */ /* 0x000fe20000000000 */
[----:B------:R-:W-:Y:S01]  /*a380*/  IMAD.MOV.U32 R2, RZ, RZ, R50 ;  /* 0x000000ffff027224 */ /* 0x000fe200078e0032 */
[----:B------:R-:W-:Y:S01]  /*a390*/  MOV R0, R51 ;  /* 0x0000003300007202 */ /* 0x000fe20000000f00 */
[----:B------:R-:W-:Y:S01]  /*a3a0*/  BAR.SYNC.DEFER_BLOCKING 0x0 ;  /* 0x0000000000007b1d */ /* 0x000fe20000010000 */
[----:B------:R-:W-:-:S02]  /*a3b0*/  ISETP.GE.AND P0, PT, R223, R21, PT ;  /* 0x00000015df00720c */ /* 0x000fc40003f06270 */
[----:B------:R-:W-:Y:S01]  /*a3c0*/  PRMT R78, R2, 0x5410, R0 ;  /* 0x00005410024e7816 */ /* 0x000fe20000000000 */
[----:B------:R-:W-:Y:S02]  /*a3d0*/  IMAD.MOV.U32 R0, RZ, RZ, R47 ;  /* 0x000000ffff007224 */ /* 0x000fe400078e002f */
[----:B------:R-:W-:-:S03]  /*a3e0*/  IMAD.MOV.U32 R2, RZ, RZ, R46 ;  /* 0x000000ffff027224 */ /* 0x000fc600078e002e */
[----:B------:R-:W-:Y:S01]  /*a3f0*/  PRMT R76, R0, 0x7610, R76 ;  /* 0x00007610004c7816 */ /* 0x000fe2000000004c */
[----:B------:R-:W-:Y:S01]  /*a400*/  IMAD.MOV.U32 R0, RZ, RZ, R39 ;  /* 0x000000ffff007224 */ /* 0x000fe200078e0027 */
[----:B------:R-:W-:Y:S02]  /*a410*/  PRMT R75, R2, 0x7610, R75 ;  /* 0x00007610024b7816 */ /* 0x000fe4000000004b */
[----:B------:R-:W-:-:S04]  /*a420*/  MOV R2, R38 ;  /* 0x0000002600027202 */ /* 0x000fc80000000f00 */
[----:B------:R-:W-:Y:S01]  /*a430*/  PRMT R32, R2, 0x5410, R0 ;  /* 0x0000541002207816 */ /* 0x000fe20000000000 */
[----:B------:R-:W-:Y:S05]  /*a440*/  @P0 BRA `(.L_x_770) ;  /* 0x0000112000000947 */ /* 0x000fea0003800000 */
[----:B------:R-:W-:Y:S01]  /*a450*/  ISETP.GE.AND P0, PT, R140, c[0x0][0x27c], PT ;  /* 0x00009f008c007a0c */ /* 0x000fe20003f06270 */
[----:B------:R-:W-:-:S12]  /*a460*/  BSSY B0, `(.L_x_771) ;  /* 0x000002c000007945 */ /* 0x000fd80003800000 */
[----:B------:R-:W-:Y:S05]  /*a470*/  @P0 BRA `(.L_x_772) ;  /* 0x000002a000000947 */ /* 0x000fea0003800000 */
[----:B------:R-:W1:Y:S01]  /*a480*/  LDS.128 R16, [R211+0xc000] ;  /* 0x00c00000d3107984 */ /* 0x000e620000000c00 */
[----:B------:R-:W-:Y:S02]  /*a490*/  SHF.R.U32.HI R0, RZ, 0x10, R7 ;  /* 0x00000010ff007819 */ /* 0x000fe40000011607 */
[----:B------:R-:W-:Y:S02]  /*a4a0*/  SHF.R.U32.HI R2, RZ, 0x10, R11 ;  /* 0x00000010ff027819 */ /* 0x000fe4000001160b */
[----:B------:R-:W-:Y:S01]  /*a4b0*/  SHF.R.U64 R6, R6, 0x10, R7 ;  /* 0x0000001006067819 */ /* 0x000fe20000001207 */
[----:B------:R-:W-:Y:S02]  /*a4c0*/  HADD2.F32 R0, -RZ, R0.H0_H0 ;  /* 0x20000000ff007230 */ /* 0x000fe40000004100 */
[----:B------:R-:W-:Y:S02]  /*a4d0*/  HADD2.F32 R2, -RZ, R2.H0_H0 ;  /* 0x20000002ff027230 */ /* 0x000fe40000004100 */
[----:B------:R-:W-:-:S02]  /*a4e0*/  HADD2.F32 R6, -RZ, R6.H0_H0 ;  /* 0x20000006ff067230 */ /* 0x000fc40000004100 */
[--C-:B-1----:R-:W-:Y:S02]  /*a4f0*/  HADD2.F32 R3, -RZ, R19.reuse.H1_H1 ;  /* 0x30000013ff037230 */ /* 0x102fe40000004100 */
[----:B------:R-:W-:-:S03]  /*a500*/  HADD2.F32 R4, -RZ, R19.H0_H0 ;  /* 0x20000013ff047230 */ /* 0x000fc60000004100 */
[CC--:B------:R-:W-:Y:S02]  /*a510*/  FMUL.FTZ R5, R3.reuse, R0.reuse ;  /* 0x0000000003057220 */ /* 0x0c0fe40000410000 */
[C---:B------:R-:W-:Y:S02]  /*a520*/  FMUL.FTZ R0, R4.reuse, R0 ;  /* 0x0000000004007220 */ /* 0x040fe40000410000 */
[-C--:B------:R-:W-:Y:S01]  /*a530*/  FFMA.FTZ R20, R4, R2.reuse, -R5 ;  /* 0x0000000204147223 */ /* 0x080fe20000010805 */
[--C-:B------:R-:W-:Y:S01]  /*a540*/  HADD2.F32 R4, -RZ, R16.reuse.H0_H0 ;  /* 0x20000010ff047230 */ /* 0x100fe20000004100 */
[----:B------:R-:W-:Y:S01]  /*a550*/  FFMA.FTZ R19, R3, R2, R0 ;  /* 0x0000000203137223 */ /* 0x000fe20000010000 */
[----:B------:R-:W-:Y:S02]  /*a560*/  HADD2.F32 R3, -RZ, R16.H1_H1 ;  /* 0x30000010ff037230 */ /* 0x000fe40000004100 */
[----:B------:R-:W-:Y:S02]  /*a570*/  HADD2.F32 R0, -RZ, R33.H0_H0 ;  /* 0x20000021ff007230 */ /* 0x000fe40000004100 */
[----:B------:R-:W-:-:S03]  /*a580*/  HADD2.F32 R2, -RZ, R64.H0_H0 ;  /* 0x20000040ff027230 */ /* 0x000fc60000004100 */
[CC--:B------:R-:W-:Y:S02]  /*a590*/  FMUL.FTZ R5, R3.reuse, R0.reuse ;  /* 0x0000000003057220 */ /* 0x0c0fe40000410000 */
[C---:B------:R-:W-:Y:S02]  /*a5a0*/  FMUL.FTZ R0, R4.reuse, R0 ;  /* 0x0000000004007220 */ /* 0x040fe40000410000 */
[-C--:B------:R-:W-:Y:S01]  /*a5b0*/  FFMA.FTZ R16, R4, R2.reuse, -R5 ;  /* 0x0000000204107223 */ /* 0x080fe20000010805 */
[--C-:B------:R-:W-:Y:S01]  /*a5c0*/  HADD2.F32 R4, -RZ, R18.reuse.H0_H0 ;  /* 0x20000012ff047230 */ /* 0x100fe20000004100 */
[----:B------:R-:W-:Y:S01]  /*a5d0*/  FFMA.FTZ R15, R3, R2, R0 ;  /* 0x00000002030f7223 */ /* 0x000fe20000010000 */
[----:B------:R-:W-:Y:S02]  /*a5e0*/  HADD2.F32 R3, -RZ, R18.H1_H1 ;  /* 0x30000012ff037230 */ /* 0x000fe40000004100 */
[----:B------:R-:W-:Y:S02]  /*a5f0*/  HADD2.F32 R0, -RZ, R33.H1_H1 ;  /* 0x30000021ff007230 */ /* 0x000fe40000004100 */
[----:B------:R-:W-:-:S03]  /*a600*/  HADD2.F32 R2, -RZ, R64.H1_H1 ;  /* 0x30000040ff027230 */ /* 0x000fc60000004100 */
[CC--:B------:R-:W-:Y:S02]  /*a610*/  FMUL.FTZ R5, R3.reuse, R0.reuse ;  /* 0x0000000003057220 */ /* 0x0c0fe40000410000 */
[C---:B------:R-:W-:Y:S02]  /*a620*/  FMUL.FTZ R0, R4.reuse, R0 ;  /* 0x0000000004007220 */ /* 0x040fe40000410000 */
[-C--:B------:R-:W-:Y:S02]  /*a630*/  FFMA.FTZ R14, R4, R2.reuse, -R5 ;  /* 0x00000002040e7223 */ /* 0x080fe40000010805 */
[----:B------:R-:W-:Y:S01]  /*a640*/  FFMA.FTZ R5, R3, R2, R0 ;  /* 0x0000000203057223 */ /* 0x000fe20000010000 */
[----:B------:R-:W-:Y:S01]  /*a650*/  SHF.R.U64 R3, R10, 0x10, R11 ;  /* 0x000000100a037819 */ /* 0x000fe2000000120b */
[--C-:B------:R-:W-:Y:S02]  /*a660*/  HADD2.F32 R0, -RZ, R17.reuse.H1_H1 ;  /* 0x30000011ff007230 */ /* 0x100fe40000004100 */
[----:B------:R-:W-:-:S02]  /*a670*/  HADD2.F32 R2, -RZ, R17.H0_H0 ;  /* 0x20000011ff027230 */ /* 0x000fc40000004100 */
[----:B------:R-:W-:Y:S01]  /*a680*/  HADD2.F32 R7, -RZ, R3.H0_H0 ;  /* 0x20000003ff077230 */ /* 0x000fe20000004100 */
[-C--:B------:R-:W-:Y:S02]  /*a690*/  FMUL.FTZ R4, R0, R6.reuse ;  /* 0x0000000600047220 */ /* 0x080fe40000410000 */
[C---:B------:R-:W-:Y:S01]  /*a6a0*/  FMUL.FTZ R3, R2.reuse, R6 ;  /* 0x0000000602037220 */ /* 0x040fe20000410000 */
[----:B------:R-:W-:Y:S01]  /*a6b0*/  F2FP.PACK_AB R6, R5, R14 ;  /* 0x0000000e0506723e */ /* 0x000fe200000000ff */
[-C--:B------:R-:W-:Y:S01]  /*a6c0*/  FFMA.FTZ R2, R2, R7.reuse, -R4 ;  /* 0x0000000702027223 */ /* 0x080fe20000010804 */
[----:B------:R-:W-:Y:S01]  /*a6d0*/  F2FP.PACK_AB R4, R15, R16 ;  /* 0x000000100f04723e */ /* 0x000fe200000000ff */
[----:B------:R-:W-:Y:S01]  /*a6e0*/  FFMA.FTZ R3, R0, R7, R3 ;  /* 0x0000000700037223 */ /* 0x000fe20000010003 */
[----:B------:R-:W-:-:S04]  /*a6f0*/  F2FP.PACK_AB R7, R19, R20 ;  /* 0x000000141307723e */ /* 0x000fc800000000ff */
[----:B------:R-:W-:-:S05]  /*a700*/  F2FP.PACK_AB R5, R3, R2 ;  /* 0x000000020305723e */ /* 0x000fca00000000ff */
[----:B------:R1:W-:Y:S02]  /*a710*/  STS.128 [R211+0xc000], R4 ;  /* 0x00c00004d3007388 */ /* 0x0003e40000000c00 */
.L_x_772:
[----:B------:R-:W-:Y:S05]  /*a720*/  BSYNC B0 ;  /* 0x0000000000007941 */ /* 0x000fea0003800000 */
.L_x_771:
[----:B------:R-:W-:Y:S01]  /*a730*/  ISETP.GE.AND P0, PT, R146, c[0x0][0x27c], PT ;  /* 0x00009f0092007a0c */ /* 0x000fe20003f06270 */
[----:B------:R-:W-:-:S12]  /*a740*/  BSSY B0, `(.L_x_773) ;  /* 0x000002c000007945 */ /* 0x000fd80003800000 */
[----:B------:R-:W-:Y:S05]  /*a750*/  @P0 BRA `(.L_x_774) ;  /* 0x000002a000000947 */ /* 0x000fea0003800000 */
[----:B------:R-:W2:Y:S01]  /*a760*/  LDS.128 R16, [R212+0xc000] ;  /* 0x00c00000d4107984 */ /* 0x000ea20000000c00 */
[----:B------:R-:W-:Y:S02]  /*a770*/  SHF.R.U32.HI R0, RZ, 0x10, R9 ;  /* 0x00000010ff007819 */ /* 0x000fe40000011609 */
[----:B------:R-:W-:Y:S02]  /*a780*/  SHF.R.U32.HI R2, RZ, 0x10, R13 ;  /* 0x00000010ff027819 */ /* 0x000fe4000001160d */
[----:B-1----:R-:W-:Y:S01]  /*a790*/  SHF.R.U64 R6, R8, 0x10, R9 ;  /* 0x0000001008067819 */ /* 0x002fe20000001209 */
[----:B------:R-:W-:Y:S02]  /*a7a0*/  HADD2.F32 R0, -RZ, R0.H0_H0 ;  /* 0x20000000ff007230 */ /* 0x000fe40000004100 */
[----:B------:R-:W-:Y:S02]  /*a7b0*/  HADD2.F32 R2, -RZ, R2.H0_H0 ;  /* 0x20000002ff027230 */ /* 0x000fe40000004100 */
[----:B------:R-:W-:-:S02]  /*a7c0*/  HADD2.F32 R6, -RZ, R6.H0_H0 ;  /* 0x20000006ff067230 */ /* 0x000fc40000004100 */
[--C-:B--2---:R-:W-:Y:S02]  /*a7d0*/  HADD2.F32 R3, -RZ, R19.reuse.H1_H1 ;  /* 0x30000013ff037230 */ /* 0x104fe40000004100 */
        /* <DEDUP_REMOVED lines=8> */
[----:B------:R-:W-:Y:S01]  /*a860*/  HADD2.F32 R2, -RZ, R66.H0_H0 ;  /* 0x20000042ff027230 */ /* 0x000fe20000004100 */
[----:B------:R-:W-:-:S02]  /*a870*/  F2FP.PACK_AB R7, R7, R14 ;  /* 0x0000000e0707723e */ /* 0x000fc400000000ff */
        /* <DEDUP_REMOVED lines=19> */
[----:B------:R-:W-:Y:S01]  /*a9b0*/  FFMA.FTZ R2, R2, R9, -R4 ;  /* 0x0000000902027223 */ /* 0x000fe20000010804 */
[----:B------:R-:W-:Y:S01]  /*a9c0*/  F2FP.PACK_AB R4, R10, R11 ;  /* 0x0000000b0a04723e */ /* 0x000fe200000000ff */
[----:B------:R-:W-:-:S05]  /*a9d0*/  FFMA.FTZ R3, R0, R9, R3 ;  /* 0x0000000900037223 */ /* 0x000fca0000010003 */
[----:B------:R-:W-:-:S05]  /*a9e0*/  F2FP.PACK_AB R5, R3, R2 ;  /* 0x000000020305723e */ /* 0x000fca00000000ff */
[----:B------:R1:W-:Y:S02]  /*a9f0*/  STS.128 [R212+0xc000], R4 ;  /* 0x00c00004d4007388 */ /* 0x0003e40000000c00 */
.L_x_774:
[----:B------:R-:W-:Y:S05]  /*aa00*/  BSYNC B0 ;  /* 0x0000000000007941 */ /* 0x000fea0003800000 */
.L_x_773:
[----:B------:R-:W-:Y:S01]  /*aa10*/  ISETP.GE.AND P0, PT, R143, c[0x0][0x27c], PT ;  /* 0x00009f008f007a0c */ /* 0x000fe20003f06270 */
[----:B------:R-:W-:-:S12]  /*aa20*/  BSSY B0, `(.L_x_775) ;  /* 0x000002c000007945 */ /* 0x000fd80003800000 */
[----:B------:R-:W-:Y:S05]  /*aa30*/  @P0 BRA `(.L_x_776) ;  /* 0x000002a000000947 */ /* 0x000fea0003800000 */
[----:B------:R-:W2:Y:S01]  /*aa40*/  LDS.128 R8, [R211+0x10000] ;  /* 0x01000000d3087984 */ /* 0x000ea20000000c00 */
[----:B------:R-:W-:Y:S01]  /*aa50*/  SHF.R.U32.HI R0, RZ, 0x10, R25 ;  /* 0x00000010ff007819 */ /* 0x000fe20000011619 */
[----:B-1----:R-:W-:Y:S01]  /*aa60*/  HADD2.F32 R6, -RZ, R68.H0_H0 ;  /* 0x20000044ff067230 */ /* 0x002fe20000004100 */
[----:B------:R-:W-:Y:S02]  /*aa70*/  SHF.R.U32.HI R2, RZ, 0x10, R27 ;  /* 0x00000010ff027819 */ /* 0x000fe4000001161b */
[----:B------:R-:W-:Y:S01]  /*aa80*/  SHF.R.U64 R12, R24, 0x10, R25 ;  /* 0x00000010180c7819 */ /* 0x000fe20000001219 */
[----:B------:R-:W-:Y:S01]  /*aa90*/  HADD2.F32 R0, -RZ, R0.H0_H0 ;  /* 0x20000000ff007230 */ /* 0x000fe20000004100 */
[----:B------:R-:W-:Y:S01]  /*aaa0*/  SHF.R.U64 R13, R26, 0x10, R27 ;  /* 0x000000101a0d7819 */ /* 0x000fe2000000121b */
[----:B------:R-:W-:-:S04]  /*aab0*/  HADD2.F32 R2, -RZ, R2.H0_H0 ;  /* 0x20000002ff027230 */ /* 0x000fc80000004100 */
[----:B------:R-:W-:Y:S02]  /*aac0*/  HADD2.F32 R13, -RZ, R13.H0_H0 ;  /* 0x2000000dff0d7230 */ /* 0x000fe40000004100 */
[--C-:B--2---:R-:W-:Y:S02]  /*aad0*/  HADD2.F32 R3, -RZ, R11.reuse.H1_H1 ;  /* 0x3000000bff037230 */ /* 0x104fe40000004100 */
[----:B------:R-:W-:Y:S02]  /*aae0*/  HADD2.F32 R4, -RZ, R11.H0_H0 ;  /* 0x2000000bff047230 */ /* 0x000fe40000004100 */
[----:B------:R-:W-:Y:S01]  /*aaf0*/  HADD2.F32 R11, -RZ, R8.H1_H1 ;  /* 0x30000008ff0b7230 */ /* 0x000fe20000004100 */
[CC--:B------:R-:W-:Y:S01]  /*ab00*/  FMUL.FTZ R5, R3.reuse, R0.reuse ;  /* 0x0000000003057220 */ /* 0x0c0fe20000410000 */
[--C-:B------:R-:W-:Y:S01]  /*ab10*/  HADD2.F32 R7, -RZ, R10.reuse.H0_H0 ;  /* 0x2000000aff077230 */ /* 0x100fe20000004100 */
[C---:B------:R-:W-:Y:S02]  /*ab20*/  FMUL.FTZ R0, R4.reuse, R0 ;  /* 0x0000000004007220 */ /* 0x040fe40000410000 */
[-C--:B------:R-:W-:Y:S01]  /*ab30*/  FFMA.FTZ R15, R4, R2.reuse, -R5 ;  /* 0x00000002040f7223 */ /* 0x080fe20000010805 */
[----:B------:R-:W-:Y:S01]  /*ab40*/  HADD2.F32 R4, -RZ, R10.H1_H1 ;  /* 0x3000000aff047230 */ /* 0x000fe20000004100 */
[----:B------:R-:W-:Y:S01]  /*ab50*/  FFMA.FTZ R14, R3, R2, R0 ;  /* 0x00000002030e7223 */ /* 0x000fe20000010000 */
[----:B------:R-:W-:-:S02]  /*ab60*/  HADD2.F32 R0, -RZ, R67.H0_H0 ;  /* 0x20000043ff007230 */ /* 0x000fc40000004100 */
[----:B------:R-:W-:Y:S02]  /*ab70*/  HADD2.F32 R2, -RZ, R8.H0_H0 ;  /* 0x20000008ff027230 */ /* 0x000fe40000004100 */
[--C-:B------:R-:W-:Y:S01]  /*ab80*/  HADD2.F32 R5, -RZ, R9.reuse.H0_H0 ;  /* 0x20000009ff057230 */ /* 0x100fe20000004100 */
[CC--:B------:R-:W-:Y:S01]  /*ab90*/  FMUL.FTZ R10, R11.reuse, R0.reuse ;  /* 0x000000000b0a7220 */ /* 0x0c0fe20000410000 */
[----:B------:R-:W-:Y:S01]  /*aba0*/  HADD2.F32 R3, -RZ, R9.H1_H1 ;  /* 0x30000009ff037230 */ /* 0x000fe20000004100 */
[C---:B------:R-:W-:Y:S01]  /*abb0*/  FMUL.FTZ R8, R2.reuse, R0 ;  /* 0x0000000002087220 */ /* 0x040fe20000410000 */
[----:B------:R-:W-:Y:S01]  /*abc0*/  HADD2.F32 R0, -RZ, R67.H1_H1 ;  /* 0x30000043ff007230 */ /* 0x000fe20000004100 */
[-C--:B------:R-:W-:Y:S01]  /*abd0*/  FFMA.FTZ R10, R2, R6.reuse, -R10 ;  /* 0x00000006020a7223 */ /* 0x080fe2000001080a */
[----:B------:R-:W-:Y:S01]  /*abe0*/  HADD2.F32 R9, -RZ, R12.H0_H0 ;  /* 0x2000000cff097230 */ /* 0x000fe20000004100 */
[----:B------:R-:W-:Y:S01]  /*abf0*/  FFMA.FTZ R11, R11, R6, R8 ;  /* 0x000000060b0b7223 */ /* 0x000fe20000010008 */
[----:B------:R-:W-:Y:S01]  /*ac00*/  HADD2.F32 R2, -RZ, R68.H1_H1 ;  /* 0x30000044ff027230 */ /* 0x000fe20000004100 */
[----:B------:R-:W-:-:S02]  /*ac10*/  FMUL.FTZ R6, R4, R0 ;  /* 0x0000000004067220 */ /* 0x000fc40000410000 */
[----:B------:R-:W-:Y:S02]  /*ac20*/  FMUL.FTZ R0, R7, R0 ;  /* 0x0000000007007220 */ /* 0x000fe40000410000 */
[-C--:B------:R-:W-:Y:S02]  /*ac30*/  FMUL.FTZ R8, R3, R9.reuse ;  /* 0x0000000903087220 */ /* 0x080fe40000410000 */
[----:B------:R-:W-:Y:S02]  /*ac40*/  FMUL.FTZ R9, R5, R9 ;  /* 0x0000000905097220 */ /* 0x000fe40000410000 */
[-C--:B------:R-:W-:Y:S01]  /*ac50*/  FFMA.FTZ R6, R7, R2.reuse, -R6 ;  /* 0x0000000207067223 */ /* 0x080fe20000010806 */
[----:B------:R-:W-:Y:S01]  /*ac60*/  F2FP.PACK_AB R7, R14, R15 ;  /* 0x0000000f0e07723e */ /* 0x000fe200000000ff */
[----:B------:R-:W-:Y:S01]  /*ac70*/  FFMA.FTZ R2, R4, R2, R0 ;  /* 0x0000000204027223 */ /* 0x000fe20000010000 */
[----:B------:R-:W-:Y:S01]  /*ac80*/  F2FP.PACK_AB R4, R11, R10 ;  /* 0x0000000a0b04723e */ /* 0x000fe200000000ff */
[----:B------:R-:W-:-:S02]  /*ac90*/  FFMA.FTZ R0, R5, R13, -R8 ;  /* 0x0000000d05007223 */ /* 0x000fc40000010808 */
[----:B------:R-:W-:Y:S01]  /*aca0*/  FFMA.FTZ R3, R3, R13, R9 ;  /* 0x0000000d03037223 */ /* 0x000fe20000010009 */
[----:B------:R-:W-:-:S04]  /*acb0*/  F2FP.PACK_AB R6, R2, R6 ;  /* 0x000000060206723e */ /* 0x000fc800000000ff */
[----:B------:R-:W-:-:S05]  /*acc0*/  F2FP.PACK_AB R5, R3, R0 ;  /* 0x000000000305723e */ /* 0x000fca00000000ff */
[----:B------:R1:W-:Y:S02]  /*acd0*/  STS.128 [R211+0x10000], R4 ;  /* 0x01000004d3007388 */ /* 0x0003e40000000c00 */
.L_x_776:
[----:B------:R-:W-:Y:S05]  /*ace0*/  BSYNC B0 ;  /* 0x0000000000007941 */ /* 0x000fea0003800000 */
.L_x_775:
[----:B------:R-:W-:Y:S01]  /*acf0*/  ISETP.GE.AND P0, PT, R145, c[0x0][0x27c], PT ;  /* 0x00009f0091007a0c */ /* 0x000fe20003f06270 */
[----:B------:R-:W-:-:S12]  /*ad00*/  BSSY B0, `(.L_x_777) ;  /* 0x000002c000007945 */ /* 0x000fd80003800000 */
[----:B------:R-:W-:Y:S05]  /*ad10*/  @P0 BRA `(.L_x_778) ;  /* 0x000002a000000947 */ /* 0x000fea0003800000 */
[----:B-1----:R-:W1:Y:S01]  /*ad20*/  LDS.128 R4, [R212+0x10000] ;  /* 0x01000000d4047984 */ /* 0x002e620000000c00 */
[----:B------:R-:W-:Y:S02]  /*ad30*/  SHF.R.U32.HI R0, RZ, 0x10, R31 ;  /* 0x00000010ff007819 */ /* 0x000fe4000001161f */
[----:B------:R-:W-:Y:S02]  /*ad40*/  SHF.R.U32.HI R2, RZ, 0x10, R29 ;  /* 0x00000010ff027819 */ /* 0x000fe4000001161d */
[----:B------:R-:W-:Y:S01]  /*ad50*/  SHF.R.U64 R14, R30, 0x10, R31 ;  /* 0x000000101e0e7819 */ /* 0x000fe2000000121f */
[----:B------:R-:W-:Y:S01]  /*ad60*/  HADD2.F32 R12, -RZ, R0.H0_H0 ;  /* 0x20000000ff0c7230 */ /* 0x000fe20000004100 */
[----:B------:R-:W-:Y:S01]  /*ad70*/  SHF.R.U64 R16, R28, 0x10, R29 ;  /* 0x000000101c107819 */ /* 0x000fe2000000121d */
[----:B------:R-:W-:Y:S02]  /*ad80*/  HADD2.F32 R0, -RZ, R69.H0_H0 ;  /* 0x20000045ff007230 */ /* 0x000fe40000004100 */
[----:B------:R-:W-:-:S02]  /*ad90*/  HADD2.F32 R17, -RZ, R2.H0_H0 ;  /* 0x20000002ff117230 */ /* 0x000fc40000004100 */
[----:B------:R-:W-:Y:S02]  /*ada0*/  HADD2.F32 R2, -RZ, R70.H0_H0 ;  /* 0x20000046ff027230 */ /* 0x000fe40000004100 */
[--C-:B-1----:R-:W-:Y:S02]  /*adb0*/  HADD2.F32 R10, -RZ, R7.reuse.H0_H0 ;  /* 0x20000007ff0a7230 */ /* 0x102fe40000004100 */
[----:B------:R-:W-:Y:S02]  /*adc0*/  HADD2.F32 R7, -RZ, R7.H1_H1 ;  /* 0x30000007ff077230 */ /* 0x000fe40000004100 */
[--C-:B------:R-:W-:Y:S02]  /*add0*/  HADD2.F32 R9, -RZ, R4.reuse.H0_H0 ;  /* 0x20000004ff097230 */ /* 0x100fe40000004100 */
[----:B------:R-:W-:Y:S02]  /*ade0*/  HADD2.F32 R8, -RZ, R4.H1_H1 ;  /* 0x30000004ff087230 */ /* 0x000fe40000004100 */
[----:B------:R-:W-:-:S02]  /*adf0*/  HADD2.F32 R4, -RZ, R5.H0_H0 ;  /* 0x20000005ff047230 */ /* 0x000fc40000004100 */
[----:B------:R-:W-:Y:S01]  /*ae00*/  HADD2.F32 R3, -RZ, R5.H1_H1 ;  /* 0x30000005ff037230 */ /* 0x000fe20000004100 */
[----:B------:R-:W-:Y:S01]  /*ae10*/  FMUL.FTZ R5, R7, R12 ;  /* 0x0000000c07057220 */ /* 0x000fe20000410000 */
[--C-:B------:R-:W-:Y:S01]  /*ae20*/  HADD2.F32 R11, -RZ, R6.reuse.H0_H0 ;  /* 0x20000006ff0b7230 */ /* 0x100fe20000004100 */
[-C--:B------:R-:W-:Y:S01]  /*ae30*/  FMUL.FTZ R13, R8, R0.reuse ;  /* 0x00000000080d7220 */ /* 0x080fe20000410000 */
[----:B------:R-:W-:Y:S01]  /*ae40*/  HADD2.F32 R6, -RZ, R6.H1_H1 ;  /* 0x30000006ff067230 */ /* 0x000fe20000004100 */
[----:B------:R-:W-:Y:S02]  /*ae50*/  FFMA.FTZ R15, R10, R17, -R5 ;  /* 0x000000110a0f7223 */ /* 0x000fe40000010805 */
[C---:B------:R-:W-:Y:S01]  /*ae60*/  FMUL.FTZ R5, R9.reuse, R0 ;  /* 0x0000000009057220 */ /* 0x040fe20000410000 */
[----:B------:R-:W-:Y:S01]  /*ae70*/  HADD2.F32 R0, -RZ, R69.H1_H1 ;  /* 0x30000045ff007230 */ /* 0x000fe20000004100 */
[-C--:B------:R-:W-:Y:S02]  /*ae80*/  FFMA.FTZ R13, R9, R2.reuse, -R13 ;  /* 0x00000002090d7223 */ /* 0x080fe4000001080d */
[----:B------:R-:W-:Y:S01]  /*ae90*/  FFMA.FTZ R9, R8, R2, R5 ;  /* 0x0000000208097223 */ /* 0x000fe20000010005 */
[----:B------:R-:W-:Y:S01]  /*aea0*/  HADD2.F32 R8, -RZ, R14.H0_H0 ;  /* 0x2000000eff087230 */ /* 0x000fe20000004100 */
[----:B------:R-:W-:Y:S01]  /*aeb0*/  FMUL.FTZ R12, R10, R12 ;  /* 0x0000000c0a0c7220 */ /* 0x000fe20000410000 */
[----:B------:R-:W-:Y:S01]  /*aec0*/  HADD2.F32 R2, -RZ, R70.H1_H1 ;  /* 0x30000046ff027230 */ /* 0x000fe20000004100 */
[----:B------:R-:W-:-:S02]  /*aed0*/  FMUL.FTZ R5, R6, R0 ;  /* 0x0000000006057220 */ /* 0x000fc40000410000 */
[----:B------:R-:W-:Y:S01]  /*aee0*/  FFMA.FTZ R10, R7, R17, R12 ;  /* 0x00000011070a7223 */ /* 0x000fe2000001000c */
[----:B------:R-:W-:Y:S01]  /*aef0*/  HADD2.F32 R12, -RZ, R16.H0_H0 ;  /* 0x20000010ff0c7230 */ /* 0x000fe20000004100 */
[----:B------:R-:W-:Y:S02]  /*af00*/  FMUL.FTZ R0, R11, R0 ;  /* 0x000000000b007220 */ /* 0x000fe40000410000 */
[-C--:B------:R-:W-:Y:S02]  /*af10*/  FMUL.FTZ R7, R3, R8.reuse ;  /* 0x0000000803077220 */ /* 0x080fe40000410000 */
[----:B------:R-:W-:Y:S02]  /*af20*/  FMUL.FTZ R8, R4, R8 ;  /* 0x0000000804087220 */ /* 0x000fe40000410000 */
[-C--:B------:R-:W-:Y:S02]  /*af30*/  FFMA.FTZ R5, R11, R2.reuse, -R5 ;  /* 0x000000020b057223 */ /* 0x080fe40000010805 */
[----:B------:R-:W-:-:S02]  /*af40*/  FFMA.FTZ R2, R6, R2, R0 ;  /* 0x0000000206027223 */ /* 0x000fc40000010000 */
[-C--:B------:R-:W-:Y:S01]  /*af50*/  FFMA.FTZ R0, R4, R12.reuse, -R7 ;  /* 0x0000000c04007223 */ /* 0x080fe20000010807 */
[----:B------:R-:W-:Y:S01]  /*af60*/  F2FP.PACK_AB R7, R10, R15 ;  /* 0x0000000f0a07723e */ /* 0x000fe200000000ff */
[----:B------:R-:W-:Y:S01]  /*af70*/  FFMA.FTZ R3, R3, R12, R8 ;  /* 0x0000000c03037223 */ /* 0x000fe20000010008 */
[----:B------:R-:W-:Y:S02]  /*af80*/  F2FP.PACK_AB R6, R2, R5 ;  /* 0x000000050206723e */ /* 0x000fe400000000ff */
[----:B------:R-:W-:Y:S02]  /*af90*/  F2FP.PACK_AB R4, R9, R13 ;  /* 0x0000000d0904723e */ /* 0x000fe400000000ff */
[----:B------:R-:W-:-:S05]  /*afa0*/  F2FP.PACK_AB R5, R3, R0 ;  /* 0x000000000305723e */ /* 0x000fca00000000ff */
[----:B------:R1:W-:Y:S02]  /*afb0*/  STS.128 [R212+0x10000], R4 ;  /* 0x01000004d4007388 */ /* 0x0003e40000000c00 */
.L_x_778:
[----:B------:R-:W-:Y:S05]  /*afc0*/  BSYNC B0 ;  /* 0x0000000000007941 */ /* 0x000fea0003800000 */
.L_x_777:
        /* <DEDUP_REMOVED lines=12> */
[----:B------:R-:W-:Y:S02]  /*b090*/  HADD2.F32 R15, -RZ, R15.H0_H0 ;  /* 0x2000000fff0f7230 */ /* 0x000fe40000004100 */
[--C-:B-1----:R-:W-:Y:S02]  /*b0a0*/  HADD2.F32 R10, -RZ, R7.reuse.H0_H0 ;  /* 0x20000007ff0a7230 */ /* 0x102fe40000004100 */
[----:B------:R-:W-:Y:S02]  /*b0b0*/  HADD2.F32 R7, -RZ, R7.H1_H1 ;  /* 0x30000007ff077230 */ /* 0x000fe40000004100 */
[--C-:B------:R-:W-:Y:S02]  /*b0c0*/  HADD2.F32 R9, -RZ, R4.reuse.H0_H0 ;  /* 0x20000004ff097230 */ /* 0x100fe40000004100 */
[----:B------:R-:W-:-:S02]  /*b0d0*/  HADD2.F32 R8, -RZ, R4.H1_H1 ;  /* 0x30000004ff087230 */ /* 0x000fc40000004100 */
[--C-:B------:R-:W-:Y:S02]  /*b0e0*/  HADD2.F32 R4, -RZ, R5.reuse.H0_H0 ;  /* 0x20000005ff047230 */ /* 0x100fe40000004100 */
        /* <DEDUP_REMOVED lines=8> */
[----:B------:R-:W-:-:S02]  /*b170*/  FFMA.FTZ R13, R9, R2, -R13 ;  /* 0x00000002090d7223 */ /* 0x000fc4000001080d */
[----:B------:R-:W-:Y:S01]  /*b180*/  FFMA.FTZ R9, R8, R2, R5 ;  /* 0x0000000208097223 */ /* 0x000fe20000010005 */
[----:B------:R-:W-:Y:S01]  /*b190*/  HADD2.F32 R8, -RZ, R14.H0_H0 ;  /* 0x2000000eff087230 */ /* 0x000fe20000004100 */
[----:B------:R-:W-:Y:S01]  /*b1a0*/  FMUL.FTZ R12, R10, R12 ;  /* 0x0000000c0a0c7220 */ /* 0x000fe20000410000 */
[----:B------:R-:W-:Y:S01]  /*b1b0*/  HADD2.F32 R2, -RZ, R72.H1_H1 ;  /* 0x30000048ff027230 */ /* 0x000fe20000004100 */
[-C--:B------:R-:W-:Y:S02]  /*b1c0*/  FMUL.FTZ R5, R6, R0.reuse ;  /* 0x0000000006057220 */ /* 0x080fe40000410000 */
[----:B------:R-:W-:Y:S02]  /*b1d0*/  FFMA.FTZ R10, R7, R17, R12 ;  /* 0x00000011070a7223 */ /* 0x000fe4000001000c */
[----:B------:R-:W-:Y:S02]  /*b1e0*/  FMUL.FTZ R0, R11, R0 ;  /* 0x000000000b007220 */ /* 0x000fe40000410000 */
[----:B------:R-:W-:-:S02]  /*b1f0*/  FMUL.FTZ R7, R3, R8 ;  /* 0x0000000803077220 */ /* 0x000fc40000410000 */
[----:B------:R-:W-:Y:S02]  /*b200*/  FMUL.FTZ R8, R4, R8 ;  /* 0x0000000804087220 */ /* 0x000fe40000410000 */
[-C--:B------:R-:W-:Y:S02]  /*b210*/  FFMA.FTZ R5, R11, R2.reuse, -R5 ;  /* 0x000000020b057223 */ /* 0x080fe40000010805 */
[----:B------:R-:W-:Y:S02]  /*b220*/  FFMA.FTZ R2, R6, R2, R0 ;  /* 0x0000000206027223 */ /* 0x000fe40000010000 */
[-C--:B------:R-:W-:Y:S01]  /*b230*/  FFMA.FTZ R0, R4, R15.reuse, -R7 ;  /* 0x0000000f04007223 */ /* 0x080fe20000010807 */
[----:B------:R-:W-:Y:S01]  /*b240*/  F2FP.PACK_AB R7, R10, R16 ;  /* 0x000000100a07723e */ /* 0x000fe200000000ff */
[----:B------:R-:W-:Y:S01]  /*b250*/  FFMA.FTZ R3, R3, R15, R8 ;  /* 0x0000000f03037223 */ /* 0x000fe20000010008 */
[----:B------:R-:W-:Y:S02]  /*b260*/  F2FP.PACK_AB R6, R2, R5 ;  /* 0x000000050206723e */ /* 0x000fe400000000ff */
[----:B------:R-:W-:-:S02]  /*b270*/  F2FP.PACK_AB R4, R9, R13 ;  /* 0x0000000d0904723e */ /* 0x000fc400000000ff */
[----:B------:R-:W-:-:S05]  /*b280*/  F2FP.PACK_AB R5, R3, R0 ;  /* 0x000000000305723e */ /* 0x000fca00000000ff */
[----:B------:R1:W-:Y:S02]  /*b290*/  STS.128 [R211+0x14000], R4 ;  /* 0x01400004d3007388 */ /* 0x0003e40000000c00 */
.L_x_780:
[----:B------:R-:W-:Y:S05]  /*b2a0*/  BSYNC B0 ;  /* 0x0000000000007941 */ /* 0x000fea0003800000 */
.L_x_779:
[----:B------:R-:W-:-:S13]  /*b2b0*/  ISETP.GE.AND P0, PT, R144, c[0x0][0x27c], PT ;  /* 0x00009f0090007a0c */ /* 0x000fda0003f06270 */
        /* <DEDUP_REMOVED lines=9> */
[----:B------:R-:W-:Y:S02]  /*b350*/  HADD2.F32 R2, -RZ, R75.H1_H1 ;  /* 0x3000004bff027230 */ /* 0x000fe40000004100 */
        /* <DEDUP_REMOVED lines=33> */
.L_x_770:
[----:B------:R-:W-:Y:S05]  /*b570*/  BSYNC B1 ;  /* 0x0000000000017941 */ /* 0x000fea0003800000 */
.L_x_769:
[----:B------:R-:W-:-:S04]  /*b580*/  IADD3 R0, R223, 0x40, RZ ;  /* 0x00000040df007810 */ /* 0x000fc80007ffe0ff */
[----:B------:R-:W-:-:S13]  /*b590*/  ISETP.GE.AND P0, PT, R0, R21, PT ;  /* 0x000000150000720c */ /* 0x000fda0003f06270 */
[----:B------:R-:W-:Y:S05]  /*b5a0*/  @P0 BRA `(.L_x_781) ;  /* 0x000044f000000947 */ /* 0x000fea0003800000 */
        /* <DEDUP_REMOVED lines=45> */
.L_x_783:
[----:B------:R-:W-:Y:S05]  /*b880*/  BSYNC B0 ;  /* 0x0000000000007941 */ /* 0x000fea0003800000 */
.L_x_782:
        /* <DEDUP_REMOVED lines=25> */
[----:B------:R-:W-:Y:S01]  /*ba20*/  HADD2.F32 R0, -RZ, R76.H0_H0 ;  /* 0x2000004cff007230 */ /* 0x000fe20000004100 */
        /* <DEDUP_REMOVED lines=19> */
.L_x_785:
[----:B------:R-:W-:Y:S05]  /*bb60*/  BSYNC B0 ;  /* 0x0000000000007941 */ /* 0x000fea0003800000 */
.L_x_784:
        /* <DEDUP_REMOVED lines=45> */
.L_x_787:
[----:B------:R-:W-:Y:S05]  /*be40*/  BSYNC B0 ;  /* 0x0000000000007941 */ /* 0x000fea0003800000 */
.L_x_786:
        /* <DEDUP_REMOVED lines=45> */
.L_x_789:
[----:B------:R-:W-:Y:S05]  /*c120*/  BSYNC B0 ;  /* 0x0000000000007941 */ /* 0x000fea0003800000 */
.L_x_788:
        /* <DEDUP_REMOVED lines=45> */
.L_x_791:
[----:B------:R-:W-:Y:S05]  /*c400*/  BSYNC B0 ;  /* 0x0000000000007941 */ /* 0x000fea0003800000 */
.L_x_790:
        /* <DEDUP_REMOVED lines=43> */
[----:B------:R1:W-:Y:S01]  /*c6c0*/  STS.128 [R212+0x16000], R4 ;  /* 0x01600004d4007388 */ /* 0x0003e20000000c00 */
[----:B------:R-:W-:Y:S05]  /*c6d0*/  BRA `(.L_x_781) ;  /* 0x000033c000007947 */ /* 0x000fea0003800000 */
.L_x_764:
[----:B------:R-:W-:Y:S01]  /*c6e0*/  IMAD.MOV.U32 R3, RZ, RZ, c[0x0][0x2c4] ;  /* 0x0000b100ff037624 */ /* 0x000fe200078e00ff */
[----:B------:R-:W-:Y:S01]  /*c6f0*/  BSSY B0, `(.L_x_792) ;  /* 0x0000048000007945 */ /* 0x000fe20003800000 */
[----:B------:R-:W-:Y:S01]  /*c700*/  IMAD.MOV.U32 R5, RZ, RZ, R7 ;  /* 0x000000ffff057224 */ /* 0x000fe200078e0007 */
[----:B------:R-:W-:Y:S01]  /*c710*/  MOV R7, R6 ;  /* 0x0000000600077202 */ /* 0x000fe20000000f00 */
[----:B------:R-:W-:Y:S01]  /*c720*/  IMAD.MOV.U32 R6, RZ, RZ, R2 ;  /* 0x000000ffff067224 */ /* 0x000fe200078e0002 */
[----:B------:R-:W-:Y:S01]  /*c730*/  ISETP.NE.AND P0, PT, R3, 0x1, PT ;  /* 0x000000010300780c */ /* 0x000fe20003f05270 */
        /* <DEDUP_REMOVED lines=9> */
[----:B------:R-:W-:-:S03]  /*c7d0*/  CS2R R24, SRZ ;  /* 0x0000000000187805 */ /* 0x000fc6000001ff00 */
[----:B------:R-:W-:-:S05]  /*c7e0*/  @P0 IMAD.HI.U32 R3, R0, c[0x0][0x2c8], RZ ;  /* 0x0000b20000030a27 */ /* 0x000fca00078e00ff */
[----:B------:R-:W-:-:S04]  /*c7f0*/  @P0 SHF.R.U32.HI R0, RZ, c[0x0][0x2cc], R3 ;  /* 0x0000b300ff000a19 */ /* 0x000fc80000011603 */
[----:B------:R-:W-:Y:S01]  /*c800*/  SHF.R.S32.HI R3, RZ, 0x1f, R0 ;  /* 0x0000001fff037819 */ /* 0x000fe20000011400 */
[----:B------:R-:W-:-:S04]  /*c810*/  IMAD.WIDE.U32 R4, R0, c[0x0][0x280], R4 ;  /* 0x0000a00000047a25 */ /* 0x000fc800078e0004 */
[C---:B------:R-:W-:Y:S01]  /*c820*/  IMAD R9, R3.reuse, c[0x0][0x280], RZ ;  /* 0x0000a00003097a24 */ /* 0x040fe200078e02ff */
[----:B------:R-:W-:Y:S01]  /*c830*/  LEA R21, P1, R4, c[0x0][0x270], 0x1 ;  /* 0x00009c0004157a11 */ /* 0x000fe200078208ff */
[----:B------:R-:W-:Y:S02]  /*c840*/  IMAD R8, R3, c[0x0][0x290], RZ ;  /* 0x0000a40003087a24 */ /* 0x000fe400078e02ff */
[C---:B------:R-:W-:Y:S02]  /*c850*/  IMAD.WIDE.U32 R2, R0.reuse, c[0x0][0x290], R6 ;  /* 0x0000a40000027a25 */ /* 0x040fe400078e0006 */
[----:B------:R1:W2:Y:S02]  /*c860*/  SHFL.IDX PT, R12, R21, RZ, 0x1c1f ;  /* 0x001c1fff150c7589 */ /* 0x0002a400000e0000 */
[----:B------:R-:W-:Y:S01]  /*c870*/  IMAD R6, R0, c[0x0][0x284], R9 ;  /* 0x0000a10000067a24 */ /* 0x000fe200078e0209 */
[----:B------:R-:W-:Y:S01]  /*c880*/  LEA R22, P0, R2, c[0x0][0x288], 0x1 ;  /* 0x0000a20002167a11 */ /* 0x000fe200078008ff */
[----:B------:R-:W-:-:S02]  /*c890*/  IMAD R0, R0, c[0x0][0x294], R8 ;  /* 0x0000a50000007a24 */ /* 0x000fc400078e0208 */
[----:B------:R-:W-:Y:S01]  /*c8a0*/  CS2R R8, SRZ ;  /* 0x0000000000087805 */ /* 0x000fe2000001ff00 */
[----:B------:R-:W-:Y:S02]  /*c8b0*/  IADD3 R6, R5, R6, RZ ;  /* 0x0000000605067210 */ /* 0x000fe40007ffe0ff */
[----:B------:R-:W-:Y:S02]  /*c8c0*/  IADD3 R0, R3, R0, RZ ;  /* 0x0000000003007210 */ /* 0x000fe40007ffe0ff */
[----:B------:R-:W-:Y:S02]  /*c8d0*/  LEA.HI.X R20, R4, c[0x0][0x274], R6, 0x1, P1 ;  /* 0x00009d0004147a11 */ /* 0x000fe400008f0c06 */
[----:B------:R-:W-:Y:S01]  /*c8e0*/  LEA.HI.X R19, R2, c[0x0][0x28c], R0, 0x1, P0 ;  /* 0x0000a30002137a11 */ /* 0x000fe200000f0c00 */
[----:B------:R-:W-:Y:S01]  /*c8f0*/  CS2R R6, SRZ ;  /* 0x0000000000067805 */ /* 0x000fe2000001ff00 */
[----:B------:R-:W-:Y:S01]  /*c900*/  ISETP.GE.AND P0, PT, R18, R32, PT ;  /* 0x000000201200720c */ /* 0x000fe20003f06270 */
[----:B------:R1:W3:Y:S01]  /*c910*/  SHFL.IDX PT, R2, R22, RZ, 0x1c1f ;  /* 0x001c1fff16027589 */ /* 0x0002e200000e0000 */
[----:B------:R-:W-:-:S03]  /*c920*/  CS2R R4, SRZ ;  /* 0x0000000000047805 */ /* 0x000fc6000001ff00 */
[----:B------:R1:W4:Y:S04]  /*c930*/  SHFL.IDX PT, R13, R20, RZ, 0x1c1f ;  /* 0x001c1fff140d7589 */ /* 0x00032800000e0000 */
[----:B------:R1:W1:Y:S04]  /*c940*/  SHFL.IDX PT, R3, R19, RZ, 0x1c1f ;  /* 0x001c1fff13037589 */ /* 0x00026800000e0000 */
[----:B------:R-:W-:Y:S05]  /*c950*/  @P0 BRA `(.L_x_793) ;  /* 0x0000021000000947 */ /* 0x000fea0003800000 */
[----:B--2---:R-:W-:Y:S01]  /*c960*/  ISETP.GE.AND P0, PT, R104, c[0x0][0x27c], PT ;  /* 0x00009f0068007a0c */ /* 0x004fe20003f06270 */
[----:B------:R-:W-:Y:S01]  /*c970*/  CS2R R30, SRZ ;  /* 0x00000000001e7805 */ /* 0x000fe2000001ff00 */
[----:B------:R-:W-:Y:S01]  /*c980*/  ISETP.GE.AND P2, PT, R107, c[0x0][0x27c], PT ;  /* 0x00009f006b007a0c */ /* 0x000fe20003f46270 */
[----:B------:R-:W-:Y:S01]  /*c990*/  CS2R R28, SRZ ;  /* 0x00000000001c7805 */ /* 0x000fe2000001ff00 */
[----:B------:R-:W-:Y:S01]  /*c9a0*/  CS2R R26, SRZ ;  /* 0x00000000001a7805 */ /* 0x000fe2000001ff00 */
[----:B------:R-:W-:Y:S01]  /*c9b0*/  CS2R R24, SRZ ;  /* 0x0000000000187805 */ /* 0x000fe2000001ff00 */
[----:B------:R-:W-:Y:S01]  /*c9c0*/  CS2R R42, SRZ ;  /* 0x00000000002a7805 */ /* 0x000fe2000001ff00 */
[----:B------:R-:W-:-:S06]  /*c9d0*/  CS2R R40, SRZ ;  /* 0x0000000000287805 */ /* 0x000fcc000001ff00 */
[C---:B------:R-:W-:Y:S01]  /*c9e0*/  @!P0 IMAD.SHL.U32 R0, R104.reuse, 0x2, RZ ;  /* 0x0000000268008824 */ /* 0x040fe200078e00ff */
[----:B------:R-:W-:-:S04]  /*c9f0*/  @!P0 SHF.L.U64.HI R4, R104, 0x1, R105 ;  /* 0x0000000168048819 */ /* 0x000fc80000010269 */
[-C--:B------:R-:W-:Y:S02]  /*ca00*/  @!P0 IADD3 R16, P1, R12, R0.reuse, RZ ;  /* 0x000000000c108210 */ /* 0x080fe40007f3e0ff */
[----:B---3--:R-:W-:Y:S02]  /*ca10*/  @!P0 IADD3 R14, P3, R2, R0, RZ ;  /* 0x00000000020e8210 */ /* 0x008fe40007f7e0ff */
[----:B----4-:R-:W-:Y:S02]  /*ca20*/  @!P0 IADD3.X R17, R13, R4, RZ, P1, !PT ;  /* 0x000000040d118210 */ /* 0x010fe40000ffe4ff */
[----:B------:R-:W-:Y:S01]  /*ca30*/  ISETP.GE.AND P1, PT, R106, c[0x0][0x27c], PT ;  /* 0x00009f006a007a0c */ /* 0x000fe20003f26270 */
[----:B-1----:R-:W-:Y:S01]  /*ca40*/  @!P0 IMAD.X R15, R3, 0x1, R4, P3 ;  /* 0x00000001030f8824 */ /* 0x002fe200018e0604 */
[----:B------:R-:W-:-:S05]  /*ca50*/  @!P2 SHF.L.U32 R4, R237, 0x3, RZ ;  /* 0x00000003ed04a819 */ /* 0x000fca00000006ff */
[----:B------:R-:W-:-:S04]  /*ca60*/  @!P2 IMAD.WIDE R8, R4, 0x2, R12 ;  /* 0x000000020408a825 */ /* 0x000fc800078e020c */
[----:B------:R-:W-:Y:S01]  /*ca70*/  @!P2 IMAD.WIDE R6, R4, 0x2, R2 ;  /* 0x000000020406a825 */ /* 0x000fe200078e0202 */
[----:B------:R1:W5:Y:S03]  /*ca80*/  @!P2 LD.E.128 R28, [R8.64] ;  /* 0x00000008081ca980 */ /* 0x000366000c101d00 */
[----:B------:R-:W-:Y:S01]  /*ca90*/  @!P1 IMAD.SHL.U32 R0, R236, 0x8, RZ ;  /* 0x00000008ec009824 */ /* 0x000fe200078e00ff */
[----:B------:R2:W5:Y:S03]  /*caa0*/  @!P2 LD.E.128 R24, [R6.64] ;  /* 0x000000080618a980 */ /* 0x000566000c101d00 */
        /* <DEDUP_REMOVED lines=12> */
.L_x_793:
[----:B--2---:R-:W-:Y:S05]  /*cb70*/  BSYNC B0 ;  /* 0x0000000000007941 */ /* 0x004fea0003800000 */
.L_x_792:
[----:B------:R-:W-:Y:S01]  /*cb80*/  IADD3 R0, R18, 0x40, RZ ;  /* 0x0000004012007810 */ /* 0x000fe20007ffe0ff */
[----:B---345:R-:W-:Y:S01]  /*cb90*/  IMAD.MOV.U32 R2, RZ, RZ, R40 ;  /* 0x000000ffff027224 */ /* 0x038fe200078e0028 */
[----:B------:R-:W-:Y:S01]  /*cba0*/  MOV R16, R6 ;  /* 0x0000000600107202 */ /* 0x000fe20000000f00 */
[----:B------:R-:W-:Y:S01]  /*cbb0*/  IMAD.MOV.U32 R12, RZ, RZ, R42 ;  /* 0x000000ffff0c7224 */ /* 0x000fe200078e002a */
[----:B------:R-:W-:Y:S01]  /*cbc0*/  ISETP.GE.AND P0, PT, R0, R32, PT ;  /* 0x000000200000720c */ /* 0x000fe20003f06270 */
[----:B------:R-:W-:Y:S01]  /*cbd0*/  IMAD.MOV.U32 R0, RZ, RZ, R41 ;  /* 0x000000ffff007224 */ /* 0x000fe200078e0029 */
[----:B------:R-:W-:Y:S01]  /*cbe0*/  PRMT R81, R2, 0x7610, R81 ;  /* 0x0000761002517816 */ /* 0x000fe20000000051 */
[----:B-1----:R-:W-:Y:S01]  /*cbf0*/  IMAD.MOV.U32 R3, RZ, RZ, R43 ;  /* 0x000000ffff037224 */ /* 0x002fe200078e002b */
[----:B------:R-:W-:Y:S01]  /*cc00*/  PRMT R82, R12, 0x7610, R82 ;  /* 0x000076100c527816 */ /* 0x000fe20000000052 */
[----:B------:R-:W-:Y:S01]  /*cc10*/  IMAD.MOV.U32 R2, RZ, RZ, R28 ;  /* 0x000000ffff027224 */ /* 0x000fe200078e001c */
        /* <DEDUP_REMOVED lines=8> */
[----:B------:R1:W2:Y:S01]  /*cca0*/  SHFL.IDX PT, R13, R20, 0x1, 0x1c1f ;  /* 0x003c1f00140d7f89 */ /* 0x0002a200000e0000 */
[----:B------:R-:W-:Y:S01]  /*ccb0*/  IMAD.MOV.U32 R2, RZ, RZ, R8 ;  /* 0x000000ffff027224 */ /* 0x000fe200078e0008 */
[----:B------:R-:W-:Y:S01]  /*ccc0*/  PRMT R77, R12, 0x5410, R3 ;  /* 0x000054100c4d7816 */ /* 0x000fe20000000003 */
[----:B------:R-:W-:Y:S01]  /*ccd0*/  IMAD.MOV.U32 R3, RZ, RZ, R11 ;  /* 0x000000ffff037224 */ /* 0x000fe200078e000b */
[----:B------:R-:W-:Y:S01]  /*cce0*/  MOV R12, R10 ;  /* 0x0000000a000c7202 */ /* 0x000fe20000000f00 */
[----:B------:R-:W-:Y:S01]  /*ccf0*/  IMAD.MOV.U32 R15, RZ, RZ, R7 ;  /* 0x000000ffff0f7224 */ /* 0x000fe200078e0007 */
        /* <DEDUP_REMOVED lines=9> */
[----:B------:R-:W-:Y:S01]  /*cd90*/  PRMT R62, R14, 0x5410, R16 ;  /* 0x000054100e3e7816 */ /* 0x000fe20000000010 */
[----:B------:R-:W-:Y:S01]  /*cda0*/  CS2R R68, SRZ ;  /* 0x0000000000447805 */ /* 0x000fe2000001ff00 */
        /* <DEDUP_REMOVED lines=11> */
[----:B------:R-:W-:Y:S01]  /*ce60*/  CS2R R54, SRZ ;  /* 0x0000000000367805 */ /* 0x000fe2000001ff00 */
[----:B------:R-:W-:Y:S01]  /*ce70*/  PRMT R75, R2, 0x5410, R12 ;  /* 0x00005410024b7816 */ /* 0x000fe2000000000c */
[----:B------:R1:W3:Y:S01]  /*ce80*/  SHFL.IDX PT, R3, R19, 0x1, 0x1c1f ;  /* 0x003c1f0013037f89 */ /* 0x0002e200000e0000 */
[----:B------:R-:W-:Y:S01]  /*ce90*/  PRMT R33, R0, 0x7610, R33 ;  /* 0x0000761000217816 */ /* 0x000fe20000000021 */
[----:B------:R-:W-:Y:S01]  /*cea0*/  CS2R R52, SRZ ;  /* 0x0000000000347805 */ /* 0x000fe2000001ff00 */
[----:B------:R-:W-:Y:S01]  /*ceb0*/  CS2R R46, SRZ ;  /* 0x00000000002e7805 */ /* 0x000fe2000001ff00 */
[----:B------:R1:W4:Y:S01]  /*cec0*/  SHFL.IDX PT, R12, R21, 0x1, 0x1c1f ;  /* 0x003c1f00150c7f89 */ /* 0x00032200000e0000 */
[----:B------:R-:W-:Y:S01]  /*ced0*/  CS2R R44, SRZ ;  /* 0x00000000002c7805 */ /* 0x000fe2000001ff00 */
[----:B------:R-:W-:Y:S01]  /*cee0*/  CS2R R66, SRZ ;  /* 0x0000000000427805 */ /* 0x000fe2000001ff00 */
[----:B------:R-:W-:Y:S01]  /*cef0*/  CS2R R64, SRZ ;  /* 0x0000000000407805 */ /* 0x000fe2000001ff00 */
[----:B------:R1:W1:Y:S01]  /*cf00*/  SHFL.IDX PT, R2, R22, 0x1, 0x1c1f ;  /* 0x003c1f0016027f89 */ /* 0x00026200000e0000 */
        /* <DEDUP_REMOVED lines=14> */
[----:B------:R-:W-:Y:S02]  /*cff0*/  @!P0 SHF.L.U64.HI R15, R104, 0x1, R105 ;  /* 0x00000001680f8819 */ /* 0x000fe40000010269 */
[----:B------:R-:W-:Y:S02]  /*d000*/  @!P2 SHF.L.U32 R18, R237, 0x3, RZ ;  /* 0x00000003ed12a819 */ /* 0x000fe400000006ff */
[-C--:B----4-:R-:W-:Y:S02]  /*d010*/  @!P0 IADD3 R16, P1, R12, R0.reuse, RZ ;  /* 0x000000000c108210 */ /* 0x090fe40007f3e0ff */
[----:B-1----:R-:W-:Y:S01]  /*d020*/  @!P0 IADD3 R14, P3, R2, R0, RZ ;  /* 0x00000000020e8210 */ /* 0x002fe20007f7e0ff */
[----:B------:R-:W-:Y:S01]  /*d030*/  @!P2 IMAD.WIDE R20, R18, 0x2, R12 ;  /* 0x000000021214a825 */ /* 0x000fe200078e020c */
[----:B------:R-:W-:Y:S02]  /*d040*/  @!P0 IADD3.X R17, R13, R15, RZ, P1, !PT ;  /* 0x0000000f0d118210 */ /* 0x000fe40000ffe4ff */
[----:B------:R-:W-:Y:S01]  /*d050*/  ISETP.GE.AND P1, PT, R106, c[0x0][0x27c], PT ;  /* 0x00009f006a007a0c */ /* 0x000fe20003f26270 */
[----:B---3--:R-:W-:Y:S01]  /*d060*/  @!P0 IMAD.X R15, R3, 0x1, R15, P3 ;  /* 0x00000001030f8824 */ /* 0x008fe200018e060f */
[----:B------:R-:W-:Y:S01]  /*d070*/  CS2R R66, SRZ ;  /* 0x0000000000427805 */ /* 0x000fe2000001ff00 */
[----:B------:R-:W-:Y:S01]  /*d080*/  @!P2 IMAD.WIDE R18, R18, 0x2, R2 ;  /* 0x000000021212a825 */ /* 0x000fe200078e0202 */
[----:B------:R-:W-:Y:S01]  /*d090*/  CS2R R64, SRZ ;  /* 0x0000000000407805 */ /* 0x000fe2000001ff00 */
[----:B------:R-:W-:Y:S01]  /*d0a0*/  CS2R R46, SRZ ;  /* 0x00000000002e7805 */ /* 0x000fe2000001ff00 */
[----:B------:R-:W-:Y:S01]  /*d0b0*/  CS2R R44, SRZ ;  /* 0x00000000002c7805 */ /* 0x000fe2000001ff00 */
[----:B------:R-:W-:Y:S01]  /*d0c0*/  CS2R R50, SRZ ;  /* 0x0000000000327805 */ /* 0x000fe2000001ff00 */
[----:B------:R-:W-:Y:S01]  /*d0d0*/  CS2R R48, SRZ ;  /* 0x0000000000307805 */ /* 0x000fe2000001ff00 */
[----:B------:R1:W5:Y:S04]  /*d0e0*/  @!P2 LD.E.128 R52, [R20.64] ;  /* 0x000000081434a980 */ /* 0x000368000c101d00 */
[----:B------:R-:W-:Y:S01]  /*d0f0*/  @!P1 IMAD.SHL.U32 R0, R236, 0x8, RZ ;  /* 0x00000008ec009824 */ /* 0x000fe200078e00ff */
[----:B------:R1:W5:Y:S03]  /*d100*/  @!P2 LD.E.128 R56, [R18.64] ;  /* 0x000000081238a980 */ /* 0x000366000c101d00 */
[C---:B------:R-:W-:Y:S01]  /*d110*/  @!P1 IMAD.WIDE R12, R0.reuse, 0x2, R12 ;  /* 0x00000002000c9825 */ /* 0x040fe200078e020c */
[----:B------:R1:W5:Y:S03]  /*d120*/  @!P0 LD.E.128 R44, [R16.64] ;  /* 0x00000008102c8980 */ /* 0x000366000c101d00 */
[----:B------:R-:W-:Y:S01]  /*d130*/  @!P1 IMAD.WIDE R2, R0, 0x2, R2 ;  /* 0x0000000200029825 */ /* 0x000fe200078e0202 */
[----:B------:R1:W5:Y:S04]  /*d140*/  @!P1 LD.E.128 R68, [R12.64] ;  /* 0x000000080c449980 */ /* 0x000368000c101d00 */
[----:B------:R1:W5:Y:S04]  /*d150*/  @!P1 LD.E.128 R64, [R2.64] ;  /* 0x0000000802409980 */ /* 0x000368000c101d00 */
[----:B------:R1:W5:Y:S02]  /*d160*/  @!P0 LD.E.128 R48, [R14.64] ;  /* 0x000000080e308980 */ /* 0x000364000c101d00 */
.L_x_795:
[----:B--2---:R-:W-:Y:S05]  /*d170*/  BSYNC B0 ;  /* 0x0000000000007941 */ /* 0x004fea0003800000 */
.L_x_794:
[----:B-1---5:R-:W-:Y:S01]  /*d180*/  IMAD.MOV.U32 R2, RZ, RZ, R70 ;  /* 0x000000ffff027224 */ /* 0x022fe200078e0046 */
[----:B------:R-:W-:-:S04]  /*d190*/  DEPBAR.LE SB0, 0x1 ;  /* 0x000080400000791a */ /* 0x000fc80000000000 */
[----:B------:R-:W-:Y:S01]  /*d1a0*/  IMAD.MOV.U32 R0, RZ, RZ, R71 ;  /* 0x000000ffff007224 */ /* 0x000fe200078e0047 */
[----:B------:R-:W-:Y:S01]  /*d1b0*/  BSSY B1, `(.L_x_796) ;  /* 0x0000159000017945 */ /* 0x000fe20003800000 */
[----:B---3--:R-:W-:Y:S02]  /*d1c0*/  IMAD.MOV.U32 R3, RZ, RZ, R69 ;  /* 0x000000ffff037224 */ /* 0x008fe400078e0045 */
[----:B----4-:R-:W-:Y:S01]  /*d1d0*/  IMAD.MOV.U32 R12, RZ, RZ, R68 ;  /* 0x000000ffff0c7224 */ /* 0x010fe200078e0044 */
[----:B------:R-:W-:Y:S01]  /*d1e0*/  PRMT R95, R0, 0x5410, R2 ;  /* 0x00005410005f7816 */ /* 0x000fe20000000002 */
[----:B------:R-:W-:Y:S01]  /*d1f0*/  IMAD.MOV.U32 R2, RZ, RZ, R54 ;  /* 0x000000ffff027224 */ /* 0x000fe200078e0036 */
[----:B------:R-:W-:Y:S01]  /*d200*/  PRMT R93, R3, 0x7610, R93 ;  /* 0x00007610035d7816 */ /* 0x000fe2000000005d */
[----:B------:R-:W-:Y:S01]  /*d210*/  IMAD.MOV.U32 R0, RZ, RZ, R55 ;  /* 0x000000ffff007224 */ /* 0x000fe200078e0037 */
[----:B------:R-:W-:Y:S01]  /*d220*/  PRMT R94, R94, 0x5410, R12 ;  /* 0x000054105e5e7816 */ /* 0x000fe2000000000c */
[----:B------:R-:W-:-:S02]  /*d230*/  IMAD.MOV.U32 R3, RZ, RZ, R53 ;  /* 0x000000ffff037224 */ /* 0x000fc400078e0035 */
        /* <DEDUP_REMOVED lines=8> */
[----:B------:R-:W-:Y:S01]  /*d2c0*/  PRMT R90, R90, 0x5410, R12 ;  /* 0x000054105a5a7816 */ /* 0x000fe2000000000c */
[----:B------:R-:W-:Y:S01]  /*d2d0*/  IMAD.MOV.U32 R2, RZ, RZ, R66 ;  /* 0x000000ffff027224 */ /* 0x000fe200078e0042 */
[----:B------:R-:W-:Y:S01]  /*d2e0*/  PRMT R84, R3, 0x7610, R84 ;  /* 0x0000761003547816 */ /* 0x000fe20000000054 */
[----:B------:R-:W-:Y:S01]  /*d2f0*/  IMAD.IADD R3, R32, 0x1, -R234 ;  /* 0x0000000120037824 */ /* 0x000fe200078e0aea */
[----:B------:R-:W-:Y:S01]  /*d300*/  PRMT R94, R0, 0x7610, R94 ;  /* 0x00007610005e7816 */ /* 0x000fe2000000005e */
[----:B------:R-:W-:Y:S01]  /*d310*/  IMAD.MOV.U32 R0, RZ, RZ, R65 ;  /* 0x000000ffff007224 */ /* 0x000fe200078e0041 */
[----:B------:R-:W-:Y:S01]  /*d320*/  PRMT R93, R93, 0x5410, R2 ;  /* 0x000054105d5d7816 */ /* 0x000fe20000000002 */
[----:B------:R-:W-:Y:S01]  /*d330*/  IMAD.MOV.U32 R12, RZ, RZ, R44 ;  /* 0x000000ffff0c7224 */ /* 0x000fe200078e002c */
[----:B------:R-:W-:-:S02]  /*d340*/  MOV R2, R64 ;  /* 0x0000004000027202 */ /* 0x000fc40000000f00 */
[----:B------:R-:W-:Y:S02]  /*d350*/  IMNMX R73, R3, 0x80, PT ;  /* 0x0000008003497817 */ /* 0x000fe40003800200 */
[----:B------:R-:W-:Y:S01]  /*d360*/  PRMT R92, R0, 0x5410, R2 ;  /* 0x00005410005c7816 */ /* 0x000fe20000000002 */
[----:B------:R-:W-:Y:S01]  /*d370*/  IMAD.MOV.U32 R2, RZ, RZ, R58 ;  /* 0x000000ffff027224 */ /* 0x000fe200078e003a */
[----:B------:R-:W-:Y:S01]  /*d380*/  BAR.SYNC.DEFER_BLOCKING 0x0 ;  /* 0x0000000000007b1d */ /* 0x000fe20000010000 */
[----:B------:R-:W-:Y:S01]  /*d390*/  IMAD.MOV.U32 R0, RZ, RZ, R59 ;  /* 0x000000ffff007224 */ /* 0x000fe200078e003b */
[----:B------:R-:W-:Y:S02]  /*d3a0*/  ISETP.GE.AND P0, PT, R223, R73, PT ;  /* 0x00000049df00720c */ /* 0x000fe40003f06270 */
[----:B------:R-:W-:Y:S01]  /*d3b0*/  PRMT R89, R89, 0x5410, R2 ;  /* 0x0000541059597816 */ /* 0x000fe20000000002 */
[----:B------:R-:W-:Y:S01]  /*d3c0*/  IMAD.MOV.U32 R2, RZ, RZ, R56 ;  /* 0x000000ffff027224 */ /* 0x000fe200078e0038 */
[----:B------:R-:W-:-:S02]  /*d3d0*/  PRMT R90, R0, 0x7610, R90 ;  /* 0x00007610005a7816 */ /* 0x000fc4000000005a */
[----:B------:R-:W-:Y:S02]  /*d3e0*/  MOV R0, R57 ;  /* 0x0000003900007202 */ /* 0x000fe40000000f00 */
[----:B------:R-:W-:Y:S02]  /*d3f0*/  PRMT R86, R86, 0x5410, R12 ;  /* 0x0000541056567816 */ /* 0x000fe4000000000c */
[----:B------:R-:W-:Y:S01]  /*d400*/  PRMT R88, R0, 0x5410, R2 ;  /* 0x0000541000587816 */ /* 0x000fe20000000002 */
[----:B------:R-:W-:Y:S02]  /*d410*/  IMAD.MOV.U32 R2, RZ, RZ, R50 ;  /* 0x000000ffff027224 */ /* 0x000fe400078e0032 */
[----:B------:R-:W-:-:S03]  /*d420*/  IMAD.MOV.U32 R0, RZ, RZ, R51 ;  /* 0x000000ffff007224 */ /* 0x000fc600078e0033 */
[----:B------:R-:W-:Y:S01]  /*d430*/  PRMT R84, R84, 0x5410, R2 ;  /* 0x0000541054547816 */ /* 0x000fe20000000002 */
[----:B------:R-:W-:Y:S01]  /*d440*/  IMAD.MOV.U32 R2, RZ, RZ, R48 ;  /* 0x000000ffff027224 */ /* 0x000fe200078e0030 */
[----:B------:R-:W-:Y:S01]  /*d450*/  PRMT R86, R0, 0x7610, R86 ;  /* 0x0000761000567816 */ /* 0x000fe20000000056 */
[----:B------:R-:W-:-:S03]  /*d460*/  IMAD.MOV.U32 R0, RZ, RZ, R49 ;  /* 0x000000ffff007224 */ /* 0x000fc600078e0031 */
[----:B------:R-:W-:Y:S02]  /*d470*/  PRMT R83, R83, 0x5410, R2 ;  /* 0x0000541053537816 */ /* 0x000fe40000000002 */
[----:B------:R-:W-:Y:S01]  /*d480*/  PRMT R82, R82, 0x5410, R0 ;  /* 0x0000541052527816 */ /* 0x000fe20000000000 */
[----:B------:R-:W-:Y:S05]  /*d490*/  @P0 BRA `(.L_x_797) ;  /* 0x000012a000000947 */ /* 0x000fea0003800000 */
[----:B------:R-:W-:Y:S01]  /*d4a0*/  ISETP.GE.AND P0, PT, R104, c[0x0][0x27c], PT ;  /* 0x00009f0068007a0c */ /* 0x000fe20003f06270 */
[----:B------:R-:W-:-:S12]  /*d4b0*/  BSSY B0, `(.L_x_798) ;  /* 0x0000062000007945 */ /* 0x000fd80003800000 */
[----:B------:R-:W-:Y:S05]  /*d4c0*/  @P0 BRA `(.L_x_799) ;  /* 0x0000060000000947 */ /* 0x000fea0003800000 */
[----:B------:R-:W2:Y:S01]  /*d4d0*/  LDL R101, [R1+0x44] ;  /* 0x0000440001657983 */ /* 0x000ea20000100800 */
[----:B------:R-:W-:-:S04]  /*d4e0*/  MOV R2, c[0x0][0x27c] ;  /* 0x00009f0000027a02 */ /* 0x000fc80000000f00 */
[----:B------:R-:W-:-:S04]  /*d4f0*/  LEA.HI R2, R2, R249, RZ, 0x1d ;  /* 0x000000f902027211 */ /* 0x000fc800078fe8ff */
[----:B------:R-:W-:-:S04]  /*d500*/  SHF.R.S32.HI R0, RZ, 0x1f, R2 ;  /* 0x0000001fff007819 */ /* 0x000fc80000011402 */
[----:B------:R-:W-:Y:S02]  /*d510*/  LEA.HI R0, R0, R2, RZ, 0x3 ;  /* 0x0000000200007211 */ /* 0x000fe400078f18ff */
[----:B------:R-:W-:Y:S02]  /*d520*/  SHF.L.U32 R2, R2, 0x3, RZ ;  /* 0x0000000302027819 */ /* 0x000fe400000006ff */
[----:B------:R-:W-:Y:S02]  /*d530*/  SHF.L.U32 R0, R0, 0xa, RZ ;  /* 0x0000000a00007819 */ /* 0x000fe400000006ff */
[----:B------:R-:W-:Y:S02]  /*d540*/  LOP3.LUT R2, R238, 0x38, R2, 0xf8, !PT ;  /* 0x00000038ee027812 */ /* 0x000fe400078ef802 */
[----:B------:R-:W-:Y:S02]  /*d550*/  LOP3.LUT R0, R0, 0x7fffe000, RZ, 0xc0, !PT ;  /* 0x7fffe00000007812 */ /* 0x000fe400078ec0ff */
[----:B------:R-:W-:-:S04]  /*d560*/  LOP3.LUT R2, R2, R239, RZ, 0x3c, !PT ;  /* 0x000000ef02027212 */ /* 0x000fc800078e3cff */
[----:B------:R-:W-:Y:S01]  /*d570*/  IADD3 R0, R2, R0, R240 ;  /* 0x0000000002007210 */ /* 0x000fe20007ffe0f0 */
[----:B------:R-:W-:-:S03]  /*d580*/  HADD2.F32 R2, -RZ, R33.H1_H1 ;  /* 0x30000021ff027230 */ /* 0x000fc60000004100 */
[----:B------:R-:W-:Y:S01]  /*d590*/  SHF.L.U32 R14, R0, 0x1, RZ ;  /* 0x00000001000e7819 */ /* 0x000fe200000006ff */
[----:B------:R-:W-:Y:S01]  /*d5a0*/  HADD2.F32 R0, -RZ, R33.H0_H0 ;  /* 0x20000021ff007230 */ /* 0x000fe20000004100 */
[--C-:B------:R-:W-:Y:S02]  /*d5b0*/  SHF.R.U64 R33, R8, 0x10, R9.reuse ;  /* 0x0000001008217819 */ /* 0x100fe40000001209 */
[----:B------:R-:W-:Y:S01]  /*d5c0*/  SHF.R.U32.HI R8, RZ, 0x10, R9 ;  /* 0x00000010ff087819 */ /* 0x000fe20000011609 */
[----:B------:R-:W1:Y:S04]  /*d5d0*/  LDS.128 R20, [R14+0xc100] ;  /* 0x00c100000e147984 */ /* 0x000e680000000c00 */
[----:B------:R-:W-:Y:S02]  /*d5e0*/  HADD2.F32 R9, -RZ, R8.H0_H0 ;  /* 0x20000008ff097230 */ /* 0x000fe40000004100 */
[----:B-1----:R-:W-:-:S05]  /*d5f0*/  HADD2.F32 R3, -RZ, R21.H0_H0 ;  /* 0x20000015ff037230 */ /* 0x002fca0000004100 */
[----:B------:R-:W-:Y:S01]  /*d600*/  FMUL.FTZ R13, R3, R0 ;  /* 0x00000000030d7220 */ /* 0x000fe20000410000 */
[----:B--2---:R-:W1:Y:S02]  /*d610*/  LDS.128 R16, [R101] ;  /* 0x0000000065107984 */ /* 0x004e640000000c00 */
[----:B-1----:R-:W-:-:S05]  /*d620*/  HADD2.F32 R12, -RZ, R17.H0_H0 ;  /* 0x20000011ff0c7230 */ /* 0x002fca0000004100 */
[C---:B------:R-:W-:Y:S02]  /*d630*/  FMUL.FTZ R0, R12.reuse, R0 ;  /* 0x000000000c007220 */ /* 0x040fe40000410000 */
[-C--:B------:R-:W-:Y:S02]  /*d640*/  FFMA.FTZ R61, R12, R2.reuse, -R13 ;  /* 0x000000020c3d7223 */ /* 0x080fe4000001080d */
[----:B------:R-:W-:Y:S01]  /*d650*/  FFMA.FTZ R60, R3, R2, R0 ;  /* 0x00000002033c7223 */ /* 0x000fe20000010000 */
[----:B------:R-:W-:Y:S01]  /*d660*/  SHF.R.U32.HI R0, RZ, 0x10, R5 ;  /* 0x00000010ff007819 */ /* 0x000fe20000011605 */
[----:B------:R-:W-:Y:S02]  /*d670*/  HADD2.F32 R3, -RZ, R17.H1_H1 ;  /* 0x30000011ff037230 */ /* 0x000fe40000004100 */
[----:B------:R-:W-:Y:S02]  /*d680*/  HADD2.F32 R2, -RZ, R21.H1_H1 ;  /* 0x30000015ff027230 */ /* 0x000fe40000004100 */
[----:B------:R-:W-:-:S05]  /*d690*/  HADD2.F32 R0, -RZ, R0.H0_H0 ;  /* 0x20000000ff007230 */ /* 0x000fca0000004100 */
[CC--:B------:R-:W-:Y:S02]  /*d6a0*/  FMUL.FTZ R8, R3.reuse, R0.reuse ;  /* 0x0000000003087220 */ /* 0x0c0fe40000410000 */
[C---:B------:R-:W-:Y:S02]  /*d6b0*/  FMUL.FTZ R0, R2.reuse, R0 ;  /* 0x0000000002007220 */ /* 0x040fe40000410000 */
[-C--:B------:R-:W-:Y:S01]  /*d6c0*/  FFMA.FTZ R34, R2, R9.reuse, R8 ;  /* 0x0000000902227223 */ /* 0x080fe20000010008 */
[----:B------:R-:W-:Y:S01]  /*d6d0*/  SHF.R.U64 R8, R4, 0x10, R5 ;  /* 0x0000001004087819 */ /* 0x000fe20000001205 */
[----:B------:R-:W-:Y:S01]  /*d6e0*/  FFMA.FTZ R35, R3, R9, -R0 ;  /* 0x0000000903237223 */ /* 0x000fe20000010800 */
[----:B------:R-:W-:Y:S01]  /*d6f0*/  HADD2.F32 R0, -RZ, R62.H0_H0 ;  /* 0x2000003eff007230 */ /* 0x000fe20000004100 */
[----:B------:R-:W-:Y:S01]  /*d700*/  SHF.R.U64 R9, R10, 0x10, R11 ;  /* 0x000000100a097819 */ /* 0x000fe2000000120b */
[----:B------:R-:W-:Y:S02]  /*d710*/  HADD2.F32 R4, -RZ, R16.H0_H0 ;  /* 0x20000010ff047230 */ /* 0x000fe40000004100 */
[----:B------:R-:W-:-:S02]  /*d720*/  HADD2.F32 R3, -RZ, R20.H0_H0 ;  /* 0x20000014ff037230 */ /* 0x000fc40000004100 */
[----:B------:R-:W-:Y:S01]  /*d730*/  HADD2.F32 R2, -RZ, R63.H1_H1 ;  /* 0x3000003fff027230 */ /* 0x000fe20000004100 */
[CC--:B------:R-:W-:Y:S01]  /*d740*/  FMUL.FTZ R5, R4.reuse, R0.reuse ;  /* 0x0000000004057220 */ /* 0x0c0fe20000410000 */
[----:B------:R-:W-:Y:S01]  /*d750*/  HADD2.F32 R9, -RZ, R9.H0_H0 ;  /* 0x20000009ff097230 */ /* 0x000fe20000004100 */
[C---:B------:R-:W-:Y:S02]  /*d760*/  FMUL.FTZ R0, R3.reuse, R0 ;  /* 0x0000000003007220 */ /* 0x040fe40000410000 */
[-C--:B------:R-:W-:Y:S01]  /*d770*/  FFMA.FTZ R21, R3, R2.reuse, R5 ;  /* 0x0000000203157223 */ /* 0x080fe20000010005 */
[----:B------:R-:W-:Y:S01]  /*d780*/  HADD2.F32 R3, -RZ, R22.H0_H0 ;  /* 0x20000016ff037230 */ /* 0x000fe20000004100 */
[----:B------:R-:W-:Y:S01]  /*d790*/  FFMA.FTZ R32, R4, R2, -R0 ;  /* 0x0000000204207223 */ /* 0x000fe20000010800 */
[----:B------:R-:W-:Y:S02]  /*d7a0*/  HADD2.F32 R0, -RZ, R62.H1_H1 ;  /* 0x3000003eff007230 */ /* 0x000fe40000004100 */
[----:B------:R-:W-:-:S02]  /*d7b0*/  HADD2.F32 R4, -RZ, R18.H0_H0 ;  /* 0x20000012ff047230 */ /* 0x000fc40000004100 */
[----:B------:R-:W-:Y:S01]  /*d7c0*/  HADD2.F32 R2, -RZ, R72.H0_H0 ;  /* 0x20000048ff027230 */ /* 0x000fe20000004100 */
[CC--:B------:R-:W-:Y:S02]  /*d7d0*/  FMUL.FTZ R5, R3.reuse, R0.reuse ;  /* 0x0000000003057220 */ /* 0x0c0fe40000410000 */
[C---:B------:R-:W-:Y:S02]  /*d7e0*/  FMUL.FTZ R0, R4.reuse, R0 ;  /* 0x0000000004007220 */ /* 0x040fe40000410000 */
[-C--:B------:R-:W-:Y:S01]  /*d7f0*/  FFMA.FTZ R17, R4, R2.reuse, -R5 ;  /* 0x0000000204117223 */ /* 0x080fe20000010805 */
[----:B------:R-:W-:Y:S01]  /*d800*/  HADD2.F32 R4, -RZ, R19.H0_H0 ;  /* 0x20000013ff047230 */ /* 0x000fe20000004100 */
[----:B------:R-:W-:Y:S01]  /*d810*/  FFMA.FTZ R15, R3, R2, R0 ;  /* 0x00000002030f7223 */ /* 0x000fe20000010000 */
[----:B------:R-:W-:Y:S02]  /*d820*/  HADD2.F32 R0, -RZ, R63.H0_H0 ;  /* 0x2000003fff007230 */ /* 0x000fe40000004100 */
[----:B------:R-:W-:-:S02]  /*d830*/  HADD2.F32 R3, -RZ, R23.H0_H0 ;  /* 0x20000017ff037230 */ /* 0x000fc40000004100 */
[----:B------:R-:W-:-:S03]  /*d840*/  HADD2.F32 R2, -RZ, R72.H1_H1 ;  /* 0x30000048ff027230 */ /* 0x000fc60000004100 */
[CC--:B------:R-:W-:Y:S02]  /*d850*/  FMUL.FTZ R5, R3.reuse, R0.reuse ;  /* 0x0000000003057220 */ /* 0x0c0fe40000410000 */
[C---:B------:R-:W-:Y:S02]  /*d860*/  FMUL.FTZ R0, R4.reuse, R0 ;  /* 0x0000000004007220 */ /* 0x040fe40000410000 */
[-C--:B------:R-:W-:Y:S01]  /*d870*/  FFMA.FTZ R13, R4, R2.reuse, -R5 ;  /* 0x00000002040d7223 */ /* 0x080fe20000010805 */
[--C-:B------:R-:W-:Y:S01]  /*d880*/  SHF.R.U64 R5, R6, 0x10, R7.reuse ;  /* 0x0000001006057819 */ /* 0x100fe20000001207 */
[----:B------:R-:W-:Y:S01]  /*d890*/  FFMA.FTZ R12, R3, R2, R0 ;  /* 0x00000002030c7223 */ /* 0x000fe20000010000 */
[----:B------:R-:W-:Y:S01]  /*d8a0*/  SHF.R.U32.HI R0, RZ, 0x10, R7 ;  /* 0x00000010ff007819 */ /* 0x000fe20000011607 */
[----:B------:R-:W-:Y:S01]  /*d8b0*/  HADD2.F32 R2, -RZ, R19.H1_H1 ;  /* 0x30000013ff027230 */ /* 0x000fe20000004100 */
[----:B------:R-:W-:Y:S01]  /*d8c0*/  SHF.R.U32.HI R3, RZ, 0x10, R11 ;  /* 0x00000010ff037819 */ /* 0x000fe2000001160b */
[----:B------:R-:W-:-:S02]  /*d8d0*/  HADD2.F32 R5, -RZ, R5.H0_H0 ;  /* 0x20000005ff057230 */ /* 0x000fc40000004100 */
[----:B------:R-:W-:Y:S02]  /*d8e0*/  HADD2.F32 R4, -RZ, R0.H0_H0 ;  /* 0x20000000ff047230 */ /* 0x000fe40000004100 */
[----:B------:R-:W-:Y:S02]  /*d8f0*/  HADD2.F32 R0, -RZ, R23.H1_H1 ;  /* 0x30000017ff007230 */ /* 0x000fe40000004100 */
[----:B------:R-:W-:Y:S01]  /*d900*/  HADD2.F32 R6, -RZ, R3.H0_H0 ;  /* 0x20000003ff067230 */ /* 0x000fe20000004100 */
[-C--:B------:R-:W-:Y:S02]  /*d910*/  FMUL.FTZ R3, R2, R4.reuse ;  /* 0x0000000402037220 */ /* 0x080fe40000410000 */
[C---:B------:R-:W-:Y:S02]  /*d920*/  FMUL.FTZ R4, R0.reuse, R4 ;  /* 0x0000000400047220 */ /* 0x040fe40000410000 */
[-C--:B------:R-:W-:Y:S01]  /*d930*/  FFMA.FTZ R7, R0, R6.reuse, R3 ;  /* 0x0000000600077223 */ /* 0x080fe20000010003 */
[----:B------:R-:W-:Y:S01]  /*d940*/  HADD2.F32 R0, -RZ, R20.H1_H1 ;  /* 0x30000014ff007230 */ /* 0x000fe20000004100 */
[----:B------:R-:W-:Y:S01]  /*d950*/  FFMA.FTZ R11, R2, R6, -R4 ;  /* 0x00000006020b7223 */ /* 0x000fe20000010804 */
[----:B------:R-:W-:-:S02]  /*d960*/  HADD2.F32 R2, -RZ, R16.H1_H1 ;  /* 0x30000010ff027230 */ /* 0x000fc40000004100 */
[----:B------:R-:W-:Y:S01]  /*d970*/  HADD2.F32 R4, -RZ, R8.H0_H0 ;  /* 0x20000008ff047230 */ /* 0x000fe20000004100 */
[----:B------:R-:W-:Y:S01]  /*d980*/  F2FP.PACK_AB R7, R7, R12 ;  /* 0x0000000c0707723e */ /* 0x000fe200000000ff */
[----:B------:R-:W-:Y:S01]  /*d990*/  HADD2.F32 R8, -RZ, R33.H0_H0 ;  /* 0x20000021ff087230 */ /* 0x000fe20000004100 */
[----:B------:R-:W-:Y:S02]  /*d9a0*/  F2FP.PACK_AB R11, R11, R13 ;  /* 0x0000000d0b0b723e */ /* 0x000fe400000000ff */
[-C--:B------:R-:W-:Y:S02]  /*d9b0*/  FMUL.FTZ R3, R2, R4.reuse ;  /* 0x0000000402037220 */ /* 0x080fe40000410000 */
[C---:B------:R-:W-:Y:S02]  /*d9c0*/  FMUL.FTZ R4, R0.reuse, R4 ;  /* 0x0000000400047220 */ /* 0x040fe40000410000 */
[-C--:B------:R-:W-:Y:S01]  /*d9d0*/  FFMA.FTZ R6, R0, R8.reuse, R3 ;  /* 0x0000000800067223 */ /* 0x080fe20000010003 */
[----:B------:R-:W-:Y:S01]  /*d9e0*/  HADD2.F32 R0, -RZ, R22.H1_H1 ;  /* 0x30000016ff007230 */ /* 0x000fe20000004100 */
[----:B------:R-:W-:Y:S01]  /*d9f0*/  FFMA.FTZ R8, R2, R8, -R4 ;  /* 0x0000000802087223 */ /* 0x000fe20000010804 */
[----:B------:R-:W-:-:S03]  /*da00*/  HADD2.F32 R2, -RZ, R18.H1_H1 ;  /* 0x30000012ff027230 */ /* 0x000fc60000004100 */
[-C--:B------:R-:W-:Y:S01]  /*da10*/  FMUL.FTZ R4, R0, R5.reuse ;  /* 0x0000000500047220 */ /* 0x080fe20000410000 */
[----:B------:R-:W-:Y:S01]  /*da20*/  F2FP.PACK_AB R8, R8, R32 ;  /* 0x000000200808723e */ /* 0x000fe200000000ff */
[----:B------:R-:W-:Y:S01]  /*da30*/  FMUL.FTZ R3, R2, R5 ;  /* 0x0000000502037220 */ /* 0x000fe20000410000 */
[----:B------:R-:W-:Y:S01]  /*da40*/  F2FP.PACK_AB R5, R34, R60 ;  /* 0x0000003c2205723e */ /* 0x000fe200000000ff */
[----:B------:R-:W-:Y:S01]  /*da50*/  FFMA.FTZ R2, R2, R9, -R4 ;  /* 0x0000000902027223 */ /* 0x000fe20000010804 */
[----:B------:R-:W-:Y:S01]  /*da60*/  F2FP.PACK_AB R4, R6, R21 ;  /* 0x000000150604723e */ /* 0x000fe200000000ff */
[----:B------:R-:W-:Y:S01]  /*da70*/  FFMA.FTZ R3, R0, R9, R3 ;  /* 0x0000000900037223 */ /* 0x000fe20000010003 */
[----:B------:R-:W-:Y:S02]  /*da80*/  F2FP.PACK_AB R9, R35, R61 ;  /* 0x0000003d2309723e */ /* 0x000fe400000000ff */
[----:B------:R-:W-:Y:S02]  /*da90*/  F2FP.PACK_AB R10, R2, R17 ;  /* 0x00000011020a723e */ /* 0x000fe400000000ff */
[----:B------:R-:W-:-:S03]  /*daa0*/  F2FP.PACK_AB R6, R3, R15 ;  /* 0x0000000f0306723e */ /* 0x000fc600000000ff */
[----:B------:R1:W-:Y:S04]  /*dab0*/  STS.128 [R101], R8 ;  /* 0x0000000865007388 */ /* 0x0003e80000000c00 */
[----:B------:R1:W-:Y:S02]  /*dac0*/  STS.128 [R14+0xc100], R4 ;  /* 0x00c100040e007388 */ /* 0x0003e40000000c00 */
.L_x_799:
[----:B------:R-:W-:Y:S05]  /*dad0*/  BSYNC B0 ;  /* 0x0000000000007941 */ /* 0x000fea0003800000 */
.L_x_798:
[----:B------:R-:W-:Y:S01]  /*dae0*/  ISETP.GE.AND P0, PT, R107, c[0x0][0x27c], PT ;  /* 0x00009f006b007a0c */ /* 0x000fe20003f06270 */
[----:B------:R-:W-:-:S12]  /*daf0*/  BSSY B0, `(.L_x_800) ;  /* 0x0000062000007945 */ /* 0x000fd80003800000 */
[----:B------:R-:W-:Y:S05]  /*db00*/  @P0 BRA `(.L_x_801) ;  /* 0x0000060000000947 */ /* 0x000fea0003800000 */
[----:B------:R-:W2:Y:S01]  /*db10*/  LDL R34, [R1+0x40] ;  /* 0x0000400001227983 */ /* 0x000ea20000100800 */
[----:B------:R-:W-:Y:S02]  /*db20*/  MOV R0, c[0x0][0x27c] ;  /* 0x00009f0000007a02 */ /* 0x000fe40000000f00 */
[----:B-1----:R-:W-:Y:S02]  /*db30*/  SHF.R.U64 R7, R30, 0x10, R31 ;  /* 0x000000101e077819 */ /* 0x002fe4000000121f */
[----:B------:R-:W-:-:S03]  /*db40*/  LEA.HI R0, R0, R237, RZ, 0x1d ;  /* 0x000000ed00007211 */ /* 0x000fc600078fe8ff */
[----:B------:R-:W-:Y:S01]  /*db50*/  HADD2.F32 R7, -RZ, R7.H0_H0 ;  /* 0x20000007ff077230 */ /* 0x000fe20000004100 */
        /* <DEDUP_REMOVED lines=8> */
[----:B------:R-:W-:-:S03]  /*dbe0*/  HADD2.F32 R2, -RZ, R74.H1_H1 ;  /* 0x3000004aff027230 */ /* 0x000fc60000004100 */
[----:B------:R-:W-:Y:S01]  /*dbf0*/  SHF.L.U32 R16, R0, 0x1, RZ ;  /* 0x0000000100107819 */ /* 0x000fe200000006ff */
[----:B------:R-:W-:-:S04]  /*dc00*/  HADD2.F32 R0, -RZ, R74.H0_H0 ;  /* 0x2000004aff007230 */ /* 0x000fc80000004100 */
[----:B------:R-:W1:Y:S02]  /*dc10*/  LDS.128 R12, [R16+0xc100] ;  /* 0x00c10000100c7984 */ /* 0x000e640000000c00 */
[----:B-1----:R-:W-:Y:S02]  /*dc20*/  HADD2.F32 R3, -RZ, R13.H0_H0 ;  /* 0x2000000dff037230 */ /* 0x002fe40000004100 */
[----:B--2---:R-:W1:Y:S02]  /*dc30*/  LDS.128 R8, [R34] ;  /* 0x0000000022087984 */ /* 0x004e640000000c00 */
[----:B-1----:R-:W-:-:S05]  /*dc40*/  HADD2.F32 R4, -RZ, R9.H0_H0 ;  /* 0x20000009ff047230 */ /* 0x002fca0000004100 */
[CC--:B------:R-:W-:Y:S02]  /*dc50*/  FMUL.FTZ R5, R4.reuse, R0.reuse ;  /* 0x0000000004057220 */ /* 0x0c0fe40000410000 */
[C---:B------:R-:W-:Y:S02]  /*dc60*/  FMUL.FTZ R0, R3.reuse, R0 ;  /* 0x0000000003007220 */ /* 0x040fe40000410000 */
[-C--:B------:R-:W-:Y:S01]  /*dc70*/  FFMA.FTZ R32, R3, R2.reuse, R5 ;  /* 0x0000000203207223 */ /* 0x080fe20000010005 */
[----:B------:R-:W-:Y:S01]  /*dc80*/  HADD2.F32 R3, -RZ, R13.H1_H1 ;  /* 0x3000000dff037230 */ /* 0x000fe20000004100 */
[----:B------:R-:W-:Y:S01]  /*dc90*/  FFMA.FTZ R33, R4, R2, -R0 ;  /* 0x0000000204217223 */ /* 0x000fe20000010800 */
[----:B------:R-:W-:Y:S01]  /*dca0*/  SHF.R.U32.HI R0, RZ, 0x10, R25 ;  /* 0x00000010ff007819 */ /* 0x000fe20000011619 */
[----:B------:R-:W-:Y:S01]  /*dcb0*/  HADD2.F32 R4, -RZ, R9.H1_H1 ;  /* 0x30000009ff047230 */ /* 0x000fe20000004100 */
[----:B------:R-:W-:-:S03]  /*dcc0*/  SHF.R.U32.HI R2, RZ, 0x10, R29 ;  /* 0x00000010ff027819 */ /* 0x000fc6000001161d */
[----:B------:R-:W-:Y:S02]  /*dcd0*/  HADD2.F32 R0, -RZ, R0.H0_H0 ;  /* 0x20000000ff007230 */ /* 0x000fe40000004100 */
[----:B------:R-:W-:-:S03]  /*dce0*/  HADD2.F32 R2, -RZ, R2.H0_H0 ;  /* 0x20000002ff027230 */ /* 0x000fc60000004100 */
[CC--:B------:R-:W-:Y:S02]  /*dcf0*/  FMUL.FTZ R5, R4.reuse, R0.reuse ;  /* 0x0000000004057220 */ /* 0x0c0fe40000410000 */
[C---:B------:R-:W-:Y:S02]  /*dd00*/  FMUL.FTZ R0, R3.reuse, R0 ;  /* 0x0000000003007220 */ /* 0x040fe40000410000 */
[-C--:B------:R-:W-:Y:S01]  /*dd10*/  FFMA.FTZ R22, R3, R2.reuse, R5 ;  /* 0x0000000203167223 */ /* 0x080fe20000010005 */
[----:B------:R-:W-:Y:S01]  /*dd20*/  HADD2.F32 R3, -RZ, R12.H0_H0 ;  /* 0x2000000cff037230 */ /* 0x000fe20000004100 */
[----:B------:R-:W-:Y:S01]  /*dd30*/  FFMA.FTZ R23, R4, R2, -R0 ;  /* 0x0000000204177223 */ /* 0x000fe20000010800 */
[----:B------:R-:W-:Y:S02]  /*dd40*/  HADD2.F32 R0, -RZ, R75.H0_H0 ;  /* 0x2000004bff007230 */ /* 0x000fe40000004100 */
[----:B------:R-:W-:Y:S02]  /*dd50*/  HADD2.F32 R4, -RZ, R8.H0_H0 ;  /* 0x20000008ff047230 */ /* 0x000fe40000004100 */
[----:B------:R-:W-:-:S03]  /*dd60*/  HADD2.F32 R2, -RZ, R76.H0_H0 ;  /* 0x2000004cff027230 */ /* 0x000fc60000004100 */
[CC--:B------:R-:W-:Y:S02]  /*dd70*/  FMUL.FTZ R5, R4.reuse, R0.reuse ;  /* 0x0000000004057220 */ /* 0x0c0fe40000410000 */
[C---:B------:R-:W-:Y:S02]  /*dd80*/  FMUL.FTZ R0, R3.reuse, R0 ;  /* 0x0000000003007220 */ /* 0x040fe40000410000 */
[-C--:B------:R-:W-:Y:S01]  /*dd90*/  FFMA.FTZ R20, R3, R2.reuse, R5 ;  /* 0x0000000203147223 */ /* 0x080fe20000010005 */
[----:B------:R-:W-:Y:S01]  /*dda0*/  HADD2.F32 R3, -RZ, R14.H0_H0 ;  /* 0x2000000eff037230 */ /* 0x000fe20000004100 */
[----:B------:R-:W-:Y:S01]  /*ddb0*/  FFMA.FTZ R21, R4, R2, -R0 ;  /* 0x0000000204157223 */ /* 0x000fe20000010800 */
[----:B------:R-:W-:Y:S02]  /*ddc0*/  HADD2.F32 R0, -RZ, R75.H1_H1 ;  /* 0x3000004bff007230 */ /* 0x000fe40000004100 */
        /* <DEDUP_REMOVED lines=9> */
[----:B------:R-:W-:-:S03]  /*de60*/  HADD2.F32 R2, -RZ, R77.H1_H1 ;  /* 0x3000004dff027230 */ /* 0x000fc60000004100 */
        /* <DEDUP_REMOVED lines=13> */
[----:B------:R-:W-:Y:S01]  /*df40*/  HADD2.F32 R3, -RZ, R8.H1_H1 ;  /* 0x30000008ff037230 */ /* 0x000fe20000004100 */
[----:B------:R-:W-:Y:S01]  /*df50*/  FFMA.FTZ R11, R4, R2, -R0 ;  /* 0x00000002040b7223 */ /* 0x000fe20000010800 */
[----:B------:R-:W-:Y:S02]  /*df60*/  SHF.R.U64 R0, R24, 0x10, R25 ;  /* 0x0000001018007819 */ /* 0x000fe40000001219 */
[----:B------:R-:W-:Y:S02]  /*df70*/  SHF.R.U64 R2, R28, 0x10, R29 ;  /* 0x000000101c027819 */ /* 0x000fe4000000121d */
[----:B------:R-:W-:Y:S01]  /*df80*/  SHF.R.U64 R5, R26, 0x10, R27 ;  /* 0x000000101a057819 */ /* 0x000fe2000000121b */
[----:B------:R-:W-:Y:S01]  /*df90*/  HADD2.F32 R4, -RZ, R0.H0_H0 ;  /* 0x20000000ff047230 */ /* 0x000fe20000004100 */
[----:B------:R-:W-:Y:S01]  /*dfa0*/  F2FP.PACK_AB R11, R11, R17 ;  /* 0x000000110b0b723e */ /* 0x000fe200000000ff */
[----:B------:R-:W-:-:S02]  /*dfb0*/  HADD2.F32 R0, -RZ, R12.H1_H1 ;  /* 0x3000000cff007230 */ /* 0x000fc40000004100 */
[----:B------:R-:W-:Y:S01]  /*dfc0*/  HADD2.F32 R6, -RZ, R2.H0_H0 ;  /* 0x20000002ff067230 */ /* 0x000fe20000004100 */
[CC--:B------:R-:W-:Y:S01]  /*dfd0*/  FMUL.FTZ R2, R3.reuse, R4.reuse ;  /* 0x0000000403027220 */ /* 0x0c0fe20000410000 */
[----:B------:R-:W-:Y:S01]  /*dfe0*/  HADD2.F32 R5, -RZ, R5.H0_H0 ;  /* 0x20000005ff057230 */ /* 0x000fe20000004100 */
[C---:B------:R-:W-:Y:S02]  /*dff0*/  FMUL.FTZ R4, R0.reuse, R4 ;  /* 0x0000000400047220 */ /* 0x040fe40000410000 */
[-C--:B------:R-:W-:Y:S01]  /*e000*/  FFMA.FTZ R8, R0, R6.reuse, R2 ;  /* 0x0000000600087223 */ /* 0x080fe20000010002 */
[----:B------:R-:W-:Y:S01]  /*e010*/  HADD2.F32 R0, -RZ, R14.H1_H1 ;  /* 0x3000000eff007230 */ /* 0x000fe20000004100 */
[----:B------:R-:W-:Y:S01]  /*e020*/  FFMA.FTZ R6, R3, R6, -R4 ;  /* 0x0000000603067223 */ /* 0x000fe20000010804 */
[----:B------:R-:W-:-:S03]  /*e030*/  HADD2.F32 R2, -RZ, R10.H1_H1 ;  /* 0x3000000aff027230 */ /* 0x000fc60000004100 */
[-C--:B------:R-:W-:Y:S02]  /*e040*/  FMUL.FTZ R4, R0, R5.reuse ;  /* 0x0000000500047220 */ /* 0x080fe40000410000 */
[----:B------:R-:W-:Y:S01]  /*e050*/  FMUL.FTZ R3, R2, R5 ;  /* 0x0000000502037220 */ /* 0x000fe20000410000 */
[----:B------:R-:W-:Y:S01]  /*e060*/  F2FP.PACK_AB R5, R22, R32 ;  /* 0x000000201605723e */ /* 0x000fe200000000ff */
[-C--:B------:R-:W-:Y:S01]  /*e070*/  FFMA.FTZ R2, R2, R7.reuse, -R4 ;  /* 0x0000000702027223 */ /* 0x080fe20000010804 */
[----:B------:R-:W-:Y:S01]  /*e080*/  F2FP.PACK_AB R4, R8, R20 ;  /* 0x000000140804723e */ /* 0x000fe200000000ff */
[----:B------:R-:W-:Y:S01]  /*e090*/  FFMA.FTZ R3, R0, R7, R3 ;  /* 0x0000000700037223 */ /* 0x000fe20000010003 */
[----:B------:R-:W-:Y:S02]  /*e0a0*/  F2FP.PACK_AB R7, R9, R13 ;  /* 0x0000000d0907723e */ /* 0x000fe400000000ff */
[----:B------:R-:W-:Y:S02]  /*e0b0*/  F2FP.PACK_AB R9, R23, R33 ;  /* 0x000000211709723e */ /* 0x000fe400000000ff */
[----:B------:R-:W-:-:S02]  /*e0c0*/  F2FP.PACK_AB R8, R6, R21 ;  /* 0x000000150608723e */ /* 0x000fc400000000ff */
[----:B------:R-:W-:Y:S02]  /*e0d0*/  F2FP.PACK_AB R10, R2, R18 ;  /* 0x00000012020a723e */ /* 0x000fe400000000ff */
[----:B------:R-:W-:-:S03]  /*e0e0*/  F2FP.PACK_AB R6, R3, R19 ;  /* 0x000000130306723e */ /* 0x000fc600000000ff */
[----:B------:R1:W-:Y:S04]  /*e0f0*/  STS.128 [R34], R8 ;  /* 0x0000000822007388 */ /* 0x0003e80000000c00 */
[----:B------:R1:W-:Y:S02]  /*e100*/  STS.128 [R16+0xc100], R4 ;  /* 0x00c1000410007388 */ /* 0x0003e40000000c00 */
.L_x_801:
[----:B------:R-:W-:Y:S05]  /*e110*/  BSYNC B0 ;  /* 0x0000000000007941 */ /* 0x000fea0003800000 */
.L_x_800:
[----:B------:R-:W-:-:S13]  /*e120*/  ISETP.GE.AND P0, PT, R106, c[0x0][0x27c], PT ;  /* 0x00009f006a007a0c */ /* 0x000fda0003f06270 */
[----:B------:R-:W-:Y:S05]  /*e130*/  @P0 BRA `(.L_x_797) ;  /* 0x0000060000000947 */ /* 0x000fea0003800000 */
[----:B------:R-:W2:Y:S01]  /*e140*/  LDL R60, [R1+0x38] ;  /* 0x00003800013c7983 */ /* 0x000ea20000100800 */
[----:B------:R-:W-:Y:S01]  /*e150*/  MOV R0, c[0x0][0x27c] ;  /* 0x00009f0000007a02 */ /* 0x000fe20000000f00 */
[----:B------:R-:W-:Y:S01]  /*e160*/  HADD2.F32 R13, -RZ, R79.H0_H0 ;  /* 0x2000004fff0d7230 */ /* 0x000fe20000004100 */
[----:B-1----:R-:W-:Y:S01]  /*e170*/  SHF.R.U32.HI R8, RZ, 0x10, R37 ;  /* 0x00000010ff087819 */ /* 0x002fe20000011625 */
[----:B------:R-:W-:Y:S01]  /*e180*/  HADD2.F32 R15, -RZ, R81.H0_H0 ;  /* 0x20000051ff0f7230 */ /* 0x000fe20000004100 */
[----:B------:R-:W-:Y:S01]  /*e190*/  LEA.HI R0, R0, R236, RZ, 0x1d ;  /* 0x000000ec00007211 */ /* 0x000fe200078fe8ff */
[----:B------:R-:W-:Y:S01]  /*e1a0*/  HADD2.F32 R11, -RZ, R82.H0_H0 ;  /* 0x20000052ff0b7230 */ /* 0x000fe20000004100 */
[----:B------:R-:W-:Y:S01]  /*e1b0*/  SHF.R.U32.HI R9, RZ, 0x10, R41 ;  /* 0x00000010ff097819 */ /* 0x000fe20000011629 */
[----:B------:R-:W-:Y:S01]  /*e1c0*/  HADD2.F32 R10, -RZ, R8.H0_H0 ;  /* 0x20000008ff0a7230 */ /* 0x000fe20000004100 */
[----:B------:R-:W-:Y:S02]  /*e1d0*/  SHF.R.S32.HI R2, RZ, 0x1f, R0 ;  /* 0x0000001fff027819 */ /* 0x000fe40000011400 */
[----:B------:R-:W-:-:S02]  /*e1e0*/  SHF.L.U32 R3, R0, 0x3, RZ ;  /* 0x0000000300037819 */ /* 0x000fc400000006ff */
[----:B------:R-:W-:Y:S02]  /*e1f0*/  LEA.HI R0, R2, R0, RZ, 0x3 ;  /* 0x0000000002007211 */ /* 0x000fe400078f18ff */
[----:B------:R-:W-:Y:S02]  /*e200*/  LOP3.LUT R2, R238, 0x38, R3, 0xf8, !PT ;  /* 0x00000038ee027812 */ /* 0x000fe400078ef803 */
[----:B------:R-:W-:Y:S02]  /*e210*/  SHF.L.U32 R0, R0, 0xa, RZ ;  /* 0x0000000a00007819 */ /* 0x000fe400000006ff */
[----:B------:R-:W-:Y:S02]  /*e220*/  LOP3.LUT R2, R2, R239, RZ, 0x3c, !PT ;  /* 0x000000ef02027212 */ /* 0x000fe400078e3cff */
[----:B------:R-:W-:Y:S02]  /*e230*/  LOP3.LUT R0, R0, 0x7fffe000, RZ, 0xc0, !PT ;  /* 0x7fffe00000007812 */ /* 0x000fe400078ec0ff */
[----:B------:R-:W-:-:S02]  /*e240*/  SHF.R.U64 R33, R36, 0x10, R37 ;  /* 0x0000001024217819 */ /* 0x000fc40000001225 */
[----:B------:R-:W-:Y:S02]  /*e250*/  IADD3 R0, R2, R0, R240 ;  /* 0x0000000002007210 */ /* 0x000fe40007ffe0f0 */
[--C-:B------:R-:W-:Y:S01]  /*e260*/  SHF.R.U64 R30, R38, 0x10, R39.reuse ;  /* 0x00000010261e7819 */ /* 0x100fe20000001227 */
[----:B------:R-:W-:Y:S01]  /*e270*/  HADD2.F32 R38, -RZ, R9.H0_H0 ;  /* 0x20000009ff267230 */ /* 0x000fe20000004100 */
[----:B------:R-:W-:Y:S01]  /*e280*/  SHF.L.U32 R22, R0, 0x1, RZ ;  /* 0x0000000100167819 */ /* 0x000fe200000006ff */
[----:B------:R-:W-:Y:S01]  /*e290*/  HADD2.F32 R0, -RZ, R78.H0_H0 ;  /* 0x2000004eff007230 */ /* 0x000fe20000004100 */
[----:B------:R-:W-:Y:S02]  /*e2a0*/  SHF.R.U32.HI R24, RZ, 0x10, R39 ;  /* 0x00000010ff187819 */ /* 0x000fe40000011627 */
[----:B------:R-:W-:Y:S01]  /*e2b0*/  SHF.R.U32.HI R28, RZ, 0x10, R43 ;  /* 0x00000010ff1c7819 */ /* 0x000fe2000001162b */
[----:B------:R-:W1:Y:S01]  /*e2c0*/  LDS.128 R16, [R22+0xc100] ;  /* 0x00c1000016107984 */ /* 0x000e620000000c00 */
[----:B------:R-:W-:-:S02]  /*e2d0*/  SHF.R.U64 R40, R40, 0x10, R41 ;  /* 0x0000001028287819 */ /* 0x000fc40000001229 */
[----:B------:R-:W-:Y:S01]  /*e2e0*/  SHF.R.U64 R34, R42, 0x10, R43 ;  /* 0x000000102a227819 */ /* 0x000fe2000000122b */
[----:B------:R-:W-:Y:S02]  /*e2f0*/  HADD2.F32 R37, -RZ, R28.H0_H0 ;  /* 0x2000001cff257230 */ /* 0x000fe40000004100 */
[----:B------:R-:W-:Y:S02]  /*e300*/  HADD2.F32 R28, -RZ, R40.H0_H0 ;  /* 0x20000028ff1c7230 */ /* 0x000fe40000004100 */
[----:B-1----:R-:W-:-:S05]  /*e310*/  HADD2.F32 R2, -RZ, R17.H0_H0 ;  /* 0x20000011ff027230 */ /* 0x002fca0000004100 */
[-C--:B------:R-:W-:Y:S01]  /*e320*/  FMUL.FTZ R23, R2, R0.reuse ;  /* 0x0000000002177220 */ /* 0x080fe20000410000 */
[----:B--2---:R-:W1:Y:S02]  /*e330*/  LDS.128 R4, [R60] ;  /* 0x000000003c047984 */ /* 0x004e640000000c00 */
[--C-:B-1----:R-:W-:Y:S02]  /*e340*/  HADD2.F32 R14, -RZ, R5.reuse.H0_H0 ;  /* 0x20000005ff0e7230 */ /* 0x102fe40000004100 */
[----:B------:R-:W-:Y:S02]  /*e350*/  HADD2.F32 R20, -RZ, R5.H1_H1 ;  /* 0x30000005ff147230 */ /* 0x000fe40000004100 */
[----:B------:R-:W-:Y:S01]  /*e360*/  HADD2.F32 R21, -RZ, R4.H0_H0 ;  /* 0x20000004ff157230 */ /* 0x000fe20000004100 */
[----:B------:R-:W-:Y:S01]  /*e370*/  FMUL.FTZ R3, R14, R0 ;  /* 0x000000000e037220 */ /* 0x000fe20000410000 */
[----:B------:R-:W-:Y:S01]  /*e380*/  HADD2.F32 R0, -RZ, R78.H1_H1 ;  /* 0x3000004eff007230 */ /* 0x000fe20000004100 */
[----:B------:R-:W-:Y:S01]  /*e390*/  FMUL.FTZ R5, R20, R10 ;  /* 0x0000000a14057220 */ /* 0x000fe20000410000 */
[----:B------:R-:W-:Y:S01]  /*e3a0*/  HADD2.F32 R12, -RZ, R6.H0_H0 ;  /* 0x20000006ff0c7230 */ /* 0x000fe20000004100 */
[-C--:B------:R-:W-:Y:S01]  /*e3b0*/  FFMA.FTZ R36, R2, R13.reuse, R3 ;  /* 0x0000000d02247223 */ /* 0x080fe20000010003 */
[----:B------:R-:W-:Y:S01]  /*e3c0*/  HADD2.F32 R2, -RZ, R17.H1_H1 ;  /* 0x30000011ff027230 */ /* 0x000fe20000004100 */
[----:B------:R-:W-:Y:S01]  /*e3d0*/  FMUL.FTZ R8, R21, R0 ;  /* 0x0000000015087220 */ /* 0x000fe20000410000 */
[----:B------:R-:W-:Y:S01]  /*e3e0*/  HADD2.F32 R3, -RZ, R16.H0_H0 ;  /* 0x20000010ff037230 */ /* 0x000fe20000004100 */
[----:B------:R-:W-:Y:S01]  /*e3f0*/  FFMA.FTZ R26, R14, R13, -R23 ;  /* 0x0000000d0e1a7223 */ /* 0x000fe20000010817 */
[----:B------:R-:W-:Y:S01]  /*e400*/  HADD2.F32 R23, -RZ, R24.H0_H0 ;  /* 0x20000018ff177230 */ /* 0x000fe20000004100 */
[C---:B------:R-:W-:Y:S01]  /*e410*/  FMUL.FTZ R29, R2.reuse, R10 ;  /* 0x0000000a021d7220 */ /* 0x040fe20000410000 */
[----:B------:R-:W-:Y:S01]  /*e420*/  HADD2.F32 R10, -RZ, R4.H1_H1 ;  /* 0x30000004ff0a7230 */ /* 0x000fe20000004100 */
[----:B------:R-:W-:Y:S01]  /*e430*/  FFMA.FTZ R35, R2, R38, R5 ;  /* 0x0000002602237223 */ /* 0x000fe20000010005 */
[----:B------:R-:W-:Y:S01]  /*e440*/  HADD2.F32 R2, -RZ, R18.H0_H0 ;  /* 0x20000012ff027230 */ /* 0x000fe20000004100 */
[C---:B------:R-:W-:Y:S01]  /*e450*/  FMUL.FTZ R27, R3.reuse, R0 ;  /* 0x00000000031b7220 */ /* 0x040fe20000410000 */
[----:B------:R-:W-:Y:S01]  /*e460*/  HADD2.F32 R0, -RZ, R79.H1_H1 ;  /* 0x3000004fff007230 */ /* 0x000fe20000004100 */
[-C--:B------:R-:W-:Y:S01]  /*e470*/  FFMA.FTZ R32, R3, R15.reuse, R8 ;  /* 0x0000000f03207223 */ /* 0x080fe20000010008 */
[----:B------:R-:W-:Y:S01]  /*e480*/  HADD2.F32 R8, -RZ, R7.H0_H0 ;  /* 0x20000007ff087230 */ /* 0x000fe20000004100 */
[----:B------:R-:W-:Y:S01]  /*e490*/  FFMA.FTZ R15, R21, R15, -R27 ;  /* 0x0000000f150f7223 */ /* 0x000fe2000001081b */
[----:B------:R-:W-:Y:S01]  /*e4a0*/  HADD2.F32 R4, -RZ, R19.H0_H0 ;  /* 0x20000013ff047230 */ /* 0x000fe20000004100 */
[-C--:B------:R-:W-:Y:S01]  /*e4b0*/  FMUL.FTZ R3, R12, R0.reuse ;  /* 0x000000000c037220 */ /* 0x080fe20000410000 */
[----:B------:R-:W-:Y:S01]  /*e4c0*/  HADD2.F32 R7, -RZ, R7.H1_H1 ;  /* 0x30000007ff077230 */ /* 0x000fe20000004100 */
[C---:B------:R-:W-:Y:S01]  /*e4d0*/  FMUL.FTZ R25, R2.reuse, R0 ;  /* 0x0000000002197220 */ /* 0x040fe20000410000 */
[----:B------:R-:W-:Y:S01]  /*e4e0*/  HADD2.F32 R0, -RZ, R81.H1_H1 ;  /* 0x30000051ff007230 */ /* 0x000fe20000004100 */
[-C--:B------:R-:W-:Y:S01]  /*e4f0*/  FFMA.FTZ R31, R2, R11.reuse, R3 ;  /* 0x0000000b021f7223 */ /* 0x080fe20000010003 */
[----:B------:R-:W-:Y:S01]  /*e500*/  HADD2.F32 R2, -RZ, R83.H0_H0 ;  /* 0x20000053ff027230 */ /* 0x000fe20000004100 */
[----:B------:R-:W-:Y:S01]  /*e510*/  FFMA.FTZ R12, R12, R11, -R25 ;  /* 0x0000000b0c0c7223 */ /* 0x000fe20000010819 */
[----:B------:R-:W-:Y:S01]  /*e520*/  HADD2.F32 R3, -RZ, R19.H1_H1 ;  /* 0x30000013ff037230 */ /* 0x000fe20000004100 */
[-C--:B------:R-:W-:Y:S01]  /*e530*/  FMUL.FTZ R13, R8, R0.reuse ;  /* 0x00000000080d7220 */ /* 0x080fe20000410000 */
[----:B------:R-:W-:Y:S01]  /*e540*/  HADD2.F32 R9, -RZ, R6.H1_H1 ;  /* 0x30000006ff097230 */ /* 0x000fe20000004100 */
[C---:B------:R-:W-:Y:S01]  /*e550*/  FMUL.FTZ R17, R4.reuse, R0 ;  /* 0x0000000004117220 */ /* 0x040fe20000410000 */
[----:B------:R-:W-:Y:S01]  /*e560*/  HADD2.F32 R6, -RZ, R16.H1_H1 ;  /* 0x30000010ff067230 */ /* 0x000fe20000004100 */
[----:B------:R-:W-:Y:S01]  /*e570*/  FFMA.FTZ R19, R4, R2, R13 ;  /* 0x0000000204137223 */ /* 0x000fe2000001000d */
[----:B------:R-:W-:Y:S01]  /*e580*/  HADD2.F32 R4, -RZ, R33.H0_H0 ;  /* 0x20000021ff047230 */ /* 0x000fe20000004100 */
[-C--:B------:R-:W-:Y:S01]  /*e590*/  FMUL.FTZ R0, R7, R23.reuse ;  /* 0x0000001707007220 */ /* 0x080fe20000410000 */
[----:B------:R-:W-:Y:S01]  /*e5a0*/  HADD2.F32 R14, -RZ, R30.H0_H0 ;  /* 0x2000001eff0e7230 */ /* 0x000fe20000004100 */
[C---:B------:R-:W-:Y:S01]  /*e5b0*/  FMUL.FTZ R13, R3.reuse, R23 ;  /* 0x00000017030d7220 */ /* 0x040fe20000410000 */
[----:B------:R-:W-:Y:S01]  /*e5c0*/  HADD2.F32 R5, -RZ, R18.H1_H1 ;  /* 0x30000012ff057230 */ /* 0x000fe20000004100 */
[----:B------:R-:W-:Y:S01]  /*e5d0*/  FFMA.FTZ R16, R3, R37, R0 ;  /* 0x0000002503107223 */ /* 0x000fe20000010000 */
[----:B------:R-:W-:Y:S01]  /*e5e0*/  HADD2.F32 R24, -RZ, R34.H0_H0 ;  /* 0x20000022ff187230 */ /* 0x000fe20000004100 */
[----:B------:R-:W-:-:S02]  /*e5f0*/  FMUL.FTZ R3, R10, R4 ;  /* 0x000000040a037220 */ /* 0x000fc40000410000 */
[----:B------:R-:W-:Y:S02]  /*e600*/  FMUL.FTZ R0, R9, R14 ;  /* 0x0000000e09007220 */ /* 0x000fe40000410000 */
[C---:B------:R-:W-:Y:S02]  /*e610*/  FFMA.FTZ R18, R6.reuse, R28, R3 ;  /* 0x0000001c06127223 */ /* 0x040fe40000010003 */
[----:B------:R-:W-:Y:S02]  /*e620*/  FMUL.FTZ R4, R6, R4 ;  /* 0x0000000406047220 */ /* 0x000fe40000410000 */
[C---:B------:R-:W-:Y:S02]  /*e630*/  FMUL.FTZ R3, R5.reuse, R14 ;  /* 0x0000000e05037220 */ /* 0x040fe40000410000 */
[----:B------:R-:W-:Y:S01]  /*e640*/  FFMA.FTZ R23, R5, R24, R0 ;  /* 0x0000001805177223 */ /* 0x000fe20000010000 */
[----:B------:R-:W-:Y:S01]  /*e650*/  F2FP.PACK_AB R5, R35, R36 ;  /* 0x000000242305723e */ /* 0x000fe200000000ff */
[----:B------:R-:W-:-:S02]  /*e660*/  FFMA.FTZ R14, R20, R38, -R29 ;  /* 0x00000026140e7223 */ /* 0x000fc4000001081d */
[----:B------:R-:W-:Y:S02]  /*e670*/  FFMA.FTZ R2, R8, R2, -R17 ;  /* 0x0000000208027223 */ /* 0x000fe40000010811 */
        /* <DEDUP_REMOVED lines=9> */
[----:B------:R-:W-:-:S03]  /*e710*/  F2FP.PACK_AB R6, R23, R31 ;  /* 0x0000001f1706723e */ /* 0x000fc600000000ff */
[----:B------:R1:W-:Y:S04]  /*e720*/  STS.128 [R60], R8 ;  /* 0x000000083c007388 */ /* 0x0003e80000000c00 */
[----:B------:R1:W-:Y:S02]  /*e730*/  STS.128 [R22+0xc100], R4 ;  /* 0x00c1000416007388 */ /* 0x0003e40000000c00 */
.L_x_797:
[----:B------:R-:W-:Y:S05]  /*e740*/  BSYNC B1 ;  /* 0x0000000000017941 */ /* 0x000fea0003800000 */
.L_x_796:
[----:B------:R-:W-:-:S04]  /*e750*/  IADD3 R0, R223, 0x40, RZ ;  /* 0x00000040df007810 */ /* 0x000fc80007ffe0ff */
[----:B------:R-:W-:-:S13]  /*e760*/  ISETP.GE.AND P0, PT, R0, R73, PT ;  /* 0x000000490000720c */ /* 0x000fda0003f06270 */
[----:B------:R-:W-:Y:S05]  /*e770*/  @P0 BRA `(.L_x_781) ;  /* 0x0000132000000947 */ /* 0x000fea0003800000 */
[----:B------:R2:W5:Y:S01]  /*e780*/  LDL R42, [R1+0x1c] ;  /* 0x00001c00012a7983 */ /* 0x0005620000100800 */
[----:B------:R-:W-:Y:S01]  /*e790*/  ISETP.GE.AND P0, PT, R104, c[0x0][0x27c], PT ;  /* 0x00009f0068007a0c */ /* 0x000fe20003f06270 */
[----:B------:R-:W-:Y:S01]  /*e7a0*/  BSSY B0, `(.L_x_802) ;  /* 0x0000069000007945 */ /* 0x000fe20003800000 */
[C---:B------:R-:W-:Y:S02]  /*e7b0*/  IADD3 R43, R223.reuse, 0x40, RZ ;  /* 0x00000040df2b7810 */ /* 0x040fe40007ffe0ff */
[----:B-1----:R-:W-:-:S03]  /*e7c0*/  IADD3 R60, R223, 0x40, RZ ;  /* 0x00000040df3c7810 */ /* 0x002fc60007ffe0ff */
[----:B------:R-:W-:Y:S02]  /*e7d0*/  IMAD.SHL.U32 R43, R43, 0x40, RZ ;  /* 0x000000402b2b7824 */ /* 0x000fe400078e00ff */
[----:B------:R-:W-:-:S03]  /*e7e0*/  IMAD.SHL.U32 R60, R60, 0x40, RZ ;  /* 0x000000403c3c7824 */ /* 0x000fc600078e00ff */
[----:B------:R-:W-:Y:S02]  /*e7f0*/  LOP3.LUT R43, R43, 0x1c0, RZ, 0xc0, !PT ;  /* 0x000001c02b2b7812 */ /* 0x000fe400078ec0ff */
[----:B------:R-:W-:Y:S02]  /*e800*/  LOP3.LUT R60, R60, 0x1c0, RZ, 0xc0, !PT ;  /* 0x000001c03c3c7812 */ /* 0x000fe400078ec0ff */
[----:B------:R-:W-:Y:S01]  /*e810*/  SHF.R.U32.HI R43, RZ, 0x3, R43 ;  /* 0x00000003ff2b7819 */ /* 0x000fe2000001162b */
[----:B------:R-:W-:Y:S05]  /*e820*/  @P0 BRA `(.L_x_803) ;  /* 0x0000060000000947 */ /* 0x000fea0003800000 */
[----:B------:R-:W3:Y:S01]  /*e830*/  LDL R41, [R1+0x48] ;  /* 0x0000480001297983 */ /* 0x000ee20000100800 */
[----:B------:R-:W-:Y:S02]  /*e840*/  MOV R0, c[0x0][0x27c] ;  /* 0x00009f0000007a02 */ /* 0x000fe40000000f00 */
[----:B------:R-:W-:Y:S02]  /*e850*/  SHF.R.U32.HI R23, RZ, 0x10, R49 ;  /* 0x00000010ff177819 */ /* 0x000fe40000011631 */
[----:B------:R-:W-:-:S02]  /*e860*/  LEA.HI R0, R0, R249, RZ, 0x1d ;  /* 0x000000f900007211 */ /* 0x000fc400078fe8ff */
[----:B------:R-:W-:Y:S02]  /*e870*/  SHF.R.U32.HI R24, RZ, 0x10, R45 ;  /* 0x00000010ff187819 */ /* 0x000fe4000001162d */
[----:B------:R-:W-:Y:S02]  /*e880*/  SHF.R.S32.HI R3, RZ, 0x1f, R0 ;  /* 0x0000001fff037819 */ /* 0x000fe40000011400 */
[----:B------:R-:W-:Y:S01]  /*e890*/  SHF.L.U32 R2, R0, 0x3, RZ ;  /* 0x0000000300027819 */ /* 0x000fe200000006ff */
[----:B------:R-:W-:Y:S01]  /*e8a0*/  HADD2.F32 R40, -RZ, R24.H0_H0 ;  /* 0x20000018ff287230 */ /* 0x000fe20000004100 */
[----:B------:R-:W-:Y:S02]  /*e8b0*/  LEA.HI R0, R3, R0, RZ, 0x3 ;  /* 0x0000000003007211 */ /* 0x000fe400078f18ff */
[----:B------:R-:W-:Y:S02]  /*e8c0*/  LOP3.LUT R2, R60, 0x38, R2, 0xf8, !PT ;  /* 0x000000383c027812 */ /* 0x000fe400078ef802 */
[----:B------:R-:W-:-:S02]  /*e8d0*/  SHF.L.U32 R0, R0, 0xa, RZ ;  /* 0x0000000a00007819 */ /* 0x000fc400000006ff */
[----:B------:R-:W-:Y:S02]  /*e8e0*/  LOP3.LUT R2, R2, R43, RZ, 0x3c, !PT ;  /* 0x0000002b02027212 */ /* 0x000fe400078e3cff */
[----:B------:R-:W-:Y:S02]  /*e8f0*/  LOP3.LUT R0, R0, 0x7fffe000, RZ, 0xc0, !PT ;  /* 0x7fffe00000007812 */ /* 0x000fe400078ec0ff */
[----:B------:R-:W-:Y:S02]  /*e900*/  SHF.R.U32.HI R25, RZ, 0x10, R51 ;  /* 0x00000010ff197819 */ /* 0x000fe40000011633 */
[----:B-----5:R-:W-:Y:S02]  /*e910*/  IADD3 R0, R2, R0, R42 ;  /* 0x0000000002007210 */ /* 0x020fe40007ffe02a */
[----:B------:R-:W-:Y:S02]  /*e920*/  SHF.R.U64 R36, R48, 0x10, R49 ;  /* 0x0000001030247819 */ /* 0x000fe40000001231 */
[----:B------:R-:W-:Y:S01]  /*e930*/  SHF.L.U32 R22, R0, 0x1, RZ ;  /* 0x0000000100167819 */ /* 0x000fe200000006ff */
[----:B------:R-:W-:Y:S01]  /*e940*/  HADD2.F32 R0, -RZ, R82.H1_H1 ;  /* 0x30000052ff007230 */ /* 0x000fe20000004100 */
[----:B------:R-:W-:-:S02]  /*e950*/  SHF.R.U32.HI R27, RZ, 0x10, R47 ;  /* 0x00000010ff1b7819 */ /* 0x000fc4000001162f */
[----:B------:R-:W-:Y:S01]  /*e960*/  SHF.R.U64 R38, R44, 0x10, R45 ;  /* 0x000000102c267819 */ /* 0x000fe2000000122d */
[----:B------:R-:W1:Y:S01]  /*e970*/  LDS.128 R8, [R22+0xc100] ;  /* 0x00c1000016087984 */ /* 0x000e620000000c00 */
[----:B------:R-:W-:Y:S01]  /*e980*/  SHF.R.U64 R31, R50, 0x10, R51 ;  /* 0x00000010321f7819 */ /* 0x000fe20000001233 */
[----:B------:R-:W-:Y:S01]  /*e990*/  HADD2.F32 R39, -RZ, R27.H0_H0 ;  /* 0x2000001bff277230 */ /* 0x000fe20000004100 */
[----:B------:R-:W-:Y:S01]  /*e9a0*/  SHF.R.U64 R37, R46, 0x10, R47 ;  /* 0x000000102e257819 */ /* 0x000fe2000000122f */
[----:B------:R-:W-:Y:S02]  /*e9b0*/  HADD2.F32 R38, -RZ, R38.H0_H0 ;  /* 0x20000026ff267230 */ /* 0x000fe40000004100 */
[--C-:B-1----:R-:W-:Y:S02]  /*e9c0*/  HADD2.F32 R3, -RZ, R9.reuse.H0_H0 ;  /* 0x20000009ff037230 */ /* 0x102fe40000004100 */
[----:B------:R-:W-:Y:S02]  /*e9d0*/  HADD2.F32 R2, -RZ, R9.H1_H1 ;  /* 0x30000009ff027230 */ /* 0x000fe40000004100 */
[--C-:B------:R-:W-:Y:S01]  /*e9e0*/  HADD2.F32 R9, -RZ, R8.reuse.H0_H0 ;  /* 0x20000008ff097230 */ /* 0x100fe20000004100 */
[----:B------:R-:W-:Y:S01]  /*e9f0*/  FMUL.FTZ R30, R3, R0 ;  /* 0x00000000031e7220 */ /* 0x000fe20000410000 */
[----:B------:R-:W-:-:S02]  /*ea00*/  HADD2.F32 R13, -RZ, R8.H1_H1 ;  /* 0x30000008ff0d7230 */ /* 0x000fc40000004100 */
[----:B------:R-:W-:Y:S02]  /*ea10*/  HADD2.F32 R8, -RZ, R11.H0_H0 ;  /* 0x2000000bff087230 */ /* 0x000fe40000004100 */
[--C-:B------:R-:W-:Y:S02]  /*ea20*/  HADD2.F32 R12, -RZ, R10.reuse.H0_H0 ;  /* 0x2000000aff0c7230 */ /* 0x100fe40000004100 */
[----:B------:R-:W-:Y:S01]  /*ea30*/  HADD2.F32 R10, -RZ, R10.H1_H1 ;  /* 0x3000000aff0a7230 */ /* 0x000fe20000004100 */
[----:B---3--:R-:W1:Y:S02]  /*ea40*/  LDS.128 R4, [R41] ;  /* 0x0000000029047984 */ /* 0x008e640000000c00 */
[----:B-1----:R-:W-:Y:S02]  /*ea50*/  HADD2.F32 R21, -RZ, R5.H0_H0 ;  /* 0x20000005ff157230 */ /* 0x002fe40000004100 */
[--C-:B------:R-:W-:Y:S02]  /*ea60*/  HADD2.F32 R15, -RZ, R7.reuse.H0_H0 ;  /* 0x20000007ff0f7230 */ /* 0x100fe40000004100 */
[----:B------:R-:W-:-:S02]  /*ea70*/  HADD2.F32 R14, -RZ, R7.H1_H1 ;  /* 0x30000007ff0e7230 */ /* 0x000fc40000004100 */
[----:B------:R-:W-:Y:S02]  /*ea80*/  HADD2.F32 R7, -RZ, R11.H1_H1 ;  /* 0x3000000bff077230 */ /* 0x000fe40000004100 */
[----:B------:R-:W-:Y:S01]  /*ea90*/  HADD2.F32 R19, -RZ, R5.H1_H1 ;  /* 0x30000005ff137230 */ /* 0x000fe20000004100 */
[----:B------:R-:W-:Y:S01]  /*eaa0*/  FMUL.FTZ R5, R21, R0 ;  /* 0x0000000015057220 */ /* 0x000fe20000410000 */
[----:B------:R-:W-:Y:S02]  /*eab0*/  HADD2.F32 R11, -RZ, R23.H0_H0 ;  /* 0x20000017ff0b7230 */ /* 0x000fe40000004100 */
[--C-:B------:R-:W-:Y:S02]  /*eac0*/  HADD2.F32 R17, -RZ, R6.reuse.H0_H0 ;  /* 0x20000006ff117230 */ /* 0x100fe40000004100 */
[----:B------:R-:W-:Y:S01]  /*ead0*/  HADD2.F32 R16, -RZ, R6.H1_H1 ;  /* 0x30000006ff107230 */ /* 0x000fe20000004100 */
[-C--:B------:R-:W-:Y:S01]  /*eae0*/  FMUL.FTZ R0, R19, R11.reuse ;  /* 0x0000000b13007220 */ /* 0x080fe20000410000 */
[----:B------:R-:W-:Y:S01]  /*eaf0*/  HADD2.F32 R6, -RZ, R84.H0_H0 ;  /* 0x20000054ff067230 */ /* 0x000fe20000004100 */
[C---:B------:R-:W-:Y:S01]  /*eb00*/  FMUL.FTZ R29, R2.reuse, R11 ;  /* 0x0000000b021d7220 */ /* 0x040fe20000410000 */
[--C-:B------:R-:W-:Y:S01]  /*eb10*/  HADD2.F32 R20, -RZ, R4.reuse.H0_H0 ;  /* 0x20000004ff147230 */ /* 0x100fe20000004100 */
[----:B------:R-:W-:Y:S01]  /*eb20*/  FFMA.FTZ R34, R2, R40, R0 ;  /* 0x0000002802227223 */ /* 0x000fe20000010000 */
[----:B------:R-:W-:Y:S01]  /*eb30*/  HADD2.F32 R18, -RZ, R4.H1_H1 ;  /* 0x30000004ff127230 */ /* 0x000fe20000004100 */
[----:B------:R-:W-:Y:S01]  /*eb40*/  FFMA.FTZ R35, R3, R6, R5 ;  /* 0x0000000603237223 */ /* 0x000fe20000010005 */
[----:B------:R-:W-:-:S02]  /*eb50*/  HADD2.F32 R4, -RZ, R83.H1_H1 ;  /* 0x30000053ff047230 */ /* 0x000fc40000004100 */
[--C-:B------:R-:W-:Y:S02]  /*eb60*/  HADD2.F32 R5, -RZ, R86.reuse.H1_H1 ;  /* 0x30000056ff057230 */ /* 0x100fe40000004100 */
[----:B------:R-:W-:Y:S01]  /*eb70*/  HADD2.F32 R0, -RZ, R86.H0_H0 ;  /* 0x20000056ff007230 */ /* 0x000fe20000004100 */
[-C--:B------:R-:W-:Y:S01]  /*eb80*/  FMUL.FTZ R3, R20, R4.reuse ;  /* 0x0000000414037220 */ /* 0x080fe20000410000 */
[----:B------:R-:W-:Y:S01]  /*eb90*/  HADD2.F32 R2, -RZ, R84.H1_H1 ;  /* 0x30000054ff027230 */ /* 0x000fe20000004100 */
[C---:B------:R-:W-:Y:S01]  /*eba0*/  FMUL.FTZ R28, R9.reuse, R4 ;  /* 0x00000004091c7220 */ /* 0x040fe20000410000 */
[----:B------:R-:W-:Y:S01]  /*ebb0*/  HADD2.F32 R23, -RZ, R25.H0_H0 ;  /* 0x20000019ff177230 */ /* 0x000fe20000004100 */
[----:B------:R-:W-:Y:S01]  /*ebc0*/  FFMA.FTZ R32, R9, R5, R3 ;  /* 0x0000000509207223 */ /* 0x000fe20000010003 */
[--C-:B------:R-:W-:Y:S01]  /*ebd0*/  HADD2.F32 R3, -RZ, R87.reuse.H0_H0 ;  /* 0x20000057ff037230 */ /* 0x100fe20000004100 */
[-C--:B------:R-:W-:Y:S01]  /*ebe0*/  FMUL.FTZ R9, R15, R0.reuse ;  /* 0x000000000f097220 */ /* 0x080fe20000410000 */
[----:B------:R-:W-:Y:S01]  /*ebf0*/  HADD2.F32 R4, -RZ, R87.H1_H1 ;  /* 0x30000057ff047230 */ /* 0x000fe20000004100 */
[----:B------:R-:W-:-:S02]  /*ec00*/  FMUL.FTZ R24, R8, R0 ;  /* 0x0000000008187220 */ /* 0x000fc40000410000 */
[----:B------:R-:W-:Y:S01]  /*ec10*/  FFMA.FTZ R25, R8, R3, R9 ;  /* 0x0000000308197223 */ /* 0x000fe20000010009 */
[----:B------:R-:W-:Y:S01]  /*ec20*/  HADD2.F32 R8, -RZ, R36.H0_H0 ;  /* 0x20000024ff087230 */ /* 0x000fe20000004100 */
[-C--:B------:R-:W-:Y:S01]  /*ec30*/  FMUL.FTZ R11, R17, R2.reuse ;  /* 0x00000002110b7220 */ /* 0x080fe20000410000 */
[----:B------:R-:W-:Y:S01]  /*ec40*/  HADD2.F32 R9, -RZ, R31.H0_H0 ;  /* 0x2000001fff097230 */ /* 0x000fe20000004100 */
[----:B------:R-:W-:Y:S01]  /*ec50*/  FMUL.FTZ R0, R14, R23 ;  /* 0x000000170e007220 */ /* 0x000fe20000410000 */
[----:B------:R-:W-:Y:S01]  /*ec60*/  HADD2.F32 R31, -RZ, R37.H0_H0 ;  /* 0x20000025ff1f7230 */ /* 0x000fe20000004100 */
[C---:B------:R-:W-:Y:S02]  /*ec70*/  FMUL.FTZ R26, R12.reuse, R2 ;  /* 0x000000020c1a7220 */ /* 0x040fe40000410000 */
[----:B------:R-:W-:Y:S02]  /*ec80*/  FFMA.FTZ R33, R12, R4, R11 ;  /* 0x000000040c217223 */ /* 0x000fe4000001000b */
[----:B------:R-:W-:-:S02]  /*ec90*/  FMUL.FTZ R2, R18, R8 ;  /* 0x0000000812027220 */ /* 0x000fc40000410000 */
[C---:B------:R-:W-:Y:S02]  /*eca0*/  FMUL.FTZ R11, R7.reuse, R23 ;  /* 0x00000017070b7220 */ /* 0x040fe40000410000 */
[----:B------:R-:W-:Y:S02]  /*ecb0*/  FFMA.FTZ R23, R7, R39, R0 ;  /* 0x0000002707177223 */ /* 0x000fe40000010000 */
[C---:B------:R-:W-:Y:S02]  /*ecc0*/  FMUL.FTZ R7, R13.reuse, R8 ;  /* 0x000000080d077220 */ /* 0x040fe40000410000 */
[-C--:B------:R-:W-:Y:S02]  /*ecd0*/  FMUL.FTZ R0, R16, R9.reuse ;  /* 0x0000000910007220 */ /* 0x080fe40000410000 */
[----:B------:R-:W-:Y:S02]  /*ece0*/  FFMA.FTZ R13, R13, R38, R2 ;  /* 0x000000260d0d7223 */ /* 0x000fe40000010002 */
[----:B------:R-:W-:-:S02]  /*ecf0*/  FMUL.FTZ R2, R10, R9 ;  /* 0x000000090a027220 */ /* 0x000fc40000410000 */
[----:B------:R-:W-:Y:S02]  /*ed00*/  FFMA.FTZ R27, R10, R31, R0 ;  /* 0x0000001f0a1b7223 */ /* 0x000fe40000010000 */
[----:B------:R-:W-:Y:S02]  /*ed10*/  FFMA.FTZ R12, R21, R6, -R30 ;  /* 0x00000006150c7223 */ /* 0x000fe4000001081e */
[----:B------:R-:W-:Y:S02]  /*ed20*/  FFMA.FTZ R9, R19, R40, -R29 ;  /* 0x0000002813097223 */ /* 0x000fe4000001081d */
[----:B------:R-:W-:Y:S01]  /*ed30*/  FFMA.FTZ R8, R20, R5, -R28 ;  /* 0x0000000514087223 */ /* 0x000fe2000001081c */
[----:B------:R-:W-:Y:S01]  /*ed40*/  F2FP.PACK_AB R5, R34, R35 ;  /* 0x000000232205723e */ /* 0x000fe200000000ff */
[----:B------:R-:W-:Y:S01]  /*ed50*/  FFMA.FTZ R10, R17, R4, -R26 ;  /* 0x00000004110a7223 */ /* 0x000fe2000001081a */
[----:B------:R-:W-:Y:S01]  /*ed60*/  F2FP.PACK_AB R9, R9, R12 ;  /* 0x0000000c0909723e */ /* 0x000fe200000000ff */
[----:B------:R-:W-:Y:S01]  /*ed70*/  FFMA.FTZ R3, R15, R3, -R24 ;  /* 0x000000030f037223 */ /* 0x000fe20000010818 */
[----:B------:R-:W-:Y:S01]  /*ed80*/  F2FP.PACK_AB R4, R13, R32 ;  /* 0x000000200d04723e */ /* 0x000fe200000000ff */
[----:B------:R-:W-:-:S02]  /*ed90*/  FFMA.FTZ R0, R14, R39, -R11 ;  /* 0x000000270e007223 */ /* 0x000fc4000001080b */
[----:B------:R-:W-:Y:S01]  /*eda0*/  FFMA.FTZ R6, R18, R38, -R7 ;  /* 0x0000002612067223 */ /* 0x000fe20000010807 */
[----:B------:R-:W-:Y:S01]  /*edb0*/  F2FP.PACK_AB R7, R23, R25 ;  /* 0x000000191707723e */ /* 0x000fe200000000ff */
[----:B------:R-:W-:Y:S01]  /*edc0*/  FFMA.FTZ R2, R16, R31, -R2 ;  /* 0x0000001f10027223 */ /* 0x000fe20000010802 */
[----:B------:R-:W-:Y:S02]  /*edd0*/  F2FP.PACK_AB R11, R0, R3 ;  /* 0x00000003000b723e */ /* 0x000fe400000000ff */
[----:B------:R-:W-:Y:S02]  /*ede0*/  F2FP.PACK_AB R8, R6, R8 ;  /* 0x000000080608723e */ /* 0x000fe400000000ff */
[----:B------:R-:W-:Y:S02]  /*edf0*/  F2FP.PACK_AB R10, R2, R10 ;  /* 0x0000000a020a723e */ /* 0x000fe400000000ff */
[----:B------:R-:W-:-:S03]  /*ee00*/  F2FP.PACK_AB R6, R27, R33 ;  /* 0x000000211b06723e */ /* 0x000fc600000000ff */
[----:B------:R1:W-:Y:S04]  /*ee10*/  STS.128 [R41], R8 ;  /* 0x0000000829007388 */ /* 0x0003e80000000c00 */
[----:B------:R1:W-:Y:S02]  /*ee20*/  STS.128 [R22+0xc100], R4 ;  /* 0x00c1000416007388 */ /* 0x0003e40000000c00 */
.L_x_803:
[----:B------:R-:W-:Y:S05]  /*ee30*/  BSYNC B0 ;  /* 0x0000000000007941 */ /* 0x000fea0003800000 */
.L_x_802:
[----:B------:R-:W-:Y:S01]  /*ee40*/  ISETP.GE.AND P0, PT, R107, c[0x0][0x27c], PT ;  /* 0x00009f006b007a0c */ /* 0x000fe20003f06270 */
[----:B------:R-:W-:-:S12]  /*ee50*/  BSSY B0, `(.L_x_804) ;  /* 0x0000062000007945 */ /* 0x000fd80003800000 */
[----:B------:R-:W-:Y:S05]  /*ee60*/  @P0 BRA `(.L_x_805) ;  /* 0x0000060000000947 */ /* 0x000fea0003800000 */
[----:B-1----:R-:W3:Y:S01]  /*ee70*/  LDL R41, [R1+0x3c] ;  /* 0x00003c0001297983 */ /* 0x002ee20000100800 */
[----:B------:R-:W-:Y:S02]  /*ee80*/  MOV R0, c[0x0][0x27c] ;  /* 0x00009f0000007a02 */ /* 0x000fe40000000f00 */
[----:B------:R-:W-:Y:S02]  /*ee90*/  SHF.R.U32.HI R23, RZ, 0x10, R57 ;  /* 0x00000010ff177819 */ /* 0x000fe40000011639 */
[----:B------:R-:W-:Y:S02]  /*eea0*/  LEA.HI R0, R0, R237, RZ, 0x1d ;  /* 0x000000ed00007211 */ /* 0x000fe400078fe8ff */
[----:B------:R-:W-:Y:S02]  /*eeb0*/  SHF.R.U32.HI R24, RZ, 0x10, R53 ;  /* 0x00000010ff187819 */ /* 0x000fe40000011635 */
[----:B------:R-:W-:Y:S02]  /*eec0*/  SHF.R.S32.HI R2, RZ, 0x1f, R0 ;  /* 0x0000001fff027819 */ /* 0x000fe40000011400 */
[----:B------:R-:W-:Y:S01]  /*eed0*/  SHF.L.U32 R3, R0, 0x3, RZ ;  /* 0x0000000300037819 */ /* 0x000fe200000006ff */
[----:B------:R-:W-:Y:S01]  /*eee0*/  HADD2.F32 R40, -RZ, R24.H0_H0 ;  /* 0x20000018ff287230 */ /* 0x000fe20000004100 */
[----:B------:R-:W-:-:S02]  /*eef0*/  LEA.HI R0, R2, R0, RZ, 0x3 ;  /* 0x0000000002007211 */ /* 0x000fc400078f18ff */
[----:B------:R-:W-:Y:S02]  /*ef00*/  LOP3.LUT R2, R60, 0x38, R3, 0xf8, !PT ;  /* 0x000000383c027812 */ /* 0x000fe400078ef803 */
[----:B------:R-:W-:Y:S02]  /*ef10*/  SHF.L.U32 R0, R0, 0xa, RZ ;  /* 0x0000000a00007819 */ /* 0x000fe400000006ff */
[----:B------:R-:W-:Y:S02]  /*ef20*/  LOP3.LUT R2, R2, R43, RZ, 0x3c, !PT ;  /* 0x0000002b02027212 */ /* 0x000fe400078e3cff */
[----:B------:R-:W-:Y:S02]  /*ef30*/  LOP3.LUT R0, R0, 0x7fffe000, RZ, 0xc0, !PT ;  /* 0x7fffe00000007812 */ /* 0x000fe400078ec0ff */
[----:B------:R-:W-:Y:S02]  /*ef40*/  SHF.R.U32.HI R25, RZ, 0x10, R59 ;  /* 0x00000010ff197819 */ /* 0x000fe4000001163b */
[----:B-----5:R-:W-:-:S02]  /*ef50*/  IADD3 R0, R2, R0, R42 ;  /* 0x0000000002007210 */ /* 0x020fc40007ffe02a */
[----:B------:R-:W-:Y:S02]  /*ef60*/  SHF.R.U64 R31, R56, 0x10, R57 ;  /* 0x00000010381f7819 */ /* 0x000fe40000001239 */
[----:B------:R-:W-:Y:S01]  /*ef70*/  SHF.L.U32 R22, R0, 0x1, RZ ;  /* 0x0000000100167819 */ /* 0x000fe200000006ff */
[----:B------:R-:W-:Y:S01]  /*ef80*/  HADD2.F32 R0, -RZ, R88.H0_H0 ;  /* 0x20000058ff007230 */ /* 0x000fe20000004100 */
[----:B------:R-:W-:Y:S02]  /*ef90*/  SHF.R.U32.HI R27, RZ, 0x10, R55 ;  /* 0x00000010ff1b7819 */ /* 0x000fe40000011637 */
[----:B------:R-:W-:Y:S01]  /*efa0*/  SHF.R.U64 R35, R52, 0x10, R53 ;  /* 0x0000001034237819 */ /* 0x000fe20000001235 */
[----:B------:R-:W1:Y:S01]  /*efb0*/  LDS.128 R8, [R22+0xc100] ;  /* 0x00c1000016087984 */ /* 0x000e620000000c00 */
[----:B------:R-:W-:Y:S01]  /*efc0*/  SHF.R.U64 R32, R58, 0x10, R59 ;  /* 0x000000103a207819 */ /* 0x000fe2000000123b */
[----:B------:R-:W-:Y:S01]  /*efd0*/  HADD2.F32 R39, -RZ, R27.H0_H0 ;  /* 0x2000001bff277230 */ /* 0x000fe20000004100 */
[----:B------:R-:W-:Y:S01]  /*efe0*/  SHF.R.U64 R37, R54, 0x10, R55 ;  /* 0x0000001036257819 */ /* 0x000fe20000001237 */
[----:B------:R-:W-:-:S02]  /*eff0*/  HADD2.F32 R35, -RZ, R35.H0_H0 ;  /* 0x20000023ff237230 */ /* 0x000fc40000004100 */
[--C-:B-1----:R-:W-:Y:S02]  /*f000*/  HADD2.F32 R3, -RZ, R9.reuse.H0_H0 ;  /* 0x20000009ff037230 */ /* 0x102fe40000004100 */
[----:B------:R-:W-:Y:S02]  /*f010*/  HADD2.F32 R2, -RZ, R9.H1_H1 ;  /* 0x30000009ff027230 */ /* 0x000fe40000004100 */
[--C-:B------:R-:W-:Y:S01]  /*f020*/  HADD2.F32 R9, -RZ, R8.reuse.H0_H0 ;  /* 0x20000008ff097230 */ /* 0x100fe20000004100 */
[----:B------:R-:W-:Y:S01]  /*f030*/  FMUL.FTZ R30, R3, R0 ;  /* 0x00000000031e7220 */ /* 0x000fe20000410000 */
[----:B------:R-:W-:Y:S02]  /*f040*/  HADD2.F32 R13, -RZ, R8.H1_H1 ;  /* 0x30000008ff0d7230 */ /* 0x000fe40000004100 */
[----:B------:R-:W-:Y:S02]  /*f050*/  HADD2.F32 R8, -RZ, R11.H0_H0 ;  /* 0x2000000bff087230 */ /* 0x000fe40000004100 */
[----:B------:R-:W-:-:S02]  /*f060*/  HADD2.F32 R12, -RZ, R10.H0_H0 ;  /* 0x2000000aff0c7230 */ /* 0x000fc40000004100 */
[----:B------:R-:W-:Y:S01]  /*f070*/  HADD2.F32 R10, -RZ, R10.H1_H1 ;  /* 0x3000000aff0a7230 */ /* 0x000fe20000004100 */
[----:B---3--:R-:W1:Y:S02]  /*f080*/  LDS.128 R4, [R41] ;  /* 0x0000000029047984 */ /* 0x008e640000000c00 */
[----:B-1----:R-:W-:Y:S02]  /*f090*/  HADD2.F32 R21, -RZ, R5.H0_H0 ;  /* 0x20000005ff157230 */ /* 0x002fe40000004100 */
[--C-:B------:R-:W-:Y:S02]  /*f0a0*/  HADD2.F32 R15, -RZ, R7.reuse.H0_H0 ;  /* 0x20000007ff0f7230 */ /* 0x100fe40000004100 */
[----:B------:R-:W-:Y:S02]  /*f0b0*/  HADD2.F32 R14, -RZ, R7.H1_H1 ;  /* 0x30000007ff0e7230 */ /* 0x000fe40000004100 */
[----:B------:R-:W-:Y:S02]  /*f0c0*/  HADD2.F32 R7, -RZ, R11.H1_H1 ;  /* 0x3000000bff077230 */ /* 0x000fe40000004100 */
[----:B------:R-:W-:Y:S01]  /*f0d0*/  HADD2.F32 R19, -RZ, R5.H1_H1 ;  /* 0x30000005ff137230 */ /* 0x000fe20000004100 */
[----:B------:R-:W-:Y:S01]  /*f0e0*/  FMUL.FTZ R5, R21, R0 ;  /* 0x0000000015057220 */ /* 0x000fe20000410000 */
[----:B------:R-:W-:-:S02]  /*f0f0*/  HADD2.F32 R11, -RZ, R23.H0_H0 ;  /* 0x20000017ff0b7230 */ /* 0x000fc40000004100 */
        /* <DEDUP_REMOVED lines=33> */
[----:B------:R-:W-:Y:S02]  /*f310*/  FMUL.FTZ R0, R16, R9 ;  /* 0x0000000910007220 */ /* 0x000fe40000410000 */
        /* <DEDUP_REMOVED lines=21> */
.L_x_805:
[----:B------:R-:W-:Y:S05]  /*f470*/  BSYNC B0 ;  /* 0x0000000000007941 */ /* 0x000fea0003800000 */
.L_x_804:
[----:B------:R-:W-:-:S13]  /*f480*/  ISETP.GE.AND P0, PT, R106, c[0x0][0x27c], PT ;  /* 0x00009f006a007a0c */ /* 0x000fda0003f06270 */
        /* <DEDUP_REMOVED lines=97> */
.L_x_781:
[----:B------:R-:W-:Y:S05]  /*faa0*/  BSYNC B2 ;  /* 0x0000000000027941 */ /* 0x000fea0003800000 */
.L_x_763:
[----:B------:R-:W-:Y:S01]  /*fab0*/  IMAD R0, R96, c[0x0][0x208], RZ ;  /* 0x0000820060007a24 */ /* 0x000fe200078e02ff */
[----:B------:R-:W-:Y:S01]  /*fac0*/  SHF.L.U64.HI R93, R200, 0x1, R201 ;  /* 0x00000001c85d7819 */ /* 0x000fe200000102c9 */
[----:B------:R-:W-:Y:S01]  /*fad0*/  IMAD.WIDE.U32 R2, R198, c[0x0][0x208], RZ ;  /* 0x00008200c6027a25 */ /* 0x000fe200078e00ff */
[----:B------:R-:W-:-:S04]  /*fae0*/  DEPBAR.LE SB0, 0x0 ;  /* 0x000080000000791a */ /* 0x000fc80000000000 */
[----:B------:R-:W-:Y:S01]  /*faf0*/  IMAD R0, R198, c[0x0][0x20c], R0 ;  /* 0x00008300c6007a24 */ /* 0x000fe200078e0200 */
[----:B------:R-:W-:Y:S01]  /*fb00*/  BAR.SYNC.DEFER_BLOCKING 0x0 ;  /* 0x0000000000007b1d */ /* 0x000fe20000010000 */
[----:B------:R-:W-:Y:S01]  /*fb10*/  IMAD.WIDE.U32 R224, R85, c[0x0][0x210], RZ ;  /* 0x0000840055e07a25 */ /* 0x000fe200078e00ff */
[----:B------:R-:W-:Y:S02]  /*fb20*/  SHF.L.U64.HI R95, R199, 0x1, R220 ;  /* 0x00000001c75f7819 */ /* 0x000fe400000102dc */
[----:B------:R-:W-:Y:S01]  /*fb30*/  ISETP.GE.AND P3, PT, R200, c[0x0][0x1d4], PT ;  /* 0x00007500c8007a0c */ /* 0x000fe20003f66270 */
[----:B------:R-:W-:Y:S01]  /*fb40*/  IMAD.IADD R3, R3, 0x1, R0 ;  /* 0x0000000103037824 */ /* 0x000fe200078e0200 */
[----:B------:R-:W-:Y:S01]  /*fb50*/  BSSY B0, `(.L_x_806) ;  /* 0x0000115000007945 */ /* 0x000fe20003800000 */
[----:B------:R-:W-:Y:S01]  /*fb60*/  IMAD R0, R97, c[0x0][0x218], RZ ;  /* 0x0000860061007a24 */ /* 0x000fe200078e02ff */
[----:B------:R-:W-:Y:S01]  /*fb70*/  SHF.L.U64.HI R97, R202, 0x1, R219 ;  /* 0x00000001ca617819 */ /* 0x000fe200000102db */
        /* <DEDUP_REMOVED lines=10> */
[----:B------:R-:W-:-:S02]  /*fc20*/  LEA.HI.X R4, R0, c[0x0][0x1fc], R2, 0x1, P0 ;  /* 0x00007f0000047a11 */ /* 0x000fc400000f0c02 */
[----:B------:R-:W1:Y:S04]  /*fc30*/  SHFL.IDX PT, R0, R3, RZ, 0x181f ;  /* 0x00181fff03007589 */ /* 0x000e6800000e0000 */
[----:B------:R-:W2:Y:S04]  /*fc40*/  SHFL.IDX PT, R2, R4, RZ, 0x181f ;  /* 0x00181fff04027589 */ /* 0x000ea800000e0000 */
[----:B------:R-:W3:Y:S04]  /*fc50*/  SHFL.IDX PT, R3, R3, 0x1, 0x181f ;  /* 0x00381f0003037f89 */ /* 0x000ee800000e0000 */
[----:B------:R-:W4:Y:S04]  /*fc60*/  SHFL.IDX PT, R12, R4, 0x1, 0x181f ;  /* 0x00381f00040c7f89 */ /* 0x000f2800000e0000 */
[----:B------:R-:W4:Y:S04]  /*fc70*/  LDSM.16.M88.4 R24, [R147] ;  /* 0x000000009318783b */ /* 0x000f280000000200 */
[----:B------:R-:W-:Y:S01]  /*fc80*/  LDSM.16.M88.4 R32, [R147+0x800] ;  /* 0x000800009320783b */ /* 0x000fe20000000200 */
[----:B-1----:R-:W-:-:S03]  /*fc90*/  IADD3 R22, P0, R0, R92, RZ ;  /* 0x0000005c00167210 */ /* 0x002fc60007f1e0ff */
[----:B------:R-:W1:Y:S01]  /*fca0*/  LDSM.16.M88.4 R36, [R147+0x1000] ;  /* 0x001000009324783b */ /* 0x000e620000000200 */
[C---:B------:R-:W-:Y:S02]  /*fcb0*/  IADD3 R16, P1, R0.reuse, R96, RZ ;  /* 0x0000006000107210 */ /* 0x040fe40007f3e0ff */
[----:B------:R-:W-:Y:S01]  /*fcc0*/  IADD3 R20, P2, R0, R94, RZ ;  /* 0x0000005e00147210 */ /* 0x000fe20007f5e0ff */
[C---:B--2---:R-:W-:Y:S01]  /*fcd0*/  IMAD.X R23, R2.reuse, 0x1, R93, P0 ;  /* 0x0000000102177824 */ /* 0x044fe200000e065d */
[----:B------:R-:W2:Y:S01]  /*fce0*/  LDSM.16.M88.4 R44, [R147+0x1800] ;  /* 0x00180000932c783b */ /* 0x000ea20000000200 */
[C---:B------:R-:W-:Y:S01]  /*fcf0*/  IMAD.X R17, R2.reuse, 0x1, R97, P1 ;  /* 0x0000000102117824 */ /* 0x040fe200008e0661 */
[----:B---3--:R-:W-:Y:S01]  /*fd00*/  IADD3 R18, P0, R3, R92, RZ ;  /* 0x0000005c03127210 */ /* 0x008fe20007f1e0ff */
[----:B------:R-:W-:Y:S01]  /*fd10*/  IMAD.X R21, R2, 0x1, R95, P2 ;  /* 0x0000000102157824 */ /* 0x000fe200010e065f */
[----:B------:R-:W-:Y:S01]  /*fd20*/  ISETP.GE.AND P1, PT, R199, c[0x0][0x1d4], PT ;  /* 0x00007500c7007a0c */ /* 0x000fe20003f26270 */
[----:B------:R-:W-:Y:S01]  /*fd30*/  LDSM.16.M88.4 R4, [R179] ;  /* 0x00000000b304783b */ /* 0x000fe20000000200 */
        /* <DEDUP_REMOVED lines=8> */
[----:B------:R-:W3:Y:S04]  /*fdc0*/  LDSM.16.M88.4 R64, [R192] ;  /* 0x00000000c040783b */ /* 0x000ee80000000200 */
[----:B------:R-:W3:Y:S01]  /*fdd0*/  LDSM.16.M88.4 R76, [R191] ;  /* 0x00000000bf4c783b */ /* 0x000ee20000000200 */
[----:B------:R-:W-:Y:S03]  /*fde0*/  HMMA.16816.F32 R28, R8, R24, RZ ;  /* 0x00000018081c723c */ /* 0x000fe600000018ff */
[----:B------:R-:W-:Y:S01]  /*fdf0*/  @!PT LDS RZ, [RZ] ;  /* 0x00000000fffff984 */ /* 0x000fe20000000800 */
[----:B------:R-:W-:Y:S01]  /*fe00*/  @!PT LDS RZ, [RZ] ;  /* 0x00000000fffff984 */ /* 0x000fe20000000800 */
[----:B------:R-:W-:Y:S01]  /*fe10*/  @!PT LDS RZ, [RZ] ;  /* 0x00000000fffff984 */ /* 0x000fe20000000800 */
[----:B------:R3:W-:Y:S01]  /*fe20*/  LDGSTS.E.BYPASS.LTC128B.128 [R194+0x100], [R22.64], !P0 ;  /* 0x0010000016c27fae */ /* 0x0007e2000c101d48 */
[C---:B------:R-:W-:Y:S02]  /*fe30*/  ISETP.LT.OR P0, PT, R80.reuse, 0x1, P1 ;  /* 0x000000015000780c */ /* 0x040fe40000f01670 */
[----:B------:R-:W-:-:S02]  /*fe40*/  ISETP.LT.OR P1, PT, R80, 0x21, P1 ;  /* 0x000000215000780c */ /* 0x000fc40000f21670 */
[C---:B------:R-:W-:Y:S09]  /*fe50*/  HMMA.16816.F32 R24, R8.reuse, R26, RZ ;  /* 0x0000001a0818723c */ /* 0x040ff200000018ff */
[----:B------:R3:W-:Y:S01]  /*fe60*/  LDGSTS.E.BYPASS.LTC128B.128 [R194+0x2100], [R20.64], !P0 ;  /* 0x0210000014c27fae */ /* 0x0007e2000c101d48 */
[----:B------:R-:W-:Y:S01]  /*fe70*/  ISETP.LT.OR P0, PT, R80, 0x1, P2 ;  /* 0x000000015000780c */ /* 0x000fe20001701670 */
[C---:B-1----:R-:W-:Y:S08]  /*fe80*/  HMMA.16816.F32 R48, R8.reuse, R38, RZ ;  /* 0x000000260830723c */ /* 0x042ff000000018ff */
[----:B--2---:R-:W-:Y:S04]  /*fe90*/  HMMA.16816.F32 R52, R8, R44, RZ ;  /* 0x0000002c0834723c */ /* 0x004fe800000018ff */
[----:B------:R1:W-:Y:S01]  /*fea0*/  LDGSTS.E.BYPASS.LTC128B.128 [R194+0x4100], [R16.64], !P0 ;  /* 0x0410000010c27fae */ /* 0x0003e2000c101d48 */
[----:B------:R-:W-:-:S03]  /*feb0*/  IADD3 R2, P0, R3, R96, RZ ;  /* 0x0000006003027210 */ /* 0x000fc60007f1e0ff */
[----:B------:R1:W-:Y:S01]  /*fec0*/  LDGSTS.E.BYPASS.LTC128B.128 [R194+0x1100], [R18.64], !P3 ;  /* 0x0110000012c27fae */ /* 0x0003e2000d901d48 */
[C---:B-----5:R-:W-:Y:S01]  /*fed0*/  HMMA.16816.F32 R40, R8.reuse, R36, RZ ;  /* 0x000000240828723c */ /* 0x060fe200000018ff */
[----:B------:R-:W-:Y:S01]  /*fee0*/  IMAD.X R3, R12, 0x1, R97, P0 ;  /* 0x000000010c037824 */ /* 0x000fe200000e0661 */
[----:B------:R-:W-:Y:S01]  /*fef0*/  ISETP.LT.OR P0, PT, R80, 0x21, P2 ;  /* 0x000000215000780c */ /* 0x000fe20001701670 */
[----:B------:R2:W-:Y:S05]  /*ff00*/  LDGSTS.E.BYPASS.LTC128B.128 [R194+0x3100], [R14.64], !P1 ;  /* 0x031000000ec27fae */ /* 0x0005ea000c901d48 */
[C---:B---3--:R-:W-:Y:S07]  /*ff10*/  HMMA.16816.F32 R20, R8.reuse, R32, RZ ;  /* 0x000000200814723c */ /* 0x048fee00000018ff */
[----:B------:R3:W-:Y:S01]  /*ff20*/  LDGSTS.E.BYPASS.LTC128B.128 [R194+0x5100], [R2.64], !P0 ;  /* 0x0510000002c27fae */ /* 0x0007e2000c101d48 */
[----:B------:R-:W-:Y:S01]  /*ff30*/  HMMA.16816.F32 R44, R8, R46, RZ ;  /* 0x0000002e082c723c */ /* 0x000fe200000018ff */
[----:B------:R-:W-:-:S02]  /*ff40*/  ISETP.GT.AND P0, PT, R100, R216, PT ;  /* 0x000000d86400720c */ /* 0x000fc40003f04270 */
[----:B------:R-:W-:Y:S04]  /*ff50*/  LDSM.16.M88.4 R68, [R177] ;  /* 0x00000000b144783b */ /* 0x000fe80000000200 */
[----:B------:R-:W-:Y:S04]  /*ff60*/  LDSM.16.M88.4 R36, [R177+0x800] ;  /* 0x00080000b124783b */ /* 0x000fe80000000200 */
[----:B-1----:R-:W1:Y:S01]  /*ff70*/  LDSM.16.M88.4 R16, [R181] ;  /* 0x00000000b510783b */ /* 0x002e620000000200 */
[----:B--2---:R-:W-:Y:S03]  /*ff80*/  HMMA.16816.F32 R12, R8, R34, RZ ;  /* 0x00000022080c723c */ /* 0x004fe600000018ff */
[----:B------:R-:W2:Y:S04]  /*ff90*/  LDSM.16.M88.4 R72, [R177+0x1000] ;  /* 0x00100000b148783b */ /* 0x000ea80000000200 */
[----:B------:R-:W1:Y:S01]  /*ffa0*/  LDSM.16.M88.4 R80, [R177+0x1800] ;  /* 0x00180000b150783b */ /* 0x000e620000000200 */
[C---:B------:R-:W-:Y:S03]  /*ffb0*/  HMMA.16816.F32 R32, R4.reuse, R56, R28 ;  /* 0x000000380420723c */ /* 0x040fe6000000181c */
[----:B------:R-:W-:Y:S04]  /*ffc0*/  LDSM.16.M88.4 R84, [R147+0x3800] ;  /* 0x003800009354783b */ /* 0x000fe80000000200 */
[----:B------:R-:W-:Y:S01]  /*ffd0*/  LDSM.16.M88.4 R88, [R177+0x2000] ;  /* 0x00200000b158783b */ /* 0x000fe20000000200 */
[C---:B------:R-:W-:Y:S03]  /*ffe0*/  HMMA.16816.F32 R28, R4.reuse, R58, R24 ;  /* 0x0000003a041c723c */ /* 0x040fe60000001818 */
[----:B------:R-:W0:Y:S05]  /*fff0*/  LDGDEPBAR ;  /* 0x00000000000079af */ /* 0x000e2a0000000000 */
[C---:B----4-:R-:W-:Y:S08]  /*10000*/  HMMA.16816.F32 R24, R4.reuse, R60, R20 ;  /* 0x0000003c0418723c */ /* 0x050ff00000001814 */
[C---:B------:R-:W-:Y:S08]  /*10010*/  HMMA.16816.F32 R20, R4.reuse, R62, R12 ;  /* 0x0000003e0414723c */ /* 0x040ff0000000180c */
[C---:B------:R-:W-:Y:S08]  /*10020*/  HMMA.16816.F32 R8, R4.reuse, R66, R48 ;  /* 0x000000420408723c */ /* 0x040ff00000001830 */
[C---:B------:R-:W-:Y:S01]  /*10030*/  HMMA.16816.F32 R12, R4.reuse, R64, R40 ;  /* 0x00000040040c723c */ /* 0x040fe20000001828 */
[----:B------:R-:W-:Y:S07]  /*10040*/  LDSM.16.M88.4 R64, [R174] ;  /* 0x00000000ae40783b */ /* 0x000fee0000000200 */
[C---:B------:R-:W-:Y:S08]  /*10050*/  HMMA.16816.F32 R48, R4.reuse, R76, R52 ;  /* 0x0000004c0430723c */ /* 0x040ff00000001834 */
[----:B------:R-:W-:Y:S01]  /*10060*/  HMMA.16816.F32 R56, R4, R78, R44 ;  /* 0x0000004e0438723c */ /* 0x000fe2000000182c */
[----:B------:R-:W4:Y:S04]  /*10070*/  LDSM.16.M88.4 R4, [R180] ;  /* 0x00000000b404783b */ /* 0x000f280000000200 */
[----:B------:R-:W-:Y:S03]  /*10080*/  LDSM.16.M88.4 R76, [R147+0x2800] ;  /* 0x00280000934c783b */ /* 0x000fe60000000200 */
[C---:B-1----:R-:W-:Y:S01]  /*10090*/  HMMA.16816.F32 R52, R16.reuse, R68, R32 ;  /* 0x000000441034723c */ /* 0x042fe20000001820 */
[----:B------:R-:W-:Y:S07]  /*100a0*/  LDSM.16.M88.4 R32, [R174+0x1000] ;  /* 0x00100000ae20783b */ /* 0x000fee0000000200 */
[C---:B------:R-:W-:Y:S01]  /*100b0*/  HMMA.16816.F32 R60, R16.reuse, R70, R28 ;  /* 0x00000046103c723c */ /* 0x040fe2000000181c */
[----:B------:R-:W1:Y:S04]  /*100c0*/  LDSM.16.M88.4 R68, [R174+0x800] ;  /* 0x00080000ae44783b */ /* 0x000e680000000200 */
[----:B------:R-:W1:Y:S03]  /*100d0*/  LDSM.16.M88.4 R28, [R174+0x1800] ;  /* 0x00180000ae1c783b */ /* 0x000e660000000200 */
[C---:B------:R-:W-:Y:S08]  /*100e0*/  HMMA.16816.F32 R44, R16.reuse, R36, R24 ;  /* 0x00000024102c723c */ /* 0x040ff00000001818 */
[C---:B------:R-:W-:Y:S08]  /*100f0*/  HMMA.16816.F32 R40, R16.reuse, R38, R20 ;  /* 0x000000261028723c */ /* 0x040ff00000001814 */
[C---:B--2---:R-:W-:Y:S01]  /*10100*/  HMMA.16816.F32 R36, R16.reuse, R72, R12 ;  /* 0x000000481024723c */ /* 0x044fe2000000180c */
[----:B------:R-:W-:Y:S07]  /*10110*/  LDSM.16.M88.4 R12, [R178+0x4000] ;  /* 0x00400000b20c783b */ /* 0x000fee0000000200 */
[C---:B------:R-:W-:Y:S01]  /*10120*/  HMMA.16816.F32 R24, R16.reuse, R74, R8 ;  /* 0x0000004a1018723c */ /* 0x040fe20000001808 */
[----:B------:R-:W2:Y:S07]  /*10130*/  LDSM.16.M88.4 R72, [R147+0x2000] ;  /* 0x002000009348783b */ /* 0x000eae0000000200 */
[C---:B------:R-:W-:Y:S08]  /*10140*/  HMMA.16816.F32 R20, R16.reuse, R80, R48 ;  /* 0x000000501014723c */ /* 0x040ff00000001830 */
[----:B------:R-:W-:Y:S01]  /*10150*/  HMMA.16816.F32 R16, R16, R82, R56 ;  /* 0x000000521010723c */ /* 0x000fe20000001838 */
[----:B------:R-:W2:Y:S07]  /*10160*/  LDSM.16.M88.4 R80, [R147+0x3000] ;  /* 0x003000009350783b */ /* 0x000eae0000000200 */
[C---:B----4-:R-:W-:Y:S08]  /*10170*/  HMMA.16816.F32 R8, R4.reuse, R64, R52 ;  /* 0x000000400408723c */ /* 0x050ff00000001834 */
[C---:B-1----:R-:W-:Y:S08]  /*10180*/  HMMA.16816.F32 R52, R4.reuse, R68, R44 ;  /* 0x000000440434723c */ /* 0x042ff0000000182c */
[C---:B------:R-:W-:Y:S01]  /*10190*/  HMMA.16816.F32 R68, R4.reuse, R70, R40 ;  /* 0x000000460444723c */ /* 0x040fe20000001828 */
[----:B------:R-:W-:Y:S07]  /*101a0*/  LDSM.16.M88.4 R40, [R190] ;  /* 0x00000000be28783b */ /* 0x000fee0000000200 */
[C---:B------:R-:W-:Y:S08]  /*101b0*/  HMMA.16816.F32 R60, R4.reuse, R66, R60 ;  /* 0x00000042043c723c */ /* 0x040ff0000000183c */
[C---:B------:R-:W-:Y:S01]  /*101c0*/  HMMA.16816.F32 R64, R4.reuse, R32, R36 ;  /* 0x000000200440723c */ /* 0x040fe20000001824 */
[----:B------:R-:W-:Y:S07]  /*101d0*/  LDSM.16.M88.4 R36, [R189] ;  /* 0x00000000bd24783b */ /* 0x000fee0000000200 */
[C---:B------:R-:W-:Y:S08]  /*101e0*/  HMMA.16816.F32 R56, R4.reuse, R34, R24 ;  /* 0x000000220438723c */ /* 0x040ff00000001818 */
[C---:B------:R-:W-:Y:S08]  /*101f0*/  HMMA.16816.F32 R48, R4.reuse, R28, R20 ;  /* 0x0000001c0430723c */ /* 0x040ff00000001814 */
[----:B------:R-:W-:Y:S01]  /*10200*/  HMMA.16816.F32 R44, R4, R30, R16 ;  /* 0x0000001e042c723c */ /* 0x000fe20000001810 */
[----:B------:R-:W-:Y:S07]  /*10210*/  LDSM.16.M88.4 R4, [R181+0x4000] ;  /* 0x00400000b504783b */ /* 0x000fee0000000200 */
[C---:B--2---:R-:W-:Y:S01]  /*10220*/  HMMA.16816.F32 R32, R12.reuse, R72, R8 ;  /* 0x000000480c20723c */ /* 0x044fe20000001808 */
[----:B------:R-:W1:Y:S07]  /*10230*/  LDSM.16.M88.4 R8, [R179+0x4000] ;  /* 0x00400000b308783b */ /* 0x000e6e0000000200 */
[C---:B------:R-:W-:Y:S08]  /*10240*/  HMMA.16816.F32 R24, R12.reuse, R76, R52 ;  /* 0x0000004c0c18723c */ /* 0x040ff00000001834 */
[C---:B------:R-:W-:Y:S01]  /*10250*/  HMMA.16816.F32 R20, R12.reuse, R78, R68 ;  /* 0x0000004e0c14723c */ /* 0x040fe20000001844 */
[----:B------:R-:W2:Y:S07]  /*10260*/  LDSM.16.M88.4 R76, [R187] ;  /* 0x00000000bb4c783b */ /* 0x000eae0000000200 */
[C---:B------:R-:W-:Y:S01]  /*10270*/  HMMA.16816.F32 R28, R12.reuse, R74, R60 ;  /* 0x0000004a0c1c723c */ /* 0x040fe2000000183c */
[----:B------:R-:W4:Y:S07]  /*10280*/  LDSM.16.M88.4 R72, [R188] ;  /* 0x00000000bc48783b */ /* 0x000f2e0000000200 */
[C---:B------:R-:W-:Y:S08]  /*10290*/  HMMA.16816.F32 R16, R12.reuse, R80, R64 ;  /* 0x000000500c10723c */ /* 0x040ff00000001840 */
[C---:B------:R-:W-:Y:S01]  /*102a0*/  HMMA.16816.F32 R56, R12.reuse, R82, R56 ;  /* 0x000000520c38723c */ /* 0x040fe20000001838 */
[----:B------:R-:W-:Y:S07]  /*102b0*/  LDSM.16.M88.4 R80, [R174+0x2800] ;  /* 0x00280000ae50783b */ /* 0x000fee0000000200 */
[C---:B------:R-:W-:Y:S08]  /*102c0*/  HMMA.16816.F32 R52, R12.reuse, R84, R48 ;  /* 0x000000540c34723c */ /* 0x040ff00000001830 */
[----:B------:R-:W-:Y:S01]  /*102d0*/  HMMA.16816.F32 R12, R12, R86, R44 ;  /* 0x000000560c0c723c */ /* 0x000fe2000000182c */
[----:B------:R-:W3:Y:S04]  /*102e0*/  LDSM.16.M88.4 R84, [R177+0x2800] ;  /* 0x00280000b154783b */ /* 0x000ee80000000200 */
[----:B------:R-:W-:Y:S03]  /*102f0*/  LDSM.16.M88.4 R44, [R177+0x3000] ;  /* 0x00300000b12c783b */ /* 0x000fe60000000200 */
[C---:B-1----:R-:W-:Y:S01]  /*10300*/  HMMA.16816.F32 R64, R8.reuse, R42, R28 ;  /* 0x0000002a0840723c */ /* 0x042fe2000000181c */
[----:B------:R-:W1:Y:S07]  /*10310*/  LDSM.16.M88.4 R28, [R177+0x3800] ;  /* 0x00380000b11c783b */ /* 0x000e6e0000000200 */
[C---:B------:R-:W-:Y:S08]  /*10320*/  HMMA.16816.F32 R60, R8.reuse, R36, R24 ;  /* 0x00000024083c723c */ /* 0x040ff00000001818 */
[C---:B------:R-:W-:Y:S08]  /*10330*/  HMMA.16816.F32 R68, R8.reuse, R40, R32 ;  /* 0x000000280844723c */ /* 0x040ff00000001820 */
[C---:B------:R-:W-:Y:S01]  /*10340*/  HMMA.16816.F32 R48, R8.reuse, R38, R20 ;  /* 0x000000260830723c */ /* 0x040fe20000001814 */
[----:B------:R-:W-:Y:S07]  /*10350*/  LDSM.16.M88.4 R20, [R174+0x2000] ;  /* 0x00200000ae14783b */ /* 0x000fee0000000200 */
[C---:B--2---:R-:W-:Y:S01]  /*10360*/  HMMA.16816.F32 R24, R8.reuse, R78, R12 ;  /* 0x0000004e0818723c */ /* 0x044fe2000000180c */
[----:B------:R-:W2:Y:S07]  /*10370*/  LDSM.16.M88.4 R12, [R180+0x4000] ;  /* 0x00400000b40c783b */ /* 0x000eae0000000200 */
[C---:B----4-:R-:W-:Y:S08]  /*10380*/  HMMA.16816.F32 R40, R8.reuse, R72, R16 ;  /* 0x000000480828723c */ /* 0x050ff00000001810 */
[C---:B------:R-:W-:Y:S01]  /*10390*/  HMMA.16816.F32 R36, R8.reuse, R74, R56 ;  /* 0x0000004a0824723c */ /* 0x040fe20000001838 */
[----:B------:R-:W-:Y:S07]  /*103a0*/  LDSM.16.M88.4 R72, [R147+0x5000] ;  /* 0x005000009348783b */ /* 0x000fee0000000200 */
[----:B------:R-:W-:Y:S01]  /*103b0*/  HMMA.16816.F32 R32, R8, R76, R52 ;  /* 0x0000004c0820723c */ /* 0x000fe20000001834 */
[----:B------:R-:W4:Y:S07]  /*103c0*/  LDSM.16.M88.4 R76, [R174+0x3000] ;  /* 0x00300000ae4c783b */ /* 0x000f2e0000000200 */
[C---:B------:R-:W-:Y:S08]  /*103d0*/  HMMA.16816.F32 R8, R4.reuse, R90, R64 ;  /* 0x0000005a0408723c */ /* 0x040ff00000001840 */
[C---:B------:R-:W-:Y:S01]  /*103e0*/  HMMA.16816.F32 R16, R4.reuse, R88, R68 ;  /* 0x000000580410723c */ /* 0x040fe20000001844 */
[----:B------:R-:W-:Y:S07]  /*103f0*/  LDSM.16.M88.4 R88, [R147+0x5800] ;  /* 0x005800009358783b */ /* 0x000fee0000000200 */
[C---:B---3--:R-:W-:Y:S08]  /*10400*/  HMMA.16816.F32 R68, R4.reuse, R84, R60 ;  /* 0x000000540444723c */ /* 0x048ff0000000183c */
[C---:B------:R-:W-:Y:S01]  /*10410*/  HMMA.16816.F32 R64, R4.reuse, R86, R48 ;  /* 0x000000560440723c */ /* 0x040fe20000001830 */
[----:B------:R-:W3:Y:S07]  /*10420*/  LDSM.16.M88.4 R84, [R174+0x3800] ;  /* 0x00380000ae54783b */ /* 0x000eee0000000200 */
[C---:B-1----:R-:W-:Y:S08]  /*10430*/  HMMA.16816.F32 R52, R4.reuse, R28, R32 ;  /* 0x0000001c0434723c */ /* 0x042ff00000001820 */
[C---:B------:R-:W-:Y:S01]  /*10440*/  HMMA.16816.F32 R60, R4.reuse, R44, R40 ;  /* 0x0000002c043c723c */ /* 0x040fe20000001828 */
[----:B------:R-:W-:Y:S07]  /*10450*/  LDSM.16.M88.4 R40, [R147+0x4000] ;  /* 0x004000009328783b */ /* 0x000fee0000000200 */
[----:B------:R-:W-:Y:S01]  /*10460*/  HMMA.16816.F32 R56, R4, R46, R36 ;  /* 0x0000002e0438723c */ /* 0x000fe20000001824 */
[----:B------:R-:W-:Y:S07]  /*10470*/  LDSM.16.M88.4 R36, [R147+0x4800] ;  /* 0x004800009324783b */ /* 0x000fee0000000200 */
[----:B--2---:R-:W-:Y:S01]  /*10480*/  HMMA.16816.F32 R32, R12, R22, R8 ;  /* 0x000000160c20723c */ /* 0x004fe20000001808 */
[----:B------:R-:W1:Y:S07]  /*10490*/  LDSM.16.M88.4 R8, [R178+0x8000] ;  /* 0x00800000b208783b */ /* 0x000e6e0000000200 */
[----:B------:R-:W-:Y:S01]  /*104a0*/  HMMA.16816.F32 R48, R4, R30, R24 ;  /* 0x0000001e0430723c */ /* 0x000fe20000001818 */
[----:B------:R-:W-:Y:S07]  /*104b0*/  LDSM.16.M88.4 R4, [R179+0x8000] ;  /* 0x00800000b304783b */ /* 0x000fee0000000200 */
[C---:B------:R-:W-:Y:S08]  /*104c0*/  HMMA.16816.F32 R44, R12.reuse, R20, R16 ;  /* 0x000000140c2c723c */ /* 0x040ff00000001810 */
[C---:B------:R-:W-:Y:S08]  /*104d0*/  HMMA.16816.F32 R28, R12.reuse, R80, R68 ;  /* 0x000000500c1c723c */ /* 0x040ff00000001844 */
[C---:B------:R-:W-:Y:S01]  /*104e0*/  HMMA.16816.F32 R24, R12.reuse, R82, R64 ;  /* 0x000000520c18723c */ /* 0x040fe20000001840 */
[----:B------:R-:W-:Y:S07]  /*104f0*/  LDSM.16.M88.4 R80, [R177+0x5000] ;  /* 0x00500000b150783b */ /* 0x000fee0000000200 */
[C---:B----4-:R-:W-:Y:S08]  /*10500*/  HMMA.16816.F32 R20, R12.reuse, R76, R60 ;  /* 0x0000004c0c14723c */ /* 0x050ff0000000183c */
[C---:B------:R-:W-:Y:S01]  /*10510*/  HMMA.16816.F32 R16, R12.reuse, R78, R56 ;  /* 0x0000004e0c10723c */ /* 0x040fe20000001838 */
[----:B------:R-:W2:Y:S07]  /*10520*/  LDSM.16.M88.4 R76, [R186] ;  /* 0x00000000ba4c783b */ /* 0x000eae0000000200 */
[C---:B---3--:R-:W-:Y:S08]  /*10530*/  HMMA.16816.F32 R52, R12.reuse, R84, R52 ;  /* 0x000000540c34723c */ /* 0x048ff00000001834 */
[----:B------:R-:W-:Y:S01]  /*10540*/  HMMA.16816.F32 R68, R12, R86, R48 ;  /* 0x000000560c44723c */ /* 0x000fe20000001830 */
[----:B------:R-:W3:Y:S04]  /*10550*/  LDSM.16.M88.4 R84, [R185] ;  /* 0x00000000b954783b */ /* 0x000ee80000000200 */
[----:B------:R-:W-:Y:S03]  /*10560*/  LDSM.16.M88.4 R12, [R181+0x8000] ;  /* 0x00800000b50c783b */ /* 0x000fe60000000200 */
[C---:B-1----:R-:W-:Y:S08]  /*10570*/  HMMA.16816.F32 R64, R8.reuse, R40, R44 ;  /* 0x000000280840723c */ /* 0x042ff0000000182c */
[C---:B------:R-:W-:Y:S01]  /*10580*/  HMMA.16816.F32 R60, R8.reuse, R42, R32 ;  /* 0x0000002a083c723c */ /* 0x040fe20000001820 */
[----:B------:R-:W1:Y:S07]  /*10590*/  LDSM.16.M88.4 R40, [R184] ;  /* 0x00000000b828783b */ /* 0x000e6e0000000200 */
[C---:B------:R-:W-:Y:S08]  /*105a0*/  HMMA.16816.F32 R56, R8.reuse, R36, R28 ;  /* 0x000000240838723c */ /* 0x040ff0000000181c */
[C---:B------:R-:W-:Y:S01]  /*105b0*/  HMMA.16816.F32 R48, R8.reuse, R38, R24 ;  /* 0x000000260830723c */ /* 0x040fe20000001818 */
[----:B------:R-:W4:Y:S04]  /*105c0*/  LDSM.16.M88.4 R36, [R183] ;  /* 0x00000000b724783b */ /* 0x000f280000000200 */
[----:B------:R-:W1:Y:S03]  /*105d0*/  LDSM.16.M88.4 R24, [R177+0x4000] ;  /* 0x00400000b118783b */ /* 0x000e660000000200 */
[C---:B------:R-:W-:Y:S08]  /*105e0*/  HMMA.16816.F32 R44, R8.reuse, R72, R20 ;  /* 0x00000048082c723c */ /* 0x040ff00000001814 */
[C---:B------:R-:W-:Y:S08]  /*105f0*/  HMMA.16816.F32 R32, R8.reuse, R74, R16 ;  /* 0x0000004a0820723c */ /* 0x040ff00000001810 */
[C---:B------:R-:W-:Y:S08]  /*10600*/  HMMA.16816.F32 R28, R8.reuse, R88, R52 ;  /* 0x00000058081c723c */ /* 0x040ff00000001834 */
[----:B------:R-:W-:Y:S01]  /*10610*/  HMMA.16816.F32 R20, R8, R90, R68 ;  /* 0x0000005a0814723c */ /* 0x000fe20000001844 */
[----:B------:R-:W4:Y:S07]  /*10620*/  LDSM.16.M88.4 R88, [R177+0x4800] ;  /* 0x00480000b158783b */ /* 0x000f2e0000000200 */
[C---:B--2---:R-:W-:Y:S08]  /*10630*/  HMMA.16816.F32 R16, R4.reuse, R76, R64 ;  /* 0x0000004c0410723c */ /* 0x044ff00000001840 */
[C---:B------:R-:W-:Y:S08]  /*10640*/  HMMA.16816.F32 R8, R4.reuse, R78, R60 ;  /* 0x0000004e0408723c */ /* 0x040ff0000000183c */
[C---:B---3--:R-:W-:Y:S08]  /*10650*/  HMMA.16816.F32 R68, R4.reuse, R84, R56 ;  /* 0x000000540444723c */ /* 0x048ff00000001838 */
[C---:B------:R-:W-:Y:S01]  /*10660*/  HMMA.16816.F32 R76, R4.reuse, R86, R48 ;  /* 0x00000056044c723c */ /* 0x040fe20000001830 */
[----:B------:R-:W2:Y:S04]  /*10670*/  LDSM.16.M88.4 R84, [R177+0x5800] ;  /* 0x00580000b154783b */ /* 0x000ea80000000200 */
[----:B------:R-:W-:Y:S03]  /*10680*/  LDSM.16.M88.4 R48, [R174+0x4000] ;  /* 0x00400000ae30783b */ /* 0x000fe60000000200 */
[C---:B-1----:R-:W-:Y:S01]  /*10690*/  HMMA.16816.F32 R72, R4.reuse, R40, R44 ;  /* 0x000000280448723c */ /* 0x042fe2000000182c */
[----:B------:R-:W-:Y:S07]  /*106a0*/  LDSM.16.M88.4 R44, [R174+0x4800] ;  /* 0x00480000ae2c783b */ /* 0x000fee0000000200 */
[C---:B------:R-:W-:Y:S01]  /*106b0*/  HMMA.16816.F32 R64, R4.reuse, R42, R32 ;  /* 0x0000002a0440723c */ /* 0x040fe20000001820 */
[----:B------:R-:W-:Y:S07]  /*106c0*/  LDSM.16.M88.4 R40, [R174+0x5000] ;  /* 0x00500000ae28783b */ /* 0x000fee0000000200 */
[C---:B----4-:R-:W-:Y:S08]  /*106d0*/  HMMA.16816.F32 R60, R4.reuse, R36, R28 ;  /* 0x00000024043c723c */ /* 0x050ff0000000181c */
[----:B------:R-:W-:Y:S01]  /*106e0*/  HMMA.16816.F32 R56, R4, R38, R20 ;  /* 0x000000260438723c */ /* 0x000fe20000001814 */
[----:B------:R-:W1:Y:S04]  /*106f0*/  LDSM.16.M88.4 R4, [R180+0x8000] ;  /* 0x00800000b404783b */ /* 0x000e680000000200 */
[----:B------:R-:W3:Y:S01]  /*10700*/  LDSM.16.M88.4 R36, [R174+0x5800] ;  /* 0x00580000ae24783b */ /* 0x000ee20000000200 */
[----:B------:R-:W-:-:S04]  /*10710*/  DEPBAR.LE SB0, 0x0 ;  /* 0x000080000000791a */ /* 0x000fc80000000000 */
[C---:B------:R-:W-:Y:S08]  /*10720*/  HMMA.16816.F32 R52, R12.reuse, R24, R16 ;  /* 0x000000180c34723c */ /* 0x040ff00000001810 */
[C---:B------:R-:W-:Y:S08]  /*10730*/  HMMA.16816.F32 R32, R12.reuse, R26, R8 ;  /* 0x0000001a0c20723c */ /* 0x040ff00000001808 */
[C---:B------:R-:W-:Y:S08]  /*10740*/  HMMA.16816.F32 R28, R12.reuse, R88, R68 ;  /* 0x000000580c1c723c */ /* 0x040ff00000001844 */
[C---:B------:R-:W-:Y:S08]  /*10750*/  HMMA.16816.F32 R24, R12.reuse, R90, R76 ;  /* 0x0000005a0c18723c */ /* 0x040ff0000000184c */
[C---:B------:R-:W-:Y:S08]  /*10760*/  HMMA.16816.F32 R20, R12.reuse, R80, R72 ;  /* 0x000000500c14723c */ /* 0x040ff00000001848 */
[C---:B------:R-:W-:Y:S08]  /*10770*/  HMMA.16816.F32 R16, R12.reuse, R82, R64 ;  /* 0x000000520c10723c */ /* 0x040ff00000001840 */
[C---:B--2---:R-:W-:Y:S08]  /*10780*/  HMMA.16816.F32 R8, R12.reuse, R84, R60 ;  /* 0x000000540c08723c */ /* 0x044ff0000000183c */
[----:B------:R-:W-:Y:S08]  /*10790*/  HMMA.16816.F32 R12, R12, R86, R56 ;  /* 0x000000560c0c723c */ /* 0x000ff00000001838 */
[C---:B-1----:R-:W-:Y:S08]  /*107a0*/  HMMA.16816.F32 R52, R4.reuse, R48, R52 ;  /* 0x000000300434723c */ /* 0x042ff00000001834 */
[C---:B------:R-:W-:Y:S08]  /*107b0*/  HMMA.16816.F32 R48, R4.reuse, R50, R32 ;  /* 0x000000320430723c */ /* 0x040ff00000001820 */
[C---:B------:R-:W-:Y:S08]  /*107c0*/  HMMA.16816.F32 R32, R4.reuse, R44, R28 ;  /* 0x0000002c0420723c */ /* 0x040ff0000000181c */
[C---:B------:R-:W-:Y:S08]  /*107d0*/  HMMA.16816.F32 R44, R4.reuse, R46, R24 ;  /* 0x0000002e042c723c */ /* 0x040ff00000001818 */
[C---:B------:R-:W-:Y:S08]  /*107e0*/  HMMA.16816.F32 R28, R4.reuse, R40, R20 ;  /* 0x00000028041c723c */ /* 0x040ff00000001814 */
[C---:B---3--:R-:W-:Y:S08]  /*107f0*/  HMMA.16816.F32 R24, R4.reuse, R36, R8 ;  /* 0x000000240418723c */ /* 0x048ff00000001808 */
        /* <DEDUP_REMOVED lines=33> */
.L_x_956:
        /* <DEDUP_REMOVED lines=20> */
.L_x_957:
        /* <DEDUP_REMOVED lines=21> */
.L_x_807:
[----:B------:R-:W-:Y:S05]  /*10ca0*/  BSYNC B0 ;  /* 0x0000000000007941 */ /* 0x000fea0003800000 */
.L_x_806:
        /* <DEDUP_REMOVED lines=16> */
.L_x_958:
        /* <DEDUP_REMOVED lines=17> */
.L_x_813:
[----:B------:R-:W-:-:S04]  /*10ec0*/  MOV R8, 0x1 ;  /* 0x0000000100087802 */ /* 0x000fc80000000f00 */
[----:B------:R-:W-:-:S13]  /*10ed0*/  ISETP.NE.AND P0, PT, R8, c[0x0][0x32c], PT ;  /* 0x0000cb0008007a0c */ /* 0x000fda0003f05270 */
[----:B------:R-:W-:-:S05]  /*10ee0*/  @P0 IMAD.HI.U32 R8, R3, c[0x0][0x330], RZ ;  /* 0x0000cc0003080a27 */ /* 0x000fca00078e00ff */
[----:B------:R-:W-:Y:S02]  /*10ef0*/  @P0 SHF.R.U32.HI R3, RZ, c[0x0][0x334], R8 ;  /* 0x0000cd00ff030a19 */ /* 0x000fe40000011608 */
.L_x_814:
[----:B------:R-:W-:Y:S05]  /*10f00*/  BSYNC B0 ;  /* 0x0000000000007941 */ /* 0x000fea0003800000 */
.L_x_812:
[----:B------:R-:W-:-:S04]  /*10f10*/  IMAD R3, R3, c[0x0][0x32c], -R98 ;  /* 0x0000cb0003037a24 */ /* 0x000fc800078e0a62 */
[----:B------:R-:W-:-:S05]  /*10f20*/  IMAD.IADD R3, R3, 0x1, -R221 ;  /* 0x0000000103037824 */ /* 0x000fca00078e0add */
[----:B------:R-:W-:Y:S02]  /*10f30*/  IADD3 R8, R3, c[0x0][0x32c], RZ ;  /* 0x0000cb0003087a10 */ /* 0x000fe40007ffe0ff */
[----:B------:R-:W-:Y:S02]  /*10f40*/  IMNMX R0, R0, R3, !PT ;  /* 0x0000000300007217 */ /* 0x000fe40007800200 */
[----:B------:R-:W-:Y:S02]  /*10f50*/  IMNMX R2, R2, R8, PT ;  /* 0x0000000802027217 */ /* 0x000fe40003800200 */
.L_x_811:
        /* <DEDUP_REMOVED lines=51> */
.L_x_959:
        /* <DEDUP_REMOVED lines=17> */
.L_x_818:
[----:B-12---:R-:W-:-:S04]  /*113a0*/  MOV R4, 0x1 ;  /* 0x0000000100047802 */ /* 0x006fc80000000f00 */
[----:B------:R-:W-:-:S13]  /*113b0*/  ISETP.NE.AND P0, PT, R4, c[0x0][0x32c], PT ;  /* 0x0000cb0004007a0c */ /* 0x000fda0003f05270 */
[----:B------:R-:W-:-:S05]  /*113c0*/  @P0 IMAD.HI.U32 R4, R3, c[0x0][0x330], RZ ;  /* 0x0000cc0003040a27 */ /* 0x000fca00078e00ff */
[----:B------:R-:W-:Y:S02]  /*113d0*/  @P0 SHF.R.U32.HI R3, RZ, c[0x0][0x334], R4 ;  /* 0x0000cd00ff030a19 */ /* 0x000fe40000011604 */
.L_x_819:
[----:B------:R-:W-:Y:S05]  /*113e0*/  BSYNC B0 ;  /* 0x0000000000007941 */ /* 0x000fea0003800000 */
.L_x_817:
[----:B------:R-:W-:-:S04]  /*113f0*/  IMAD R3, R3, c[0x0][0x32c], -R98 ;  /* 0x0000cb0003037a24 */ /* 0x000fc800078e0a62 */
[----:B------:R-:W-:-:S05]  /*11400*/  IMAD.IADD R3, R3, 0x1, -R221 ;  /* 0x0000000103037824 */ /* 0x000fca00078e0add */
[----:B------:R-:W-:Y:S02]  /*11410*/  IADD3 R4, R3, c[0x0][0x32c], RZ ;  /* 0x0000cb0003047a10 */ /* 0x000fe40007ffe0ff */
[----:B------:R-:W-:Y:S02]  /*11420*/  IMNMX R0, R0, R3, !PT ;  /* 0x0000000300007217 */ /* 0x000fe40007800200 */
[----:B------:R-:W-:Y:S02]  /*11430*/  IMNMX R2, R2, R4, PT ;  /* 0x0000000402027217 */ /* 0x000fe40003800200 */
.L_x_816:
        /* <DEDUP_REMOVED lines=80> */
.L_x_960:
[----:B-12---:R-:W-:Y:S01]  /*11940*/  FMNMX.FTZ R4, R4, R0, !PT ;  /* 0x0000000004047209 */ /* 0x006fe20007810000 */
[----:B------:R-:W-:Y:S05]  /*11950*/  BRA.DIV ~URZ, `(.L_x_821) ;  /* 0x00010f127f007947 */ /* 0x000fea000b800000 */
[----:B------:R-:W1:Y:S04]  /*11960*/  SHFL.BFLY PT, R0, R5, 0x2, 0x1f ;  /* 0x0c401f0005007f89 */ /* 0x000e6800000e0000 */
[----:B------:R-:W2:Y:S01]  /*11970*/  SHFL.BFLY PT, R2, R4, 0x1, 0x1f ;  /* 0x0c201f0004027f89 */ /* 0x000ea200000e0000 */
[----:B-1----:R-:W-:Y:S02]  /*11980*/  FMNMX.FTZ R5, R5, R0, !PT ;  /* 0x0000000005057209 */ /* 0x002fe40007810000 */
[----:B--2---:R-:W-:-:S03]  /*11990*/  FMNMX.FTZ R101, R4, R2, !PT ;  /* 0x0000000204657209 */ /* 0x004fc60007810000 */
[----:B------:R1:W2:Y:S04]  /*119a0*/  SHFL.BFLY PT, R3, R5, 0x1, 0x1f ;  /* 0x0c201f0005037f89 */ /* 0x0002a800000e0000 */
.L_x_961:
[C---:B------:R-:W-:Y:S01]  /*119b0*/  FMUL.FTZ R2, R101.reuse, c[0x0][0x2d0] ;  /* 0x0000b40065027a20 */ /* 0x040fe20000410000 */
[----:B------:R-:W-:Y:S01]  /*119c0*/  FSETP.NEU.FTZ.AND P0, PT, R101, -INF , PT ;  /* 0xff8000006500780b */ /* 0x000fe20003f1d000 */
[----:B------:R-:W-:Y:S01]  /*119d0*/  WARPSYNC 0xffffffff ;  /* 0xffffffff00007948 */ /* 0x000fe20003800000 */
[----:B--2---:R-:W-:Y:S01]  /*119e0*/  FMNMX.FTZ R16, R3, R5, !PT ;  /* 0x0000000503107209 */ /* 0x004fe20007810000 */
[----:B------:R-:W-:Y:S01]  /*119f0*/  LDSM.16.MT88.4 R32, [R173+0x800] ;  /* 0x00080000ad20783b */ /* 0x000fe20000004200 */
[----:B------:R-:W-:Y:S02]  /*11a00*/  FSEL R2, R2, RZ, P0 ;  /* 0x000000ff02027208 */ /* 0x000fe40000000000 */
[----:B------:R-:W-:Y:S01]  /*11a10*/  FSETP.NEU.FTZ.AND P0, PT, R16, -INF , PT ;  /* 0xff8000001000780b */ /* 0x000fe20003f1d000 */
[----:B------:R-:W-:Y:S01]  /*11a20*/  LDSM.16.MT88.4 R40, [R175] ;  /* 0x00000000af28783b */ /* 0x000fe20000004200 */
[----:B------:R-:W-:Y:S01]  /*11a30*/  MOV R102, c[0x0][0x2c4] ;  /* 0x0000b10000667a02 */ /* 0x000fe20000000f00 */
[--C-:B------:R-:W-:Y:S01]  /*11a40*/  FFMA.FTZ R0, R8, c[0x0][0x2d0], -R2.reuse ;  /* 0x0000b40008007a23 */ /* 0x100fe20000010802 */
[----:B------:R-:W-:Y:S01]  /*11a50*/  IADD3 R196, R196, -0x2, RZ ;  /* 0xfffffffec4c47810 */ /* 0x000fe20007ffe0ff */
[----:B------:R-:W-:Y:S01]  /*11a60*/  FFMA.FTZ R3, R11, c[0x0][0x2d0], -R2 ;  /* 0x0000b4000b037a23 */ /* 0x000fe20000010802 */
[----:B------:R-:W-:Y:S01]  /*11a70*/  LDSM.16.MT88.4 R48, [R176] ;  /* 0x00000000b030783b */ /* 0x000fe20000004200 */
[----:B------:R2:W-:Y:S01]  /*11a80*/  MUFU.EX2 R86, R0 ;  /* 0x0000000000567308 */ /* 0x0005e20000000800 */
[----:B------:R-:W-:-:S02]  /*11a90*/  ISETP.NE.AND P1, PT, R102, 0x1, PT ;  /* 0x000000016600780c */ /* 0x000fc40003f25270 */
[----:B------:R-:W-:Y:S01]  /*11aa0*/  LDSM.16.MT88.4 R36, [R172+0x800] ;  /* 0x00080000ac24783b */ /* 0x000fe20000004200 */
[----:B------:R-:W-:-:S03]  /*11ab0*/  MOV R102, c[0x0][0x32c] ;  /* 0x0000cb0000667a02 */ /* 0x000fc60000000f00 */
[----:B------:R-:W-:Y:S01]  /*11ac0*/  LDSM.16.MT88.4 R52, [R176+0x800] ;  /* 0x00080000b034783b */ /* 0x000fe20000004200 */
[----:B------:R3:W-:Y:S03]  /*11ad0*/  MUFU.EX2 R90, R3 ;  /* 0x00000003005a7308 */ /* 0x0007e60000000800 */
[----:B------:R-:W-:Y:S04]  /*11ae0*/  LDSM.16.MT88.4 R60, [R172+0x2000] ;  /* 0x00200000ac3c783b */ /* 0x000fe80000004200 */
[----:B------:R-:W-:Y:S01]  /*11af0*/  LDSM.16.MT88.4 R64, [R172+0x2800] ;  /* 0x00280000ac40783b */ /* 0x000fe20000004200 */
[----:B--2---:R-:W-:-:S04]  /*11b00*/  FFMA.FTZ R0, R9, c[0x0][0x2d0], -R2 ;  /* 0x0000b40009007a23 */ /* 0x004fc80000010802 */
[----:B------:R2:W-:Y:S01]  /*11b10*/  MUFU.EX2 R84, R0 ;  /* 0x0000000000547308 */ /* 0x0005e20000000800 */
[----:B---3--:R-:W-:-:S07]  /*11b20*/  FFMA.FTZ R3, R14, c[0x0][0x2d0], -R2 ;  /* 0x0000b4000e037a23 */ /* 0x008fce0000010802 */
[----:B------:R-:W-:Y:S01]  /*11b30*/  MUFU.EX2 R95, R3 ;  /* 0x00000003005f7308 */ /* 0x000fe20000000800 */
[----:B--2---:R-:W-:Y:S02]  /*11b40*/  FFMA.FTZ R0, R10, c[0x0][0x2d0], -R2 ;  /* 0x0000b4000a007a23 */ /* 0x004fe40000010802 */
[----:B------:R-:W-:Y:S05]  /*11b50*/  LDSM.16.MT88.4 R8, [R172] ;  /* 0x00000000ac08783b */ /* 0x000fea0000004200 */
[----:B------:R2:W3:Y:S02]  /*11b60*/  MUFU.EX2 R88, R0 ;  /* 0x0000000000587308 */ /* 0x0004e40000000800 */
[----:B--2---:R-:W-:Y:S01]  /*11b70*/  FMUL.FTZ R0, R16, c[0x0][0x2d0] ;  /* 0x0000b40010007a20 */ /* 0x004fe20000410000 */
[----:B---3--:R-:W-:-:S04]  /*11b80*/  F2FP.PACK_AB R14, R90, R88 ;  /* 0x000000585a0e723e */ /* 0x008fc800000000ff */
[----:B------:R-:W-:-:S05]  /*11b90*/  FSEL R0, R0, RZ, P0 ;  /* 0x000000ff00007208 */ /* 0x000fca0000000000 */
[----:B------:R-:W-:-:S04]  /*11ba0*/  FFMA.FTZ R3, R6, c[0x0][0x2d0], -R0 ;  /* 0x0000b40006037a23 */ /* 0x000fc80000010800 */
[----:B------:R2:W-:Y:S02]  /*11bb0*/  MUFU.EX2 R87, R3 ;  /* 0x0000000300577308 */ /* 0x0005e40000000800 */
[--C-:B--2---:R-:W-:Y:S02]  /*11bc0*/  FFMA.FTZ R3, R7, c[0x0][0x2d0], -R0.reuse ;  /* 0x0000b40007037a23 */ /* 0x104fe40000010800 */
[----:B-1----:R-:W1:Y:S04]  /*11bd0*/  LDSM.16.MT88.4 R4, [R173] ;  /* 0x00000000ad04783b */ /* 0x002e680000004200 */
[----:B------:R2:W3:Y:S02]  /*11be0*/  MUFU.EX2 R85, R3 ;  /* 0x0000000300557308 */ /* 0x0004e40000000800 */
[----:B--2---:R-:W-:Y:S01]  /*11bf0*/  FFMA.FTZ R3, R12, c[0x0][0x2d0], -R0 ;  /* 0x0000b4000c037a23 */ /* 0x004fe20000010800 */
[----:B------:R-:W-:-:S05]  /*11c00*/  F2FP.PACK_AB R12, R84, R86 ;  /* 0x00000056540c723e */ /* 0x000fca00000000ff */
[----:B------:R2:W-:Y:S02]  /*11c10*/  MUFU.EX2 R89, R3 ;  /* 0x0000000300597308 */ /* 0x0005e40000000800 */
[----:B--2---:R-:W-:Y:S01]  /*11c20*/  FFMA.FTZ R3, R13, c[0x0][0x2d0], -R0 ;  /* 0x0000b4000d037a23 */ /* 0x004fe20000010800 */
[----:B---3--:R-:W-:-:S05]  /*11c30*/  F2FP.PACK_AB R13, R85, R87 ;  /* 0x00000057550d723e */ /* 0x008fca00000000ff */
[----:B------:R2:W3:Y:S02]  /*11c40*/  MUFU.EX2 R92, R3 ;  /* 0x00000003005c7308 */ /* 0x0004e40000000800 */
[----:B--2---:R-:W-:Y:S01]  /*11c50*/  FFMA.FTZ R3, R15, c[0x0][0x2d0], -R2 ;  /* 0x0000b4000f037a23 */ /* 0x004fe20000010802 */
[----:B---3--:R-:W-:-:S05]  /*11c60*/  F2FP.PACK_AB R15, R92, R89 ;  /* 0x000000595c0f723e */ /* 0x008fca00000000ff */
[----:B------:R2:W3:Y:S02]  /*11c70*/  MUFU.EX2 R93, R3 ;  /* 0x00000003005d7308 */ /* 0x0004e40000000800 */
[C---:B-1----:R-:W-:Y:S08]  /*11c80*/  HMMA.16816.F32 R24, R12.reuse, R4, RZ ;  /* 0x000000040c18723c */ /* 0x042ff000000018ff */
[----:B------:R-:W-:Y:S01]  /*11c90*/  HMMA.16816.F32 R44, R12, R8, RZ ;  /* 0x000000080c2c723c */ /* 0x000fe200000018ff */
[----:B--2---:R-:W-:-:S02]  /*11ca0*/  FFMA.FTZ R3, R19, c[0x0][0x2d0], -R2 ;  /* 0x0000b40013037a23 */ /* 0x004fc40000010802 */
[----:B------:R-:W-:-:S04]  /*11cb0*/  FFMA.FTZ R19, R82, c[0x0][0x2d0], -R2 ;  /* 0x0000b40052137a23 */ /* 0x000fc80000010802 */
[----:B---3--:R-:W-:Y:S01]  /*11cc0*/  F2FP.PACK_AB R8, R93, R95 ;  /* 0x0000005f5d08723e */ /* 0x008fe200000000ff */
[----:B------:R1:W-:Y:S01]  /*11cd0*/  MUFU.EX2 R96, R3 ;  /* 0x0000000300607308 */ /* 0x0003e20000000800 */
[----:B------:R-:W-:Y:S01]  /*11ce0*/  HMMA.16816.F32 R28, R12, R10, RZ ;  /* 0x0000000a0c1c723c */ /* 0x000fe200000018ff */
[----:B-1----:R-:W-:-:S06]  /*11cf0*/  FFMA.FTZ R3, R20, c[0x0][0x2d0], -R2 ;  /* 0x0000b40014037a23 */ /* 0x002fcc0000010802 */
[----:B------:R1:W2:Y:S02]  /*11d00*/  MUFU.EX2 R99, R3 ;  /* 0x0000000300637308 */ /* 0x0002a40000000800 */
[----:B-1----:R-:W-:Y:S01]  /*11d10*/  FFMA.FTZ R3, R17, c[0x0][0x2d0], -R0 ;  /* 0x0000b40011037a23 */ /* 0x002fe20000010800 */
[----:B--2---:R-:W-:Y:S01]  /*11d20*/  F2FP.PACK_AB R10, R99, R96 ;  /* 0x00000060630a723e */ /* 0x004fe200000000ff */
[----:B------:R-:W-:-:S04]  /*11d30*/  FADD.FTZ R17, R87, R85 ;  /* 0x0000005557117221 */ /* 0x000fc80000010000 */
[----:B------:R1:W-:Y:S01]  /*11d40*/  MUFU.EX2 R94, R3 ;  /* 0x00000003005e7308 */ /* 0x0003e20000000800 */
[----:B------:R-:W-:Y:S02]  /*11d50*/  FADD.FTZ R17, R89, R17 ;  /* 0x0000001159117221 */ /* 0x000fe40000010000 */
[----:B-1----:R-:W-:Y:S02]  /*11d60*/  FFMA.FTZ R3, R18, c[0x0][0x2d0], -R0 ;  /* 0x0000b40012037a23 */ /* 0x002fe40000010800 */
[----:B------:R-:W-:-:S03]  /*11d70*/  FFMA.FTZ R18, R81, c[0x0][0x2d0], -R2 ;  /* 0x0000b40051127a23 */ /* 0x000fc60000010802 */
        /* <DEDUP_REMOVED lines=25> */
[C---:B------:R-:W-:Y:S01]  /*11f10*/  HMMA.16816.F32 R128, R8.reuse, R38, R28 ;  /* 0x000000260880723c */ /* 0x040fe2000000181c */
[----:B------:R-:W4:Y:S07]  /*11f20*/  LDSM.16.MT88.4 R36, [R176+0x2800] ;  /* 0x00280000b024783b */ /* 0x000f2e0000004200 */
[C---:B-1----:R-:W-:Y:S08]  /*11f30*/  HMMA.16816.F32 R156, R8.reuse, R56, R24 ;  /* 0x00000038089c723c */ /* 0x042ff00000001818 */
[----:B------:R-:W-:Y:S08]  /*11f40*/  HMMA.16816.F32 R132, R8, R58, R20 ;  /* 0x0000003a0884723c */ /* 0x000ff00000001814 */
[C---:B--2---:R-:W-:Y:S08]  /*11f50*/  HMMA.16816.F32 R24, R12.reuse, R40, RZ ;  /* 0x000000280c18723c */ /* 0x044ff000000018ff */
[C---:B------:R-:W-:Y:S01]  /*11f60*/  HMMA.16816.F32 R20, R12.reuse, R42, RZ ;  /* 0x0000002a0c14723c */ /* 0x040fe200000018ff */
[----:B------:R-:W1:Y:S07]  /*11f70*/  LDSM.16.MT88.4 R40, [R175+0x2000] ;  /* 0x00200000af28783b */ /* 0x000e6e0000004200 */
[----:B------:R-:W-:Y:S08]  /*11f80*/  HMMA.16816.F32 R28, R12, R50, RZ ;  /* 0x000000320c1c723c */ /* 0x000ff000000018ff */
[----:B------:R-:W-:Y:S08]  /*11f90*/  HMMA.16816.F32 R152, R8, R64, R4 ;  /* 0x000000400898723c */ /* 0x000ff00000001804 */
[----:B---3--:R-:W-:Y:S08]  /*11fa0*/  HMMA.16816.F32 R4, R12, R44, RZ ;  /* 0x0000002c0c04723c */ /* 0x008ff000000018ff */
[C---:B------:R-:W-:Y:S01]  /*11fb0*/  HMMA.16816.F32 R56, R8.reuse, R32, R24 ;  /* 0x000000200838723c */ /* 0x040fe20000001818 */
[----:B------:R-:W2:Y:S06]  /*11fc0*/  LDSM.16.MT88.4 R24, [R175+0x2800] ;  /* 0x00280000af18783b */ /* 0x000eac0000004200 */
[--C-:B------:R-:W-:Y:S01]  /*11fd0*/  FFMA.FTZ R32, R70, c[0x0][0x2d0], -R0.reuse ;  /* 0x0000b40046207a23 */ /* 0x100fe20000010800 */
[----:B------:R-:W-:Y:S01]  /*11fe0*/  HMMA.16816.F32 R112, R8, R54, R28 ;  /* 0x000000360870723c */ /* 0x000fe2000000181c */
[----:B------:R-:W-:-:S07]  /*11ff0*/  FFMA.FTZ R33, R68, c[0x0][0x2d0], -R0 ;  /* 0x0000b40044217a23 */ /* 0x000fce0000010800 */
[----:B------:R-:W-:Y:S08]  /*12000*/  HMMA.16816.F32 R28, R12, R62, RZ ;  /* 0x0000003e0c1c723c */ /* 0x000ff000000018ff */
        /* <DEDUP_REMOVED lines=92> */
[----:B------:R-:W-:Y:S01]  /*125d0*/  MOV R0, R234 ;  /* 0x000000ea00007202 */ /* 0x000fe20000000f00 */
[----:B------:R-:W-:-:S05]  /*125e0*/  @P1 IMAD.HI.U32 R2, R234, c[0x0][0x2c8], RZ ;  /* 0x0000b200ea021a27 */ /* 0x000fca00078e00ff */
[----:B------:R-:W-:Y:S02]  /*125f0*/  @P1 SHF.R.U32.HI R0, RZ, c[0x0][0x2cc], R2 ;  /* 0x0000b300ff001a19 */ /* 0x000fe40000011602 */
[----:B------:R-:W-:Y:S02]  /*12600*/  ISETP.GE.AND P1, PT, R102, 0x1, PT ;  /* 0x000000016600780c */ /* 0x000fe40003f26270 */
[----:B------:R-:W-:Y:S01]  /*12610*/  IADD3 R2, R168, R0, RZ ;  /* 0x00000000a8027210 */ /* 0x000fe20007ffe0ff */
[----:B----4-:R-:W-:Y:S03]  /*12620*/  HMMA.16816.F32 R24, R12, R20, RZ ;  /* 0x000000140c18723c */ /* 0x010fe600000018ff */
[----:B------:R-:W-:-:S05]  /*12630*/  IADD3 R0, R2, c[0x0][0x328], RZ ;  /* 0x0000ca0002007a10 */ /* 0x000fca0007ffe0ff */
        /* <DEDUP_REMOVED lines=89> */
.L_x_824:
[----:B------:R-:W-:-:S04]  /*12bd0*/  MOV R2, 0x1 ;  /* 0x0000000100027802 */ /* 0x000fc80000000f00 */
[----:B------:R-:W-:-:S13]  /*12be0*/  ISETP.NE.AND P0, PT, R2, c[0x0][0x32c], PT ;  /* 0x0000cb0002007a0c */ /* 0x000fda0003f05270 */
[----:B------:R-:W-:-:S05]  /*12bf0*/  @P0 IMAD.HI.U32 R2, R3, c[0x0][0x330], RZ ;  /* 0x0000cc0003020a27 */ /* 0x000fca00078e00ff */
[----:B------:R-:W-:Y:S02]  /*12c00*/  @P0 SHF.R.U32.HI R3, RZ, c[0x0][0x334], R2 ;  /* 0x0000cd00ff030a19 */ /* 0x000fe40000011602 */
.L_x_825:
[----:B------:R-:W-:Y:S05]  /*12c10*/  BSYNC B0 ;  /* 0x0000000000007941 */ /* 0x000fea0003800000 */
.L_x_823:
[----:B------:R-:W-:-:S05]  /*12c20*/  MOV R2, c[0x0][0x32c] ;  /* 0x0000cb0000027a02 */ /* 0x000fca0000000f00 */
[----:B------:R-:W-:-:S05]  /*12c30*/  IMAD R3, R3, R2, c[0x0][0x32c] ;  /* 0x0000cb0003037624 */ /* 0x000fca00078e0202 */
[----:B------:R-:W-:-:S04]  /*12c40*/  IMNMX R0, R0, R3, PT ;  /* 0x0000000300007217 */ /* 0x000fc80003800200 */
.L_x_822:
        /* <DEDUP_REMOVED lines=8> */
.L_x_847:
        /* <DEDUP_REMOVED lines=12> */
[----:B------:R1:W1:Y:S04]  /*12d90*/  LDSM.16.M88.4 R160, [R193] ;  /* 0x00000000c1a0783b */ /* 0x0002680000000200 */
[----:B------:R1:W1:Y:S04]  /*12da0*/  LDSM.16.M88.4 R164, [R192] ;  /* 0x00000000c0a4783b */ /* 0x0002680000000200 */
[----:B------:R1:W1:Y:S01]  /*12db0*/  LDSM.16.M88.4 R168, [R191] ;  /* 0x00000000bfa8783b */ /* 0x0002620000000200 */
[----:B------:R-:W-:-:S05]  /*12dc0*/  @P0 BRA `(.L_x_828) ;  /* 0x0000040000000947 */ /* 0x000fca0003800000 */
[----:B------:R-:W-:Y:S01]  /*12dd0*/  IMAD.WIDE.U32 R2, R198, c[0x0][0x208], RZ ;  /* 0x00008200c6027a25 */ /* 0x000fe200078e00ff */
[----:B------:R-:W-:Y:S02]  /*12de0*/  SHF.R.S32.HI R0, RZ, 0x1f, R198 ;  /* 0x0000001fff007819 */ /* 0x000fe400000114c6 */
[----:B------:R-:W-:Y:S01]  /*12df0*/  SHF.R.S32.HI R4, RZ, 0x1f, R197 ;  /* 0x0000001fff047819 */ /* 0x000fe200000114c5 */
[C---:B------:R-:W-:Y:S01]  /*12e00*/  IMAD.SHL.U32 R22, R202.reuse, 0x2, RZ ;  /* 0x00000002ca167824 */ /* 0x040fe200078e00ff */
[----:B------:R-:W-:Y:S01]  /*12e10*/  SHF.L.U64.HI R23, R202, 0x1, R219 ;  /* 0x00000001ca177819 */ /* 0x000fe200000102db */
[----:B------:R-:W-:Y:S01]  /*12e20*/  IMAD R0, R0, c[0x0][0x208], RZ ;  /* 0x0000820000007a24 */ /* 0x000fe200078e02ff */
[C---:B------:R-:W-:Y:S01]  /*12e30*/  SHF.L.U64.HI R21, R199.reuse, 0x1, R220 ;  /* 0x00000001c7157819 */ /* 0x040fe200000102dc */
[----:B------:R-:W-:Y:S01]  /*12e40*/  IMAD R4, R4, c[0x0][0x218], RZ ;  /* 0x0000860004047a24 */ /* 0x000fe200078e02ff */
[----:B------:R-:W-:Y:S01]  /*12e50*/  SHF.L.U32 R20, R199, 0x1, RZ ;  /* 0x00000001c7147819 */ /* 0x000fe200000006ff */
[----:B------:R-:W-:Y:S01]  /*12e60*/  IMAD R0, R198, c[0x0][0x20c], R0 ;  /* 0x00008300c6007a24 */ /* 0x000fe200078e0200 */
[C---:B------:R-:W-:Y:S01]  /*12e70*/  SHF.L.U64.HI R15, R200.reuse, 0x1, R201 ;  /* 0x00000001c80f7819 */ /* 0x040fe200000102c9 */
[----:B------:R-:W-:Y:S02]  /*12e80*/  IMAD R4, R197, c[0x0][0x21c], R4 ;  /* 0x00008700c5047a24 */ /* 0x000fe400078e0204 */
[----:B------:R-:W-:Y:S02]  /*12e90*/  IMAD.IADD R3, R3, 0x1, R0 ;  /* 0x0000000103037824 */ /* 0x000fe400078e0200 */
[----:B------:R-:W-:Y:S02]  /*12ea0*/  IMAD.SHL.U32 R14, R200, 0x2, RZ ;  /* 0x00000002c80e7824 */ /* 0x000fe400078e00ff */
[----:B------:R-:W-:Y:S05]  /*12eb0*/  IMAD.WIDE.U32 R2, R197, c[0x0][0x218], R2 ;  /* 0x00008600c5027a25 */ /* 0x000fea00078e0002 */
[----:B------:R-:W-:Y:S04]  /*12ec0*/  IADD3 R0, P0, R224, R2, RZ ;  /* 0x00000002e0007210 */ /* 0x000fe80007f1e0ff */
[----:B------:R-:W-:Y:S02]  /*12ed0*/  IADD3.X R2, R226, R3, R4, P0, !PT ;  /* 0x00000003e2027210 */ /* 0x000fe400007fe404 */
[C---:B------:R-:W-:Y:S04]  /*12ee0*/  LEA R13, P0, R0.reuse, c[0x0][0x1f8], 0x1 ;  /* 0x00007e00000d7a11 */ /* 0x040fe800078008ff */
[----:B------:R-:W-:Y:S01]  /*12ef0*/  LEA.HI.X R5, R0, c[0x0][0x1fc], R2, 0x1, P0 ;  /* 0x00007f0000057a11 */ /* 0x000fe200000f0c02 */
[----:B------:R-:W-:-:S06]  /*12f00*/  BRA.DIV ~URZ, `(.L_x_829) ;  /* 0x0000fa627f007947 */ /* 0x000fcc000b800000 */
[----:B------:R4:W3:Y:S02]  /*12f10*/  SHFL.IDX PT, R4, R5, RZ, 0x181f ;  /* 0x00181fff05047589 */ /* 0x0008e400000e0000 */
.L_x_962:
        /* <DEDUP_REMOVED lines=21> */
.L_x_963:
        /* <DEDUP_REMOVED lines=22> */
.L_x_828:
[----:B------:R-:W-:Y:S05]  /*131d0*/  BSYNC B0 ;  /* 0x0000000000007941 */ /* 0x000fea0003800000 */
.L_x_827:
        /* <DEDUP_REMOVED lines=62> */
[----:B------:R-:W2:Y:S06]  /*135c0*/  LDSM.16.M88.4 R148, [R188] ;  /* 0x00000000bc94783b */ /* 0x000eac0000000200 */
        /* <DEDUP_REMOVED lines=91> */
[----:B------:R-:W-:Y:S01]  /*13b80*/  SHF.L.U64.HI R157, R202, 0x1, R219 ;  /* 0x00000001ca9d7819 */ /* 0x000fe200000102db */
[----:B------:R-:W-:Y:S01]  /*13b90*/  IMAD R2, R196, 0x40, R235 ;  /* 0x00000040c4027824 */ /* 0x000fe200078e02eb */
[C---:B------:R-:W-:Y:S01]  /*13ba0*/  SHF.L.U64.HI R155, R199.reuse, 0x1, R220 ;  /* 0x00000001c79b7819 */ /* 0x040fe200000102dc */
[----:B------:R-:W-:Y:S01]  /*13bb0*/  IMAD.MOV.U32 R197, RZ, RZ, RZ ;  /* 0x000000ffffc57224 */ /* 0x000fe200078e00ff */
[----:B------:R-:W-:Y:S01]  /*13bc0*/  SHF.L.U64.HI R153, R200, 0x1, R201 ;  /* 0x00000001c8997819 */ /* 0x000fe200000102c9 */
[----:B------:R-:W-:Y:S01]  /*13bd0*/  IMAD.SHL.U32 R156, R202, 0x2, RZ ;  /* 0x00000002ca9c7824 */ /* 0x000fe200078e00ff */
[----:B------:R-:W-:Y:S01]  /*13be0*/  IADD3 R2, R2, -0x40, R210 ;  /* 0xffffffc002027810 */ /* 0x000fe20007ffe0d2 */
[----:B------:R-:W-:Y:S01]  /*13bf0*/  IMAD.SHL.U32 R154, R199, 0x2, RZ ;  /* 0x00000002c79a7824 */ /* 0x000fe200078e00ff */
[----:B------:R-:W-:Y:S03]  /*13c00*/  SHF.L.U32 R152, R200, 0x1, RZ ;  /* 0x00000001c8987819 */ /* 0x000fe600000006ff */
[----:B------:R-:W-:Y:S04]  /*13c10*/  @P6 IMAD.HI.U32 R3, R2, c[0x0][0x2bc], RZ ;  /* 0x0000af0002036a27 */ /* 0x000fe800078e00ff */
        /* <DEDUP_REMOVED lines=12> */
[----:B------:R-:W-:Y:S05]  /*13ce0*/  IMAD R0, R198, c[0x0][0x1e4], R0 ;  /* 0x00007900c6007a24 */ /* 0x000fea00078e0200 */
[----:B------:R-:W-:Y:S02]  /*13cf0*/  IADD3 R3, R3, R0, RZ ;  /* 0x0000000003037210 */ /* 0x000fe40007ffe0ff */
        /* <DEDUP_REMOVED lines=10> */
.L_x_964:
        /* <DEDUP_REMOVED lines=21> */
.L_x_965:
        /* <DEDUP_REMOVED lines=22> */
.L_x_832:
[----:B------:R-:W-:Y:S05]  /*14050*/  BSYNC B0 ;  /* 0x0000000000007941 */ /* 0x000fea0003800000 */
.L_x_831:
[----:B------:R-:W-:Y:S01]  /*14060*/  IMAD.MOV.U32 R0, RZ, RZ, c[0x0][0x2c4] ;  /* 0x0000b100ff007624 */ /* 0x000fe200078e00ff */
[----:B------:R-:W0:Y:S01]  /*14070*/  LDGDEPBAR ;  /* 0x00000000000079af */ /* 0x000e220000000000 */
[----:B------:R-:W-:Y:S01]  /*14080*/  IMAD.IADD R100, R248, 0x1, R234 ;  /* 0x00000001f8647824 */ /* 0x000fe200078e02ea */
[----:B------:R-:W-:Y:S01]  /*14090*/  ULDC UR4, c[0x0][0x324] ;  /* 0x0000c90000047ab9 */ /* 0x000fe20000000800 */
[----:B------:R-:W-:Y:S01]  /*140a0*/  IMAD.SHL.U32 R101, R196, 0x40, RZ ;  /* 0x00000040c4657824 */ /* 0x000fe200078e00ff */
[----:B------:R-:W-:Y:S01]  /*140b0*/  ISETP.NE.AND P0, PT, R0, 0x1, PT ;  /* 0x000000010000780c */ /* 0x000fe20003f05270 */
[----:B------:R-:W-:Y:S11]  /*140c0*/  ULOP3.LUT UR4, URZ, UR4, URZ, 0x33, !UPT ;  /* 0x000000043f047292 */ /* 0x000ff6000f8e333f */
[----:B------:R-:W-:Y:S01]  /*140d0*/  @!UPT UIADD3 URZ, URZ, URZ, URZ ;  /* 0x0000003f3f3ff290 */ /* 0x000fe2000fffe03f */
[----:B------:R-:W-:Y:S05]  /*140e0*/  @P0 IMAD.HI.U32 R0, R100, c[0x0][0x2c8], RZ ;  /* 0x0000b20064000a27 */ /* 0x000fea00078e00ff */
[----:B------:R-:W-:Y:S02]  /*140f0*/  @P0 SHF.R.U32.HI R100, RZ, c[0x0][0x2cc], R0 ;  /* 0x0000b300ff640a19 */ /* 0x000fe40000011600 */
[----:B------:R-:W-:Y:S04]  /*14100*/  IADD3 R0, -R221, 0x1, -R101 ;  /* 0x00000001dd007810 */ /* 0x000fe80007ffe965 */
[----:B------:R-:W-:Y:S04]  /*14110*/  IADD3 R0, -R218, R0, R217 ;  /* 0x00000000da007210 */ /* 0x000fe80007ffe1d9 */
[C---:B-1----:R-:W-:Y:S02]  /*14120*/  IADD3 R148, R0.reuse, UR4, RZ ;  /* 0x0000000400947c10 */ /* 0x042fe4000fffe0ff */
[----:B------:R-:W-:Y:S01]  /*14130*/  IADD3 R149, R0, c[0x0][0x328], RZ ;  /* 0x0000ca0000957a10 */ /* 0x000fe20007ffe0ff */
[----:B------:R-:W-:-:S05]  /*14140*/  BRA.DIV ~URZ, `(.L_x_835) ;  /* 0x0000ed627f007947 */ /* 0x000fca000b800000 */
[----:B------:R1:W2:Y:S02]  /*14150*/  SHFL.IDX PT, R3, R100, RZ, 0x1c1f ;  /* 0x001c1fff64037589 */ /* 0x0002a400000e0000 */
.L_x_966:
        /* <DEDUP_REMOVED lines=19> */
.L_x_838:
[----:B------:R-:W-:Y:S04]  /*14290*/  MOV R150, 0x1 ;  /* 0x0000000100967802 */ /* 0x000fe80000000f00 */
[----:B------:R-:W-:Y:S11]  /*142a0*/  ISETP.NE.AND P0, PT, R150, c[0x0][0x32c], PT ;  /* 0x0000cb0096007a0c */ /* 0x000ff60003f05270 */
[----:B------:R-:W-:Y:S02]  /*142b0*/  @!UPT UIADD3 URZ, URZ, URZ, URZ ;  /* 0x0000003f3f3ff290 */ /* 0x000fe4000fffe03f */
[----:B------:R-:W-:Y:S05]  /*142c0*/  @P0 IMAD.HI.U32 R150, R3, c[0x0][0x330], RZ ;  /* 0x0000cc0003960a27 */ /* 0x000fea00078e00ff */
[----:B------:R-:W-:Y:S02]  /*142d0*/  @P0 SHF.R.U32.HI R3, RZ, c[0x0][0x334], R150 ;  /* 0x0000cd00ff030a19 */ /* 0x000fe40000011696 */
.L_x_839:
[----:B------:R-:W-:Y:S05]  /*142e0*/  BSYNC B0 ;  /* 0x0000000000007941 */ /* 0x000fea0003800000 */
.L_x_837:
[----:B------:R-:W-:Y:S04]  /*142f0*/  IMAD R3, R3, c[0x0][0x32c], -R101 ;  /* 0x0000cb0003037a24 */ /* 0x000fe800078e0a65 */
[----:B------:R-:W-:Y:S05]  /*14300*/  IMAD.IADD R3, R3, 0x1, -R221 ;  /* 0x0000000103037824 */ /* 0x000fea00078e0add */
[----:B------:R-:W-:Y:S02]  /*14310*/  IMNMX R0, R0, R3, !PT ;  /* 0x0000000300007217 */ /* 0x000fe40007800200 */
[----:B------:R-:W-:Y:S04]  /*14320*/  IADD3 R3, R3, c[0x0][0x32c], RZ ;  /* 0x0000cb0003037a10 */ /* 0x000fe80007ffe0ff */
[----:B------:R-:W-:Y:S02]  /*14330*/  IMNMX R2, R2, R3, PT ;  /* 0x0000000302027217 */ /* 0x000fe40003800200 */
.L_x_836:
        /* <DEDUP_REMOVED lines=51> */
.L_x_967:
        /* <DEDUP_REMOVED lines=19> */
.L_x_843:
[----:B------:R-:W-:Y:S04]  /*147a0*/  MOV R4, 0x1 ;  /* 0x0000000100047802 */ /* 0x000fe80000000f00 */
[----:B------:R-:W-:Y:S11]  /*147b0*/  ISETP.NE.AND P0, PT, R4, c[0x0][0x32c], PT ;  /* 0x0000cb0004007a0c */ /* 0x000ff60003f05270 */
[----:B------:R-:W-:Y:S02]  /*147c0*/  @!UPT UIADD3 URZ, URZ, URZ, URZ ;  /* 0x0000003f3f3ff290 */ /* 0x000fe4000fffe03f */
[----:B------:R-:W-:Y:S05]  /*147d0*/  @P0 IMAD.HI.U32 R4, R3, c[0x0][0x330], RZ ;  /* 0x0000cc0003040a27 */ /* 0x000fea00078e00ff */
[----:B------:R-:W-:Y:S02]  /*147e0*/  @P0 SHF.R.U32.HI R3, RZ, c[0x0][0x334], R4 ;  /* 0x0000cd00ff030a19 */ /* 0x000fe40000011604 */
.L_x_844:
[----:B------:R-:W-:Y:S05]  /*147f0*/  BSYNC B0 ;  /* 0x0000000000007941 */ /* 0x000fea0003800000 */
.L_x_842:
[----:B------:R-:W-:Y:S04]  /*14800*/  IMAD R101, R3, c[0x0][0x32c], -R101 ;  /* 0x0000cb0003657a24 */ /* 0x000fe800078e0a65 */
[----:B------:R-:W-:Y:S05]  /*14810*/  IMAD.IADD R3, R101, 0x1, -R221 ;  /* 0x0000000165037824 */ /* 0x000fea00078e0add */
[----:B------:R-:W-:Y:S02]  /*14820*/  IMNMX R0, R0, R3, !PT ;  /* 0x0000000300007217 */ /* 0x000fe40007800200 */
[----:B------:R-:W-:Y:S04]  /*14830*/  IADD3 R3, R3, c[0x0][0x32c], RZ ;  /* 0x0000cb0003037a10 */ /* 0x000fe80007ffe0ff */
[----:B------:R-:W-:Y:S02]  /*14840*/  IMNMX R2, R2, R3, PT ;  /* 0x0000000302027217 */ /* 0x000fe40003800200 */
.L_x_841:
[C---:B------:R-:W-:Y:S02]  /*14850*/  ISETP.GT.AND P0, PT, R0.reuse, RZ, P1 ;  /* 0x000000ff0000720c */ /* 0x040fe40000f04270 */
[----:B------:R-:W-:Y:S02]  /*14860*/  ISETP.GT.AND P2, PT, R0, 0x1, P1 ;  /* 0x000000010000780c */ /* 0x000fe40000f44270 */
[C---:B------:R-:W-:Y:S02]  /*14870*/  ISETP.LT.OR P0, PT, R2.reuse, 0x1, P0 ;  /* 0x000000010200780c */ /* 0x040fe40000701670 */
[----:B------:R-:W-:Y:S02]  /*14880*/  ISETP.LT.OR P2, PT, R2, 0x2, P2 ;  /* 0x000000020200780c */ /* 0x000fe40001741670 */
[----:B------:R-:W-:Y:S02]  /*14890*/  FSEL R17, R6, -INF , !P0 ;  /* 0xff80000006117808 */ /* 0x000fe40004000000 */
[----:B------:R-:W-:Y:S02]  /*148a0*/  ISETP.GT.AND P0, PT, R0, 0x8, P1 ;  /* 0x000000080000780c */ /* 0x000fe40000f04270 */
[----:B------:R-:W-:Y:S02]  /*148b0*/  FSEL R24, R7, -INF , !P2 ;  /* 0xff80000007187808 */ /* 0x000fe40005000000 */
[----:B------:R-:W-:Y:S02]  /*148c0*/  ISETP.LT.OR P0, PT, R2, 0x9, P0 ;  /* 0x000000090200780c */ /* 0x000fe40000701670 */
[----:B------:R-:W-:Y:S02]  /*148d0*/  ISETP.GT.AND P2, PT, R0, 0x9, P1 ;  /* 0x000000090000780c */ /* 0x000fe40000f44270 */
[----:B------:R-:W-:Y:S02]  /*148e0*/  FSEL R21, R10, -INF , !P0 ;  /* 0xff8000000a157808 */ /* 0x000fe40004000000 */
[----:B------:R-:W-:Y:S02]  /*148f0*/  ISETP.GT.AND P0, PT, R0, 0x10, P1 ;  /* 0x000000100000780c */ /* 0x000fe40000f04270 */
[C---:B------:R-:W-:Y:S02]  /*14900*/  ISETP.LT.OR P2, PT, R2.reuse, 0xa, P2 ;  /* 0x0000000a0200780c */ /* 0x040fe40001741670 */
[----:B------:R-:W-:Y:S02]  /*14910*/  ISETP.LT.OR P0, PT, R2, 0x11, P0 ;  /* 0x000000110200780c */ /* 0x000fe40000701670 */
[----:B------:R-:W-:Y:S02]  /*14920*/  FSEL R20, R11, -INF , !P2 ;  /* 0xff8000000b147808 */ /* 0x000fe40005000000 */
        /* <DEDUP_REMOVED lines=26> */
[C---:B------:R-:W-:Y:S02]  /*14ad0*/  ISETP.GT.AND P2, PT, R0.reuse, 0x38, P1 ;  /* 0x000000380000780c */ /* 0x040fe40000f44270 */
[----:B------:R-:W-:Y:S02]  /*14ae0*/  ISETP.GT.AND P0, PT, R0, 0x39, P1 ;  /* 0x000000390000780c */ /* 0x000fe40000f04270 */
        /* <DEDUP_REMOVED lines=20> */
[C---:B------:R-:W-:Y:S02]  /*14c30*/  ISETP.LT.OR P3, PT, R2.reuse, 0x32, P3 ;  /* 0x000000320200780c */ /* 0x040fe40001f61670 */
[C---:B------:R-:W-:Y:S02]  /*14c40*/  ISETP.LT.OR P1, PT, R2.reuse, 0x39, P2 ;  /* 0x000000390200780c */ /* 0x040fe40001721670 */
[----:B------:R-:W-:Y:S02]  /*14c50*/  ISETP.LT.OR P0, PT, R2, 0x3a, P0 ;  /* 0x0000003a0200780c */ /* 0x000fe40000701670 */
[----:B------:R-:W-:Y:S02]  /*14c60*/  FMNMX.FTZ R2, R152, R0, !PT ;  /* 0x0000000098027209 */ /* 0x000fe40007810000 */
[----:B------:R-:W-:Y:S02]  /*14c70*/  FMNMX.FTZ R0, R10, R3, !PT ;  /* 0x000000030a007209 */ /* 0x000fe40007810000 */
[----:B------:R-:W-:Y:S02]  /*14c80*/  FMNMX.FTZ R2, R151, R2, !PT ;  /* 0x0000000297027209 */ /* 0x000fe40007810000 */
[----:B------:R-:W-:Y:S02]  /*14c90*/  FMNMX.FTZ R0, R9, R0, !PT ;  /* 0x0000000009007209 */ /* 0x000fe40007810000 */
[----:B------:R-:W-:Y:S02]  /*14ca0*/  FSEL R7, R31, -INF , !P3 ;  /* 0xff8000001f077808 */ /* 0x000fe40005800000 */
        /* <DEDUP_REMOVED lines=12> */
.L_x_968:
[----:B-12---:R-:W-:Y:S01]  /*14d70*/  FMNMX.FTZ R100, R100, R0, !PT ;  /* 0x0000000064647209 */ /* 0x006fe20007810000 */
[----:B------:R-:W-:-:S05]  /*14d80*/  BRA.DIV ~URZ, `(.L_x_846) ;  /* 0x0000e2427f007947 */ /* 0x000fca000b800000 */
[----:B------:R-:W1:Y:S02]  /*14d90*/  SHFL.BFLY PT, R0, R100, 0x1, 0x1f ;  /* 0x0c201f0064007f89 */ /* 0x000e6400000e0000 */
[----:B-1----:R-:W-:Y:S02]  /*14da0*/  FMNMX.FTZ R101, R100, R0, !PT ;  /* 0x0000000064657209 */ /* 0x002fe40007810000 */
[----:B------:R-:W1:Y:S02]  /*14db0*/  SHFL.BFLY PT, R0, R4, 0x2, 0x1f ;  /* 0x0c401f0004007f89 */ /* 0x000e6400000e0000 */
[----:B-1----:R-:W-:Y:S05]  /*14dc0*/  FMNMX.FTZ R100, R4, R0, !PT ;  /* 0x0000000004647209 */ /* 0x002fea0007810000 */
[----:B------:R1:W2:Y:S02]  /*14dd0*/  SHFL.BFLY PT, R0, R100, 0x1, 0x1f ;  /* 0x0c201f0064007f89 */ /* 0x0002a400000e0000 */
.L_x_969:
[C---:B------:R-:W-:Y:S01]  /*14de0*/  FSETP.NEU.FTZ.AND P0, PT, R101.reuse, -INF , PT ;  /* 0xff8000006500780b */ /* 0x040fe20003f1d000 */
[C---:B------:R-:W-:Y:S01]  /*14df0*/  FMUL.FTZ R2, R101.reuse, c[0x0][0x2d0] ;  /* 0x0000b40065027a20 */ /* 0x040fe20000410000 */
[----:B--2---:R-:W-:Y:S01]  /*14e00*/  FMNMX.FTZ R3, R0, R100, !PT ;  /* 0x0000006400037209 */ /* 0x004fe20007810000 */
[----:B------:R-:W-:Y:S01]  /*14e10*/  WARPSYNC 0xffffffff ;  /* 0xffffffff00007948 */ /* 0x000fe20003800000 */
[----:B------:R-:W-:Y:S02]  /*14e20*/  FSEL R0, R101, RZ, P0 ;  /* 0x000000ff65007208 */ /* 0x000fe40000000000 */
[----:B------:R-:W-:Y:S02]  /*14e30*/  FSEL R2, R2, RZ, P0 ;  /* 0x000000ff02027208 */ /* 0x000fe40000000000 */
[----:B------:R-:W-:Y:S01]  /*14e40*/  FSETP.NEU.FTZ.AND P0, PT, R3, -INF , PT ;  /* 0xff8000000300780b */ /* 0x000fe20003f1d000 */
[----:B------:R-:W-:Y:S02]  /*14e50*/  FADD.FTZ R0, -R0, R102 ;  /* 0x0000006600007221 */ /* 0x000fe40000010100 */
        /* <DEDUP_REMOVED lines=19> */
[----:B------:R-:W-:Y:S03]  /*14f90*/  FFMA.FTZ R171, R150, c[0x0][0x2d0], -R2 ;  /* 0x0000b40096ab7a23 */ /* 0x000fe60000010802 */
[----:B------:R-:W-:Y:S10]  /*14fa0*/  MUFU.EX2 R22, R22 ;  /* 0x0000001600167308 */ /* 0x000ff40000000800 */
[----:B------:R-:W2:Y:S02]  /*14fb0*/  MUFU.EX2 R23, R23 ;  /* 0x0000001700177308 */ /* 0x000ea40000000800 */
[----:B--2---:R-:W-:Y:S01]  /*14fc0*/  F2FP.PACK_AB R150, R23, R22 ;  /* 0x000000161796723e */ /* 0x004fe200000000ff */
[----:B------:R-:W-:Y:S01]  /*14fd0*/  FFMA.FTZ R2, R0, R209, R25 ;  /* 0x000000d100027223 */ /* 0x000fe20000010019 */
[----:B------:R-:W-:Y:S01]  /*14fe0*/  F2FP.PACK_AB R148, R4, R25 ;  /* 0x000000190494723e */ /* 0x000fe200000000ff */
[----:B------:R-:W-:Y:S02]  /*14ff0*/  FMUL.FTZ R32, R0, R108 ;  /* 0x0000006c00207220 */ /* 0x000fe40000410000 */
[----:B------:R-:W-:Y:S01]  /*15000*/  FADD.FTZ R19, R4, R2 ;  /* 0x0000000204137221 */ /* 0x000fe20000010000 */
[C---:B------:R-:W-:Y:S01]  /*15010*/  FSEL R2, R3.reuse, RZ, P0 ;  /* 0x000000ff03027208 */ /* 0x040fe20000000000 */
[----:B------:R-:W-:Y:S02]  /*15020*/  FMUL.FTZ R4, R3, c[0x0][0x2d0] ;  /* 0x0000b40003047a20 */ /* 0x000fe40000410000 */
[----:B------:R-:W-:Y:S02]  /*15030*/  FMUL.FTZ R33, R0, R109 ;  /* 0x0000006d00217220 */ /* 0x000fe40000410000 */
[----:B------:R-:W-:Y:S01]  /*15040*/  FADD.FTZ R2, -R2, R103 ;  /* 0x0000006702027221 */ /* 0x000fe20000010100 */
[----:B------:R-:W-:Y:S01]  /*15050*/  FSEL R4, R4, RZ, P0 ;  /* 0x000000ff04047208 */ /* 0x000fe20000000000 */
[----:B------:R-:W-:Y:S01]  /*15060*/  FMUL.FTZ R25, R0, R117 ;  /* 0x0000007500197220 */ /* 0x000fe20000410000 */
[----:B------:R-:W-:Y:S01]  /*15070*/  MUFU.EX2 R103, R158 ;  /* 0x0000009e00677308 */ /* 0x000fe20000000800 */
[----:B------:R-:W-:Y:S01]  /*15080*/  FMUL.FTZ R2, R2, c[0x0][0x2d0] ;  /* 0x0000b40002027a20 */ /* 0x000fe20000410000 */
[C---:B------:R-:W-:Y:S01]  /*15090*/  ISETP.GT.AND P0, PT, R196.reuse, R222, PT ;  /* 0x000000dec400720c */ /* 0x040fe20003f04270 */
[--C-:B------:R-:W-:Y:S01]  /*150a0*/  FFMA.FTZ R17, R17, c[0x0][0x2d0], -R4.reuse ;  /* 0x0000b40011117a23 */ /* 0x100fe20000010804 */
[----:B------:R-:W-:Y:S01]  /*150b0*/  IADD3 R196, R196, -0x1, RZ ;  /* 0xffffffffc4c47810 */ /* 0x000fe20007ffe0ff */
[--C-:B------:R-:W-:Y:S02]  /*150c0*/  FFMA.FTZ R170, R7, c[0x0][0x2d0], -R4.reuse ;  /* 0x0000b40007aa7a23 */ /* 0x100fe40000010804 */
[--C-:B------:R-:W-:Y:S02]  /*150d0*/  FFMA.FTZ R18, R24, c[0x0][0x2d0], -R4.reuse ;  /* 0x0000b40018127a23 */ /* 0x100fe40000010804 */
[--C-:B-1----:R-:W-:Y:S01]  /*150e0*/  FFMA.FTZ R100, R21, c[0x0][0x2d0], -R4.reuse ;  /* 0x0000b40015647a23 */ /* 0x102fe20000010804 */
[----:B------:R-:W1:Y:S01]  /*150f0*/  MUFU.EX2 R2, R2 ;  /* 0x0000000200027308 */ /* 0x000e620000000800 */
[--C-:B------:R-:W-:Y:S02]  /*15100*/  FFMA.FTZ R102, R20, c[0x0][0x2d0], -R4.reuse ;  /* 0x0000b40014667a23 */ /* 0x100fe40000010804 */
[--C-:B------:R-:W-:Y:S02]  /*15110*/  FFMA.FTZ R154, R16, c[0x0][0x2d0], -R4.reuse ;  /* 0x0000b400109a7a23 */ /* 0x100fe40000010804 */
[----:B------:R-:W-:Y:S02]  /*15120*/  FMUL.FTZ R16, R0, R124 ;  /* 0x0000007c00107220 */ /* 0x000fe40000410000 */
[--C-:B------:R-:W-:Y:S02]  /*15130*/  FFMA.FTZ R203, R6, c[0x0][0x2d0], -R4.reuse ;  /* 0x0000b40006cb7a23 */ /* 0x100fe40000010804 */
[--C-:B------:R-:W-:Y:S01]  /*15140*/  FFMA.FTZ R161, R11, c[0x0][0x2d0], -R4.reuse ;  /* 0x0000b4000ba17a23 */ /* 0x100fe20000010804 */
[----:B------:R2:W3:Y:S01]  /*15150*/  MUFU.EX2 R7, R17 ;  /* 0x0000001100077308 */ /* 0x0004e20000000800 */
        /* <DEDUP_REMOVED lines=8> */
[C---:B-1----:R-:W-:Y:S02]  /*151e0*/  FMUL.FTZ R34, R2.reuse, R110 ;  /* 0x0000006e02227220 */ /* 0x042fe40000410000 */
[----:B------:R-:W-:Y:S02]  /*151f0*/  FMUL.FTZ R35, R2, R111 ;  /* 0x0000006f02237220 */ /* 0x000fe40000410000 */
[----:B------:R-:W1:Y:S01]  /*15200*/  LDSM.16.MT88.4 R108, [R172] ;  /* 0x00000000ac6c783b */ /* 0x000e620000004200 */
[----:B------:R-:W4:Y:S01]  /*15210*/  MUFU.EX2 R6, R18 ;  /* 0x0000001200067308 */ /* 0x000f220000000800 */
[----:B------:R-:W-:Y:S02]  /*15220*/  FFMA.FTZ R206, R5, c[0x0][0x2d0], -R4 ;  /* 0x0000b40005ce7a23 */ /* 0x000fe40000010804 */
[----:B------:R-:W-:Y:S02]  /*15230*/  FADD.FTZ R4, R22, R19 ;  /* 0x0000001316047221 */ /* 0x000fe40000010000 */
[----:B--2---:R-:W-:Y:S02]  /*15240*/  FMUL.FTZ R17, R0, R125 ;  /* 0x0000007d00117220 */ /* 0x004fe40000410000 */
[----:B---3--:R-:W-:Y:S02]  /*15250*/  FFMA.FTZ R5, R2, R207, R7 ;  /* 0x000000cf02057223 */ /* 0x008fe40000010007 */
[----:B------:R-:W-:Y:S01]  /*15260*/  FADD.FTZ R152, R23, R4 ;  /* 0x0000000417987221 */ /* 0x000fe20000010000 */
[----:B------:R-:W2:Y:S01]  /*15270*/  MUFU.EX2 R125, R102 ;  /* 0x00000066007d7308 */ /* 0x000ea20000000800 */
[C---:B------:R-:W-:Y:S02]  /*15280*/  FMUL.FTZ R4, R0.reuse, R136 ;  /* 0x0000008800047220 */ /* 0x040fe40000410000 */
[C---:B------:R-:W-:Y:S02]  /*15290*/  FMUL.FTZ R8, R0.reuse, R132 ;  /* 0x0000008400087220 */ /* 0x040fe40000410000 */
[----:B------:R-:W-:Y:S02]  /*152a0*/  FMUL.FTZ R9, R0, R133 ;  /* 0x0000008500097220 */ /* 0x000fe40000410000 */
[C---:B------:R-:W-:Y:S02]  /*152b0*/  FMUL.FTZ R10, R2.reuse, R134 ;  /* 0x00000086020a7220 */ /* 0x040fe40000410000 */
[----:B------:R-:W-:Y:S01]  /*152c0*/  FMUL.FTZ R11, R2, R135 ;  /* 0x00000087020b7220 */ /* 0x000fe20000410000 */
[----:B------:R-:W3:Y:S01]  /*152d0*/  MUFU.EX2 R100, R160 ;  /* 0x000000a000647308 */ /* 0x000ee20000000800 */
[C---:B------:R-:W-:Y:S01]  /*152e0*/  FMUL.FTZ R12, R0.reuse, R128 ;  /* 0x00000080000c7220 */ /* 0x040fe20000410000 */
[----:B------:R-:W-:Y:S01]  /*152f0*/  LDSM.16.MT88.4 R132, [R172+0x1800] ;  /* 0x00180000ac84783b */ /* 0x000fe20000004200 */
[----:B------:R-:W-:Y:S01]  /*15300*/  FMUL.FTZ R13, R0, R129 ;  /* 0x00000081000d7220 */ /* 0x000fe20000410000 */
[C---:B----4-:R-:W-:Y:S01]  /*15310*/  F2FP.PACK_AB R149, R6.reuse, R7 ;  /* 0x000000070695723e */ /* 0x050fe200000000ff */
[----:B------:R-:W-:Y:S02]  /*15320*/  FADD.FTZ R207, R6, R5 ;  /* 0x0000000506cf7221 */ /* 0x000fe40000010000 */
[----:B------:R-:W-:Y:S02]  /*15330*/  FMUL.FTZ R5, R0, R137 ;  /* 0x0000008900057220 */ /* 0x000fe40000410000 */
[C---:B------:R-:W-:Y:S01]  /*15340*/  FMUL.FTZ R6, R2.reuse, R138 ;  /* 0x0000008a02067220 */ /* 0x040fe20000410000 */
[----:B------:R-:W-:Y:S01]  /*15350*/  MUFU.EX2 R102, R157 ;  /* 0x0000009d00667308 */ /* 0x000fe20000000800 */
[C---:B------:R-:W-:Y:S02]  /*15360*/  FMUL.FTZ R7, R2.reuse, R139 ;  /* 0x0000008b02077220 */ /* 0x040fe40000410000 */
[C---:B------:R-:W-:Y:S01]  /*15370*/  FMUL.FTZ R14, R2.reuse, R130 ;  /* 0x00000082020e7220 */ /* 0x040fe20000410000 */
[----:B--2---:R-:W-:Y:S01]  /*15380*/  F2FP.PACK_AB R151, R125, R124 ;  /* 0x0000007c7d97723e */ /* 0x004fe200000000ff */
        /* <DEDUP_REMOVED lines=8> */
[----:B------:R-:W1:Y:S01]  /*15410*/  LDSM.16.MT88.4 R108, [R173] ;  /* 0x00000000ad6c783b */ /* 0x000e620000004200 */
[----:B------:R-:W-:Y:S02]  /*15420*/  MUFU.EX2 R208, R154 ;  /* 0x0000009a00d07308 */ /* 0x000fe40000000800 */
[C---:B------:R-:W-:Y:S02]  /*15430*/  FMUL.FTZ R15, R2.reuse, R131 ;  /* 0x00000083020f7220 */ /* 0x040fe40000410000 */
[----:B------:R-:W-:Y:S02]  /*15440*/  FMUL.FTZ R23, R2, R123 ;  /* 0x0000007b02177220 */ /* 0x000fe40000410000 */
[----:B------:R-:W-:Y:S01]  /*15450*/  FMUL.FTZ R24, R0, R116 ;  /* 0x0000007400187220 */ /* 0x000fe20000410000 */
[----:B------:R-:W-:Y:S03]  /*15460*/  LDSM.16.MT88.4 R120, [R176+0x1000] ;  /* 0x00100000b078783b */ /* 0x000fe60000004200 */
[C---:B------:R-:W-:Y:S01]  /*15470*/  FMUL.FTZ R26, R2.reuse, R118 ;  /* 0x00000076021a7220 */ /* 0x040fe20000410000 */
[----:B------:R-:W-:Y:S01]  /*15480*/  MUFU.EX2 R154, R164 ;  /* 0x000000a4009a7308 */ /* 0x000fe20000000800 */
[----:B------:R-:W-:Y:S02]  /*15490*/  FMUL.FTZ R27, R2, R119 ;  /* 0x00000077021b7220 */ /* 0x000fe40000410000 */
[C---:B------:R-:W-:Y:S01]  /*154a0*/  FMUL.FTZ R28, R0.reuse, R112 ;  /* 0x00000070001c7220 */ /* 0x040fe20000410000 */
[----:B------:R-:W-:Y:S01]  /*154b0*/  LDSM.16.MT88.4 R116, [R173+0x800] ;  /* 0x00080000ad74783b */ /* 0x000fe20000004200 */
[----:B------:R-:W-:Y:S02]  /*154c0*/  FMUL.FTZ R29, R0, R113 ;  /* 0x00000071001d7220 */ /* 0x000fe40000410000 */
[C---:B------:R-:W-:Y:S02]  /*154d0*/  FMUL.FTZ R30, R2.reuse, R114 ;  /* 0x00000072021e7220 */ /* 0x040fe40000410000 */
[----:B------:R-:W-:Y:S01]  /*154e0*/  FMUL.FTZ R31, R2, R115 ;  /* 0x00000073021f7220 */ /* 0x000fe20000410000 */
[----:B------:R-:W-:Y:S01]  /*154f0*/  MUFU.EX2 R160, R153 ;  /* 0x0000009900a07308 */ /* 0x000fe20000000800 */
[C---:B------:R-:W-:Y:S01]  /*15500*/  FMUL.FTZ R36, R0.reuse, R36 ;  /* 0x0000002400247220 */ /* 0x040fe20000410000 */
[----:B------:R-:W-:Y:S01]  /*15510*/  LDSM.16.MT88.4 R112, [R172+0x800] ;  /* 0x00080000ac70783b */ /* 0x000fe20000004200 */
        /* <DEDUP_REMOVED lines=8> */
[C---:B------:R-:W-:Y:S01]  /*155a0*/  FMUL.FTZ R44, R0.reuse, R44 ;  /* 0x0000002c002c7220 */ /* 0x040fe20000410000 */
[C---:B-1----:R-:W-:Y:S02]  /*155b0*/  HMMA.16816.F32 R12, R148.reuse, R108, R12 ;  /* 0x0000006c940c723c */ /* 0x042fe4000000180c */
[----:B------:R-:W-:Y:S01]  /*155c0*/  MUFU.EX2 R156, R161 ;  /* 0x000000a1009c7308 */ /* 0x000fe20000000800 */
[----:B------:R-:W-:Y:S02]  /*155d0*/  FMUL.FTZ R45, R0, R45 ;  /* 0x0000002d002d7220 */ /* 0x000fe40000410000 */
[C---:B------:R-:W-:Y:S02]  /*155e0*/  FMUL.FTZ R46, R2.reuse, R46 ;  /* 0x0000002e022e7220 */ /* 0x040fe40000410000 */
[----:B------:R-:W-:Y:S01]  /*155f0*/  FMUL.FTZ R47, R2, R47 ;  /* 0x0000002f022f7220 */ /* 0x000fe20000410000 */
[C---:B------:R-:W-:Y:S01]  /*15600*/  HMMA.16816.F32 R16, R148.reuse, R110, R16 ;  /* 0x0000006e9410723c */ /* 0x040fe20000001810 */
[----:B------:R-:W1:Y:S03]  /*15610*/  LDSM.16.MT88.4 R108, [R176] ;  /* 0x00000000b06c783b */ /* 0x000e660000004200 */
[C---:B------:R-:W-:Y:S01]  /*15620*/  FMUL.FTZ R48, R0.reuse, R48 ;  /* 0x0000003000307220 */ /* 0x040fe20000410000 */
[----:B------:R-:W-:Y:S01]  /*15630*/  MUFU.EX2 R153, R169 ;  /* 0x000000a900997308 */ /* 0x000fe20000000800 */
        /* <DEDUP_REMOVED lines=46> */
[----:B------:R-:W1:Y:S03]  /*15920*/  LDSM.16.MT88.4 R108, [R172+0x2000] ;  /* 0x00200000ac6c783b */ /* 0x000e660000004200 */
[C---:B------:R-:W-:Y:S02]  /*15930*/  FMUL.FTZ R90, R2.reuse, R90 ;  /* 0x0000005a025a7220 */ /* 0x040fe40000410000 */
[C---:B------:R-:W-:Y:S02]  /*15940*/  FMUL.FTZ R91, R2.reuse, R91 ;  /* 0x0000005b025b7220 */ /* 0x040fe40000410000 */
[C---:B------:R-:W-:Y:S04]  /*15950*/  FMUL.FTZ R94, R2.reuse, R94 ;  /* 0x0000005e025e7220 */ /* 0x040fe80000410000 */
[C---:B------:R-:W-:Y:S02]  /*15960*/  FMUL.FTZ R95, R2.reuse, R95 ;  /* 0x0000005f025f7220 */ /* 0x040fe40000410000 */
[C---:B------:R-:W-:Y:S02]  /*15970*/  FMUL.FTZ R98, R2.reuse, R98 ;  /* 0x0000006202627220 */ /* 0x040fe40000410000 */
[----:B------:R-:W-:Y:S02]  /*15980*/  FMUL.FTZ R99, R2, R99 ;  /* 0x0000006302637220 */ /* 0x000fe40000410000 */
[----:B------:R-:W2:Y:S01]  /*15990*/  MUFU.EX2 R2, R159 ;  /* 0x0000009f00027308 */ /* 0x000ea20000000800 */
[C---:B------:R-:W-:Y:S02]  /*159a0*/  FMUL.FTZ R92, R0.reuse, R92 ;  /* 0x0000005c005c7220 */ /* 0x040fe40000410000 */
[C---:B------:R-:W-:Y:S02]  /*159b0*/  FMUL.FTZ R93, R0.reuse, R93 ;  /* 0x0000005d005d7220 */ /* 0x040fe40000410000 */
[C---:B------:R-:W-:Y:S02]  /*159c0*/  FMUL.FTZ R96, R0.reuse, R96 ;  /* 0x0000006000607220 */ /* 0x040fe40000410000 */
[----:B------:R-:W-:Y:S02]  /*159d0*/  FMUL.FTZ R97, R0, R97 ;  /* 0x0000006100617220 */ /* 0x000fe40000410000 */
[----:B---3--:R-:W-:Y:S01]  /*159e0*/  FADD.FTZ R0, R100, R152 ;  /* 0x0000009864007221 */ /* 0x008fe20000010000 */
[----:B------:R-:W3:Y:S10]  /*159f0*/  MUFU.EX2 R159, R155 ;  /* 0x0000009b009f7308 */ /* 0x000ef40000000800 */
[----:B------:R-:W-:Y:S01]  /*15a00*/  MUFU.EX2 R155, R163 ;  /* 0x000000a3009b7308 */ /* 0x000fe20000000800 */
[C---:B-1----:R-:W-:Y:S03]  /*15a10*/  HMMA.16816.F32 R36, R148.reuse, R108, R36 ;  /* 0x0000006c9424723c */ /* 0x042fe60000001824 */
[----:B--2---:R-:W-:Y:S04]  /*15a20*/  FADD.FTZ R0, R2, R0 ;  /* 0x0000000002007221 */ /* 0x004fe80000010000 */
[----:B------:R-:W-:Y:S01]  /*15a30*/  FADD.FTZ R0, R103, R0 ;  /* 0x0000000067007221 */ /* 0x000fe20000010000 */
[C---:B------:R-:W-:Y:S01]  /*15a40*/  HMMA.16816.F32 R40, R148.reuse, R110, R40 ;  /* 0x0000006e9428723c */ /* 0x040fe20000001828 */
[----:B------:R-:W1:Y:S01]  /*15a50*/  LDSM.16.MT88.4 R108, [R173+0x2000] ;  /* 0x00200000ad6c783b */ /* 0x000e620000004200 */
[----:B------:R-:W2:Y:S02]  /*15a60*/  MUFU.EX2 R152, R170 ;  /* 0x000000aa00987308 */ /* 0x000ea40000000800 */
[----:B------:R-:W-:Y:S04]  /*15a70*/  FADD.FTZ R0, R102, R0 ;  /* 0x0000000066007221 */ /* 0x000fe80000010000 */
        /* <DEDUP_REMOVED lines=20> */
[----:B------:R-:W-:Y:S01]  /*15bc0*/  HMMA.16816.F32 R96, R148, R110, R96 ;  /* 0x0000006e9460723c */ /* 0x000fe20000001860 */
[----:B------:R-:W1:Y:S03]  /*15bd0*/  MUFU.EX2 R100, R168 ;  /* 0x000000a800647308 */ /* 0x000e660000000800 */
[----:B------:R-:W-:Y:S03]  /*15be0*/  F2FP.PACK_AB R109, R160, R208 ;  /* 0x000000d0a06d723e */ /* 0x000fe600000000ff */
[----:B------:R-:W-:Y:S02]  /*15bf0*/  F2FP.PACK_AB R110, R102, R103 ;  /* 0x00000067666e723e */ /* 0x000fe400000000ff */
[----:B---3--:R-:W-:Y:S02]  /*15c00*/  F2FP.PACK_AB R111, R158, R159 ;  /* 0x0000009f9e6f723e */ /* 0x008fe400000000ff */
[----:B------:R-:W3:Y:S01]  /*15c10*/  MUFU.EX2 R2, R167 ;  /* 0x000000a700027308 */ /* 0x000ee20000000800 */
[----:B--2---:R-:W-:Y:S04]  /*15c20*/  F2FP.PACK_AB R149, R152, R153 ;  /* 0x000000999895723e */ /* 0x004fe800000000ff */
[C---:B------:R-:W-:Y:S05]  /*15c30*/  HMMA.16816.F32 R4, R108.reuse, R112, R4 ;  /* 0x000000706c04723c */ /* 0x040fea0000001804 */
[----:B------:R-:W2:Y:S03]  /*15c40*/  MUFU.EX2 R103, R166 ;  /* 0x000000a600677308 */ /* 0x000ea60000000800 */
[C---:B------:R-:W-:Y:S01]  /*15c50*/  HMMA.16816.F32 R8, R108.reuse, R114, R8 ;  /* 0x000000726c08723c */ /* 0x040fe20000001808 */
[----:B------:R-:W4:Y:S03]  /*15c60*/  LDSM.16.MT88.4 R112, [R176+0x800] ;  /* 0x00080000b070783b */ /* 0x000f260000004200 */
[----:B-1----:R-:W-:Y:S03]  /*15c70*/  FADD.FTZ R0, R100, R0 ;  /* 0x0000000064007221 */ /* 0x002fe60000010000 */
[----:B------:R-:W1:Y:S01]  /*15c80*/  MUFU.EX2 R102, R165 ;  /* 0x000000a500667308 */ /* 0x000e620000000800 */
[C---:B------:R-:W-:Y:S04]  /*15c90*/  HMMA.16816.F32 R12, R108.reuse, R116, R12 ;  /* 0x000000746c0c723c */ /* 0x040fe8000000180c */
[----:B---3--:R-:W-:Y:S04]  /*15ca0*/  FADD.FTZ R0, R2, R0 ;  /* 0x0000000002007221 */ /* 0x008fe80000010000 */
[C---:B------:R-:W-:Y:S01]  /*15cb0*/  HMMA.16816.F32 R16, R108.reuse, R118, R16 ;  /* 0x000000766c10723c */ /* 0x040fe20000001810 */
[----:B------:R-:W3:Y:S03]  /*15cc0*/  LDSM.16.MT88.4 R116, [R175+0x800] ;  /* 0x00080000af74783b */ /* 0x000ee60000004200 */
[----:B--2---:R-:W-:Y:S04]  /*15cd0*/  FADD.FTZ R0, R103, R0 ;  /* 0x0000000067007221 */ /* 0x004fe80000010000 */
[----:B-1----:R-:W-:Y:S01]  /*15ce0*/  FADD.FTZ R0, R102, R0 ;  /* 0x0000000066007221 */ /* 0x002fe20000010000 */
[C---:B----4-:R-:W-:Y:S08]  /*15cf0*/  HMMA.16816.F32 R20, R108.reuse, R112, R20 ;  /* 0x000000706c14723c */ /* 0x050ff00000001814 */
[C---:B------:R-:W-:Y:S01]  /*15d00*/  HMMA.16816.F32 R24, R108.reuse, R114, R24 ;  /* 0x000000726c18723c */ /* 0x040fe20000001818 */
[----:B------:R-:W1:Y:S07]  /*15d10*/  LDSM.16.MT88.4 R112, [R172+0x2800] ;  /* 0x00280000ac70783b */ /* 0x000e6e0000004200 */
[C---:B---3--:R-:W-:Y:S08]  /*15d20*/  HMMA.16816.F32 R28, R108.reuse, R116, R28 ;  /* 0x000000746c1c723c */ /* 0x048ff0000000181c */
        /* <DEDUP_REMOVED lines=27> */
[----:B------:R-:W-:Y:S01]  /*15ee0*/  F2FP.PACK_AB R110, R102, R103 ;  /* 0x00000067666e723e */ /* 0x000fe200000000ff */
[----:B------:R-:W-:Y:S02]  /*15ef0*/  MUFU.EX2 R2, R195 ;  /* 0x000000c300027308 */ /* 0x000fe40000000800 */
[----:B------:R-:W-:Y:S02]  /*15f00*/  F2FP.PACK_AB R109, R156, R157 ;  /* 0x0000009d9c6d723e */ /* 0x000fe400000000ff */
[----:B------:R-:W-:Y:S06]  /*15f10*/  F2FP.PACK_AB R111, R154, R155 ;  /* 0x0000009b9a6f723e */ /* 0x000fec00000000ff */
[----:B------:R-:W3:Y:S01]  /*15f20*/  MUFU.EX2 R103, R171 ;  /* 0x000000ab00677308 */ /* 0x000ee20000000800 */
[C---:B-1----:R-:W-:Y:S09]  /*15f30*/  HMMA.16816.F32 R4, R108.reuse, R112, R4 ;  /* 0x000000706c04723c */ /* 0x042ff20000001804 */
[----:B------:R-:W1:Y:S01]  /*15f40*/  MUFU.EX2 R102, R205 ;  /* 0x000000cd00667308 */ /* 0x000e620000000800 */
[C---:B------:R-:W-:Y:S01]  /*15f50*/  HMMA.16816.F32 R8, R108.reuse, R114, R8 ;  /* 0x000000726c08723c */ /* 0x040fe20000001808 */
[----:B------:R-:W4:Y:S08]  /*15f60*/  LDSM.16.MT88.4 R112, [R175+0x1000] ;  /* 0x00100000af70783b */ /* 0x000f300000004200 */
[----:B------:R-:W5:Y:S01]  /*15f70*/  MUFU.EX2 R100, R204 ;  /* 0x000000cc00647308 */ /* 0x000f620000000800 */
[C---:B--2---:R-:W-:Y:S03]  /*15f80*/  HMMA.16816.F32 R12, R108.reuse, R116, R12 ;  /* 0x000000746c0c723c */ /* 0x044fe6000000180c */
[C---:B---3--:R-:W-:Y:S01]  /*15f90*/  F2FP.PACK_AB R148, R2.reuse, R103 ;  /* 0x000000670294723e */ /* 0x048fe200000000ff */
[----:B------:R-:W-:Y:S01]  /*15fa0*/  FADD.FTZ R0, R103, R0 ;  /* 0x0000000067007221 */ /* 0x000fe20000010000 */
[----:B------:R-:W-:Y:S03]  /*15fb0*/  MOV R103, R3 ;  /* 0x0000000300677202 */ /* 0x000fe60000000f00 */
[C---:B------:R-:W-:Y:S01]  /*15fc0*/  HMMA.16816.F32 R16, R108.reuse, R118, R16 ;  /* 0x000000766c10723c */ /* 0x040fe20000001810 */
[----:B------:R-:W2:Y:S03]  /*15fd0*/  LDSM.16.MT88.4 R116, [R172+0x3000] ;  /* 0x00300000ac74783b */ /* 0x000ea60000004200 */
[----:B------:R-:W-:Y:S02]  /*15fe0*/  FADD.FTZ R0, R2, R0 ;  /* 0x0000000002007221 */ /* 0x000fe40000010000 */
[----:B------:R-:W-:Y:S02]  /*15ff0*/  FADD.FTZ R2, R124, R207 ;  /* 0x000000cf7c027221 */ /* 0x000fe40000010000 */
[C---:B------:R-:W-:Y:S04]  /*16000*/  HMMA.16816.F32 R20, R108.reuse, R120, R20 ;  /* 0x000000786c14723c */ /* 0x040fe80000001814 */
[----:B-1----:R-:W-:Y:S01]  /*16010*/  FADD.FTZ R0, R102, R0 ;  /* 0x0000000066007221 */ /* 0x002fe20000010000 */
[C---:B-----5:R-:W-:Y:S03]  /*16020*/  F2FP.PACK_AB R150, R100.reuse, R102 ;  /* 0x000000666496723e */ /* 0x060fe600000000ff */
[C---:B------:R-:W-:Y:S01]  /*16030*/  HMMA.16816.F32 R24, R108.reuse, R122, R24 ;  /* 0x0000007a6c18723c */ /* 0x040fe20000001818 */
[----:B------:R-:W1:Y:S03]  /*16040*/  LDSM.16.MT88.4 R120, [R173+0x3000] ;  /* 0x00300000ad78783b */ /* 0x000e660000004200 */
[----:B------:R-:W-:Y:S01]  /*16050*/  FADD.FTZ R209, R100, R0 ;  /* 0x0000000064d17221 */ /* 0x000fe20000010000 */
[----:B------:R-:W-:Y:S01]  /*16060*/  MOV R102, R101 ;  /* 0x0000006500667202 */ /* 0x000fe20000000f00 */
[----:B------:R-:W-:Y:S01]  /*16070*/  FADD.FTZ R0, R125, R2 ;  /* 0x000000027d007221 */ /* 0x000fe20000010000 */
[----:B------:R-:W-:Y:S01]  /*16080*/  MUFU.EX2 R100, R203 ;  /* 0x000000cb00647308 */ /* 0x000fe20000000800 */
[C---:B----4-:R-:W-:Y:S01]  /*16090*/  HMMA.16816.F32 R28, R108.reuse, R112, R28 ;  /* 0x000000706c1c723c */ /* 0x050fe2000000181c */
[----:B------:R-:W-:Y:S03]  /*160a0*/  LDSM.16.MT88.4 R124, [R173+0x1800] ;  /* 0x00180000ad7c783b */ /* 0x000fe60000004200 */
[----:B------:R-:W-:Y:S04]  /*160b0*/  FADD.FTZ R0, R208, R0 ;  /* 0x00000000d0007221 */ /* 0x000fe80000010000 */
[----:B------:R-:W-:Y:S01]  /*160c0*/  FADD.FTZ R0, R160, R0 ;  /* 0x00000000a0007221 */ /* 0x000fe20000010000 */
[C---:B------:R-:W-:Y:S01]  /*160d0*/  HMMA.16816.F32 R32, R108.reuse, R114, R32 ;  /* 0x000000726c20723c */ /* 0x040fe20000001820 */
[----:B------:R-:W3:Y:S01]  /*160e0*/  LDSM.16.MT88.4 R112, [R176+0x3000] ;  /* 0x00300000b070783b */ /* 0x000ee20000004200 */
[----:B------:R-:W4:Y:S01]  /*160f0*/  MUFU.EX2 R2, R206 ;  /* 0x000000ce00027308 */ /* 0x000f220000000800 */
[----:B------:R-:W-:Y:S05]  /*16100*/  FADD.FTZ R0, R159, R0 ;  /* 0x000000009f007221 */ /* 0x000fea0000010000 */
[C---:B--2---:R-:W-:Y:S04]  /*16110*/  HMMA.16816.F32 R36, R108.reuse, R116, R36 ;  /* 0x000000746c24723c */ /* 0x044fe80000001824 */
[----:B------:R-:W-:Y:S04]  /*16120*/  FADD.FTZ R0, R158, R0 ;  /* 0x000000009e007221 */ /* 0x000fe80000010000 */
[C---:B------:R-:W-:Y:S01]  /*16130*/  HMMA.16816.F32 R40, R108.reuse, R118, R40 ;  /* 0x000000766c28723c */ /* 0x040fe20000001828 */
[----:B------:R-:W2:Y:S03]  /*16140*/  LDSM.16.MT88.4 R116, [R175+0x3000] ;  /* 0x00300000af74783b */ /* 0x000ea60000004200 */
[----:B------:R-:W-:Y:S04]  /*16150*/  FADD.FTZ R0, R157, R0 ;  /* 0x000000009d007221 */ /* 0x000fe80000010000 */
[C---:B-1----:R-:W-:Y:S04]  /*16160*/  HMMA.16816.F32 R44, R108.reuse, R120, R44 ;  /* 0x000000786c2c723c */ /* 0x042fe8000000182c */
[----:B----4-:R-:W-:Y:S01]  /*16170*/  F2FP.PACK_AB R151, R2, R100 ;  /* 0x000000640297723e */ /* 0x010fe200000000ff */
[----:B------:R-:W-:Y:S03]  /*16180*/  FADD.FTZ R0, R156, R0 ;  /* 0x000000009c007221 */ /* 0x000fe60000010000 */
[C---:B------:R-:W-:Y:S01]  /*16190*/  HMMA.16816.F32 R48, R108.reuse, R122, R48 ;  /* 0x0000007a6c30723c */ /* 0x040fe20000001830 */
[----:B------:R-:W1:Y:S03]  /*161a0*/  LDSM.16.MT88.4 R120, [R172+0x5000] ;  /* 0x00500000ac78783b */ /* 0x000e660000004200 */
[----:B------:R-:W-:Y:S04]  /*161b0*/  FADD.FTZ R0, R155, R0 ;  /* 0x000000009b007221 */ /* 0x000fe80000010000 */
[----:B------:R-:W-:Y:S01]  /*161c0*/  FADD.FTZ R0, R154, R0 ;  /* 0x000000009a007221 */ /* 0x000fe20000010000 */
[C---:B---3--:R-:W-:Y:S03]  /*161d0*/  HMMA.16816.F32 R52, R108.reuse, R112, R52 ;  /* 0x000000706c34723c */ /* 0x048fe60000001834 */
[----:B------:R-:W-:Y:S04]  /*161e0*/  FADD.FTZ R0, R153, R0 ;  /* 0x0000000099007221 */ /* 0x000fe80000010000 */
[----:B------:R-:W-:Y:S01]  /*161f0*/  FADD.FTZ R0, R152, R0 ;  /* 0x0000000098007221 */ /* 0x000fe20000010000 */
[C---:B------:R-:W-:Y:S01]  /*16200*/  HMMA.16816.F32 R56, R108.reuse, R114, R56 ;  /* 0x000000726c38723c */ /* 0x040fe20000001838 */
[----:B------:R-:W3:Y:S03]  /*16210*/  LDSM.16.MT88.4 R112, [R173+0x5000] ;  /* 0x00500000ad70783b */ /* 0x000ee60000004200 */
[----:B------:R-:W-:Y:S04]  /*16220*/  FADD.FTZ R0, R100, R0 ;  /* 0x0000000064007221 */ /* 0x000fe80000010000 */
[C---:B--2---:R-:W-:Y:S04]  /*16230*/  HMMA.16816.F32 R60, R108.reuse, R116, R60 ;  /* 0x000000746c3c723c */ /* 0x044fe8000000183c */
[----:B------:R-:W-:Y:S04]  /*16240*/  FADD.FTZ R207, R2, R0 ;  /* 0x0000000002cf7221 */ /* 0x000fe80000010000 */
[C---:B------:R-:W-:Y:S01]  /*16250*/  HMMA.16816.F32 R64, R108.reuse, R118, R64 ;  /* 0x000000766c40723c */ /* 0x040fe20000001840 */
[----:B------:R-:W2:Y:S07]  /*16260*/  LDSM.16.MT88.4 R116, [R176+0x5000] ;  /* 0x00500000b074783b */ /* 0x000eae0000004200 */
[C---:B-1----:R-:W-:Y:S08]  /*16270*/  HMMA.16816.F32 R68, R108.reuse, R120, R68 ;  /* 0x000000786c44723c */ /* 0x042ff00000001844 */
[C---:B------:R-:W-:Y:S01]  /*16280*/  HMMA.16816.F32 R72, R108.reuse, R122, R72 ;  /* 0x0000007a6c48723c */ /* 0x040fe20000001848 */
[----:B------:R-:W1:Y:S07]  /*16290*/  LDSM.16.MT88.4 R120, [R175+0x5000] ;  /* 0x00500000af78783b */ /* 0x000e6e0000004200 */
[C---:B---3--:R-:W-:Y:S08]  /*162a0*/  HMMA.16816.F32 R76, R108.reuse, R112, R76 ;  /* 0x000000706c4c723c */ /* 0x048ff0000000184c */
[C---:B------:R-:W-:Y:S08]  /*162b0*/  HMMA.16816.F32 R80, R108.reuse, R114, R80 ;  /* 0x000000726c50723c */ /* 0x040ff00000001850 */
[C---:B--2---:R-:W-:Y:S08]  /*162c0*/  HMMA.16816.F32 R84, R108.reuse, R116, R84 ;  /* 0x000000746c54723c */ /* 0x044ff00000001854 */
[C---:B------:R-:W-:Y:S01]  /*162d0*/  HMMA.16816.F32 R88, R108.reuse, R118, R88 ;  /* 0x000000766c58723c */ /* 0x040fe20000001858 */
[----:B------:R-:W2:Y:S07]  /*162e0*/  LDSM.16.MT88.4 R116, [R176+0x1800] ;  /* 0x00180000b074783b */ /* 0x000eae0000004200 */
[C---:B-1----:R-:W-:Y:S08]  /*162f0*/  HMMA.16816.F32 R92, R108.reuse, R120, R92 ;  /* 0x000000786c5c723c */ /* 0x042ff0000000185c */
[----:B------:R-:W-:Y:S01]  /*16300*/  HMMA.16816.F32 R96, R108, R122, R96 ;  /* 0x0000007a6c60723c */ /* 0x000fe20000001860 */
[----:B------:R-:W1:Y:S07]  /*16310*/  LDSM.16.MT88.4 R108, [R175+0x1800] ;  /* 0x00180000af6c783b */ /* 0x000e6e0000004200 */
        /* <DEDUP_REMOVED lines=8> */
[C---:B--2---:R-:W-:Y:S08]  /*163a0*/  HMMA.16816.F32 R120, R148.reuse, R116, R20 ;  /* 0x000000749478723c */ /* 0x044ff00000001814 */
[C---:B------:R-:W-:Y:S08]  /*163b0*/  HMMA.16816.F32 R116, R148.reuse, R118, R24 ;  /* 0x000000769474723c */ /* 0x040ff00000001818 */
[C---:B-1----:R-:W-:Y:S08]  /*163c0*/  HMMA.16816.F32 R112, R148.reuse, R108, R28 ;  /* 0x0000006c9470723c */ /* 0x042ff0000000181c */
        /* <DEDUP_REMOVED lines=22> */
[----:B------:R-:W-:-:S07]  /*16530*/  @P0 BRA `(.L_x_847) ;  /* 0xffffc79000000947 */ /* 0x000fce000383ffff */
.L_x_826:
[----:B------:R-:W-:Y:S02]  /*16540*/  IMAD.MOV.U32 R0, RZ, RZ, c[0x0][0x2c4] ;  /* 0x0000b100ff007624 */ /* 0x000fe400078e00ff */
[----:B------:R-:W-:-:S03]  /*16550*/  IMAD.MOV.U32 R3, RZ, RZ, c[0x0][0x32c] ;  /* 0x0000cb00ff037624 */ /* 0x000fc600078e00ff */
[----:B------:R-:W-:Y:S02]  /*16560*/  ISETP.NE.AND P0, PT, R0, 0x1, PT ;  /* 0x000000010000780c */ /* 0x000fe40003f05270 */
[----:B------:R-:W-:-:S11]  /*16570*/  IADD3 R0, R234, 0x7f, RZ ;  /* 0x0000007fea007810 */ /* 0x000fd60007ffe0ff */
[----:B------:R-:W-:-:S05]  /*16580*/  @P0 IMAD.HI.U32 R2, R0, c[0x0][0x2c8], RZ ;  /* 0x0000b20000020a27 */ /* 0x000fca00078e00ff */
[----:B------:R-:W-:Y:S02]  /*16590*/  @P0 SHF.R.U32.HI R0, RZ, c[0x0][0x2cc], R2 ;  /* 0x0000b300ff000a19 */ /* 0x000fe40000011602 */
[----:B------:R-:W-:Y:S02]  /*165a0*/  ISETP.GE.AND P0, PT, R3, 0x1, PT ;  /* 0x000000010300780c */ /* 0x000fe40003f06270 */
[----:B------:R-:W-:-:S05]  /*165b0*/  IADD3 R2, R217, 0x1, -R218 ;  /* 0x00000001d9027810 */ /* 0x000fca0007ffe8da */
        /* <DEDUP_REMOVED lines=13> */
.L_x_850:
[----:B------:R-:W-:-:S04]  /*16690*/  MOV R3, 0x1 ;  /* 0x0000000100037802 */ /* 0x000fc80000000f00 */
[----:B------:R-:W-:-:S13]  /*166a0*/  ISETP.NE.AND P0, PT, R3, c[0x0][0x32c], PT ;  /* 0x0000cb0003007a0c */ /* 0x000fda0003f05270 */
[----:B------:R-:W-:-:S05]  /*166b0*/  @P0 IMAD.HI.U32 R3, R0, c[0x0][0x330], RZ ;  /* 0x0000cc0000030a27 */ /* 0x000fca00078e00ff */
[----:B------:R-:W-:Y:S02]  /*166c0*/  @P0 SHF.R.U32.HI R0, RZ, c[0x0][0x334], R3 ;  /* 0x0000cd00ff000a19 */ /* 0x000fe40000011603 */
.L_x_851:
[----:B------:R-:W-:Y:S05]  /*166d0*/  BSYNC B0 ;  /* 0x0000000000007941 */ /* 0x000fea0003800000 */
.L_x_849:
[----:B------:R-:W-:-:S05]  /*166e0*/  IMAD R0, R0, c[0x0][0x32c], RZ ;  /* 0x0000cb0000007a24 */ /* 0x000fca00078e02ff */
[----:B------:R-:W-:-:S04]  /*166f0*/  IMNMX R2, R2, R0, !PT ;  /* 0x0000000002027217 */ /* 0x000fc80007800200 */
.L_x_848:
        /* <DEDUP_REMOVED lines=9> */
.L_x_863:
        /* <DEDUP_REMOVED lines=37> */
.L_x_970:
        /* <DEDUP_REMOVED lines=21> */
.L_x_971:
        /* <DEDUP_REMOVED lines=22> */
.L_x_854:
[----:B------:R-:W-:Y:S05]  /*16c90*/  BSYNC B0 ;  /* 0x0000000000007941 */ /* 0x000fea0003800000 */
.L_x_853:
        /* <DEDUP_REMOVED lines=188> */
.L_x_972:
        /* <DEDUP_REMOVED lines=21> */
.L_x_973:
        /* <DEDUP_REMOVED lines=22> */
.L_x_858:
[----:B------:R-:W-:Y:S05]  /*17b10*/  BSYNC B0 ;  /* 0x0000000000007941 */ /* 0x000fea0003800000 */
.L_x_857:
        /* <DEDUP_REMOVED lines=35> */
.L_x_974:
[----:B-12---:R-:W-:Y:S01]  /*17d50*/  FMNMX.FTZ R100, R100, R0, !PT ;  /* 0x0000000064647209 */ /* 0x006fe20007810000 */
[----:B------:R-:W-:-:S05]  /*17d60*/  BRA.DIV ~URZ, `(.L_x_862) ;  /* 0x0000b8b27f007947 */ /* 0x000fca000b800000 */
[----:B------:R-:W1:Y:S02]  /*17d70*/  SHFL.BFLY PT, R0, R100, 0x1, 0x1f ;  /* 0x0c201f0064007f89 */ /* 0x000e6400000e0000 */
[----:B-1----:R-:W-:Y:S02]  /*17d80*/  FMNMX.FTZ R101, R100, R0, !PT ;  /* 0x0000000064657209 */ /* 0x002fe40007810000 */
[----:B------:R-:W1:Y:S02]  /*17d90*/  SHFL.BFLY PT, R0, R148, 0x2, 0x1f ;  /* 0x0c401f0094007f89 */ /* 0x000e6400000e0000 */
[----:B-1----:R-:W-:Y:S05]  /*17da0*/  FMNMX.FTZ R100, R148, R0, !PT ;  /* 0x0000000094647209 */ /* 0x002fea0007810000 */
[----:B------:R1:W2:Y:S02]  /*17db0*/  SHFL.BFLY PT, R0, R100, 0x1, 0x1f ;  /* 0x0c201f0064007f89 */ /* 0x0002a400000e0000 */
.L_x_975:
[----:B--2---:R-:W-:Y:S01]  /*17dc0*/  FMNMX.FTZ R3, R0, R100, !PT ;  /* 0x0000006400037209 */ /* 0x004fe20007810000 */
[C---:B-1----:R-:W-:Y:S01]  /*17dd0*/  FMUL.FTZ R100, R101.reuse, c[0x0][0x2d0] ;  /* 0x0000b40065647a20 */ /* 0x042fe20000410000 */
[----:B------:R-:W-:Y:S01]  /*17de0*/  WARPSYNC 0xffffffff ;  /* 0xffffffff00007948 */ /* 0x000fe20003800000 */
[----:B------:R-:W-:Y:S01]  /*17df0*/  FADD.FTZ R0, -R101, R102 ;  /* 0x0000006665007221 */ /* 0x000fe20000010100 */
[----:B------:R-:W-:Y:S01]  /*17e00*/  ISETP.GT.AND P0, PT, R196, R208, PT ;  /* 0x000000d0c400720c */ /* 0x000fe20003f04270 */
[--C-:B------:R-:W-:Y:S01]  /*17e10*/  FFMA.FTZ R102, R4, c[0x0][0x2d0], -R100.reuse ;  /* 0x0000b40004667a23 */ /* 0x100fe20000010864 */
[----:B------:R-:W-:Y:S01]  /*17e20*/  IADD3 R196, R196, -0x1, RZ ;  /* 0xffffffffc4c47810 */ /* 0x000fe20007ffe0ff */
        /* <DEDUP_REMOVED lines=39> */
[----:B------:R-:W-:Y:S04]  /*180a0*/  FFMA.FTZ R152, R15, c[0x0][0x2d0], -R4 ;  /* 0x0000b4000f987a23 */ /* 0x000fe80000010804 */
        /* <DEDUP_REMOVED lines=238> */
[----:B------:R-:W-:Y:S01]  /*18f90*/  FADD.FTZ R0, R102, R0 ;  /* 0x0000000066007221 */ /* 0x000fe20000010000 */
[----:B------:R-:W-:Y:S02]  /*18fa0*/  MOV R102, R101 ;  /* 0x0000006500667202 */ /* 0x000fe40000000f00 */
[C---:B---3--:R-:W-:Y:S04]  /*18fb0*/  HMMA.16816.F32 R20, R108.reuse, R120, R20 ;  /* 0x000000786c14723c */ /* 0x048fe80000001814 */
[----:B------:R-:W-:Y:S02]  /*18fc0*/  FADD.FTZ R209, R100, R0 ;  /* 0x0000000064d17221 */ /* 0x000fe40000010000 */
[----:B------:R-:W-:Y:S01]  /*18fd0*/  FADD.FTZ R0, R126, R2 ;  /* 0x000000027e007221 */ /* 0x000fe20000010000 */
[----:B------:R-:W-:Y:S01]  /*18fe0*/  MUFU.EX2 R100, R203 ;  /* 0x000000cb00647308 */ /* 0x000fe20000000800 */
[C---:B------:R-:W-:Y:S01]  /*18ff0*/  HMMA.16816.F32 R24, R108.reuse, R122, R24 ;  /* 0x0000007a6c18723c */ /* 0x040fe20000001818 */
[----:B------:R-:W2:Y:S03]  /*19000*/  LDSM.16.MT88.4 R120, [R173+0x3000] ;  /* 0x00300000ad78783b */ /* 0x000ea60000004200 */
[----:B------:R-:W-:Y:S04]  /*19010*/  FADD.FTZ R0, R207, R0 ;  /* 0x00000000cf007221 */ /* 0x000fe80000010000 */
[C---:B------:R-:W-:Y:S01]  /*19020*/  HMMA.16816.F32 R28, R108.reuse, R112, R28 ;  /* 0x000000706c1c723c */ /* 0x040fe2000000181c */
[----:B------:R-:W-:Y:S01]  /*19030*/  LDSM.16.MT88.4 R124, [R173+0x1800] ;  /* 0x00180000ad7c783b */ /* 0x000fe20000004200 */
[----:B------:R-:W3:Y:S02]  /*19040*/  MUFU.EX2 R2, R205 ;  /* 0x000000cd00027308 */ /* 0x000ee40000000800 */
[----:B------:R-:W-:Y:S04]  /*19050*/  FADD.FTZ R0, R206, R0 ;  /* 0x00000000ce007221 */ /* 0x000fe80000010000 */
[C---:B------:R-:W-:Y:S01]  /*19060*/  HMMA.16816.F32 R32, R108.reuse, R114, R32 ;  /* 0x000000726c20723c */ /* 0x040fe20000001820 */
[----:B------:R-:W4:Y:S03]  /*19070*/  LDSM.16.MT88.4 R112, [R176+0x3000] ;  /* 0x00300000b070783b */ /* 0x000f260000004200 */
[----:B------:R-:W-:Y:S04]  /*19080*/  FADD.FTZ R0, R159, R0 ;  /* 0x000000009f007221 */ /* 0x000fe80000010000 */
[----:B------:R-:W-:Y:S01]  /*19090*/  FADD.FTZ R0, R158, R0 ;  /* 0x000000009e007221 */ /* 0x000fe20000010000 */
[C---:B-1----:R-:W-:Y:S03]  /*190a0*/  HMMA.16816.F32 R36, R108.reuse, R116, R36 ;  /* 0x000000746c24723c */ /* 0x042fe60000001824 */
[----:B------:R-:W-:Y:S04]  /*190b0*/  FADD.FTZ R0, R157, R0 ;  /* 0x000000009d007221 */ /* 0x000fe80000010000 */
[----:B------:R-:W-:Y:S01]  /*190c0*/  FADD.FTZ R0, R156, R0 ;  /* 0x000000009c007221 */ /* 0x000fe20000010000 */
[C---:B------:R-:W-:Y:S01]  /*190d0*/  HMMA.16816.F32 R40, R108.reuse, R118, R40 ;  /* 0x000000766c28723c */ /* 0x040fe20000001828 */
[----:B------:R-:W1:Y:S03]  /*190e0*/  LDSM.16.MT88.4 R116, [R175+0x3000] ;  /* 0x00300000af74783b */ /* 0x000e660000004200 */
[----:B---3--:R-:W-:Y:S01]  /*190f0*/  F2FP.PACK_AB R151, R2, R100 ;  /* 0x000000640297723e */ /* 0x008fe200000000ff */
[----:B------:R-:W-:Y:S03]  /*19100*/  FADD.FTZ R0, R155, R0 ;  /* 0x000000009b007221 */ /* 0x000fe60000010000 */
        /* <DEDUP_REMOVED lines=11> */
[C---:B-1----:R-:W-:Y:S08]  /*191c0*/  HMMA.16816.F32 R60, R108.reuse, R116, R60 ;  /* 0x000000746c3c723c */ /* 0x042ff0000000183c */
        /* <DEDUP_REMOVED lines=47> */
.L_x_852:
[----:B------:R-:W-:-:S13]  /*194c0*/  ISETP.GE.AND P0, PT, R196, R216, PT ;  /* 0x000000d8c400720c */ /* 0x000fda0003f06270 */
[----:B------:R-:W-:Y:S05]  /*194d0*/  @!P0 BRA `(.L_x_864) ;  /* 0x0000377000008947 */ /* 0x000fea0003800000 */
[----:B------:R-:W-:Y:S02]  /*194e0*/  MOV R103, R16 ;  /* 0x0000001000677202 */ /* 0x000fe40000000f00 */
[----:B------:R-:W-:Y:S02]  /*194f0*/  MOV R102, R101 ;  /* 0x0000006500667202 */ /* 0x000fe40000000f00 */
.L_x_882:
[----:B------:R-:W-:Y:S04]  /*19500*/  DEPBAR.LE SB0, 0x0 ;  /* 0x000080000000791a */ /* 0x000fe80000000000 */
[----:B------:R-:W-:Y:S01]  /*19510*/  WARPSYNC 0xffffffff ;  /* 0xffffffff00007948 */ /* 0x000fe20003800000 */
[----:B------:R-:W-:Y:S01]  /*19520*/  BAR.SYNC.DEFER_BLOCKING 0x0 ;  /* 0x0000000000007b1d */ /* 0x000fe20000010000 */
[----:B------:R-:W-:Y:S01]  /*19530*/  SHF.R.S32.HI R0, RZ, 0x1f, R198 ;  /* 0x0000001fff007819 */ /* 0x000fe200000114c6 */
[----:B------:R-:W-:Y:S01]  /*19540*/  IMAD.WIDE.U32 R2, R198, c[0x0][0x208], RZ ;  /* 0x00008200c6027a25 */ /* 0x000fe200078e00ff */
[----:B------:R-:W-:Y:S02]  /*19550*/  SHF.L.U64.HI R23, R202, 0x1, R219 ;  /* 0x00000001ca177819 */ /* 0x000fe400000102db */
[C---:B------:R-:W-:Y:S01]  /*19560*/  SHF.L.U64.HI R15, R199.reuse, 0x1, R220 ;  /* 0x00000001c70f7819 */ /* 0x040fe200000102dc */
[----:B------:R-:W-:Y:S01]  /*19570*/  IMAD R0, R0, c[0x0][0x208], RZ ;  /* 0x0000820000007a24 */ /* 0x000fe200078e02ff */
[----:B------:R-:W-:Y:S01]  /*19580*/  SHF.L.U32 R14, R199, 0x1, RZ ;  /* 0x00000001c70e7819 */ /* 0x000fe200000006ff */
[----:B------:R-:W-:Y:S01]  /*19590*/  IMAD.SHL.U32 R22, R202, 0x2, RZ ;  /* 0x00000002ca167824 */ /* 0x000fe200078e00ff */
[----:B------:R-:W-:Y:S01]  /*195a0*/  SHF.L.U64.HI R13, R200, 0x1, R201 ;  /* 0x00000001c80d7819 */ /* 0x000fe200000102c9 */
[----:B------:R-:W-:Y:S02]  /*195b0*/  IMAD R0, R198, c[0x0][0x20c], R0 ;  /* 0x00008300c6007a24 */ /* 0x000fe400078e0200 */
[----:B------:R-:W-:Y:S02]  /*195c0*/  IMAD.SHL.U32 R12, R200, 0x2, RZ ;  /* 0x00000002c80c7824 */ /* 0x000fe400078e00ff */
[----:B------:R-:W-:Y:S01]  /*195d0*/  IMAD.IADD R3, R3, 0x1, R0 ;  /* 0x0000000103037824 */ /* 0x000fe200078e0200 */
[----:B------:R-:W-:Y:S03]  /*195e0*/  SHF.R.S32.HI R0, RZ, 0x1f, R197 ;  /* 0x0000001fff007819 */ /* 0x000fe600000114c5 */
[C---:B------:R-:W-:Y:S04]  /*195f0*/  IMAD.WIDE.U32 R2, R197.reuse, c[0x0][0x218], R2 ;  /* 0x00008600c5027a25 */ /* 0x040fe800078e0002 */
        /* <DEDUP_REMOVED lines=18> */
.L_x_976:
[----:B------:R-:W5:Y:S01]  /*19720*/  SHFL.IDX PT, R4, R5, RZ, 0x181f ;  /* 0x00181fff05047589 */ /* 0x000f6200000e0000 */
[----:B------:R-:W-:Y:S01]  /*19730*/  ISETP.GE.AND P0, PT, R200, c[0x0][0x1d4], PT ;  /* 0x00007500c8007a0c */ /* 0x000fe20003f06270 */
[----:B------:R-:W-:Y:S01]  /*19740*/  BSSY B0, `(.L_x_866) ;  /* 0x0000102000007945 */ /* 0x000fe20003800000 */
[----:B------:R-:W-:Y:S02]  /*19750*/  ISETP.GE.AND P4, PT, R199, c[0x0][0x1d4], PT ;  /* 0x00007500c7007a0c */ /* 0x000fe40003f86270 */
[----:B------:R-:W-:Y:S01]  /*19760*/  SHFL.IDX PT, R3, R7, 0x1, 0x181f ;  /* 0x00381f0007037f89 */ /* 0x000fe200000e0000 */
[----:B------:R-:W-:Y:S02]  /*19770*/  SEL R195, RZ, 0x10, P0 ;  /* 0x00000010ffc37807 */ /* 0x000fe40000000000 */
[----:B------:R-:W-:Y:S02]  /*19780*/  SEL R21, RZ, 0x10, P4 ;  /* 0x00000010ff157807 */ /* 0x000fe40002000000 */
[----:B------:R4:W3:Y:S01]  /*19790*/  SHFL.IDX PT, R2, R5, 0x1, 0x181f ;  /* 0x00381f0005027f89 */ /* 0x0008e200000e0000 */
[----:B------:R-:W-:Y:S04]  /*197a0*/  ISETP.GE.AND P3, PT, R202, c[0x0][0x1d4], PT ;  /* 0x00007500ca007a0c */ /* 0x000fe80003f66270 */
[----:B------:R-:W-:Y:S02]  /*197b0*/  SEL R20, RZ, 0x10, P3 ;  /* 0x00000010ff147807 */ /* 0x000fe40001800000 */
[----:B----4-:R-:W-:Y:S02]  /*197c0*/  IADD3 R5, -R195, 0x10, RZ ;  /* 0x00000010c3057810 */ /* 0x010fe40007ffe1ff */
[----:B-----5:R-:W-:Y:S02]  /*197d0*/  IADD3 R6, P1, R4, R12, RZ ;  /* 0x0000000c04067210 */ /* 0x020fe40007f3e0ff */
[----:B------:R-:W-:Y:S03]  /*197e0*/  LOP3.LUT R5, R5, 0xf, RZ, 0xc0, !PT ;  /* 0x0000000f05057812 */ /* 0x000fe600078ec0ff */
[--C-:B---3--:R-:W-:Y:S05]  /*197f0*/  IMAD.X R7, R0, 0x1, R13.reuse, P1 ;  /* 0x0000000100077824 */ /* 0x108fea00008e060d */
[----:B------:R3:W-:Y:S01]  /*19800*/  LDGSTS.E.BYPASS.LTC128B.128 [R194+0x100], [R6.64], !P0 ;  /* 0x0010000006c27fae */ /* 0x0007e2000c101d48 */
[-C--:B------:R-:W-:Y:S02]  /*19810*/  IADD3 R12, P1, P0, R5, R2.reuse, R12 ;  /* 0x00000002050c7210 */ /* 0x080fe4000783e00c */
[----:B------:R-:W-:Y:S02]  /*19820*/  IADD3 R5, -R20, 0x10, RZ ;  /* 0x0000001014057810 */ /* 0x000fe40007ffe1ff */
[-C--:B------:R-:W-:Y:S02]  /*19830*/  IADD3.X R13, RZ, R3.reuse, R13, P1, P0 ;  /* 0x00000003ff0d7210 */ /* 0x080fe40000fe040d */
[----:B------:R-:W-:Y:S02]  /*19840*/  LOP3.LUT R28, R5, 0xf, RZ, 0xc0, !PT ;  /* 0x0000000f051c7812 */ /* 0x000fe400078ec0ff */
[----:B---3--:R-:W-:Y:S04]  /*19850*/  IADD3 R6, -R21, 0x10, RZ ;  /* 0x0000001015067810 */ /* 0x008fe80007ffe1ff */
[----:B------:R-:W-:Y:S04]  /*19860*/  LOP3.LUT R6, R6, 0xf, RZ, 0xc0, !PT ;  /* 0x0000000f06067812 */ /* 0x000fe800078ec0ff */
[----:B------:R-:W-:Y:S04]  /*19870*/  IADD3 R6, P1, P0, R6, R2, R14 ;  /* 0x0000000206067210 */ /* 0x000fe8000783e00e */
[-CC-:B------:R-:W-:Y:S02]  /*19880*/  IADD3.X R7, RZ, R3.reuse, R15.reuse, P1, P0 ;  /* 0x00000003ff077210 */ /* 0x180fe40000fe040f */
[----:B------:R-:W-:Y:S05]  /*19890*/  IADD3 R14, P0, R4, R14, RZ ;  /* 0x0000000e040e7210 */ /* 0x000fea0007f1e0ff */
[----:B------:R-:W-:Y:S01]  /*198a0*/  IMAD.X R15, R0, 0x1, R15, P0 ;  /* 0x00000001000f7824 */ /* 0x000fe200000e060f */
[----:B------:R-:W-:Y:S04]  /*198b0*/  IADD3 R4, P0, R4, R22, RZ ;  /* 0x0000001604047210 */ /* 0x000fe80007f1e0ff */
[----:B------:R3:W-:Y:S01]  /*198c0*/  LDGSTS.E.BYPASS.LTC128B.128 [R194+0x2100], [R14.64], !P4 ;  /* 0x021000000ec27fae */ /* 0x0007e2000e101d48 */
[--C-:B------:R-:W-:Y:S01]  /*198d0*/  IMAD.X R5, R0, 0x1, R23.reuse, P0 ;  /* 0x0000000100057824 */ /* 0x100fe200000e0617 */
[----:B------:R-:W-:Y:S04]  /*198e0*/  IADD3 R2, P1, P0, R28, R2, R22 ;  /* 0x000000021c027210 */ /* 0x000fe8000783e016 */
[----:B------:R-:W-:Y:S01]  /*198f0*/  IADD3.X R3, RZ, R3, R23, P1, P0 ;  /* 0x00000003ff037210 */ /* 0x000fe20000fe0417 */
[----:B------:R4:W-:Y:S01]  /*19900*/  LDGSTS.E.BYPASS.LTC128B.128 [R194+0x4100], [R4.64], !P3 ;  /* 0x0410000004c27fae */ /* 0x0009e2000d901d48 */
[----:B------:R-:W-:Y:S11]  /*19910*/  ISETP.NE.U32.AND P0, PT, R195, RZ, PT ;  /* 0x000000ffc300720c */ /* 0x000ff60003f05070 */
[----:B------:R-:W-:Y:S02]  /*19920*/  @!UPT UIADD3 URZ, URZ, URZ, URZ ;  /* 0x0000003f3f3ff290 */ /* 0x000fe4000fffe03f */
[----:B------:R3:W-:Y:S01]  /*19930*/  LDGSTS.E.BYPASS.LTC128B.128.ZFILL [R194+0x1100], [R12.64], P0 ;  /* 0x011000000cc27fae */ /* 0x0007e20008141d48 */
[----:B------:R-:W-:Y:S11]  /*19940*/  ISETP.NE.U32.AND P0, PT, R21, RZ, PT ;  /* 0x000000ff1500720c */ /* 0x000ff60003f05070 */
[----:B------:R-:W-:Y:S02]  /*19950*/  @!UPT UIADD3 URZ, URZ, URZ, URZ ;  /* 0x0000003f3f3ff290 */ /* 0x000fe4000fffe03f */
[----:B------:R4:W-:Y:S01]  /*19960*/  LDGSTS.E.BYPASS.LTC128B.128.ZFILL [R194+0x3100], [R6.64], P0 ;  /* 0x0310000006c27fae */ /* 0x0009e20008141d48 */
[----:B------:R-:W-:Y:S11]  /*19970*/  ISETP.NE.U32.AND P0, PT, R20, RZ, PT ;  /* 0x000000ff1400720c */ /* 0x000ff60003f05070 */
[----:B------:R-:W-:Y:S02]  /*19980*/  @!UPT UIADD3 URZ, URZ, URZ, URZ ;  /* 0x0000003f3f3ff290 */ /* 0x000fe4000fffe03f */
[----:B------:R2:W-:Y:S01]  /*19990*/  LDGSTS.E.BYPASS.LTC128B.128.ZFILL [R194+0x5100], [R2.64], P0 ;  /* 0x0510000002c27fae */ /* 0x0005e20008141d48 */
[----:B------:R-:W-:Y:S04]  /*199a0*/  ISETP.GT.AND P0, PT, R196, R216, PT ;  /* 0x000000d8c400720c */ /* 0x000fe80003f04270 */
[----:B------:R-:W0:Y:S01]  /*199b0*/  LDGDEPBAR ;  /* 0x00000000000079af */ /* 0x000e220000000000 */
[C---:B--2-4-:R-:W-:Y:S08]  /*199c0*/  HMMA.16816.F32 R4, R32.reuse, R8, RZ ;  /* 0x000000082004723c */ /* 0x054ff000000018ff */
[C---:B------:R-:W-:Y:S08]  /*199d0*/  HMMA.16816.F32 R8, R32.reuse, R10, RZ ;  /* 0x0000000a2008723c */ /* 0x040ff000000018ff */
[C---:B---3--:R-:W-:Y:S08]  /*199e0*/  HMMA.16816.F32 R12, R32.reuse, R16, RZ ;  /* 0x00000010200c723c */ /* 0x048ff000000018ff */
[C---:B------:R-:W-:Y:S08]  /*199f0*/  HMMA.16816.F32 R16, R32.reuse, R18, RZ ;  /* 0x000000122010723c */ /* 0x040ff000000018ff */
[C---:B-1----:R-:W-:Y:S08]  /*19a00*/  HMMA.16816.F32 R20, R32.reuse, R24, RZ ;  /* 0x000000182014723c */ /* 0x042ff000000018ff */
        /* <DEDUP_REMOVED lines=179> */
.L_x_977:
        /* <DEDUP_REMOVED lines=19> */
.L_x_978:
        /* <DEDUP_REMOVED lines=15> */
.L_x_867:
[----:B------:R-:W-:Y:S05]  /*1a760*/  BSYNC B0 ;  /* 0x0000000000007941 */ /* 0x000fea0003800000 */
.L_x_866:
[----:B------:R-:W-:Y:S01]  /*1a770*/  LOP3.LUT R150, RZ, c[0x0][0x324], RZ, 0x33, !PT ;  /* 0x0000c900ff967a12 */ /* 0x000fe200078e33ff */
[----:B------:R-:W-:Y:S01]  /*1a780*/  IMAD.MOV.U32 R0, RZ, RZ, c[0x0][0x2c4] ;  /* 0x0000b100ff007624 */ /* 0x000fe200078e00ff */
[----:B------:R-:W0:Y:S01]  /*1a790*/  LDGDEPBAR ;  /* 0x00000000000079af */ /* 0x000e220000000000 */
[----:B------:R-:W-:Y:S02]  /*1a7a0*/  IMAD.IADD R100, R248, 0x1, R234 ;  /* 0x00000001f8647824 */ /* 0x000fe400078e02ea */
[----:B-1----:R-:W-:Y:S01]  /*1a7b0*/  IMAD.SHL.U32 R101, R196, 0x40, RZ ;  /* 0x00000040c4657824 */ /* 0x002fe200078e00ff */
[----:B------:R-:W-:Y:S11]  /*1a7c0*/  ISETP.NE.AND P0, PT, R0, 0x1, PT ;  /* 0x000000010000780c */ /* 0x000ff60003f05270 */
[----:B------:R-:W-:Y:S02]  /*1a7d0*/  @!UPT UIADD3 URZ, URZ, URZ, URZ ;  /* 0x0000003f3f3ff290 */ /* 0x000fe4000fffe03f */
[----:B------:R-:W-:Y:S05]  /*1a7e0*/  @P0 IMAD.HI.U32 R0, R100, c[0x0][0x2c8], RZ ;  /* 0x0000b20064000a27 */ /* 0x000fea00078e00ff */
[----:B------:R-:W-:Y:S02]  /*1a7f0*/  @P0 SHF.R.U32.HI R100, RZ, c[0x0][0x2cc], R0 ;  /* 0x0000b300ff640a19 */ /* 0x000fe40000011600 */
[----:B------:R-:W-:Y:S04]  /*1a800*/  IADD3 R0, -R221, 0x1, -R101 ;  /* 0x00000001dd007810 */ /* 0x000fe80007ffe965 */
[----:B---3--:R-:W-:Y:S04]  /*1a810*/  IADD3 R148, -R218, R0, R217 ;  /* 0x00000000da947210 */ /* 0x008fe80007ffe1d9 */
[----:B------:R-:W-:Y:S01]  /*1a820*/  IADD3 R149, R148, c[0x0][0x328], RZ ;  /* 0x0000ca0094957a10 */ /* 0x000fe20007ffe0ff */
[----:B------:R-:W-:-:S05]  /*1a830*/  BRA.DIV ~URZ, `(.L_x_870) ;  /* 0x000091927f007947 */ /* 0x000fca000b800000 */
[----:B------:R1:W2:Y:S02]  /*1a840*/  SHFL.IDX PT, R3, R100, RZ, 0x1c1f ;  /* 0x001c1fff64037589 */ /* 0x0002a400000e0000 */
.L_x_979:
[-C--:B--2---:R-:W-:Y:S01]  /*1a850*/  IADD3 R2, R149, R3.reuse, RZ ;  /* 0x0000000395027210 */ /* 0x084fe20007ffe0ff */
[----:B------:R-:W-:Y:S02]  /*1a860*/  IMAD.MOV.U32 R0, RZ, RZ, c[0x0][0x32c] ;  /* 0x0000cb00ff007624 */ /* 0x000fe400078e00ff */
[----:B------:R-:W-:Y:S03]  /*1a870*/  IMAD.IADD R148, R150, 0x1, R148 ;  /* 0x0000000196947824 */ /* 0x000fe600078e0294 */
[----:B------:R-:W-:Y:S02]  /*1a880*/  ISETP.GE.AND P0, PT, R0, 0x1, PT ;  /* 0x000000010000780c */ /* 0x000fe40003f06270 */
[----:B------:R-:W-:Y:S11]  /*1a890*/  IADD3 R0, R148, R3, RZ ;  /* 0x0000000394007210 */ /* 0x000ff60007ffe0ff */
        /* <DEDUP_REMOVED lines=14> */
.L_x_873:
[----:B------:R-:W-:Y:S04]  /*1a980*/  MOV R150, 0x1 ;  /* 0x0000000100967802 */ /* 0x000fe80000000f00 */
[----:B------:R-:W-:Y:S11]  /*1a990*/  ISETP.NE.AND P0, PT, R150, c[0x0][0x32c], PT ;  /* 0x0000cb0096007a0c */ /* 0x000ff60003f05270 */
[----:B------:R-:W-:Y:S02]  /*1a9a0*/  @!UPT UIADD3 URZ, URZ, URZ, URZ ;  /* 0x0000003f3f3ff290 */ /* 0x000fe4000fffe03f */
[----:B------:R-:W-:Y:S05]  /*1a9b0*/  @P0 IMAD.HI.U32 R150, R3, c[0x0][0x330], RZ ;  /* 0x0000cc0003960a27 */ /* 0x000fea00078e00ff */
[----:B------:R-:W-:Y:S02]  /*1a9c0*/  @P0 SHF.R.U32.HI R3, RZ, c[0x0][0x334], R150 ;  /* 0x0000cd00ff030a19 */ /* 0x000fe40000011696 */
.L_x_874:
[----:B------:R-:W-:Y:S05]  /*1a9d0*/  BSYNC B0 ;  /* 0x0000000000007941 */ /* 0x000fea0003800000 */
.L_x_872:
[----:B------:R-:W-:Y:S04]  /*1a9e0*/  IMAD R3, R3, c[0x0][0x32c], -R101 ;  /* 0x0000cb0003037a24 */ /* 0x000fe800078e0a65 */
[----:B------:R-:W-:Y:S05]  /*1a9f0*/  IMAD.IADD R3, R3, 0x1, -R221 ;  /* 0x0000000103037824 */ /* 0x000fea00078e0add */
[----:B------:R-:W-:Y:S02]  /*1aa00*/  IMNMX R0, R0, R3, !PT ;  /* 0x0000000300007217 */ /* 0x000fe40007800200 */
[----:B------:R-:W-:Y:S04]  /*1aa10*/  IADD3 R3, R3, c[0x0][0x32c], RZ ;  /* 0x0000cb0003037a10 */ /* 0x000fe80007ffe0ff */
[----:B------:R-:W-:Y:S02]  /*1aa20*/  IMNMX R2, R2, R3, PT ;  /* 0x0000000302027217 */ /* 0x000fe40003800200 */
.L_x_871:
        /* <DEDUP_REMOVED lines=51> */
.L_x_980:
        /* <DEDUP_REMOVED lines=19> */
.L_x_878:
[----:B------:R-:W-:Y:S04]  /*1ae90*/  MOV R4, 0x1 ;  /* 0x0000000100047802 */ /* 0x000fe80000000f00 */
[----:B------:R-:W-:Y:S11]  /*1aea0*/  ISETP.NE.AND P0, PT, R4, c[0x0][0x32c], PT ;  /* 0x0000cb0004007a0c */ /* 0x000ff60003f05270 */
[----:B------:R-:W-:Y:S02]  /*1aeb0*/  @!UPT UIADD3 URZ, URZ, URZ, URZ ;  /* 0x0000003f3f3ff290 */ /* 0x000fe4000fffe03f */
[----:B------:R-:W-:Y:S05]  /*1aec0*/  @P0 IMAD.HI.U32 R4, R3, c[0x0][0x330], RZ ;  /* 0x0000cc0003040a27 */ /* 0x000fea00078e00ff */
[----:B------:R-:W-:Y:S02]  /*1aed0*/  @P0 SHF.R.U32.HI R3, RZ, c[0x0][0x334], R4 ;  /* 0x0000cd00ff030a19 */ /* 0x000fe40000011604 */
.L_x_879:
[----:B------:R-:W-:Y:S05]  /*1aee0*/  BSYNC B0 ;  /* 0x0000000000007941 */ /* 0x000fea0003800000 */
.L_x_877:
[----:B------:R-:W-:Y:S04]  /*1aef0*/  IMAD R101, R3, c[0x0][0x32c], -R101 ;  /* 0x0000cb0003657a24 */ /* 0x000fe800078e0a65 */
[----:B------:R-:W-:Y:S05]  /*1af00*/  IMAD.IADD R3, R101, 0x1, -R221 ;  /* 0x0000000165037824 */ /* 0x000fea00078e0add */
[----:B------:R-:W-:Y:S02]  /*1af10*/  IMNMX R0, R0, R3, !PT ;  /* 0x0000000300007217 */ /* 0x000fe40007800200 */
[----:B------:R-:W-:Y:S04]  /*1af20*/  IADD3 R3, R3, c[0x0][0x32c], RZ ;  /* 0x0000cb0003037a10 */ /* 0x000fe80007ffe0ff */
[----:B------:R-:W-:Y:S02]  /*1af30*/  IMNMX R2, R2, R3, PT ;  /* 0x0000000302027217 */ /* 0x000fe40003800200 */
.L_x_876:
        /* <DEDUP_REMOVED lines=82> */
.L_x_981:
[----:B-12---:R-:W-:Y:S01]  /*1b460*/  FMNMX.FTZ R100, R100, R0, !PT ;  /* 0x0000000064647209 */ /* 0x006fe20007810000 */
[----:B------:R-:W-:-:S05]  /*1b470*/  BRA.DIV ~URZ, `(.L_x_881) ;  /* 0x000086727f007947 */ /* 0x000fca000b800000 */
[----:B------:R-:W1:Y:S02]  /*1b480*/  SHFL.BFLY PT, R0, R100, 0x1, 0x1f ;  /* 0x0c201f0064007f89 */ /* 0x000e6400000e0000 */
[----:B-1----:R-:W-:Y:S02]  /*1b490*/  FMNMX.FTZ R101, R100, R0, !PT ;  /* 0x0000000064657209 */ /* 0x002fe40007810000 */
[----:B------:R-:W1:Y:S02]  /*1b4a0*/  SHFL.BFLY PT, R0, R4, 0x2, 0x1f ;  /* 0x0c401f0004007f89 */ /* 0x000e6400000e0000 */
[----:B-1----:R-:W-:Y:S05]  /*1b4b0*/  FMNMX.FTZ R4, R4, R0, !PT ;  /* 0x0000000004047209 */ /* 0x002fea0007810000 */
[----:B------:R1:W2:Y:S02]  /*1b4c0*/  SHFL.BFLY PT, R0, R4, 0x1, 0x1f ;  /* 0x0c201f0004007f89 */ /* 0x0002a400000e0000 */
.L_x_982:
        /* <DEDUP_REMOVED lines=8> */
[--C-:B-1----:R-:W-:Y:S02]  /*1b550*/  FFMA.FTZ R4, R155, c[0x0][0x2d0], -R2.reuse ;  /* 0x0000b4009b047a23 */ /* 0x102fe40000010802 */
        /* <DEDUP_REMOVED lines=20> */
[----:B------:R-:W1:Y:S02]  /*1b6a0*/  MUFU.EX2 R23, R23 ;  /* 0x0000001700177308 */ /* 0x000e640000000800 */
[----:B-1----:R-:W-:Y:S01]  /*1b6b0*/  F2FP.PACK_AB R150, R23, R22 ;  /* 0x000000161796723e */ /* 0x002fe200000000ff */
        /* <DEDUP_REMOVED lines=12> */
[----:B------:R-:W-:Y:S01]  /*1b780*/  ISETP.GT.AND P0, PT, R196, R216, PT ;  /* 0x000000d8c400720c */ /* 0x000fe20003f04270 */
[--C-:B------:R-:W-:Y:S02]  /*1b790*/  FFMA.FTZ R17, R17, c[0x0][0x2d0], -R4.reuse ;  /* 0x0000b40011117a23 */ /* 0x100fe40000010804 */
[--C-:B------:R-:W-:Y:S02]  /*1b7a0*/  FFMA.FTZ R170, R7, c[0x0][0x2d0], -R4.reuse ;  /* 0x0000b40007aa7a23 */ /* 0x100fe40000010804 */
[--C-:B------:R-:W-:Y:S02]  /*1b7b0*/  FFMA.FTZ R18, R24, c[0x0][0x2d0], -R4.reuse ;  /* 0x0000b40018127a23 */ /* 0x100fe40000010804 */
[--C-:B------:R-:W-:Y:S01]  /*1b7c0*/  FFMA.FTZ R100, R21, c[0x0][0x2d0], -R4.reuse ;  /* 0x0000b40015647a23 */ /* 0x100fe20000010804 */
        /* <DEDUP_REMOVED lines=245> */
[----:B------:R-:W1:Y:S01]  /*1c720*/  LDSM.16.MT88.4 R120, [R173+0x3000] ;  /* 0x00300000ad78783b */ /* 0x000e620000004200 */
[----:B------:R-:W-:Y:S02]  /*1c730*/  MUFU.EX2 R102, R203 ;  /* 0x000000cb00667308 */ /* 0x000fe40000000800 */
[----:B------:R-:W-:Y:S02]  /*1c740*/  FADD.FTZ R209, R100, R0 ;  /* 0x0000000064d17221 */ /* 0x000fe40000010000 */
[----:B------:R-:W-:Y:S02]  /*1c750*/  FADD.FTZ R0, R125, R2 ;  /* 0x000000027d007221 */ /* 0x000fe40000010000 */
[C---:B----4-:R-:W-:Y:S01]  /*1c760*/  HMMA.16816.F32 R28, R108.reuse, R112, R28 ;  /* 0x000000706c1c723c */ /* 0x050fe2000000181c */
[----:B------:R-:W-:Y:S03]  /*1c770*/  LDSM.16.MT88.4 R124, [R173+0x1800] ;  /* 0x00180000ad7c783b */ /* 0x000fe60000004200 */
[----:B------:R-:W3:Y:S01]  /*1c780*/  MUFU.EX2 R100, R206 ;  /* 0x000000ce00647308 */ /* 0x000ee20000000800 */
[----:B------:R-:W-:Y:S03]  /*1c790*/  FADD.FTZ R0, R208, R0 ;  /* 0x00000000d0007221 */ /* 0x000fe60000010000 */
[C---:B------:R-:W-:Y:S01]  /*1c7a0*/  HMMA.16816.F32 R32, R108.reuse, R114, R32 ;  /* 0x000000726c20723c */ /* 0x040fe20000001820 */
[----:B------:R-:W4:Y:S03]  /*1c7b0*/  LDSM.16.MT88.4 R112, [R176+0x3000] ;  /* 0x00300000b070783b */ /* 0x000f260000004200 */
[----:B------:R-:W-:Y:S04]  /*1c7c0*/  FADD.FTZ R0, R160, R0 ;  /* 0x00000000a0007221 */ /* 0x000fe80000010000 */
[C---:B--2---:R-:W-:Y:S04]  /*1c7d0*/  HMMA.16816.F32 R36, R108.reuse, R116, R36 ;  /* 0x000000746c24723c */ /* 0x044fe80000001824 */
[----:B------:R-:W-:Y:S04]  /*1c7e0*/  FADD.FTZ R0, R159, R0 ;  /* 0x000000009f007221 */ /* 0x000fe80000010000 */
[C---:B------:R-:W-:Y:S01]  /*1c7f0*/  HMMA.16816.F32 R40, R108.reuse, R118, R40 ;  /* 0x000000766c28723c */ /* 0x040fe20000001828 */
[----:B------:R-:W2:Y:S03]  /*1c800*/  LDSM.16.MT88.4 R116, [R175+0x3000] ;  /* 0x00300000af74783b */ /* 0x000ea60000004200 */
[----:B---3--:R-:W-:Y:S01]  /*1c810*/  F2FP.PACK_AB R151, R100, R102 ;  /* 0x000000666497723e */ /* 0x008fe200000000ff */
[----:B------:R-:W-:Y:S03]  /*1c820*/  FADD.FTZ R0, R158, R0 ;  /* 0x000000009e007221 */ /* 0x000fe60000010000 */
[C---:B-1----:R-:W-:Y:S04]  /*1c830*/  HMMA.16816.F32 R44, R108.reuse, R120, R44 ;  /* 0x000000786c2c723c */ /* 0x042fe8000000182c */
[----:B------:R-:W-:Y:S04]  /*1c840*/  FADD.FTZ R0, R157, R0 ;  /* 0x000000009d007221 */ /* 0x000fe80000010000 */
[C---:B------:R-:W-:Y:S01]  /*1c850*/  HMMA.16816.F32 R48, R108.reuse, R122, R48 ;  /* 0x0000007a6c30723c */ /* 0x040fe20000001830 */
[----:B------:R-:W1:Y:S03]  /*1c860*/  LDSM.16.MT88.4 R120, [R172+0x5000] ;  /* 0x00500000ac78783b */ /* 0x000e660000004200 */
[----:B------:R-:W-:Y:S04]  /*1c870*/  FADD.FTZ R0, R156, R0 ;  /* 0x000000009c007221 */ /* 0x000fe80000010000 */
[----:B------:R-:W-:Y:S01]  /*1c880*/  FADD.FTZ R0, R155, R0 ;  /* 0x000000009b007221 */ /* 0x000fe20000010000 */
[C---:B----4-:R-:W-:Y:S03]  /*1c890*/  HMMA.16816.F32 R52, R108.reuse, R112, R52 ;  /* 0x000000706c34723c */ /* 0x050fe60000001834 */
[----:B------:R-:W-:Y:S04]  /*1c8a0*/  FADD.FTZ R0, R154, R0 ;  /* 0x000000009a007221 */ /* 0x000fe80000010000 */
[----:B------:R-:W-:Y:S01]  /*1c8b0*/  FADD.FTZ R0, R153, R0 ;  /* 0x0000000099007221 */ /* 0x000fe20000010000 */
[C---:B------:R-:W-:Y:S01]  /*1c8c0*/  HMMA.16816.F32 R56, R108.reuse, R114, R56 ;  /* 0x000000726c38723c */ /* 0x040fe20000001838 */
[----:B------:R-:W3:Y:S03]  /*1c8d0*/  LDSM.16.MT88.4 R112, [R173+0x5000] ;  /* 0x00500000ad70783b */ /* 0x000ee60000004200 */
[----:B------:R-:W-:Y:S04]  /*1c8e0*/  FADD.FTZ R0, R152, R0 ;  /* 0x0000000098007221 */ /* 0x000fe80000010000 */
[C---:B--2---:R-:W-:Y:S04]  /*1c8f0*/  HMMA.16816.F32 R60, R108.reuse, R116, R60 ;  /* 0x000000746c3c723c */ /* 0x044fe8000000183c */
[----:B------:R-:W-:Y:S01]  /*1c900*/  FADD.FTZ R2, R102, R0 ;  /* 0x0000000066027221 */ /* 0x000fe20000010000 */
[----:B------:R-:W-:Y:S02]  /*1c910*/  IADD3 R0, R196, -0x1, RZ ;  /* 0xffffffffc4007810 */ /* 0x000fe40007ffe0ff */
[----:B------:R-:W-:Y:S01]  /*1c920*/  MOV R102, R101 ;  /* 0x0000006500667202 */ /* 0x000fe20000000f00 */
[C---:B------:R-:W-:Y:S01]  /*1c930*/  HMMA.16816.F32 R64, R108.reuse, R118, R64 ;  /* 0x000000766c40723c */ /* 0x040fe20000001840 */
[----:B------:R-:W2:Y:S03]  /*1c940*/  LDSM.16.MT88.4 R116, [R176+0x5000] ;  /* 0x00500000b074783b */ /* 0x000ea60000004200 */
[----:B------:R-:W-:Y:S01]  /*1c950*/  FADD.FTZ R207, R100, R2 ;  /* 0x0000000264cf7221 */ /* 0x000fe20000010000 */
[----:B------:R-:W-:Y:S03]  /*1c960*/  MOV R196, R0 ;  /* 0x0000000000c47202 */ /* 0x000fe60000000f00 */
        /* <DEDUP_REMOVED lines=46> */
.L_x_864:
[----:B------:R-:W-:Y:S05]  /*1cc50*/  BRA.DIV ~URZ, `(.L_x_883) ;  /* 0x00006f727f007947 */ /* 0x000fea000b800000 */
[----:B------:R1:W2:Y:S02]  /*1cc60*/  SHFL.BFLY PT, R0, R209, 0x2, 0x1f ;  /* 0x0c401f00d1007f89 */ /* 0x0002a400000e0000 */
.L_x_983:
[----:B--2---:R-:W-:Y:S01]  /*1cc70*/  FADD.FTZ R4, R0, R209 ;  /* 0x000000d100047221 */ /* 0x004fe20000010000 */
[----:B------:R-:W-:Y:S05]  /*1cc80*/  BRA.DIV ~URZ, `(.L_x_884) ;  /* 0x00006f927f007947 */ /* 0x000fea000b800000 */
[----:B------:R-:W2:Y:S02]  /*1cc90*/  SHFL.BFLY PT, R0, R207, 0x2, 0x1f ;  /* 0x0c401f00cf007f89 */ /* 0x000ea400000e0000 */
[----:B--2---:R-:W-:-:S02]  /*1cca0*/  FADD.FTZ R5, R0, R207 ;  /* 0x000000cf00057221 */ /* 0x004fc40000010000 */
[----:B------:R-:W2:Y:S04]  /*1ccb0*/  SHFL.BFLY PT, R0, R4, 0x1, 0x1f ;  /* 0x0c201f0004007f89 */ /* 0x000ea800000e0000 */
[----:B------:R3:W4:Y:S01]  /*1ccc0*/  SHFL.BFLY PT, R3, R5, 0x1, 0x1f ;  /* 0x0c201f0005037f89 */ /* 0x00072200000e0000 */
[----:B--2---:R-:W-:-:S05]  /*1ccd0*/  FADD.FTZ R4, R4, R0 ;  /* 0x0000000004047221 */ /* 0x004fca0000010000 */
.L_x_984:
[----:B------:R-:W-:Y:S01]  /*1cce0*/  FSETP.NE.FTZ.AND P1, PT, R4, RZ, PT ;  /* 0x000000ff0400720b */ /* 0x000fe20003f35000 */
[----:B----4-:R-:W-:Y:S01]  /*1ccf0*/  FADD.FTZ R3, R3, R5 ;  /* 0x0000000503037221 */ /* 0x010fe20000010000 */
[----:B------:R-:W-:Y:S02]  /*1cd00*/  MOV R15, 0xff800000 ;  /* 0xff800000000f7802 */ /* 0x000fe40000000f00 */
[----:B------:R-:W-:Y:S02]  /*1cd10*/  MOV R18, 0xff800000 ;  /* 0xff80000000127802 */ /* 0x000fe40000000f00 */
[----:B------:R-:W-:-:S07]  /*1cd20*/  FSETP.NE.FTZ.AND P0, PT, R3, RZ, PT ;  /* 0x000000ff0300720b */ /* 0x000fce0003f15000 */
[----:B------:R-:W2:Y:S01]  /*1cd30*/  @P1 MUFU.LG2 R0, R4 ;  /* 0x0000000400001308 */ /* 0x000ea20000000c00 */
[----:B------:R-:W-:-:S05]  /*1cd40*/  @P1 MOV R2, 0x3f317218 ;  /* 0x3f31721800021802 */ /* 0x000fca0000000f00 */
[----:B------:R-:W-:Y:S02]  /*1cd50*/  @P1 FMUL.FTZ R2, R2, c[0x0][0x2d0] ;  /* 0x0000b40002021a20 */ /* 0x000fe40000410000 */
[----:B--2---:R-:W-:-:S04]  /*1cd60*/  @P1 FMUL.FTZ R0, R0, 0.69314718246459960938 ;  /* 0x3f31721800001820 */ /* 0x004fc80000410000 */
[----:B------:R-:W-:Y:S01]  /*1cd70*/  @P1 FFMA.FTZ R15, R2, R101, R0 ;  /* 0x00000065020f1223 */ /* 0x000fe20000010000 */
[----:B------:R-:W-:Y:S01]  /*1cd80*/  MOV R2, RZ ;  /* 0x000000ff00027202 */ /* 0x000fe20000000f00 */
[----:B------:R-:W2:Y:S08]  /*1cd90*/  @P0 MUFU.LG2 R0, R3 ;  /* 0x0000000300000308 */ /* 0x000eb00000000c00 */
[----:B------:R4:W5:Y:S01]  /*1cda0*/  @P1 MUFU.RCP R2, R4 ;  /* 0x0000000400021308 */ /* 0x0009620000001000 */
[----:B--2---:R-:W-:Y:S01]  /*1cdb0*/  @P0 FMUL.FTZ R0, R0, 0.69314718246459960938 ;  /* 0x3f31721800000820 */ /* 0x004fe20000410000 */
[----:B----4-:R-:W-:Y:S01]  /*1cdc0*/  @P0 MOV R4, 0x3f317218 ;  /* 0x3f31721800040802 */ /* 0x010fe20000000f00 */
[----:B-----5:R-:W-:-:S02]  /*1cdd0*/  FMUL.FTZ R102, R2, R112 ;  /* 0x0000007002667220 */ /* 0x020fc40000410000 */
[----:B------:R-:W-:Y:S02]  /*1cde0*/  FMUL.FTZ R103, R2, R113 ;  /* 0x0000007102677220 */ /* 0x000fe40000410000 */
[----:B------:R-:W-:Y:S02]  /*1cdf0*/  @P0 FMUL.FTZ R4, R4, c[0x0][0x2d0] ;  /* 0x0000b40004040a20 */ /* 0x000fe40000410000 */
[----:B------:R-:W-:Y:S02]  /*1ce00*/  FMUL.FTZ R112, R2, R68 ;  /* 0x0000004402707220 */ /* 0x000fe40000410000 */
[----:B------:R-:W-:Y:S01]  /*1ce10*/  @P0 FFMA.FTZ R18, R4, R16, R0 ;  /* 0x0000001004120223 */ /* 0x000fe20000010000 */
[----:B------:R-:W-:Y:S01]  /*1ce20*/  MOV R0, RZ ;  /* 0x000000ff00007202 */ /* 0x000fe20000000f00 */
[C---:B------:R-:W-:Y:S02]  /*1ce30*/  FMUL.FTZ R113, R2.reuse, R69 ;  /* 0x0000004502717220 */ /* 0x040fe40000410000 */
[----:B------:R-:W-:-:S02]  /*1ce40*/  FMUL.FTZ R68, R2, R72 ;  /* 0x0000004802447220 */ /* 0x000fc40000410000 */
[C---:B------:R-:W-:Y:S01]  /*1ce50*/  FMUL.FTZ R69, R2.reuse, R73 ;  /* 0x0000004902457220 */ /* 0x040fe20000410000 */
[----:B------:R-:W2:Y:S01]  /*1ce60*/  @P0 MUFU.RCP R0, R3 ;  /* 0x0000000300000308 */ /* 0x000ea20000001000 */
        /* <DEDUP_REMOVED lines=9> */
[----:B------:R-:W-:Y:S02]  /*1cf00*/  FMUL.FTZ R81, R2, R93 ;  /* 0x0000005d02517220 */ /* 0x000fe40000410000 */
[----:B--2---:R-:W-:-:S02]  /*1cf10*/  FMUL.FTZ R96, R0, R114 ;  /* 0x0000007200607220 */ /* 0x004fc40000410000 */
[----:B------:R-:W-:Y:S02]  /*1cf20*/  FMUL.FTZ R97, R0, R115 ;  /* 0x0000007300617220 */ /* 0x000fe40000410000 */
[C---:B------:R-:W-:Y:S02]  /*1cf30*/  FMUL.FTZ R116, R2.reuse, R88 ;  /* 0x0000005802747220 */ /* 0x040fe40000410000 */
[----:B------:R-:W-:Y:S02]  /*1cf40*/  FMUL.FTZ R117, R2, R89 ;  /* 0x0000005902757220 */ /* 0x000fe40000410000 */
        /* <DEDUP_REMOVED lines=20> */
[----:B------:R-:W-:-:S02]  /*1d090*/  FMUL.FTZ R32, R2, R120 ;  /* 0x0000007802207220 */ /* 0x000fc40000410000 */
[C---:B------:R-:W-:Y:S02]  /*1d0a0*/  FMUL.FTZ R33, R2.reuse, R121 ;  /* 0x0000007902217220 */ /* 0x040fe40000410000 */
        /* <DEDUP_REMOVED lines=29> */
[----:B------:R-:W-:Y:S01]  /*1d280*/  FMUL.FTZ R51, R0, R99 ;  /* 0x0000006300337220 */ /* 0x000fe20000410000 */
[----:B------:R-:W-:Y:S01]  /*1d290*/  MOV R0, 0x1 ;  /* 0x0000000100007802 */ /* 0x000fe20000000f00 */
        /* <DEDUP_REMOVED lines=24> */
.L_x_749:
        /* <DEDUP_REMOVED lines=8> */
[----:B---3--:R-:W-:Y:S01]  /*1d4a0*/  IMAD.MOV.U32 R5, RZ, RZ, c[0x0][0x564] ;  /* 0x00015900ff057624 */ /* 0x008fe200078e00ff */
        /* <DEDUP_REMOVED lines=8> */
.L_x_886:
[----:B------:R-:W-:Y:S05]  /*1d530*/  BSYNC B0 ;  /* 0x0000000000007941 */ /* 0x000fea0003800000 */
.L_x_885:
[----:B------:R-:W-:Y:S01]  /*1d540*/  PRMT R0, R0, 0x9910, RZ ;  /* 0x0000991000007816 */ /* 0x000fe200000000ff */
[----:B------:R-:W-:Y:S01]  /*1d550*/  BSSY B1, `(.L_x_887) ;  /* 0x0000387000017945 */ /* 0x000fe20003800000 */
[----:B------:R-:W-:Y:S02]  /*1d560*/  IMAD.MOV.U32 R86, RZ, RZ, R244 ;  /* 0x000000ffff567224 */ /* 0x000fe400078e00f4 */
[----:B------:R-:W-:-:S13]  /*1d570*/  ISETP.NE.AND P0, PT, R0, RZ, PT ;  /* 0x000000ff0000720c */ /* 0x000fda0003f05270 */
[----:B------:R-:W-:Y:S05]  /*1d580*/  @!P0 BRA `(.L_x_888) ;  /* 0x00002c5000008947 */ /* 0x000fea0003800000 */
[----:B------:R-:W2:Y:S04]  /*1d590*/  LDL R9, [R1] ;  /* 0x0000000001097983 */ /* 0x000ea80000100800 */
[----:B------:R-:W4:Y:S04]  /*1d5a0*/  LDL R8, [R1+0x8] ;  /* 0x0000080001087983 */ /* 0x000f280000100800 */
[----:B---3--:R-:W3:Y:S04]  /*1d5b0*/  LDL R7, [R1+0x4] ;  /* 0x0000040001077983 */ /* 0x008ee80000100800 */
[----:B------:R-:W3:Y:S04]  /*1d5c0*/  LDL R6, [R1+0x18] ;  /* 0x0000180001067983 */ /* 0x000ee80000100800 */
[----:B------:R-:W3:Y:S04]  /*1d5d0*/  LDL R5, [R1+0x10] ;  /* 0x0000100001057983 */ /* 0x000ee80000100800 */
[----:B------:R-:W3:Y:S04]  /*1d5e0*/  LDL R4, [R1+0x14] ;  /* 0x0000140001047983 */ /* 0x000ee80000100800 */
[----:B------:R-:W3:Y:S01]  /*1d5f0*/  LDL R3, [R1+0xc] ;  /* 0x00000c0001037983 */ /* 0x000ee20000100800 */
[----:B------:R-:W-:Y:S01]  /*1d600*/  WARPSYNC 0xffffffff ;  /* 0xffffffff00007948 */ /* 0x000fe20003800000 */
[----:B------:R-:W-:Y:S01]  /*1d610*/  F2FP.PACK_AB R2, R23, R22 ;  /* 0x000000161702723e */ /* 0x000fe200000000ff */
[----:B------:R-:W-:Y:S01]  /*1d620*/  IMAD.MOV.U32 R14, RZ, RZ, c[0x0][0x388] ;  /* 0x0000e200ff0e7624 */ /* 0x000fe200078e00ff */
[----:B------:R-:W-:Y:S01]  /*1d630*/  BAR.SYNC.DEFER_BLOCKING 0x1, 0x100 ;  /* 0x0044000000007b1d */ /* 0x000fe20000010000 */
[----:B------:R-:W-:-:S02]  /*1d640*/  F2FP.PACK_AB R0, R85, R84 ;  /* 0x000000545500723e */ /* 0x000fc400000000ff */
[----:B------:R-:W-:Y:S02]  /*1d650*/  ISETP.NE.U32.AND P0, PT, RZ, c[0x0][0x508], PT ;  /* 0x00014200ff007a0c */ /* 0x000fe40003f05070 */
[----:B------:R-:W-:Y:S02]  /*1d660*/  ISETP.NE.U32.AND P2, PT, RZ, c[0x0][0x500], PT ;  /* 0x00014000ff007a0c */ /* 0x000fe40003f45070 */
[----:B------:R-:W-:Y:S02]  /*1d670*/  ISETP.NE.AND.EX P1, PT, RZ, c[0x0][0x50c], PT, P0 ;  /* 0x00014300ff007a0c */ /* 0x000fe40003f25300 */
[----:B------:R-:W-:Y:S01]  /*1d680*/  ISETP.NE.AND.EX P2, PT, RZ, c[0x0][0x504], PT, P2 ;  /* 0x00014100ff007a0c */ /* 0x000fe20003f45320 */
[----:B------:R1:W-:Y:S04]  /*1d690*/  STS [R252], R2 ;  /* 0x00000002fc007388 */ /* 0x0003e80000000800 */
[----:B------:R1:W-:Y:S02]  /*1d6a0*/  STS [R252+0x400], R0 ;  /* 0x00040000fc007388 */ /* 0x0003e40000000800 */
[----:B-1----:R-:W-:-:S02]  /*1d6b0*/  F2FP.PACK_AB R2, R25, R24 ;  /* 0x000000181902723e */ /* 0x002fc400000000ff */
[----:B------:R-:W-:-:S03]  /*1d6c0*/  F2FP.PACK_AB R0, R31, R30 ;  /* 0x0000001e1f00723e */ /* 0x000fc600000000ff */
[----:B--2---:R1:W-:Y:S04]  /*1d6d0*/  STS [R9], R2 ;  /* 0x0000000209007388 */ /* 0x0043e80000000800 */
[----:B------:R2:W-:Y:S01]  /*1d6e0*/  STS [R9+0x400], R0 ;  /* 0x0004000009007388 */ /* 0x0005e20000000800 */
[----:B-1----:R-:W-:Y:S02]  /*1d6f0*/  F2FP.PACK_AB R2, R27, R26 ;  /* 0x0000001a1b02723e */ /* 0x002fe400000000ff */
[----:B--2---:R-:W-:-:S03]  /*1d700*/  F2FP.PACK_AB R0, R121, R120 ;  /* 0x000000787900723e */ /* 0x004fc600000000ff */
[----:B----4-:R1:W-:Y:S04]  /*1d710*/  STS [R8], R2 ;  /* 0x0000000208007388 */ /* 0x0103e80000000800 */
[----:B------:R2:W-:Y:S01]  /*1d720*/  STS [R8+0x400], R0 ;  /* 0x0004000008007388 */ /* 0x0005e20000000800 */
[----:B-1----:R-:W-:Y:S02]  /*1d730*/  F2FP.PACK_AB R2, R29, R28 ;  /* 0x0000001c1d02723e */ /* 0x002fe400000000ff */
[----:B--2---:R-:W-:-:S03]  /*1d740*/  F2FP.PACK_AB R0, R93, R92 ;  /* 0x0000005c5d00723e */ /* 0x004fc600000000ff */
[----:B---3--:R1:W-:Y:S04]  /*1d750*/  STS [R7], R2 ;  /* 0x0000000207007388 */ /* 0x0083e80000000800 */
[----:B------:R2:W-:Y:S01]  /*1d760*/  STS [R7+0x400], R0 ;  /* 0x0004000007007388 */ /* 0x0005e20000000800 */
[----:B-1----:R-:W-:Y:S02]  /*1d770*/  F2FP.PACK_AB R2, R33, R32 ;  /* 0x000000202102723e */ /* 0x002fe400000000ff */
[----:B--2---:R-:W-:-:S03]  /*1d780*/  F2FP.PACK_AB R0, R35, R34 ;  /* 0x000000222300723e */ /* 0x004fc600000000ff */
[----:B------:R1:W-:Y:S04]  /*1d790*/  STS [R6], R2 ;  /* 0x0000000206007388 */ /* 0x0003e80000000800 */
        /* <DEDUP_REMOVED lines=75> */
[----:B------:R-:W-:Y:S01]  /*1dc50*/  STS [R3+0x8000], R2 ;  /* 0x0080000203007388 */ /* 0x000fe20000000800 */
[----:B------:R-:W-:-:S03]  /*1dc60*/  IMAD.MOV.U32 R4, RZ, RZ, 0x4 ;  /* 0x00000004ff047424 */ /* 0x000fc600078e00ff */
[----:B------:R1:W-:Y:S02]  /*1dc70*/  STS [R3+0x8400], R0 ;  /* 0x0084000003007388 */ /* 0x0003e40000000800 */
[CC--:B-1----:R-:W-:Y:S02]  /*1dc80*/  @P1 IMAD.WIDE R2, R247.reuse, R4.reuse, c[0x0][0x508] ;  /* 0x00014200f7021625 */ /* 0x0c2fe400078e0204 */
[----:B------:R-:W-:Y:S02]  /*1dc90*/  BAR.SYNC.DEFER_BLOCKING 0x1, 0x100 ;  /* 0x0044000000007b1d */ /* 0x000fe40000010000 */
[----:B------:R-:W-:-:S04]  /*1dca0*/  IMAD.WIDE R4, R247, R4, c[0x0][0x500] ;  /* 0x00014000f7047625 */ /* 0x000fc800078e0204 */
[----:B------:R1:W5:Y:S02]  /*1dcb0*/  @P1 LDG.E R14, [R2.64] ;  /* 0x00000008020e1981 */ /* 0x000364000c1e1900 */
        /* <DEDUP_REMOVED lines=9> */
.L_x_889:
[----:B------:R-:W2:Y:S01]  /*1dd50*/  LDL R87, [R1+0x50] ;  /* 0x0000500001577983 */ /* 0x000ea20000100800 */
[----:B------:R-:W-:Y:S01]  /*1dd60*/  IMAD.MOV.U32 R13, RZ, RZ, 0x368 ;  /* 0x00000368ff0d7424 */ /* 0x000fe200078e00ff */
[----:B------:R-:W-:Y:S02]  /*1dd70*/  ISETP.GT.AND P2, PT, R0, 0x1, PT ;  /* 0x000000010000780c */ /* 0x000fe40003f44270 */
[----:B------:R-:W-:Y:S01]  /*1dd80*/  ISETP.NE.U32.AND P0, PT, RZ, c[0x0][0x500], PT ;  /* 0x00014000ff007a0c */ /* 0x000fe20003f05070 */
[----:B------:R-:W3:Y:S01]  /*1dd90*/  S2R R90, SR_TID.X ;  /* 0x00000000005a7919 */ /* 0x000ee20000002100 */
[----:B------:R-:W-:-:S02]  /*1dda0*/  SEL R13, R13, 0x328, P2 ;  /* 0x000003280d0d7807 */ /* 0x000fc40001000000 */
[----:B------:R-:W-:Y:S02]  /*1ddb0*/  ISETP.NE.AND.EX P0, PT, RZ, c[0x0][0x504], PT, P0 ;  /* 0x00014100ff007a0c */ /* 0x000fe40003f05300 */
[----:B------:R-:W4:Y:S01]  /*1ddc0*/  LDC.64 R6, c[0x0][R13+0x170] ;  /* 0x00005c000d067b82 */ /* 0x000f220000000a00 */
[----:B------:R-:W-:Y:S02]  /*1ddd0*/  SHF.R.S32.HI R3, RZ, 0x1f, R247 ;  /* 0x0000001fff037819 */ /* 0x000fe400000114f7 */
[----:B------:R-:W-:Y:S02]  /*1dde0*/  SEL R0, R247, RZ, !P0 ;  /* 0x000000fff7007207 */ /* 0x000fe40004000000 */
[----:B-1----:R-:W-:Y:S02]  /*1ddf0*/  SEL R4, R3, RZ, !P0 ;  /* 0x000000ff03047207 */ /* 0x002fe40004000000 */
[----:B------:R-:W-:Y:S01]  /*1de00*/  LOP3.LUT R5, R246, 0xffff, RZ, 0xc0, !PT ;  /* 0x0000fffff6057812 */ /* 0x000fe200078ec0ff */
[----:B------:R-:W1:Y:S08]  /*1de10*/  LDC.64 R10, c[0x0][R13+0x168] ;  /* 0x00005a000d0a7b82 */ /* 0x000e700000000a00 */
[----:B------:R-:W1:Y:S01]  /*1de20*/  LDC.64 R16, c[0x0][R13+0x178] ;  /* 0x00005e000d107b82 */ /* 0x000e620000000a00 */
[----:B---3--:R-:W-:-:S04]  /*1de30*/  SHF.R.S32.HI R19, RZ, 0x1f, R90 ;  /* 0x0000001fff137819 */ /* 0x008fc8000001145a */
[----:B------:R-:W-:-:S04]  /*1de40*/  LEA.HI R19, R19, R90, RZ, 0x5 ;  /* 0x0000005a13137211 */ /* 0x000fc800078f28ff */
[----:B------:R-:W-:-:S05]  /*1de50*/  LOP3.LUT R19, R19, 0xffffffe0, RZ, 0xc0, !PT ;  /* 0xffffffe013137812 */ /* 0x000fca00078ec0ff */
[----:B------:R-:W-:Y:S02]  /*1de60*/  IMAD.IADD R19, R90, 0x1, -R19 ;  /* 0x000000015a137824 */ /* 0x000fe400078e0a13 */
[----:B----4-:R-:W-:-:S04]  /*1de70*/  IMAD R3, R7, R0, RZ ;  /* 0x0000000007037224 */ /* 0x010fc800078e02ff */
[C---:B------:R-:W-:Y:S02]  /*1de80*/  IMAD R4, R6.reuse, R4, R3 ;  /* 0x0000000406047224 */ /* 0x040fe400078e0203 */
[----:B------:R-:W-:-:S04]  /*1de90*/  IMAD.WIDE.U32 R6, R6, R0, RZ ;  /* 0x0000000006067225 */ /* 0x000fc800078e00ff */
[----:B-1----:R-:W-:-:S04]  /*1dea0*/  IMAD.WIDE.U32 R8, R10, R5, RZ ;  /* 0x000000050a087225 */ /* 0x002fc800078e00ff */
[----:B------:R-:W-:Y:S01]  /*1deb0*/  IMAD R3, R11, R5, RZ ;  /* 0x000000050b037224 */ /* 0x000fe200078e02ff */
[----:B-----5:R-:W-:Y:S01]  /*1dec0*/  IADD3 R12, P1, P0, R6, R8, R2 ;  /* 0x00000008060c7210 */ /* 0x020fe2000783e002 */
[----:B------:R-:W-:Y:S01]  /*1ded0*/  IMAD.IADD R4, R7, 0x1, R4 ;  /* 0x0000000107047824 */ /* 0x000fe200078e0204 */
[----:B------:R-:W-:Y:S01]  /*1dee0*/  SHF.R.S32.HI R8, RZ, 0x1f, R2 ;  /* 0x0000001fff087819 */ /* 0x000fe20000011402 */
[----:B------:R-:W-:Y:S01]  /*1def0*/  IMAD.IADD R9, R9, 0x1, R3 ;  /* 0x0000000109097824 */ /* 0x000fe200078e0203 */
[----:B------:R-:W-:Y:S01]  /*1df00*/  SEL R6, R250, RZ, P2 ;  /* 0x000000fffa067207 */ /* 0x000fe20001000000 */
[----:B------:R-:W-:-:S03]  /*1df10*/  IMAD.MOV.U32 R3, RZ, RZ, c[0x0][0x4e8] ;  /* 0x00013a00ff037624 */ /* 0x000fc600078e00ff */
[----:B------:R-:W-:Y:S01]  /*1df20*/  IADD3.X R11, R4, R9, R8, P1, P0 ;  /* 0x00000009040b7210 */ /* 0x000fe20000fe0408 */
[-C--:B------:R-:W-:Y:S01]  /*1df30*/  IMAD R10, R17, R6.reuse, RZ ;  /* 0x00000006110a7224 */ /* 0x080fe200078e02ff */
[----:B------:R-:W-:Y:S01]  /*1df40*/  ISETP.NE.AND P3, PT, R3, 0x1, PT ;  /* 0x000000010300780c */ /* 0x000fe20003f65270 */
[----:B------:R-:W-:Y:S02]  /*1df50*/  IMAD.IADD R3, R248, 0x1, R234 ;  /* 0x00000001f8037824 */ /* 0x000fe400078e02ea */
[----:B------:R-:W-:-:S04]  /*1df60*/  IMAD.WIDE.U32 R6, R16, R6, RZ ;  /* 0x0000000610067225 */ /* 0x000fc800078e00ff */
[----:B------:R-:W-:Y:S02]  /*1df70*/  IMAD.MOV.U32 R4, RZ, RZ, R3 ;  /* 0x000000ffff047224 */ /* 0x000fe400078e0003 */
[----:B------:R-:W-:-:S04]  /*1df80*/  IMAD.IADD R10, R7, 0x1, R10 ;  /* 0x00000001070a7824 */ /* 0x000fc800078e020a */
[----:B------:R-:W-:-:S05]  /*1df90*/  @P3 IMAD.HI.U32 R9, R3, c[0x0][0x4ec], RZ ;  /* 0x00013b0003093a27 */ /* 0x000fca00078e00ff */
[----:B------:R-:W-:-:S04]  /*1dfa0*/  @P3 SHF.R.U32.HI R4, RZ, c[0x0][0x4f0], R9 ;  /* 0x00013c00ff043a19 */ /* 0x000fc80000011609 */
[----:B------:R-:W-:Y:S02]  /*1dfb0*/  IADD3 R6, P1, P0, R4, R12, R6 ;  /* 0x0000000c04067210 */ /* 0x000fe4000783e006 */
[--C-:B------:R-:W-:Y:S01]  /*1dfc0*/  SHF.R.S32.HI R7, RZ, 0x1f, R4.reuse ;  /* 0x0000001fff077819 */ /* 0x100fe20000011404 */
[----:B------:R-:W-:-:S03]  /*1dfd0*/  IMAD.MOV R4, RZ, RZ, -R4 ;  /* 0x000000ffff047224 */ /* 0x000fc600078e0a04 */
[----:B------:R-:W-:Y:S01]  /*1dfe0*/  IADD3.X R7, R7, R11, R10, P1, P0 ;  /* 0x0000000b07077210 */ /* 0x000fe20000fe040a */
[----:B------:R-:W-:Y:S01]  /*1dff0*/  IMAD R4, R4, c[0x0][0x4e8], R3 ;  /* 0x00013a0004047a24 */ /* 0x000fe200078e0203 */
[----:B------:R-:W1:Y:S04]  /*1e000*/  LDC.64 R10, c[0x0][R13+0x160] ;  /* 0x000058000d0a7b82 */ /* 0x000e680000000a00 */
[----:B------:R-:W-:Y:S01]  /*1e010*/  SHF.R.S32.HI R9, RZ, 0x1f, R4 ;  /* 0x0000001fff097819 */ /* 0x000fe20000011404 */
[----:B-1----:R-:W-:-:S04]  /*1e020*/  IMAD.WIDE.U32 R6, R10, R4, R6 ;  /* 0x000000040a067225 */ /* 0x002fc800078e0006 */
[----:B------:R-:W-:-:S04]  /*1e030*/  IMAD R4, R11, R4, RZ ;  /* 0x000000040b047224 */ /* 0x000fc800078e02ff */
[----:B------:R-:W-:Y:S02]  /*1e040*/  IMAD R4, R10, R9, R4 ;  /* 0x000000090a047224 */ /* 0x000fe400078e0204 */
[----:B------:R-:W-:Y:S02]  /*1e050*/  IMAD.MOV.U32 R10, RZ, RZ, c[0x0][0x4a8] ;  /* 0x00012a00ff0a7624 */ /* 0x000fe400078e00ff */
[----:B------:R-:W-:Y:S02]  /*1e060*/  IMAD.MOV.U32 R9, RZ, RZ, c[0x0][0x4ac] ;  /* 0x00012b00ff097624 */ /* 0x000fe400078e00ff */
[----:B------:R-:W-:Y:S01]  /*1e070*/  IMAD.IADD R4, R7, 0x1, R4 ;  /* 0x0000000107047824 */ /* 0x000fe200078e0204 */
[----:B------:R-:W-:Y:S02]  /*1e080*/  SEL R10, R10, c[0x0][0x450], P2 ;  /* 0x000114000a0a7a07 */ /* 0x000fe40001000000 */
[----:B------:R-:W-:Y:S02]  /*1e090*/  SEL R9, R9, c[0x0][0x454], P2 ;  /* 0x0001150009097a07 */ /* 0x000fe40001000000 */
[----:B------:R-:W-:-:S04]  /*1e0a0*/  LEA R10, P0, R6, R10, 0x2 ;  /* 0x0000000a060a7211 */ /* 0x000fc800078010ff */
[----:B------:R-:W-:Y:S01]  /*1e0b0*/  LEA.HI.X R6, R6, R9, R4, 0x2, P0 ;  /* 0x0000000906067211 */ /* 0x000fe200000f1404 */
[----:B------:R-:W-:Y:S01]  /*1e0c0*/  SHFL.IDX PT, R12, R10, RZ, 0x1c1f ;  /* 0x001c1fff0a0c7589 */ /* 0x000fe200000e0000 */
[----:B------:R-:W-:Y:S01]  /*1e0d0*/  IMAD R4, R14, c[0x0][0x4e8], RZ ;  /* 0x00013a000e047a24 */ /* 0x000fe200078e02ff */
[----:B------:R-:W-:Y:S02]  /*1e0e0*/  LOP3.LUT P0, RZ, R19, 0x3, RZ, 0xc0, !PT ;  /* 0x0000000313ff7812 */ /* 0x000fe4000780c0ff */
[----:B------:R-:W1:Y:S04]  /*1e0f0*/  SHFL.IDX PT, R13, R6, RZ, 0x1c1f ;  /* 0x001c1fff060d7589 */ /* 0x000e6800000e0000 */
[----:B------:R-:W-:Y:S04]  /*1e100*/  SHFL.IDX PT, R10, R10, 0x1, 0x1c1f ;  /* 0x003c1f000a0a7f89 */ /* 0x000fe800000e0000 */
[----:B------:R2:W3:Y:S02]  /*1e110*/  SHFL.IDX PT, R11, R6, 0x1, 0x1c1f ;  /* 0x003c1f00060b7f89 */ /* 0x0004e400000e0000 */
[----:B--2---:R-:W-:-:S05]  /*1e120*/  IMAD.IADD R6, R87, 0x1, R234 ;  /* 0x0000000157067824 */ /* 0x004fca00078e02ea */
[C---:B------:R-:W-:Y:S02]  /*1e130*/  IADD3 R7, R6.reuse, 0x8, RZ ;  /* 0x0000000806077810 */ /* 0x040fe40007ffe0ff */
[-C--:B------:R-:W-:Y:S02]  /*1e140*/  ISETP.GE.OR P1, PT, R6, R4.reuse, P0 ;  /* 0x000000040600720c */ /* 0x080fe40000726670 */
[----:B------:R-:W-:-:S11]  /*1e150*/  ISETP.GE.OR P0, PT, R7, R4, P0 ;  /* 0x000000040700720c */ /* 0x000fd60000706670 */
[----:B-1----:R1:W-:Y:S01]  /*1e160*/  @!P1 ST.E [R12.64], R15 ;  /* 0x0000000f0c009985 */ /* 0x0023e2000c101908 */
[----:B------:R-:W-:-:S03]  /*1e170*/  ISETP.GE.AND P1, PT, R7, R4, PT ;  /* 0x000000040700720c */ /* 0x000fc60003f26270 */
[----:B---3--:R2:W-:Y:S01]  /*1e180*/  @!P0 ST.E [R10.64], R18 ;  /* 0x000000120a008985 */ /* 0x0085e2000c101908 */
        /* <DEDUP_REMOVED lines=8> */
[----:B------:R-:W-:Y:S01]  /*1e210*/  IADD3 R8, R210, R234, RZ ;  /* 0x000000ead2087210 */ /* 0x000fe20007ffe0ff */
        /* <DEDUP_REMOVED lines=18> */
[----:B--2---:R2:W1:Y:S01]  /*1e340*/  LDS.128 R16, [R194+0x8080] ;  /* 0x00808000c2107984 */ /* 0x0044620000000c00 */
        /* <DEDUP_REMOVED lines=15> */
[----:B------:R-:W-:Y:S02]  /*1e440*/  IADD3 R5, R251, R234, RZ ;  /* 0x000000eafb057210 */ /* 0x000fe40007ffe0ff */
[----:B------:R-:W-:-:S04]  /*1e450*/  IADD3 R0, R3, R0, RZ ;  /* 0x0000000003007210 */ /* 0x000fc80007ffe0ff */
[----:B------:R-:W-:Y:S01]  /*1e460*/  LEA.HI.X R6, R2, c[0x0][0x384], R0, 0x1, P0 ;  /* 0x0000e10002067a11 */ /* 0x000fe200000f0c00 */
[----:B------:R-:W-:Y:S05]  /*1e470*/  BRA.DIV ~URZ, `(.L_x_891) ;  /* 0x000058a27f007947 */ /* 0x000fea000b800000 */
[----:B--234-:R2:W3:Y:S02]  /*1e480*/  SHFL.IDX PT, R8, R6, RZ, 0x181f ;  /* 0x00181fff06087589 */ /* 0x01c4e400000e0000 */
.L_x_985:
[----:B------:R-:W-:Y:S05]  /*1e490*/  BRA.DIV ~URZ, `(.L_x_892) ;  /* 0x000058f27f007947 */ /* 0x000fea000b800000 */
[----:B------:R4:W2:Y:S02]  /*1e4a0*/  SHFL.IDX PT, R0, R7, RZ, 0x181f ;  /* 0x00181fff07007589 */ /* 0x0008a400000e0000 */
.L_x_986:
[----:B------:R-:W-:Y:S01]  /*1e4b0*/  ISETP.GE.AND P0, PT, R5, R4, PT ;  /* 0x000000040500720c */ /* 0x000fe20003f06270 */
[----:B------:R-:W-:-:S12]  /*1e4c0*/  BSSY B0, `(.L_x_893) ;  /* 0x000000e000007945 */ /* 0x000fd80003800000 */
[----:B------:R-:W-:Y:S05]  /*1e4d0*/  @P0 BRA `(.L_x_894) ;  /* 0x000000c000000947 */ /* 0x000fea0003800000 */
[----:B------:R-:W-:Y:S02]  /*1e4e0*/  ISETP.GE.AND P2, PT, R200, c[0x0][0x3c8], PT ;  /* 0x0000f200c8007a0c */ /* 0x000fe40003f46270 */
[----:B------:R-:W-:Y:S02]  /*1e4f0*/  ISETP.GE.AND P1, PT, R199, c[0x0][0x3c8], PT ;  /* 0x0000f200c7007a0c */ /* 0x000fe40003f26270 */
[----:B------:R-:W-:-:S09]  /*1e500*/  ISETP.GE.AND P0, PT, R202, c[0x0][0x3c8], PT ;  /* 0x0000f200ca007a0c */ /* 0x000fd20003f06270 */
        /* <DEDUP_REMOVED lines=9> */
.L_x_894:
[----:B------:R-:W-:Y:S05]  /*1e5a0*/  BSYNC B0 ;  /* 0x0000000000007941 */ /* 0x000fea0003800000 */
.L_x_893:
[----:B------:R-:W-:Y:S05]  /*1e5b0*/  BRA.DIV ~URZ, `(.L_x_895) ;  /* 0x000058327f007947 */ /* 0x000fea000b800000 */
[----:B---3--:R3:W4:Y:S04]  /*1e5c0*/  SHFL.IDX PT, R8, R6, 0x1, 0x181f ;  /* 0x00381f0006087f89 */ /* 0x00872800000e0000 */
[----:B--2---:R3:W2:Y:S02]  /*1e5d0*/  SHFL.IDX PT, R0, R7, 0x1, 0x181f ;  /* 0x00381f0007007f89 */ /* 0x0046a400000e0000 */
.L_x_987:
        /* <DEDUP_REMOVED lines=16> */
.L_x_897:
[----:B------:R-:W-:Y:S05]  /*1e6e0*/  BSYNC B0 ;  /* 0x0000000000007941 */ /* 0x000fea0003800000 */
.L_x_896:
[----:B------:R-:W-:Y:S05]  /*1e6f0*/  BRA.DIV ~URZ, `(.L_x_898) ;  /* 0x000057b27f007947 */ /* 0x000fea000b800000 */
[----:B----4-:R4:W3:Y:S02]  /*1e700*/  SHFL.IDX PT, R8, R6, 0x2, 0x181f ;  /* 0x00581f0006087f89 */ /* 0x0108e400000e0000 */
.L_x_988:
[----:B------:R-:W-:Y:S05]  /*1e710*/  BRA.DIV ~URZ, `(.L_x_899) ;  /* 0x000058027f007947 */ /* 0x000fea000b800000 */
[----:B--2---:R2:W4:Y:S02]  /*1e720*/  SHFL.IDX PT, R0, R7, 0x2, 0x181f ;  /* 0x00581f0007007f89 */ /* 0x00452400000e0000 */
.L_x_989:
        /* <DEDUP_REMOVED lines=16> */
.L_x_901:
[----:B------:R-:W-:Y:S05]  /*1e830*/  BSYNC B0 ;  /* 0x0000000000007941 */ /* 0x000fea0003800000 */
.L_x_900:
[----:B------:R-:W-:Y:S05]  /*1e840*/  BRA.DIV ~URZ, `(.L_x_902) ;  /* 0x000057327f007947 */ /* 0x000fea000b800000 */
[----:B---34-:R-:W3:Y:S04]  /*1e850*/  SHFL.IDX PT, R6, R6, 0x3, 0x181f ;  /* 0x00781f0006067f89 */ /* 0x018ee800000e0000 */
[----:B------:R4:W2:Y:S02]  /*1e860*/  SHFL.IDX PT, R0, R7, 0x3, 0x181f ;  /* 0x00781f0007007f89 */ /* 0x0008a400000e0000 */
.L_x_990:
[----:B------:R-:W-:-:S04]  /*1e870*/  IADD3 R2, R5, 0x60, RZ ;  /* 0x0000006005027810 */ /* 0x000fc80007ffe0ff */
[----:B------:R-:W-:-:S13]  /*1e880*/  ISETP.GE.AND P0, PT, R2, R4, PT ;  /* 0x000000040200720c */ /* 0x000fda0003f06270 */
[----:B------:R-:W-:Y:S05]  /*1e890*/  @P0 BRA `(.L_x_903) ;  /* 0x0000252000000947 */ /* 0x000fea0003800000 */
[----:B------:R-:W-:Y:S02]  /*1e8a0*/  ISETP.GE.AND P1, PT, R200, c[0x0][0x3c8], PT ;  /* 0x0000f200c8007a0c */ /* 0x000fe40003f26270 */
[----:B------:R-:W-:-:S11]  /*1e8b0*/  ISETP.GE.AND P0, PT, R199, c[0x0][0x3c8], PT ;  /* 0x0000f200c7007a0c */ /* 0x000fd60003f06270 */
[CC--:B--2---:R-:W-:Y:S02]  /*1e8c0*/  @!P1 LEA R4, P3, R200.reuse, R0.reuse, 0x1 ;  /* 0x00000000c8049211 */ /* 0x0c4fe400078608ff */
[C---:B------:R-:W-:Y:S02]  /*1e8d0*/  @!P0 LEA R2, P2, R199.reuse, R0, 0x1 ;  /* 0x00000000c7028211 */ /* 0x040fe400078408ff */
        /* <DEDUP_REMOVED lines=10> */
.L_x_890:
        /* <DEDUP_REMOVED lines=34> */
.L_x_991:
[----:B------:R-:W-:Y:S05]  /*1eba0*/  BRA.DIV ~URZ, `(.L_x_905) ;  /* 0x000055027f007947 */ /* 0x000fea000b800000 */
[----:B------:R4:W1:Y:S02]  /*1ebb0*/  SHFL.IDX PT, R0, R12, RZ, 0x1c1f ;  /* 0x001c1fff0c007589 */ /* 0x00086400000e0000 */
.L_x_992:
[----:B------:R-:W-:Y:S01]  /*1ebc0*/  BSSY B0, `(.L_x_906) ;  /* 0x00000a8000007945 */ /* 0x000fe20003800000 */
[----:B------:R-:W-:Y:S05]  /*1ebd0*/  @P0 BRA `(.L_x_907) ;  /* 0x00000a6000000947 */ /* 0x000fea0003800000 */
[C---:B------:R-:W-:Y:S02]  /*1ebe0*/  ISETP.GE.AND P0, PT, R221.reuse, c[0x0][0x3c8], PT ;  /* 0x0000f200dd007a0c */ /* 0x040fe40003f06270 */
[C---:B------:R-:W-:Y:S02]  /*1ebf0*/  IADD3 R6, R221.reuse, 0x8, RZ ;  /* 0x00000008dd067810 */ /* 0x040fe40007ffe0ff */
[----:B------:R-:W-:Y:S02]  /*1ec00*/  SHF.R.S32.HI R7, RZ, 0x1f, R221 ;  /* 0x0000001fff077819 */ /* 0x000fe400000114dd */
[----:B------:R-:W-:Y:S02]  /*1ec10*/  ISETP.GE.AND P2, PT, R6, c[0x0][0x3c8], PT ;  /* 0x0000f20006007a0c */ /* 0x000fe40003f46270 */
[----:B------:R-:W-:-:S02]  /*1ec20*/  IADD3 R8, R221, 0x10, RZ ;  /* 0x00000010dd087810 */ /* 0x000fc40007ffe0ff */
[C---:B------:R-:W-:Y:S02]  /*1ec30*/  IADD3 R9, R221.reuse, 0x8, RZ ;  /* 0x00000008dd097810 */ /* 0x040fe40007ffe0ff */
[C---:B--2---:R-:W-:Y:S02]  /*1ec40*/  IADD3 R10, R221.reuse, 0x30, RZ ;  /* 0x00000030dd0a7810 */ /* 0x044fe40007ffe0ff */
[C---:B-1----:R-:W-:Y:S02]  /*1ec50*/  @!P0 LEA R2, P1, R221.reuse, R0, 0x2 ;  /* 0x00000000dd028211 */ /* 0x042fe400078210ff */
[----:B------:R-:W-:Y:S02]  /*1ec60*/  SHF.R.S32.HI R9, RZ, 0x1f, R9 ;  /* 0x0000001fff097819 */ /* 0x000fe40000011409 */
[----:B---3--:R-:W-:Y:S02]  /*1ec70*/  @!P0 LEA.HI.X R3, R221, R4, R7, 0x2, P1 ;  /* 0x00000004dd038211 */ /* 0x008fe400008f1407 */
[----:B------:R-:W-:-:S02]  /*1ec80*/  ISETP.GE.AND P1, PT, R8, c[0x0][0x3c8], PT ;  /* 0x0000f20008007a0c */ /* 0x000fc40003f26270 */
[C---:B------:R-:W-:Y:S01]  /*1ec90*/  IADD3 R7, R221.reuse, 0x18, RZ ;  /* 0x00000018dd077810 */ /* 0x040fe20007ffe0ff */
[----:B------:R1:W-:Y:S01]  /*1eca0*/  @!P0 ST.E.64 [R2.64], R22 ;  /* 0x0000001602008985 */ /* 0x0003e2000c101b08 */
[C---:B------:R-:W-:Y:S02]  /*1ecb0*/  IADD3 R11, R221.reuse, 0x28, RZ ;  /* 0x00000028dd0b7810 */ /* 0x040fe40007ffe0ff */
[C---:B------:R-:W-:Y:S02]  /*1ecc0*/  IADD3 R14, R221.reuse, 0x40, RZ ;  /* 0x00000040dd0e7810 */ /* 0x040fe40007ffe0ff */
[----:B------:R-:W-:Y:S02]  /*1ecd0*/  SHF.R.S32.HI R11, RZ, 0x1f, R11 ;  /* 0x0000001fff0b7819 */ /* 0x000fe4000001140b */
[C---:B------:R-:W-:Y:S02]  /*1ece0*/  IADD3 R15, R221.reuse, 0x30, RZ ;  /* 0x00000030dd0f7810 */ /* 0x040fe40007ffe0ff */
[----:B------:R-:W-:-:S02]  /*1ecf0*/  IADD3 R16, R221, 0x60, RZ ;  /* 0x00000060dd107810 */ /* 0x000fc40007ffe0ff */
[----:B------:R-:W-:Y:S02]  /*1ed00*/  SHF.R.S32.HI R15, RZ, 0x1f, R15 ;  /* 0x0000001fff0f7819 */ /* 0x000fe4000001140f */
[C---:B------:R-:W-:Y:S02]  /*1ed10*/  IADD3 R17, R221.reuse, 0x70, RZ ;  /* 0x00000070dd117810 */ /* 0x040fe40007ffe0ff */
[C---:B------:R-:W-:Y:S02]  /*1ed20*/  IADD3 R18, R221.reuse, 0x60, RZ ;  /* 0x00000060dd127810 */ /* 0x040fe40007ffe0ff */
[----:B------:R-:W-:Y:S02]  /*1ed30*/  IADD3 R19, R221, 0xa8, RZ ;  /* 0x000000a8dd137810 */ /* 0x000fe40007ffe0ff */
[----:B------:R-:W-:Y:S02]  /*1ed40*/  SHF.R.S32.HI R18, RZ, 0x1f, R18 ;  /* 0x0000001fff127819 */ /* 0x000fe40000011412 */
[----:B------:R-:W-:-:S02]  /*1ed50*/  SHF.R.S32.HI R19, RZ, 0x1f, R19 ;  /* 0x0000001fff137819 */ /* 0x000fc40000011413 */
[----:B-1----:R-:W-:-:S04]  /*1ed60*/  @!P2 LEA R2, P0, R6, R0, 0x2 ;  /* 0x000000000602a211 */ /* 0x002fc800078010ff */
[----:B------:R-:W-:Y:S02]  /*1ed70*/  @!P2 LEA.HI.X R3, R6, R4, R9, 0x2, P0 ;  /* 0x000000040603a211 */ /* 0x000fe400000f1409 */
[----:B------:R-:W-:Y:S02]  /*1ed80*/  IADD3 R9, R221, 0x10, RZ ;  /* 0x00000010dd097810 */ /* 0x000fe40007ffe0ff */
[----:B------:R-:W-:Y:S01]  /*1ed90*/  ISETP.GE.AND P0, PT, R7, c[0x0][0x3c8], PT ;  /* 0x0000f20007007a0c */ /* 0x000fe20003f06270 */
[----:B------:R1:W-:Y:S01]  /*1eda0*/  @!P2 ST.E.64 [R2.64], R24 ;  /* 0x000000180200a985 */ /* 0x0003e2000c101b08 */
[----:B------:R-:W-:Y:S02]  /*1edb0*/  SHF.R.S32.HI R9, RZ, 0x1f, R9 ;  /* 0x0000001fff097819 */ /* 0x000fe40000011409 */
[----:B------:R-:W-:-:S04]  /*1edc0*/  IADD3 R6, R221, 0x20, RZ ;  /* 0x00000020dd067810 */ /* 0x000fc80007ffe0ff */
[----:B------:R-:W-:Y:S02]  /*1edd0*/  ISETP.GE.AND P3, PT, R6, c[0x0][0x3c8], PT ;  /* 0x0000f20006007a0c */ /* 0x000fe40003f66270 */
[----:B-1----:R-:W-:-:S04]  /*1ede0*/  @!P1 LEA R2, P2, R8, R0, 0x2 ;  /* 0x0000000008029211 */ /* 0x002fc800078410ff */
[----:B------:R-:W-:Y:S02]  /*1edf0*/  @!P1 LEA.HI.X R3, R8, R4, R9, 0x2, P2 ;  /* 0x0000000408039211 */ /* 0x000fe400010f1409 */
[C---:B------:R-:W-:Y:S02]  /*1ee00*/  IADD3 R8, R221.reuse, 0x18, RZ ;  /* 0x00000018dd087810 */ /* 0x040fe40007ffe0ff */
[----:B------:R-:W-:Y:S01]  /*1ee10*/  IADD3 R9, R221, 0x28, RZ ;  /* 0x00000028dd097810 */ /* 0x000fe20007ffe0ff */
[----:B------:R1:W-:Y:S01]  /*1ee20*/  @!P1 ST.E.64 [R2.64], R26 ;  /* 0x0000001a02009985 */ /* 0x0003e2000c101b08 */
[----:B------:R-:W-:Y:S02]  /*1ee30*/  SHF.R.S32.HI R8, RZ, 0x1f, R8 ;  /* 0x0000001fff087819 */ /* 0x000fe40000011408 */
[----:B------:R-:W-:Y:S02]  /*1ee40*/  ISETP.GE.AND P4, PT, R9, c[0x0][0x3c8], PT ;  /* 0x0000f20009007a0c */ /* 0x000fe40003f86270 */
[----:B------:R-:W-:-:S02]  /*1ee50*/  ISETP.GE.AND P2, PT, R10, c[0x0][0x3c8], PT ;  /* 0x0000f2000a007a0c */ /* 0x000fc40003f46270 */
        /* <DEDUP_REMOVED lines=11> */
[----:B------:R-:W-:Y:S02]  /*1ef10*/  @!P4 LEA.HI.X R7, R9, R4, R11, 0x2, P0 ;  /* 0x000000040907c211 */ /* 0x000fe400000f140b */
[C---:B------:R-:W-:Y:S02]  /*1ef20*/  IADD3 R9, R221.reuse, 0x48, RZ ;  /* 0x00000048dd097810 */ /* 0x040fe40007ffe0ff */
[----:B------:R-:W-:Y:S01]  /*1ef30*/  ISETP.GE.AND P3, PT, R14, c[0x0][0x3c8], PT ;  /* 0x0000f2000e007a0c */ /* 0x000fe20003f66270 */
[----:B------:R2:W-:Y:S01]  /*1ef40*/  @!P4 ST.E.64 [R6.64], R100 ;  /* 0x000000640600c985 */ /* 0x0005e2000c101b08 */
[----:B------:R-:W-:Y:S02]  /*1ef50*/  IADD3 R11, R221, 0x38, RZ ;  /* 0x00000038dd0b7810 */ /* 0x000fe40007ffe0ff */
[----:B------:R-:W-:Y:S02]  /*1ef60*/  ISETP.GE.AND P4, PT, R9, c[0x0][0x3c8], PT ;  /* 0x0000f20009007a0c */ /* 0x000fe40003f86270 */
[----:B------:R-:W-:-:S02]  /*1ef70*/  SHF.R.S32.HI R11, RZ, 0x1f, R11 ;  /* 0x0000001fff0b7819 */ /* 0x000fc4000001140b */
[----:B-1----:R-:W-:-:S04]  /*1ef80*/  @!P2 LEA R2, P5, R10, R0, 0x2 ;  /* 0x000000000a02a211 */ /* 0x002fc800078a10ff */
[----:B------:R-:W-:Y:S02]  /*1ef90*/  @!P2 LEA.HI.X R3, R10, R4, R15, 0x2, P5 ;  /* 0x000000040a03a211 */ /* 0x000fe400028f140f */
[C---:B--2---:R-:W-:Y:S02]  /*1efa0*/  @!P1 LEA R6, P0, R8.reuse, R0, 0x2 ;  /* 0x0000000008069211 */ /* 0x044fe400078010ff */
[C---:B------:R-:W-:Y:S01]  /*1efb0*/  IADD3 R10, R221.reuse, 0x50, RZ ;  /* 0x00000050dd0a7810 */ /* 0x040fe20007ffe0ff */
[----:B------:R1:W-:Y:S01]  /*1efc0*/  @!P2 ST.E.64 [R2.64], R102 ;  /* 0x000000660200a985 */ /* 0x0003e2000c101b08 */
[----:B------:R-:W-:Y:S02]  /*1efd0*/  @!P1 LEA.HI.X R7, R8, R4, R11, 0x2, P0 ;  /* 0x0000000408079211 */ /* 0x000fe400000f140b */
[C---:B------:R-:W-:Y:S02]  /*1efe0*/  IADD3 R15, R221.reuse, 0x40, RZ ;  /* 0x00000040dd0f7810 */ /* 0x040fe40007ffe0ff */
[C---:B------:R-:W-:Y:S01]  /*1eff0*/  IADD3 R8, R221.reuse, 0x58, RZ ;  /* 0x00000058dd087810 */ /* 0x040fe20007ffe0ff */
[----:B------:R2:W-:Y:S01]  /*1f000*/  @!P1 ST.E.64 [R6.64], R108 ;  /* 0x0000006c06009985 */ /* 0x0005e2000c101b08 */
[----:B------:R-:W-:-:S02]  /*1f010*/  IADD3 R11, R221, 0x48, RZ ;  /* 0x00000048dd0b7810 */ /* 0x000fc40007ffe0ff */
[----:B------:R-:W-:Y:S02]  /*1f020*/  ISETP.GE.AND P2, PT, R10, c[0x0][0x3c8], PT ;  /* 0x0000f2000a007a0c */ /* 0x000fe40003f46270 */
[----:B------:R-:W-:Y:S02]  /*1f030*/  SHF.R.S32.HI R15, RZ, 0x1f, R15 ;  /* 0x0000001fff0f7819 */ /* 0x000fe4000001140f */
[----:B------:R-:W-:Y:S02]  /*1f040*/  ISETP.GE.AND P1, PT, R8, c[0x0][0x3c8], PT ;  /* 0x0000f20008007a0c */ /* 0x000fe40003f26270 */
[----:B------:R-:W-:Y:S02]  /*1f050*/  SHF.R.S32.HI R11, RZ, 0x1f, R11 ;  /* 0x0000001fff0b7819 */ /* 0x000fe4000001140b */
[----:B-1----:R-:W-:-:S04]  /*1f060*/  @!P3 LEA R2, P5, R14, R0, 0x2 ;  /* 0x000000000e02b211 */ /* 0x002fc800078a10ff */
[----:B------:R-:W-:Y:S02]  /*1f070*/  @!P3 LEA.HI.X R3, R14, R4, R15, 0x2, P5 ;  /* 0x000000040e03b211 */ /* 0x000fe400028f140f */
[----:B--2---:R-:W-:Y:S02]  /*1f080*/  @!P4 LEA R6, P0, R9, R0, 0x2 ;  /* 0x000000000906c211 */ /* 0x004fe400078010ff */
[----:B------:R-:W-:Y:S01]  /*1f090*/  IADD3 R14, R221, 0x50, RZ ;  /* 0x00000050dd0e7810 */ /* 0x000fe20007ffe0ff */
[----:B------:R1:W-:Y:S01]  /*1f0a0*/  @!P3 ST.E.64 [R2.64], R36 ;  /* 0x000000240200b985 */ /* 0x0003e2000c101b08 */
[----:B------:R-:W-:Y:S02]  /*1f0b0*/  @!P4 LEA.HI.X R7, R9, R4, R11, 0x2, P0 ;  /* 0x000000040907c211 */ /* 0x000fe400000f140b */
[C---:B------:R-:W-:Y:S02]  /*1f0c0*/  IADD3 R11, R221.reuse, 0x68, RZ ;  /* 0x00000068dd0b7810 */ /* 0x040fe40007ffe0ff */
[----:B------:R-:W-:Y:S01]  /*1f0d0*/  ISETP.GE.AND P3, PT, R16, c[0x0][0x3c8], PT ;  /* 0x0000f20010007a0c */ /* 0x000fe20003f66270 */
[----:B------:R2:W-:Y:S01]  /*1f0e0*/  @!P4 ST.E.64 [R6.64], R40 ;  /* 0x000000280600c985 */ /* 0x0005e2000c101b08 */
[----:B------:R-:W-:-:S02]  /*1f0f0*/  IADD3 R9, R221, 0x58, RZ ;  /* 0x00000058dd097810 */ /* 0x000fc40007ffe0ff */
[----:B------:R-:W-:Y:S02]  /*1f100*/  ISETP.GE.AND P4, PT, R11, c[0x0][0x3c8], PT ;  /* 0x0000f2000b007a0c */ /* 0x000fe40003f86270 */
[----:B------:R-:W-:Y:S02]  /*1f110*/  SHF.R.S32.HI R14, RZ, 0x1f, R14 ;  /* 0x0000001fff0e7819 */ /* 0x000fe4000001140e */
[----:B------:R-:W-:Y:S02]  /*1f120*/  SHF.R.S32.HI R9, RZ, 0x1f, R9 ;  /* 0x0000001fff097819 */ /* 0x000fe40000011409 */
[----:B------:R-:W-:Y:S02]  /*1f130*/  IADD3 R15, R221, 0x80, RZ ;  /* 0x00000080dd0f7810 */ /* 0x000fe40007ffe0ff */
[----:B-1----:R-:W-:-:S04]  /*1f140*/  @!P2 LEA R2, P5, R10, R0, 0x2 ;  /* 0x000000000a02a211 */ /* 0x002fc800078a10ff */
[----:B------:R-:W-:Y:S02]  /*1f150*/  @!P2 LEA.HI.X R3, R10, R4, R14, 0x2, P5 ;  /* 0x000000040a03a211 */ /* 0x000fe400028f140e */
[C---:B--2---:R-:W-:Y:S02]  /*1f160*/  @!P1 LEA R6, P0, R8.reuse, R0, 0x2 ;  /* 0x0000000008069211 */ /* 0x044fe400078010ff */
[C---:B------:R-:W-:Y:S01]  /*1f170*/  IADD3 R10, R221.reuse, 0x78, RZ ;  /* 0x00000078dd0a7810 */ /* 0x040fe20007ffe0ff */
[----:B------:R1:W-:Y:S01]  /*1f180*/  @!P2 ST.E.64 [R2.64], R44 ;  /* 0x0000002c0200a985 */ /* 0x0003e2000c101b08 */
[----:B------:R-:W-:Y:S02]  /*1f190*/  @!P1 LEA.HI.X R7, R8, R4, R9, 0x2, P0 ;  /* 0x0000000408079211 */ /* 0x000fe400000f1409 */
[----:B------:R-:W-:Y:S02]  /*1f1a0*/  IADD3 R14, R221, 0x68, RZ ;  /* 0x00000068dd0e7810 */ /* 0x000fe40007ffe0ff */
[----:B------:R-:W-:Y:S01]  /*1f1b0*/  ISETP.GE.AND P2, PT, R17, c[0x0][0x3c8], PT ;  /* 0x0000f20011007a0c */ /* 0x000fe20003f46270 */
[----:B------:R2:W-:Y:S01]  /*1f1c0*/  @!P1 ST.E.64 [R6.64], R48 ;  /* 0x0000003006009985 */ /* 0x0005e2000c101b08 */
[----:B------:R-:W-:-:S02]  /*1f1d0*/  ISETP.GE.AND P1, PT, R10, c[0x0][0x3c8], PT ;  /* 0x0000f2000a007a0c */ /* 0x000fc40003f26270 */
[----:B------:R-:W-:Y:S02]  /*1f1e0*/  SHF.R.S32.HI R14, RZ, 0x1f, R14 ;  /* 0x0000001fff0e7819 */ /* 0x000fe4000001140e */
[----:B------:R-:W-:-:S04]  /*1f1f0*/  @!P4 LEA R8, P0, R11, R0, 0x2 ;  /* 0x000000000b08c211 */ /* 0x000fc800078010ff */
[----:B------:R-:W-:Y:S02]  /*1f200*/  @!P4 LEA.HI.X R9, R11, R4, R14, 0x2, P0 ;  /* 0x000000040b09c211 */ /* 0x000fe400000f140e */
[C---:B------:R-:W-:Y:S02]  /*1f210*/  IADD3 R14, R221.reuse, 0x88, RZ ;  /* 0x00000088dd0e7810 */ /* 0x040fe40007ffe0ff */
[----:B------:R-:W-:-:S04]  /*1f220*/  IADD3 R11, R221, 0x90, RZ ;  /* 0x00000090dd0b7810 */ /* 0x000fc80007ffe0ff */
[----:B------:R-:W-:Y:S02]  /*1f230*/  ISETP.GE.AND P6, PT, R11, c[0x0][0x3c8], PT ;  /* 0x0000f2000b007a0c */ /* 0x000fe40003fc6270 */
[----:B-1----:R-:W-:-:S04]  /*1f240*/  @!P3 LEA R2, P5, R16, R0, 0x2 ;  /* 0x000000001002b211 */ /* 0x002fc800078a10ff */
[----:B------:R-:W-:Y:S02]  /*1f250*/  @!P3 LEA.HI.X R3, R16, R4, R18, 0x2, P5 ;  /* 0x000000041003b211 */ /* 0x000fe400028f1412 */
[C---:B------:R-:W-:Y:S02]  /*1f260*/  IADD3 R18, R221.reuse, 0x70, RZ ;  /* 0x00000070dd127810 */ /* 0x040fe40007ffe0ff */
[----:B------:R-:W-:Y:S01]  /*1f270*/  IADD3 R16, R221, 0x78, RZ ;  /* 0x00000078dd107810 */ /* 0x000fe20007ffe0ff */
[----:B------:R1:W-:Y:S01]  /*1f280*/  @!P3 ST.E.64 [R2.64], R52 ;  /* 0x000000340200b985 */ /* 0x0003e2000c101b08 */
[----:B------:R-:W-:Y:S02]  /*1f290*/  ISETP.GE.AND P3, PT, R15, c[0x0][0x3c8], PT ;  /* 0x0000f2000f007a0c */ /* 0x000fe40003f66270 */
[----:B--2---:R-:W-:Y:S01]  /*1f2a0*/  @!P2 LEA R6, P5, R17, R0, 0x2 ;  /* 0x000000001106a211 */ /* 0x004fe200078a10ff */
[----:B------:R2:W-:Y:S01]  /*1f2b0*/  @!P4 ST.E.64 [R8.64], R56 ;  /* 0x000000380800c985 */ /* 0x0005e2000c101b08 */
[----:B------:R-:W-:-:S02]  /*1f2c0*/  ISETP.GE.AND P4, PT, R14, c[0x0][0x3c8], PT ;  /* 0x0000f2000e007a0c */ /* 0x000fc40003f86270 */
[----:B------:R-:W-:Y:S02]  /*1f2d0*/  SHF.R.S32.HI R18, RZ, 0x1f, R18 ;  /* 0x0000001fff127819 */ /* 0x000fe40000011412 */
[----:B------:R-:W-:Y:S02]  /*1f2e0*/  SHF.R.S32.HI R16, RZ, 0x1f, R16 ;  /* 0x0000001fff107819 */ /* 0x000fe40000011410 */
[----:B------:R-:W-:Y:S02]  /*1f2f0*/  @!P2 LEA.HI.X R7, R17, R4, R18, 0x2, P5 ;  /* 0x000000041107a211 */ /* 0x000fe400028f1412 */
[C---:B------:R-:W-:Y:S02]  /*1f300*/  IADD3 R17, R221.reuse, 0x80, RZ ;  /* 0x00000080dd117810 */ /* 0x040fe40007ffe0ff */
[----:B------:R-:W-:Y:S01]  /*1f310*/  IADD3 R18, R221, 0xa8, RZ ;  /* 0x000000a8dd127810 */ /* 0x000fe20007ffe0ff */
[----:B------:R3:W-:Y:S01]  /*1f320*/  @!P2 ST.E.64 [R6.64], R60 ;  /* 0x0000003c0600a985 */ /* 0x0007e2000c101b08 */
[----:B------:R-:W-:-:S02]  /*1f330*/  SHF.R.S32.HI R17, RZ, 0x1f, R17 ;  /* 0x0000001fff117819 */ /* 0x000fc40000011411 */
[----:B------:R-:W-:Y:S02]  /*1f340*/  ISETP.GE.AND P2, PT, R18, c[0x0][0x3c8], PT ;  /* 0x0000f20012007a0c */ /* 0x000fe40003f46270 */
[----:B-1----:R-:W-:-:S04]  /*1f350*/  @!P1 LEA R2, P0, R10, R0, 0x2 ;  /* 0x000000000a029211 */ /* 0x002fc800078010ff */
[----:B------:R-:W-:Y:S02]  /*1f360*/  @!P1 LEA.HI.X R3, R10, R4, R16, 0x2, P0 ;  /* 0x000000040a039211 */ /* 0x000fe400000f1410 */
[----:B------:R-:W-:Y:S02]  /*1f370*/  IADD3 R16, R221, 0x88, RZ ;  /* 0x00000088dd107810 */ /* 0x000fe40007ffe0ff */
[----:B--2---:R-:W-:Y:S01]  /*1f380*/  @!P3 LEA R8, P0, R15, R0, 0x2 ;  /* 0x000000000f08b211 */ /* 0x004fe200078010ff */
[----:B------:R1:W-:Y:S01]  /*1f390*/  @!P1 ST.E.64 [R2.64], R64 ;  /* 0x0000004002009985 */ /* 0x0003e2000c101b08 */
[----:B------:R-:W-:Y:S02]  /*1f3a0*/  SHF.R.S32.HI R16, RZ, 0x1f, R16 ;  /* 0x0000001fff107819 */ /* 0x000fe40000011410 */
[----:B------:R-:W-:Y:S02]  /*1f3b0*/  IADD3 R10, R221, 0x98, RZ ;  /* 0x00000098dd0a7810 */ /* 0x000fe40007ffe0ff */
[----:B------:R-:W-:-:S02]  /*1f3c0*/  @!P3 LEA.HI.X R9, R15, R4, R17, 0x2, P0 ;  /* 0x000000040f09b211 */ /* 0x000fc400000f1411 */
[----:B------:R-:W-:Y:S02]  /*1f3d0*/  ISETP.GE.AND P5, PT, R10, c[0x0][0x3c8], PT ;  /* 0x0000f2000a007a0c */ /* 0x000fe40003fa6270 */
[----:B------:R-:W-:Y:S01]  /*1f3e0*/  IADD3 R15, R221, 0xa0, RZ ;  /* 0x000000a0dd0f7810 */ /* 0x000fe20007ffe0ff */
[----:B------:R-:W-:Y:S01]  /*1f3f0*/  @!P3 ST.E.64 [R8.64], R112 ;  /* 0x000000700800b985 */ /* 0x000fe2000c101b08 */
[----:B---3--:R-:W-:Y:S02]  /*1f400*/  @!P6 LEA R6, P0, R11, R0, 0x2 ;  /* 0x000000000b06e211 */ /* 0x008fe400078010ff */
        /* <DEDUP_REMOVED lines=35> */
.L_x_907:
[----:B------:R-:W-:Y:S05]  /*1f640*/  BSYNC B0 ;  /* 0x0000000000007941 */ /* 0x000fea0003800000 */
.L_x_906:
[----:B------:R-:W-:Y:S05]  /*1f650*/  BRA.DIV ~URZ, `(.L_x_908) ;  /* 0x00004ab27f007947 */ /* 0x000fea000b800000 */
[----:B---3--:R3:W2:Y:S04]  /*1f660*/  SHFL.IDX PT, R4, R5, 0x1, 0x1c1f ;  /* 0x003c1f0005047f89 */ /* 0x0086a800000e0000 */
[----:B-1----:R3:W1:Y:S02]  /*1f670*/  SHFL.IDX PT, R0, R12, 0x1, 0x1c1f ;  /* 0x003c1f000c007f89 */ /* 0x00266400000e0000 */
.L_x_993:
[----:B------:R-:W-:-:S13]  /*1f680*/  ISETP.NE.AND P0, PT, R13, RZ, PT ;  /* 0x000000ff0d00720c */ /* 0x000fda0003f05270 */
[----:B------:R-:W-:Y:S05]  /*1f690*/  @P0 BRA `(.L_x_903) ;  /* 0x0000172000000947 */ /* 0x000fea0003800000 */
[C---:B------:R-:W-:Y:S02]  /*1f6a0*/  ISETP.GE.AND P4, PT, R221.reuse, c[0x0][0x3c8], PT ;  /* 0x0000f200dd007a0c */ /* 0x040fe40003f86270 */
[C---:B------:R-:W-:Y:S02]  /*1f6b0*/  IADD3 R15, R221.reuse, 0x18, RZ ;  /* 0x00000018dd0f7810 */ /* 0x040fe40007ffe0ff */
[----:B------:R-:W-:Y:S02]  /*1f6c0*/  IADD3 R8, R221, 0x8, RZ ;  /* 0x00000008dd087810 */ /* 0x000fe40007ffe0ff */
[----:B------:R-:W-:Y:S02]  /*1f6d0*/  ISETP.GE.AND P1, PT, R15, c[0x0][0x3c8], PT ;  /* 0x0000f2000f007a0c */ /* 0x000fe40003f26270 */
[----:B------:R-:W-:Y:S02]  /*1f6e0*/  ISETP.GE.AND P3, PT, R8, c[0x0][0x3c8], PT ;  /* 0x0000f20008007a0c */ /* 0x000fe40003f66270 */
[----:B--2---:R-:W-:-:S02]  /*1f6f0*/  SHF.R.S32.HI R11, RZ, 0x1f, R221 ;  /* 0x0000001fff0b7819 */ /* 0x004fc400000114dd */
[C---:B---3--:R-:W-:Y:S02]  /*1f700*/  IADD3 R5, R221.reuse, 0x10, RZ ;  /* 0x00000010dd057810 */ /* 0x048fe40007ffe0ff */
[C---:B-1----:R-:W-:Y:S02]  /*1f710*/  @!P4 LEA R6, P0, R221.reuse, R0, 0x2 ;  /* 0x00000000dd06c211 */ /* 0x042fe400078010ff */
[C---:B------:R-:W-:Y:S02]  /*1f720*/  IADD3 R9, R221.reuse, 0x8, RZ ;  /* 0x00000008dd097810 */ /* 0x040fe40007ffe0ff */
[----:B------:R-:W-:Y:S02]  /*1f730*/  @!P4 LEA.HI.X R7, R221, R4, R11, 0x2, P0 ;  /* 0x00000004dd07c211 */ /* 0x000fe400000f140b */
[----:B------:R-:W-:Y:S02]  /*1f740*/  ISETP.GE.AND P2, PT, R5, c[0x0][0x3c8], PT ;  /* 0x0000f20005007a0c */ /* 0x000fe40003f46270 */
[----:B------:R-:W-:Y:S01]  /*1f750*/  SHF.R.S32.HI R9, RZ, 0x1f, R9 ;  /* 0x0000001fff097819 */ /* 0x000fe20000011409 */
[----:B------:R1:W-:Y:S01]  /*1f760*/  @!P4 ST.E.64 [R6.64], R84 ;  /* 0x000000540600c985 */ /* 0x0003e2000c101b08 */
[----:B------:R-:W-:-:S02]  /*1f770*/  @!P3 LEA R2, P5, R8, R0, 0x2 ;  /* 0x000000000802b211 */ /* 0x000fc400078a10ff */
[C---:B------:R-:W-:Y:S02]  /*1f780*/  IADD3 R10, R221.reuse, 0x20, RZ ;  /* 0x00000020dd0a7810 */ /* 0x040fe40007ffe0ff */
[----:B------:R-:W-:Y:S02]  /*1f790*/  @!P3 LEA.HI.X R3, R8, R4, R9, 0x2, P5 ;  /* 0x000000040803b211 */ /* 0x000fe400028f1409 */
[----:B----4-:R-:W-:Y:S02]  /*1f7a0*/  IADD3 R12, R221, 0x10, RZ ;  /* 0x00000010dd0c7810 */ /* 0x010fe40007ffe0ff */
[----:B------:R-:W-:Y:S01]  /*1f7b0*/  ISETP.GE.AND P0, PT, R10, c[0x0][0x3c8], PT ;  /* 0x0000f2000a007a0c */ /* 0x000fe20003f06270 */
[----:B------:R2:W-:Y:S01]  /*1f7c0*/  @!P3 ST.E.64 [R2.64], R30 ;  /* 0x0000001e0200b985 */ /* 0x0005e2000c101b08 */
[----:B------:R-:W-:Y:S02]  /*1f7d0*/  @!P2 LEA R8, P3, R5, R0, 0x2 ;  /* 0x000000000508a211 */ /* 0x000fe400078610ff */
[----:B------:R-:W-:-:S02]  /*1f7e0*/  SHF.R.S32.HI R12, RZ, 0x1f, R12 ;  /* 0x0000001fff0c7819 */ /* 0x000fc4000001140c */
[----:B------:R-:W-:Y:S02]  /*1f7f0*/  IADD3 R16, R221, 0x18, RZ ;  /* 0x00000018dd107810 */ /* 0x000fe40007ffe0ff */
[----:B------:R-:W-:Y:S02]  /*1f800*/  @!P2 LEA.HI.X R9, R5, R4, R12, 0x2, P3 ;  /* 0x000000040509a211 */ /* 0x000fe400018f140c */
[----:B------:R-:W-:Y:S02]  /*1f810*/  SHF.R.S32.HI R16, RZ, 0x1f, R16 ;  /* 0x0000001fff107819 */ /* 0x000fe40000011410 */
[C---:B------:R-:W-:Y:S01]  /*1f820*/  IADD3 R5, R221.reuse, 0x38, RZ ;  /* 0x00000038dd057810 */ /* 0x040fe20007ffe0ff */
[----:B------:R3:W-:Y:S01]  /*1f830*/  @!P2 ST.E.64 [R8.64], R120 ;  /* 0x000000780800a985 */ /* 0x0007e2000c101b08 */
[C---:B------:R-:W-:Y:S02]  /*1f840*/  IADD3 R12, R221.reuse, 0x20, RZ ;  /* 0x00000020dd0c7810 */ /* 0x040fe40007ffe0ff */
[----:B------:R-:W-:-:S02]  /*1f850*/  IADD3 R11, R221, 0x28, RZ ;  /* 0x00000028dd0b7810 */ /* 0x000fc40007ffe0ff */
[----:B------:R-:W-:Y:S02]  /*1f860*/  SHF.R.S32.HI R12, RZ, 0x1f, R12 ;  /* 0x0000001fff0c7819 */ /* 0x000fe4000001140c */
[----:B-1----:R-:W-:Y:S02]  /*1f870*/  @!P1 LEA R6, P6, R15, R0, 0x2 ;  /* 0x000000000f069211 */ /* 0x002fe400078c10ff */
[----:B------:R-:W-:Y:S02]  /*1f880*/  IADD3 R14, R221, 0x30, RZ ;  /* 0x00000030dd0e7810 */ /* 0x000fe40007ffe0ff */
[----:B------:R-:W-:Y:S02]  /*1f890*/  ISETP.GE.AND P5, PT, R11, c[0x0][0x3c8], PT ;  /* 0x0000f2000b007a0c */ /* 0x000fe40003fa6270 */
[----:B------:R-:W-:Y:S02]  /*1f8a0*/  ISETP.GE.AND P4, PT, R14, c[0x0][0x3c8], PT ;  /* 0x0000f2000e007a0c */ /* 0x000fe40003f86270 */
[----:B------:R-:W-:-:S04]  /*1f8b0*/  IADD3 R13, R221, 0x30, RZ ;  /* 0x00000030dd0d7810 */ /* 0x000fc80007ffe0ff */
[----:B------:R-:W-:Y:S02]  /*1f8c0*/  SHF.R.S32.HI R13, RZ, 0x1f, R13 ;  /* 0x0000001fff0d7819 */ /* 0x000fe4000001140d */
        /* <DEDUP_REMOVED lines=8> */
[----:B------:R-:W-:Y:S01]  /*1f950*/  IADD3 R15, R221, 0x48, RZ ;  /* 0x00000048dd0f7810 */ /* 0x000fe20007ffe0ff */
[----:B------:R2:W-:Y:S01]  /*1f960*/  @!P0 ST.E.64 [R2.64], R34 ;  /* 0x0000002202008985 */ /* 0x0005e2000c101b08 */
[----:B---3--:R-:W-:Y:S02]  /*1f970*/  @!P5 LEA R8, P0, R11, R0, 0x2 ;  /* 0x000000000b08d211 */ /* 0x008fe400078010ff */
[----:B------:R-:W-:Y:S02]  /*1f980*/  SHF.R.S32.HI R12, RZ, 0x1f, R12 ;  /* 0x0000001fff0c7819 */ /* 0x000fe4000001140c */
[----:B------:R-:W-:Y:S02]  /*1f990*/  IADD3 R10, R221, 0x40, RZ ;  /* 0x00000040dd0a7810 */ /* 0x000fe40007ffe0ff */
        /* <DEDUP_REMOVED lines=28> */
[----:B------:R-:W-:Y:S02]  /*1fb60*/  IADD3 R12, R221, 0x50, RZ ;  /* 0x00000050dd0c7810 */ /* 0x000fe40007ffe0ff */
        /* <DEDUP_REMOVED lines=14> */
[----:B-1----:R-:W-:Y:S02]  /*1fc50*/  @!P5 LEA R8, P0, R5, R0, 0x2 ;  /* 0x000000000508d211 */ /* 0x002fe400078010ff */
[----:B------:R-:W-:Y:S02]  /*1fc60*/  SHF.R.S32.HI R13, RZ, 0x1f, R13 ;  /* 0x0000001fff0d7819 */ /* 0x000fe4000001140d */
[----:B------:R-:W-:Y:S02]  /*1fc70*/  IADD3 R15, R221, 0x60, RZ ;  /* 0x00000060dd0f7810 */ /* 0x000fe40007ffe0ff */
[----:B------:R-:W-:Y:S02]  /*1fc80*/  ISETP.GE.AND P1, PT, R12, c[0x0][0x3c8], PT ;  /* 0x0000f2000c007a0c */ /* 0x000fe40003f26270 */
[----:B------:R-:W-:-:S02]  /*1fc90*/  @!P5 LEA.HI.X R9, R5, R4, R13, 0x2, P0 ;  /* 0x000000040509d211 */ /* 0x000fc400000f140d */
[----:B------:R-:W-:Y:S02]  /*1fca0*/  SHF.R.S32.HI R15, RZ, 0x1f, R15 ;  /* 0x0000001fff0f7819 */ /* 0x000fe4000001140f */
[C---:B------:R-:W-:Y:S01]  /*1fcb0*/  IADD3 R11, R221.reuse, 0x70, RZ ;  /* 0x00000070dd0b7810 */ /* 0x040fe20007ffe0ff */
[----:B------:R1:W-:Y:S01]  /*1fcc0*/  @!P5 ST.E.64 [R8.64], R122 ;  /* 0x0000007a0800d985 */ /* 0x0003e2000c101b08 */
[----:B------:R-:W-:Y:S02]  /*1fcd0*/  IADD3 R13, R221, 0x68, RZ ;  /* 0x00000068dd0d7810 */ /* 0x000fe40007ffe0ff */
        /* <DEDUP_REMOVED lines=14> */
[----:B-1----:R-:W-:Y:S02]  /*1fdc0*/  @!P2 LEA R8, P3, R11, R0, 0x2 ;  /* 0x000000000b08a211 */ /* 0x002fe400078610ff */
[----:B------:R-:W-:Y:S02]  /*1fdd0*/  IADD3 R14, R221, 0x88, RZ ;  /* 0x00000088dd0e7810 */ /* 0x000fe40007ffe0ff */
        /* <DEDUP_REMOVED lines=18> */
[C---:B------:R-:W-:Y:S01]  /*1ff00*/  IADD3 R11, R221.reuse, 0x90, RZ ;  /* 0x00000090dd0b7810 */ /* 0x040fe20007ffe0ff */
        /* <DEDUP_REMOVED lines=9> */
[C---:B--2---:R-:W-:Y:S02]  /*1ffa0*/  @!P4 LEA R2, P6, R10.reuse, R0, 0x2 ;  /* 0x000000000a02c211 */ /* 0x044fe400078c10ff */
        /* <DEDUP_REMOVED lines=35> */
.L_x_888:
        /* <DEDUP_REMOVED lines=8> */
[----:B---3--:R-:W-:Y:S02]  /*20260*/  @P0 IMAD.WIDE R4, R247, R4, c[0x0][0x508] ;  /* 0x00014200f7040625 */ /* 0x008fe400078e0204 */
[----:B------:R2:W5:Y:S04]  /*20270*/  @P2 LDG.E R0, [R2.64] ;  /* 0x0000000802002981 */ /* 0x000568000c1e1900 */
[----:B------:R2:W5:Y:S01]  /*20280*/  @P0 LDG.E R15, [R4.64] ;  /* 0x00000008040f0981 */ /* 0x000562000c1e1900 */
[----:B------:R-:W-:-:S04]  /*20290*/  ISETP.NE.AND P1, PT, R245, RZ, PT ;  /* 0x000000fff500720c */ /* 0x000fc80003f25270 */
[----:B------:R-:W-:Y:S01]  /*202a0*/  SEL R18, R245, c[0x0][0x3d4], P1 ;  /* 0x0000f500f5127a07 */ /* 0x000fe20000800000 */
[----:B------:R-:W-:Y:S05]  /*202b0*/  @P0 BRA `(.L_x_909) ;  /* 0x0000004000000947 */ /* 0x000fea0003800000 */
[----:B------:R-:W-:Y:S05]  /*202c0*/  @!P2 BRA `(.L_x_909) ;  /* 0x000000300000a947 */ /* 0x000fea0003800000 */
[----:B-----5:R3:W4:Y:S04]  /*202d0*/  LDG.E R15, [R2.64] ;  /* 0x00000008020f7981 */ /* 0x020728000c1e1900 */
[----:B--23--:R-:W4:Y:S02]  /*202e0*/  LDG.E R2, [R2.64+0x4] ;  /* 0x0000040802027981 */ /* 0x00cf24000c1e1900 */
[----:B----4-:R-:W-:Y:S02]  /*202f0*/  IADD3 R15, -R15, R2, RZ ;  /* 0x000000020f0f7210 */ /* 0x010fe40007ffe1ff */
.L_x_909:
        /* <DEDUP_REMOVED lines=56> */
.L_x_911:
[----:B------:R-:W-:Y:S05]  /*20680*/  BSYNC B0 ;  /* 0x0000000000007941 */ /* 0x000fea0003800000 */
.L_x_910:
[----:B------:R-:W-:-:S13]  /*20690*/  ISETP.GT.AND P0, PT, R18, 0x1, PT ;  /* 0x000000011200780c */ /* 0x000fda0003f04270 */
[----:B------:R-:W-:Y:S05]  /*206a0*/  @P0 BRA `(.L_x_903) ;  /* 0x0000071000000947 */ /* 0x000fea0003800000 */
[----:B------:R-:W-:Y:S01]  /*206b0*/  MOV R5, c[0x0][0x4e8] ;  /* 0x00013a0000057a02 */ /* 0x000fe20000000f00 */
[----:B-1----:R-:W-:Y:S02]  /*206c0*/  IMAD R2, R19, c[0x0][0x3a0], RZ ;  /* 0x0000e80013027a24 */ /* 0x002fe400078e02ff */
[----:B------:R-:W-:Y:S01]  /*206d0*/  IMAD.WIDE.U32 R6, R0, c[0x0][0x3a0], RZ ;  /* 0x0000e80000067a25 */ /* 0x000fe200078e00ff */
[----:B------:R-:W-:-:S03]  /*206e0*/  ISETP.NE.AND P0, PT, R5, 0x1, PT ;  /* 0x000000010500780c */ /* 0x000fc60003f05270 */
[----:B------:R-:W-:Y:S01]  /*206f0*/  IMAD R0, R0, c[0x0][0x3a4], R2 ;  /* 0x0000e90000007a24 */ /* 0x000fe200078e0202 */
[----:B------:R-:W-:Y:S01]  /*20700*/  IADD3 R2, R210, R234, RZ ;  /* 0x000000ead2027210 */ /* 0x000fe20007ffe0ff */
        /* <DEDUP_REMOVED lines=24> */
[----:B------:R-:W-:Y:S02]  /*20890*/  IADD3 R6, R3, R4, RZ ;  /* 0x0000000403067210 */ /* 0x000fe40007ffe0ff */
[----:B------:R-:W-:Y:S02]  /*208a0*/  IADD3 R4, R251, R234, RZ ;  /* 0x000000eafb047210 */ /* 0x000fe40007ffe0ff */
[----:B------:R-:W-:Y:S01]  /*208b0*/  LEA.HI.X R6, R2, c[0x0][0x384], R6, 0x1, P0 ;  /* 0x0000e10002067a11 */ /* 0x000fe200000f0c06 */
[----:B------:R-:W-:Y:S05]  /*208c0*/  BRA.DIV ~URZ, `(.L_x_912) ;  /* 0x000039027f007947 */ /* 0x000fea000b800000 */
[----:B------:R1:W2:Y:S02]  /*208d0*/  SHFL.IDX PT, R8, R6, RZ, 0x181f ;  /* 0x00181fff06087589 */ /* 0x0002a400000e0000 */
.L_x_994:
[----:B------:R-:W-:Y:S05]  /*208e0*/  BRA.DIV ~URZ, `(.L_x_913) ;  /* 0x000039527f007947 */ /* 0x000fea000b800000 */
[----:B------:R3:W4:Y:S02]  /*208f0*/  SHFL.IDX PT, R0, R7, RZ, 0x181f ;  /* 0x00181fff07007589 */ /* 0x00072400000e0000 */
.L_x_995:
        /* <DEDUP_REMOVED lines=16> */
.L_x_915:
[----:B------:R-:W-:Y:S05]  /*20a00*/  BSYNC B0 ;  /* 0x0000000000007941 */ /* 0x000fea0003800000 */
.L_x_914:
[----:B------:R-:W-:Y:S05]  /*20a10*/  BRA.DIV ~URZ, `(.L_x_916) ;  /* 0x000038827f007947 */ /* 0x000fea000b800000 */
[----:B--2---:R2:W1:Y:S04]  /*20a20*/  SHFL.IDX PT, R8, R6, 0x1, 0x181f ;  /* 0x00381f0006087f89 */ /* 0x00446800000e0000 */
[----:B----4-:R2:W4:Y:S02]  /*20a30*/  SHFL.IDX PT, R0, R7, 0x1, 0x181f ;  /* 0x00381f0007007f89 */ /* 0x01052400000e0000 */
.L_x_996:
        /* <DEDUP_REMOVED lines=16> */
.L_x_918:
[----:B------:R-:W-:Y:S05]  /*20b40*/  BSYNC B0 ;  /* 0x0000000000007941 */ /* 0x000fea0003800000 */
.L_x_917:
[----:B------:R-:W-:Y:S05]  /*20b50*/  BRA.DIV ~URZ, `(.L_x_919) ;  /* 0x000038027f007947 */ /* 0x000fea000b800000 */
[----:B-1----:R1:W2:Y:S02]  /*20b60*/  SHFL.IDX PT, R8, R6, 0x2, 0x181f ;  /* 0x00581f0006087f89 */ /* 0x0022a400000e0000 */
.L_x_997:
[----:B------:R-:W-:Y:S05]  /*20b70*/  BRA.DIV ~URZ, `(.L_x_920) ;  /* 0x000038527f007947 */ /* 0x000fea000b800000 */
[----:B----4-:R4:W1:Y:S02]  /*20b80*/  SHFL.IDX PT, R0, R7, 0x2, 0x181f ;  /* 0x00581f0007007f89 */ /* 0x01086400000e0000 */
.L_x_998:
        /* <DEDUP_REMOVED lines=16> */
.L_x_922:
[----:B------:R-:W-:Y:S05]  /*20c90*/  BSYNC B0 ;  /* 0x0000000000007941 */ /* 0x000fea0003800000 */
.L_x_921:
[----:B------:R-:W-:Y:S05]  /*20ca0*/  BRA.DIV ~URZ, `(.L_x_923) ;  /* 0x000037827f007947 */ /* 0x000fea000b800000 */
[----:B-12---:R-:W1:Y:S04]  /*20cb0*/  SHFL.IDX PT, R6, R6, 0x3, 0x181f ;  /* 0x00781f0006067f89 */ /* 0x006e6800000e0000 */
[----:B---34-:R-:W2:Y:S02]  /*20cc0*/  SHFL.IDX PT, R7, R7, 0x3, 0x181f ;  /* 0x00781f0007077f89 */ /* 0x018ea400000e0000 */
.L_x_999:
[----:B------:R-:W-:-:S04]  /*20cd0*/  IADD3 R4, R4, 0x60, RZ ;  /* 0x0000006004047810 */ /* 0x000fc80007ffe0ff */
        /* <DEDUP_REMOVED lines=14> */
.L_x_903:
[----:B------:R-:W-:Y:S05]  /*20dc0*/  BSYNC B1 ;  /* 0x0000000000017941 */ /* 0x000fea0003800000 */
.L_x_887:
[----:B-12---:R-:W2:Y:S02]  /*20dd0*/  LDL R0, [R1+0x4c] ;  /* 0x00004c0001007983 */ /* 0x006ea40000100800 */
[----:B--2---:R-:W-:-:S13]  /*20de0*/  ISETP.NE.AND P0, PT, R0, RZ, PT ;  /* 0x000000ff0000720c */ /* 0x004fda0003f05270 */
[----:B------:R-:W-:Y:S01]  /*20df0*/  @P0 WARPSYNC 0xffffffff ;  /* 0xffffffff00000948 */ /* 0x000fe20003800000 */
[----:B------:R-:W-:Y:S06]  /*20e00*/  @P0 BAR.SYNC.DEFER_BLOCKING 0x5, 0x100 ;  /* 0x0144000000000b1d */ /* 0x000fec0000010000 */
[----:B------:R-:W1:Y:S04]  /*20e10*/  @P0 LDS.128 R244, [0x18100] ;  /* 0x01810000fff40984 */ /* 0x000e680000000c00 */
[----:B------:R-:W-:Y:S06]  /*20e20*/  @P0 BAR.ARV 0x4, 0x100 ;  /* 0x0104000000000b1d */ /* 0x000fec0000002000 */
[----:B------:R-:W-:Y:S05]  /*20e30*/  @P0 BRA `(.L_x_924) ;  /* 0x00000f6000000947 */ /* 0x000fea0003800000 */
[----:B------:R-:W2:Y:S01]  /*20e40*/  S2R R0, SR_TID.X ;  /* 0x0000000000007919 */ /* 0x000ea20000002100 */
[----:B------:R-:W-:Y:S01]  /*20e50*/  IMAD.MOV.U32 R8, RZ, RZ, RZ ;  /* 0x000000ffff087224 */ /* 0x000fe200078e00ff */
[----:B--2---:R-:W-:-:S04]  /*20e60*/  LOP3.LUT R13, R0, 0x1f, RZ, 0xc0, !PT ;  /* 0x0000001f000d7812 */ /* 0x004fc800078ec0ff */
[----:B------:R-:W-:Y:S01]  /*20e70*/  ISETP.NE.AND P6, PT, R13, 0x1f, PT ;  /* 0x0000001f0d00780c */ /* 0x000fe20003fc5270 */
[----:B------:R-:W-:Y:S10]  /*20e80*/  BRA.DIV ~URZ, `(.L_x_925) ;  /* 0x000036727f007947 */ /* 0x000ff4000b800000 */
[----:B------:R2:W4:Y:S02]  /*20e90*/  SHFL.IDX PT, R9, R86, RZ, 0x1f ;  /* 0x00001fff56097589 */ /* 0x00052400000e0000 */
.L_x_1000:
[----:B------:R-:W-:Y:S05]  /*20ea0*/  BRA.DIV ~URZ, `(.L_x_926) ;  /* 0x000036c27f007947 */ /* 0x000fea000b800000 */
[----:B---3--:R3:W2:Y:S02]  /*20eb0*/  SHFL.IDX PT, R6, R86, 0x1, 0x1f ;  /* 0x00201f0056067f89 */ /* 0x0086a400000e0000 */
.L_x_1001:
[----:B-1----:R-:W-:Y:S02]  /*20ec0*/  IMAD.IADD R0, R247, 0x1, R13 ;  /* 0x00000001f7007824 */ /* 0x002fe400078e020d */
[----:B----4-:R-:W-:-:S03]  /*20ed0*/  IMAD.MOV.U32 R7, RZ, RZ, RZ ;  /* 0x000000ffff077224 */ /* 0x010fc600078e00ff */
        /* <DEDUP_REMOVED lines=15> */
[----:B------:R1:W4:Y:S02]  /*20fd0*/  SHFL.UP PT, R4, R0, 0x1, RZ ;  /* 0x0420000000047989 */ /* 0x00032400000e00ff */
.L_x_1002:
        /* <DEDUP_REMOVED lines=16> */
.L_x_1003:
[----:B----4-:R-:W-:Y:S01]  /*210e0*/  IMAD R0, R0, c[0x0][0x538], RZ ;  /* 0x00014e0000007a24 */ /* 0x010fe200078e02ff */
[----:B------:R-:W-:Y:S04]  /*210f0*/  BSSY B1, `(.L_x_929) ;  /* 0x00000c5000017945 */ /* 0x000fe80003800000 */
[----:B--2---:R-:W-:-:S04]  /*21100*/  IADD3 R6, R0, R6, RZ ;  /* 0x0000000600067210 */ /* 0x004fc80007ffe0ff */
[----:B------:R-:W-:-:S13]  /*21110*/  ISETP.GT.AND P0, PT, R6, R9, PT ;  /* 0x000000090600720c */ /* 0x000fda0003f04270 */
[----:B------:R-:W-:Y:S05]  /*21120*/  @P0 BRA `(.L_x_930) ;  /* 0x0000025000000947 */ /* 0x000fea0003800000 */
.L_x_934:
        /* <DEDUP_REMOVED lines=8> */
[----:B-1----:R-:W-:Y:S01]  /*211b0*/  @!P0 MOV R4, 0x4 ;  /* 0x0000000400048802 */ /* 0x002fe20000000f00 */
        /* <DEDUP_REMOVED lines=8> */
.L_x_1004:
        /* <DEDUP_REMOVED lines=16> */
.L_x_1005:
[----:B--2---:R-:W-:-:S05]  /*21340*/  IMAD R0, R0, c[0x0][0x538], RZ ;  /* 0x00014e0000007a24 */ /* 0x004fca00078e02ff */
[----:B------:R-:W-:-:S04]  /*21350*/  IADD3 R6, R0, R6, RZ ;  /* 0x0000000600067210 */ /* 0x000fc80007ffe0ff */
[----:B------:R-:W-:-:S13]  /*21360*/  ISETP.GT.AND P0, PT, R6, R9, PT ;  /* 0x000000090600720c */ /* 0x000fda0003f04270 */
[----:B-1-3--:R-:W-:Y:S05]  /*21370*/  @!P0 BRA `(.L_x_934) ;  /* 0xfffffdb000008947 */ /* 0x00afea000383ffff */
.L_x_930:
[----:B------:R-:W-:-:S05]  /*21380*/  IADD3 R11, -R0, R6, RZ ;  /* 0x00000006000b7210 */ /* 0x000fca0007ffe1ff */
[----:B------:R-:W-:-:S05]  /*21390*/  IMAD R0, R4, c[0x0][0x538], R11 ;  /* 0x00014e0004007a24 */ /* 0x000fca00078e020b */
[----:B------:R-:W-:Y:S01]  /*213a0*/  ISETP.GT.AND P0, PT, R0, R9, PT ;  /* 0x000000090000720c */ /* 0x000fe20003f04270 */
[----:B------:R-:W-:-:S12]  /*213b0*/  BRA.DIV ~URZ, `(.L_x_935) ;  /* 0x000035f27f007947 */ /* 0x000fd8000b800000 */
[----:B------:R-:W-:-:S04]  /*213c0*/  VOTE.ANY R10, PT, !P0 ;  /* 0x00000000000a7806 */ /* 0x000fc800040e0100 */
.L_x_1006:
[----:B------:R-:W2:Y:S02]  /*213d0*/  POPC R6, R10 ;  /* 0x0000000a00067309 */ /* 0x000ea40000000000 */
[----:B--2---:R-:W-:Y:S01]  /*213e0*/  IADD3 R247, R6, R247, RZ ;  /* 0x000000f706f77210 */ /* 0x004fe20007ffe0ff */
[----:B------:R-:W-:Y:S05]  /*213f0*/  BRA.DIV ~URZ, `(.L_x_936) ;  /* 0x000036027f007947 */ /* 0x000fea000b800000 */
[----:B------:R2:W4:Y:S04]  /*21400*/  SHFL.IDX PT, R7, R7, R6, 0x1f ;  /* 0x00001f0607077589 */ /* 0x00052800000e0000 */
[----:B------:R2:W1:Y:S02]  /*21410*/  SHFL.IDX PT, R5, R8, R6, 0x1f ;  /* 0x00001f0608057589 */ /* 0x00046400000e0000 */
.L_x_1007:
[----:B------:R-:W-:Y:S01]  /*21420*/  ISETP.NE.AND P0, PT, R10, RZ, PT ;  /* 0x000000ff0a00720c */ /* 0x000fe20003f05270 */
[----:B------:R-:W-:-:S12]  /*21430*/  BSSY B0, `(.L_x_937) ;  /* 0x0000005000007945 */ /* 0x000fd80003800000 */
[----:B------:R-:W-:Y:S05]  /*21440*/  @!P0 BRA `(.L_x_938) ;  /* 0x0000003000008947 */ /* 0x000fea0003800000 */
[----:B--2---:R-:W-:Y:S01]  /*21450*/  IADD3 R6, R6, -0x1, RZ ;  /* 0xffffffff06067810 */ /* 0x004fe20007ffe0ff */
[----:B------:R-:W-:Y:S05]  /*21460*/  BRA.DIV ~URZ, `(.L_x_939) ;  /* 0x000036627f007947 */ /* 0x000fea000b800000 */
[----:B------:R2:W3:Y:S02]  /*21470*/  SHFL.IDX PT, R12, R4, R6, 0x1f ;  /* 0x00001f06040c7589 */ /* 0x0004e400000e0000 */
.L_x_938:
[----:B------:R-:W-:Y:S05]  /*21480*/  BSYNC B0 ;  /* 0x0000000000007941 */ /* 0x000fea0003800000 */
.L_x_937:
[----:B-1----:R-:W-:Y:S01]  /*21490*/  ISETP.NE.AND P0, PT, R5, 0x1, PT ;  /* 0x000000010500780c */ /* 0x002fe20003f05270 */
[----:B---3--:R-:W-:Y:S01]  /*214a0*/  IMAD R244, R12, c[0x0][0x538], R11 ;  /* 0x00014e000cf47a24 */ /* 0x008fe200078e020b */
[----:B------:R-:W-:Y:S04]  /*214b0*/  BSSY B0, `(.L_x_940) ;  /* 0x0000081000007945 */ /* 0x000fe80003800000 */
[----:B------:R-:W-:-:S07]  /*214c0*/  IADD3 R3, -R244, R9, RZ ;  /* 0x00000009f4037210 */ /* 0x000fce0007ffe1ff */
[----:B------:R-:W-:Y:S05]  /*214d0*/  @!P0 BRA `(.L_x_941) ;  /* 0x000003e000008947 */ /* 0x000fea0003800000 */
[-C--:B----4-:R-:W-:Y:S01]  /*214e0*/  IABS R2, R7.reuse ;  /* 0x0000000700027213 */ /* 0x090fe20000000000 */
[----:B--2---:R-:W-:Y:S01]  /*214f0*/  IMAD.MOV.U32 R8, RZ, RZ, RZ ;  /* 0x000000ffff087224 */ /* 0x004fe200078e00ff */
[----:B------:R-:W-:Y:S02]  /*21500*/  IABS R10, R7 ;  /* 0x00000007000a7213 */ /* 0x000fe40000000000 */
[----:B------:R-:W1:Y:S08]  /*21510*/  I2F.RP R0, R2 ;  /* 0x0000000200007306 */ /* 0x000e700000209400 */
[----:B-1----:R-:W1:Y:S02]  /*21520*/  MUFU.RCP R0, R0 ;  /* 0x0000000000007308 */ /* 0x002e640000001000 */
[----:B-1----:R-:W-:-:S06]  /*21530*/  IADD3 R0, R0, 0xffffffe, RZ ;  /* 0x0ffffffe00007810 */ /* 0x002fcc0007ffe0ff */
[----:B------:R-:W1:Y:S02]  /*21540*/  F2I.FTZ.U32.TRUNC.NTZ R9, R0 ;  /* 0x0000000000097305 */ /* 0x000e64000021f000 */
[----:B-1----:R-:W-:Y:S01]  /*21550*/  IMAD.MOV R4, RZ, RZ, -R9 ;  /* 0x000000ffff047224 */ /* 0x002fe200078e0a09 */
[----:B------:R-:W-:-:S03]  /*21560*/  IABS R0, R5 ;  /* 0x0000000500007213 */ /* 0x000fc60000000000 */
[----:B------:R-:W-:Y:S02]  /*21570*/  IMAD.MOV.U32 R6, RZ, RZ, R4 ;  /* 0x000000ffff067224 */ /* 0x000fe400078e0004 */
[----:B------:R-:W-:Y:S01]  /*21580*/  IMAD.MOV.U32 R4, RZ, RZ, R0 ;  /* 0x000000ffff047224 */ /* 0x000fe200078e0000 */
[----:B------:R-:W-:Y:S01]  /*21590*/  IABS R0, R3 ;  /* 0x0000000300007213 */ /* 0x000fe20000000000 */
[----:B------:R-:W-:Y:S02]  /*215a0*/  IMAD R6, R6, R2, RZ ;  /* 0x0000000206067224 */ /* 0x000fe400078e02ff */
[----:B------:R-:W1:Y:S02]  /*215b0*/  I2F.RP R11, R4 ;  /* 0x00000004000b7306 */ /* 0x000e640000209400 */
[----:B------:R-:W-:Y:S01]  /*215c0*/  IMAD.HI.U32 R9, R9, R6, R8 ;  /* 0x0000000609097227 */ /* 0x000fe200078e0008 */
[----:B------:R-:W-:-:S03]  /*215d0*/  MOV R6, R0 ;  /* 0x0000000000067202 */ /* 0x000fc60000000f00 */
[----:B------:R-:W-:-:S04]  /*215e0*/  IMAD.MOV R0, RZ, RZ, -R10 ;  /* 0x000000ffff007224 */ /* 0x000fc800078e0a0a */
[----:B------:R-:W-:Y:S02]  /*215f0*/  IMAD.MOV.U32 R8, RZ, RZ, R0 ;  /* 0x000000ffff087224 */ /* 0x000fe400078e0000 */
[----:B------:R-:W-:-:S04]  /*21600*/  IMAD.HI.U32 R0, R9, R6, RZ ;  /* 0x0000000609007227 */ /* 0x000fc800078e00ff */
[----:B------:R-:W-:Y:S02]  /*21610*/  IMAD R6, R0, R8, R6 ;  /* 0x0000000800067224 */ /* 0x000fe400078e0206 */
[----:B-1----:R-:W1:Y:S03]  /*21620*/  MUFU.RCP R8, R11 ;  /* 0x0000000b00087308 */ /* 0x002e660000001000 */
[----:B------:R-:W-:Y:S02]  /*21630*/  ISETP.GT.U32.AND P0, PT, R2, R6, PT ;  /* 0x000000060200720c */ /* 0x000fe40003f04070 */
[----:B-1----:R-:W-:-:S11]  /*21640*/  IADD3 R8, R8, 0xffffffe, RZ ;  /* 0x0ffffffe08087810 */ /* 0x002fd60007ffe0ff */
[----:B------:R-:W-:Y:S01]  /*21650*/  @!P0 IMAD.IADD R6, R6, 0x1, -R2 ;  /* 0x0000000106068824 */ /* 0x000fe200078e0a02 */
[----:B------:R-:W-:Y:S01]  /*21660*/  @!P0 IADD3 R0, R0, 0x1, RZ ;  /* 0x0000000100008810 */ /* 0x000fe20007ffe0ff */
[----:B------:R-:W1:Y:S01]  /*21670*/  F2I.FTZ.U32.TRUNC.NTZ R9, R8 ;  /* 0x0000000800097305 */ /* 0x000e62000021f000 */
[----:B------:R-:W-:Y:S02]  /*21680*/  ISETP.NE.AND P0, PT, R7, RZ, PT ;  /* 0x000000ff0700720c */ /* 0x000fe40003f05270 */
[----:B------:R-:W-:Y:S02]  /*21690*/  ISETP.GE.U32.AND P2, PT, R6, R2, PT ;  /* 0x000000020600720c */ /* 0x000fe40003f46070 */
[----:B------:R-:W-:-:S04]  /*216a0*/  LOP3.LUT R2, R3, R7, RZ, 0x3c, !PT ;  /* 0x0000000703027212 */ /* 0x000fc800078e3cff */
[----:B------:R-:W-:-:S07]  /*216b0*/  ISETP.GE.AND P1, PT, R2, RZ, PT ;  /* 0x000000ff0200720c */ /* 0x000fce0003f26270 */
[----:B------:R-:W-:Y:S02]  /*216c0*/  @P2 IADD3 R0, R0, 0x1, RZ ;  /* 0x0000000100002810 */ /* 0x000fe40007ffe0ff */
[----:B-1----:R-:W-:Y:S02]  /*216d0*/  IADD3 R2, RZ, -R9, RZ ;  /* 0x80000009ff027210 */ /* 0x002fe40007ffe0ff */
[----:B------:R-:W-:Y:S02]  /*216e0*/  MOV R8, RZ ;  /* 0x000000ff00087202 */ /* 0x000fe40000000f00 */
[----:B------:R-:W-:Y:S01]  /*216f0*/  @!P1 IMAD.MOV R0, RZ, RZ, -R0 ;  /* 0x000000ffff009224 */ /* 0x000fe200078e0a00 */
[----:B------:R-:W-:Y:S01]  /*21700*/  @!P0 LOP3.LUT R0, RZ, R7, RZ, 0x33, !PT ;  /* 0x00000007ff008212 */ /* 0x000fe200078e33ff */
[----:B------:R-:W-:Y:S01]  /*21710*/  IMAD.MOV.U32 R6, RZ, RZ, R2 ;  /* 0x000000ffff067224 */ /* 0x000fe200078e0002 */
[----:B------:R-:W-:Y:S02]  /*21720*/  IABS R2, R5 ;  /* 0x0000000500027213 */ /* 0x000fe40000000000 */
[----:B------:R-:W-:Y:S01]  /*21730*/  IABS R11, R0 ;  /* 0x00000000000b7213 */ /* 0x000fe20000000000 */
[----:B------:R-:W-:-:S02]  /*21740*/  IMAD R6, R6, R4, RZ ;  /* 0x0000000406067224 */ /* 0x000fc400078e02ff */
        /* <DEDUP_REMOVED lines=10> */
[----:B------:R-:W-:Y:S01]  /*217f0*/  ISETP.GE.U32.AND P2, PT, R6, R4, PT ;  /* 0x000000040600720c */ /* 0x000fe20003f46070 */
[----:B------:R-:W-:Y:S01]  /*21800*/  IMAD.MOV R6, RZ, RZ, -R0 ;  /* 0x000000ffff067224 */ /* 0x000fe200078e0a00 */
        /* <DEDUP_REMOVED lines=11> */
.L_x_941:
[----:B--2---:R-:W-:-:S04]  /*218c0*/  IMAD.MOV.U32 R4, RZ, RZ, 0x4 ;  /* 0x00000004ff047424 */ /* 0x004fc800078e00ff */
[----:B------:R-:W-:-:S05]  /*218d0*/  IMAD.WIDE R4, R247, R4, c[0x0][0x590] ;  /* 0x00016400f7047625 */ /* 0x000fca00078e0204 */
[----:B------:R1:W2:Y:S01]  /*218e0*/  LDG.E R6, [R4.64] ;  /* 0x0000000804067981 */ /* 0x0002a2000c1e1900 */
[----:B------:R-:W-:Y:S01]  /*218f0*/  IABS R2, R3 ;  /* 0x0000000300027213 */ /* 0x000fe20000000000 */
[----:B-1----:R-:W-:Y:S02]  /*21900*/  IMAD.MOV.U32 R4, RZ, RZ, RZ ;  /* 0x000000ffff047224 */ /* 0x002fe400078e00ff */
[----:B--2-4-:R-:W-:-:S05]  /*21910*/  IMAD R11, R6, R7, RZ ;  /* 0x00000007060b7224 */ /* 0x014fca00078e02ff */
        /* <DEDUP_REMOVED lines=8> */
[----:B------:R-:W-:-:S04]  /*219a0*/  IMAD R0, R0, R8, RZ ;  /* 0x0000000800007224 */ /* 0x000fc800078e02ff */
[----:B------:R-:W-:-:S04]  /*219b0*/  IMAD.HI.U32 R0, R5, R0, R4 ;  /* 0x0000000005007227 */ /* 0x000fc800078e0004 */
[----:B------:R-:W-:Y:S02]  /*219c0*/  IMAD.MOV R4, RZ, RZ, -R9 ;  /* 0x000000ffff047224 */ /* 0x000fe400078e0a09 */
[----:B------:R-:W-:-:S04]  /*219d0*/  IMAD.HI.U32 R0, R0, R2, RZ ;  /* 0x0000000200007227 */ /* 0x000fc800078e00ff */
[----:B------:R-:W-:-:S05]  /*219e0*/  IMAD R2, R0, R4, R2 ;  /* 0x0000000400027224 */ /* 0x000fca00078e0202 */
[----:B------:R-:W-:-:S13]  /*219f0*/  ISETP.GT.U32.AND P0, PT, R8, R2, PT ;  /* 0x000000020800720c */ /* 0x000fda0003f04070 */
[-C--:B------:R-:W-:Y:S02]  /*21a00*/  @!P0 IADD3 R2, R2, -R8.reuse, RZ ;  /* 0x8000000802028210 */ /* 0x080fe40007ffe0ff */
[----:B------:R-:W-:Y:S02]  /*21a10*/  @!P0 IADD3 R0, R0, 0x1, RZ ;  /* 0x0000000100008810 */ /* 0x000fe40007ffe0ff */
[----:B------:R-:W-:Y:S01]  /*21a20*/  ISETP.GE.U32.AND P2, PT, R2, R8, PT ;  /* 0x000000080200720c */ /* 0x000fe20003f46070 */
[----:B------:R-:W-:Y:S01]  /*21a30*/  IMAD.MOV.U32 R8, RZ, RZ, RZ ;  /* 0x000000ffff087224 */ /* 0x000fe200078e00ff */
[----:B------:R-:W-:Y:S02]  /*21a40*/  LOP3.LUT R2, R3, R11, RZ, 0x3c, !PT ;  /* 0x0000000b03027212 */ /* 0x000fe400078e3cff */
[----:B------:R-:W-:Y:S02]  /*21a50*/  ISETP.NE.AND P0, PT, R11, RZ, PT ;  /* 0x000000ff0b00720c */ /* 0x000fe40003f05270 */
[----:B------:R-:W-:-:S07]  /*21a60*/  ISETP.GE.AND P1, PT, R2, RZ, PT ;  /* 0x000000ff0200720c */ /* 0x000fce0003f26270 */
[----:B------:R-:W-:-:S05]  /*21a70*/  @P2 IADD3 R0, R0, 0x1, RZ ;  /* 0x0000000100002810 */ /* 0x000fca0007ffe0ff */
[----:B------:R-:W-:-:S04]  /*21a80*/  IMAD.MOV.U32 R2, RZ, RZ, R0 ;  /* 0x000000ffff027224 */ /* 0x000fc800078e0000 */
[----:B------:R-:W-:Y:S01]  /*21a90*/  @!P1 IMAD.MOV R2, RZ, RZ, -R2 ;  /* 0x000000ffff029224 */ /* 0x000fe200078e0a02 */
[----:B------:R-:W-:-:S05]  /*21aa0*/  @!P0 LOP3.LUT R2, RZ, R11, RZ, 0x33, !PT ;  /* 0x0000000bff028212 */ /* 0x000fca00078e33ff */
[----:B------:R-:W-:Y:S02]  /*21ab0*/  IMAD R10, R6, R2, RZ ;  /* 0x00000002060a7224 */ /* 0x000fe400078e02ff */
[----:B------:R-:W-:-:S03]  /*21ac0*/  IMAD.MOV R2, RZ, RZ, -R2 ;  /* 0x000000ffff027224 */ /* 0x000fc600078e0a02 */
[----:B------:R-:W-:-:S04]  /*21ad0*/  IADD3 R0, -R10, c[0x0][0x538], RZ ;  /* 0x00014e000a007a10 */ /* 0x000fc80007ffe1ff */
[----:B------:R-:W-:-:S04]  /*21ae0*/  IMNMX R0, R6, R0, PT ;  /* 0x0000000006007217 */ /* 0x000fc80003800200 */
[----:B------:R-:W-:-:S04]  /*21af0*/  IABS R4, R0 ;  /* 0x0000000000047213 */ /* 0x000fc80000000000 */
[----:B------:R-:W1:Y:S08]  /*21b00*/  I2F.RP R5, R4 ;  /* 0x0000000400057306 */ /* 0x000e700000209400 */
[----:B-1----:R-:W1:Y:S02]  /*21b10*/  MUFU.RCP R5, R5 ;  /* 0x0000000500057308 */ /* 0x002e640000001000 */
[----:B-1----:R-:W-:-:S06]  /*21b20*/  IADD3 R5, R5, 0xffffffe, RZ ;  /* 0x0ffffffe05057810 */ /* 0x002fcc0007ffe0ff */
[----:B------:R-:W1:Y:S02]  /*21b30*/  F2I.FTZ.U32.TRUNC.NTZ R9, R5 ;  /* 0x0000000500097305 */ /* 0x000e64000021f000 */
[----:B-1----:R-:W-:Y:S02]  /*21b40*/  IMAD.MOV R6, RZ, RZ, -R9 ;  /* 0x000000ffff067224 */ /* 0x002fe400078e0a09 */
[----:B------:R-:W-:-:S03]  /*21b50*/  IMAD R5, R11, R2, R3 ;  /* 0x000000020b057224 */ /* 0x000fc600078e0203 */
[----:B------:R-:W-:Y:S02]  /*21b60*/  MOV R2, R6 ;  /* 0x0000000600027202 */ /* 0x000fe40000000f00 */
[----:B------:R-:W-:Y:S02]  /*21b70*/  IABS R6, R0 ;  /* 0x0000000000067213 */ /* 0x000fe40000000000 */
[----:B------:R-:W-:Y:S01]  /*21b80*/  IABS R3, R5 ;  /* 0x0000000500037213 */ /* 0x000fe20000000000 */
        /* <DEDUP_REMOVED lines=19> */
.L_x_942:
[----:B------:R-:W-:Y:S05]  /*21cc0*/  BSYNC B0 ;  /* 0x0000000000007941 */ /* 0x000fea0003800000 */
.L_x_940:
[----:B------:R-:W-:-:S04]  /*21cd0*/  LOP3.LUT R2, RZ, R2, RZ, 0x33, !PT ;  /* 0x00000002ff027212 */ /* 0x000fc800078e33ff */
[----:B------:R-:W-:Y:S01]  /*21ce0*/  IADD3 R245, R2, R7, RZ ;  /* 0x0000000702f57210 */ /* 0x000fe20007ffe0ff */
[----:B------:R-:W-:Y:S05]  /*21cf0*/  BRA `(.L_x_943) ;  /* 0x0000004000007947 */ /* 0x000fea0003800000 */
.L_x_931:
[----:B------:R-:W-:Y:S01]  /*21d00*/  IMAD.MOV.U32 R244, RZ, RZ, R9 ;  /* 0x000000fffff47224 */ /* 0x000fe200078e0009 */
[----:B------:R-:W-:Y:S01]  /*21d10*/  MOV R246, RZ ;  /* 0x000000ff00f67202 */ /* 0x000fe20000000f00 */
[----:B------:R-:W-:Y:S01]  /*21d20*/  IMAD.MOV.U32 R245, RZ, RZ, RZ ;  /* 0x000000fffff57224 */ /* 0x000fe200078e00ff */
[----:B------:R-:W-:Y:S02]  /*21d30*/  MOV R247, c[0x0][0x53c] ;  /* 0x00014f0000f77a02 */ /* 0x000fe40000000f00 */
.L_x_943:
[----:B------:R-:W-:Y:S05]  /*21d40*/  BSYNC B1 ;  /* 0x0000000000017941 */ /* 0x000fea0003800000 */
.L_x_929:
[----:B------:R-:W-:Y:S01]  /*21d50*/  WARPSYNC 0xffffffff ;  /* 0xffffffff00007948 */ /* 0x000fe20003800000 */
[----:B------:R-:W-:Y:S01]  /*21d60*/  BAR.SYNC.DEFER_BLOCKING 0x4, 0x100 ;  /* 0x0104000000007b1d */ /* 0x000fe20000010000 */
[----:B------:R-:W-:-:S13]  /*21d70*/  ISETP.NE.AND P0, PT, R13, RZ, PT ;  /* 0x000000ff0d00720c */ /* 0x000fda0003f05270 */
[----:B------:R2:W-:Y:S04]  /*21d80*/  @!P0 STS.128 [0x18100], R244 ;  /* 0x018100f4ff008388 */ /* 0x0005e80000000c00 */
[----:B------:R-:W-:Y:S06]  /*21d90*/  BAR.ARV 0x5, 0x100 ;  /* 0x0144000000007b1d */ /* 0x000fec0000002000 */
.L_x_924:
[----:B-1----:R-:W-:-:S13]  /*21da0*/  ISETP.GE.AND P0, PT, R247, c[0x0][0x53c], PT ;  /* 0x00014f00f7007a0c */ /* 0x002fda0003f06270 */
[----:B--234-:R-:W-:Y:S01]  /*21db0*/  @P0 CALL.REL.NOINC `(.L_x_944) ;  /* 0x0000001000000944 */ /* 0x01cfe20003c00000 */
[----:B------:R-:W-:Y:S05]  /*21dc0*/  BRA `(.L_x_945) ;  /* 0xfffe02f000007947 */ /* 0x000fea000383ffff */
.L_x_944:
[----:B------:R-:W-:Y:S05]  /*21dd0*/  EXIT ;  /* 0x000000000000794d */ /* 0x000fea0003800000 */
.L_x_688:
[----:B------:R-:W-:Y:S01]  /*21de0*/  IMAD.MOV.U32 R0, RZ, RZ, R5 ;  /* 0x000000ffff007224 */ /* 0x000fe200078e0005 */
[----:B------:R-:W-:Y:S02]  /*21df0*/  MOV R3, 0x1 ;  /* 0x0000000100037802 */ /* 0x000fe40000000f00 */
[----:B------:R-:W-:Y:S02]  /*21e00*/  MOV R2, 0x21e20 ;  /* 0x00021e2000027802 */ /* 0x000fe40000000f00 */
[----:B--2---:R-:W-:Y:S05]  /*21e10*/  CALL.REL.NOINC `($__internal_14_$__cuda_sm70_shflsync_up_p) ;  /* 0x00002dd000007944 */ /* 0x004fea0003c00000 */
[----:B------:R-:W-:Y:S01]  /*21e20*/  MOV R0, R4 ;  /* 0x0000000400007202 */ /* 0x000fe20000000f00 */
[----:B------:R-:W-:Y:S05]  /*21e30*/  BRA `(.L_x_946) ;  /* 0xfffde60000007947 */ /* 0x000fea000383ffff */
.L_x_689:
[----:B------:R-:W-:Y:S01]  /*21e40*/  IMAD.MOV.U32 R0, RZ, RZ, R5 ;  /* 0x000000ffff007224 */ /* 0x000fe200078e0005 */
[----:B------:R-:W-:Y:S02]  /*21e50*/  MOV R3, 0x2 ;  /* 0x0000000200037802 */ /* 0x000fe40000000f00 */
[----:B------:R-:W-:Y:S02]  /*21e60*/  MOV R2, 0x21e80 ;  /* 0x00021e8000027802 */ /* 0x000fe40000000f00 */
[----:B--2---:R-:W-:Y:S05]  /*21e70*/  CALL.REL.NOINC `($__internal_14_$__cuda_sm70_shflsync_up_p) ;  /* 0x00002d7000007944 */ /* 0x004fea0003c00000 */
[----:B------:R-:W-:Y:S01]  /*21e80*/  SEL R4, R4, RZ, P4 ;  /* 0x000000ff04047207 */ /* 0x000fe20002000000 */
[----:B------:R-:W-:Y:S01]  /*21e90*/  IMAD.MOV.U32 R3, RZ, RZ, 0x4 ;  /* 0x00000004ff037424 */ /* 0x000fe200078e00ff */
[----:B------:R-:W-:-:S03]  /*21ea0*/  MOV R2, 0x21ed0 ;  /* 0x00021ed000027802 */ /* 0x000fc60000000f00 */
[----:B------:R-:W-:Y:S02]  /*21eb0*/  IMAD.IADD R0, R5, 0x1, R4 ;  /* 0x0000000105007824 */ /* 0x000fe400078e0204 */
[----:B------:R-:W-:Y:S05]  /*21ec0*/  CALL.REL.NOINC `($__internal_14_$__cuda_sm70_shflsync_up_p) ;  /* 0x00002d2000007944 */ /* 0x000fea0003c00000 */
        /* <DEDUP_REMOVED lines=10> */
[----:B------:R-:W-:Y:S02]  /*21f70*/  SEL R4, R4, RZ, P1 ;  /* 0x000000ff04047207 */ /* 0x000fe40000800000 */
[----:B------:R-:W-:Y:S02]  /*21f80*/  MOV R3, 0x1f ;  /* 0x0000001f00037802 */ /* 0x000fe40000000f00 */
[----:B------:R-:W-:Y:S01]  /*21f90*/  MOV R2, 0x21fe0 ;  /* 0x00021fe000027802 */ /* 0x000fe20000000f00 */
[----:B------:R-:W-:Y:S02]  /*21fa0*/  IMAD.IADD R4, R0, 0x1, R4 ;  /* 0x0000000100047824 */ /* 0x000fe400078e0204 */
[----:B------:R-:W-:Y:S02]  /*21fb0*/  IMAD.MOV.U32 R0, RZ, RZ, 0x1f ;  /* 0x0000001fff007424 */ /* 0x000fe400078e00ff */
[----:B------:R-:W-:Y:S02]  /*21fc0*/  IMAD.MOV.U32 R203, RZ, RZ, R4 ;  /* 0x000000ffffcb7224 */ /* 0x000fe400078e0004 */
[----:B------:R-:W-:Y:S05]  /*21fd0*/  CALL.REL.NOINC `($__internal_13_$__cuda_sm70_shflsync_idx_p) ;  /* 0x00002bc000007944 */ /* 0x000fea0003c00000 */
[----:B------:R-:W-:Y:S05]  /*21fe0*/  BRA `(.L_x_947) ;  /* 0xfffde55000007947 */ /* 0x000fea000383ffff */
.L_x_691:
[----:B------:R-:W-:Y:S02]  /*21ff0*/  SEL R0, RZ, 0x1, P0 ;  /* 0x00000001ff007807 */ /* 0x000fe40000000000 */
[----:B------:R-:W-:-:S02]  /*22000*/  MOV R2, 0x22020 ;  /* 0x0002202000027802 */ /* 0x000fc40000000f00 */
[----:B--2---:R-:W-:Y:S05]  /*22010*/  CALL.REL.NOINC `($__internal_15_$__cuda_sm70_votesync_ballot) ;  /* 0x00002c3000007944 */ /* 0x004fea0003c00000 */
[----:B------:R-:W-:Y:S01]  /*22020*/  MOV R10, R0 ;  /* 0x00000000000a7202 */ /* 0x000fe20000000f00 */
[----:B------:R-:W-:Y:S05]  /*22030*/  BRA `(.L_x_948) ;  /* 0xfffde59000007947 */ /* 0x000fea000383ffff */
.L_x_692:
[----:B------:R-:W-:Y:S01]  /*22040*/  IMAD.MOV.U32 R203, RZ, RZ, R9 ;  /* 0x000000ffffcb7224 */ /* 0x000fe200078e0009 */
[----:B------:R-:W-:Y:S01]  /*22050*/  MOV R0, R5 ;  /* 0x0000000500007202 */ /* 0x000fe20000000f00 */
[----:B------:R-:W-:Y:S01]  /*22060*/  IMAD.MOV.U32 R3, RZ, RZ, 0x1f ;  /* 0x0000001fff037424 */ /* 0x000fe200078e00ff */
[----:B------:R-:W-:-:S02]  /*22070*/  MOV R2, 0x22090 ;  /* 0x0002209000027802 */ /* 0x000fc40000000f00 */
[----:B------:R-:W-:Y:S05]  /*22080*/  CALL.REL.NOINC `($__internal_13_$__cuda_sm70_shflsync_idx_p) ;  /* 0x00002b1000007944 */ /* 0x000fea0003c00000 */
[----:B------:R-:W-:Y:S01]  /*22090*/  IMAD.MOV.U32 R12, RZ, RZ, R0 ;  /* 0x000000ffff0c7224 */ /* 0x000fe200078e0000 */
[----:B------:R-:W-:Y:S01]  /*220a0*/  MOV R203, R8 ;  /* 0x0000000800cb7202 */ /* 0x000fe20000000f00 */
[----:B------:R-:W-:Y:S01]  /*220b0*/  IMAD.MOV.U32 R6, RZ, RZ, RZ ;  /* 0x000000ffff067224 */ /* 0x000fe200078e00ff */
[----:B------:R-:W-:Y:S01]  /*220c0*/  MOV R0, R5 ;  /* 0x0000000500007202 */ /* 0x000fe20000000f00 */
[----:B------:R-:W-:Y:S01]  /*220d0*/  IMAD.MOV.U32 R3, RZ, RZ, 0x1f ;  /* 0x0000001fff037424 */ /* 0x000fe200078e00ff */
[----:B------:R-:W-:-:S02]  /*220e0*/  MOV R2, 0x22100 ;  /* 0x0002210000027802 */ /* 0x000fc40000000f00 */
[----:B------:R-:W-:Y:S05]  /*220f0*/  CALL.REL.NOINC `($__internal_13_$__cuda_sm70_shflsync_idx_p) ;  /* 0x00002aa000007944 */ /* 0x000fea0003c00000 */
[----:B------:R-:W-:Y:S01]  /*22100*/  MOV R9, R0 ;  /* 0x0000000000097202 */ /* 0x000fe20000000f00 */
[----:B------:R-:W-:Y:S05]  /*22110*/  BRA `(.L_x_949) ;  /* 0xfffde51000007947 */ /* 0x000fea000383ffff */
.L_x_695:
[----:B------:R-:W-:Y:S01]  /*22120*/  IMAD.MOV.U32 R203, RZ, RZ, R4 ;  /* 0x000000ffffcb7224 */ /* 0x000fe200078e0004 */
[----:B------:R-:W-:-:S02]  /*22130*/  MOV R3, 0x1f ;  /* 0x0000001f00037802 */ /* 0x000fc40000000f00 */
[----:B------:R-:W-:Y:S02]  /*22140*/  MOV R2, 0x22160 ;  /* 0x0002216000027802 */ /* 0x000fe40000000f00 */
[----:B-123--:R-:W-:Y:S05]  /*22150*/  CALL.REL.NOINC `($__internal_13_$__cuda_sm70_shflsync_idx_p) ;  /* 0x00002a4000007944 */ /* 0x00efea0003c00000 */
[----:B------:R-:W-:Y:S01]  /*22160*/  MOV R6, R0 ;  /* 0x0000000000067202 */ /* 0x000fe20000000f00 */
[----:B------:R-:W-:Y:S05]  /*22170*/  BRA `(.L_x_694) ;  /* 0xfffde51000007947 */ /* 0x000fea000383ffff */
.L_x_750:
[----:B------:R-:W-:Y:S01]  /*22180*/  IMAD.MOV.U32 R203, RZ, RZ, R5 ;  /* 0x000000ffffcb7224 */ /* 0x000fe200078e0005 */
[----:B------:R-:W-:Y:S01]  /*22190*/  MOV R0, RZ ;  /* 0x000000ff00007202 */ /* 0x000fe20000000f00 */
[----:B------:R-:W-:Y:S01]  /*221a0*/  IMAD.MOV.U32 R3, RZ, RZ, 0x181f ;  /* 0x0000181fff037424 */ /* 0x000fe200078e00ff */
[----:B------:R-:W-:Y:S02]  /*221b0*/  MOV R2, 0x221d0 ;  /* 0x000221d000027802 */ /* 0x000fe40000000f00 */
[----:B-----5:R-:W-:Y:S05]  /*221c0*/  CALL.REL.NOINC `($__internal_13_$__cuda_sm70_shflsync_idx_p) ;  /* 0x000029d000007944 */ /* 0x020fea0003c00000 */
[----:B------:R-:W-:Y:S01]  /*221d0*/  MOV R7, R0 ;  /* 0x0000000000077202 */ /* 0x000fe20000000f00 */
[----:B------:R-:W-:Y:S05]  /*221e0*/  BRA `(.L_x_950) ;  /* 0xfffe66c000007947 */ /* 0x000fea000383ffff */
.L_x_751:
[----:B------:R-:W-:Y:S01]  /*221f0*/  IMAD.MOV.U32 R203, RZ, RZ, R6 ;  /* 0x000000ffffcb7224 */ /* 0x000fe200078e0006 */
[----:B------:R-:W-:Y:S01]  /*22200*/  MOV R0, RZ ;  /* 0x000000ff00007202 */ /* 0x000fe20000000f00 */
[----:B------:R-:W-:Y:S01]  /*22210*/  IMAD.MOV.U32 R3, RZ, RZ, 0x181f ;  /* 0x0000181fff037424 */ /* 0x000fe200078e00ff */
[----:B------:R-:W-:Y:S02]  /*22220*/  MOV R2, 0x22240 ;  /* 0x0002224000027802 */ /* 0x000fe40000000f00 */
[----:B-12--5:R-:W-:Y:S05]  /*22230*/  CALL.REL.NOINC `($__internal_13_$__cuda_sm70_shflsync_idx_p) ;  /* 0x0000296000007944 */ /* 0x026fea0003c00000 */
[----:B------:R-:W-:Y:S05]  /*22240*/  BRA `(.L_x_951) ;  /* 0xfffe668000007947 */ /* 0x000fea000383ffff */
.L_x_754:
[----:B------:R-:W-:Y:S01]  /*22250*/  IMAD.MOV.U32 R203, RZ, RZ, R5 ;  /* 0x000000ffffcb7224 */ /* 0x000fe200078e0005 */
[----:B----4-:R-:W-:Y:S01]  /*22260*/  MOV R0, 0x1 ;  /* 0x0000000100007802 */ /* 0x010fe20000000f00 */
[----:B--2---:R-:W-:Y:S01]  /*22270*/  IMAD.MOV.U32 R3, RZ, RZ, 0x181f ;  /* 0x0000181fff037424 */ /* 0x004fe200078e00ff */
[----:B------:R-:W-:-:S02]  /*22280*/  MOV R2, 0x222a0 ;  /* 0x000222a000027802 */ /* 0x000fc40000000f00 */
[----:B-1-3-5:R-:W-:Y:S05]  /*22290*/  CALL.REL.NOINC `($__internal_13_$__cuda_sm70_shflsync_idx_p) ;  /* 0x0000290000007944 */ /* 0x02afea0003c00000 */
[----:B------:R-:W-:Y:S01]  /*222a0*/  IMAD.MOV.U32 R7, RZ, RZ, R0 ;  /* 0x000000ffff077224 */ /* 0x000fe200078e0000 */
[----:B------:R-:W-:Y:S01]  /*222b0*/  MOV R0, 0x1 ;  /* 0x0000000100007802 */ /* 0x000fe20000000f00 */
[----:B------:R-:W-:Y:S01]  /*222c0*/  IMAD.MOV.U32 R203, RZ, RZ, R6 ;  /* 0x000000ffffcb7224 */ /* 0x000fe200078e0006 */
[----:B------:R-:W-:-:S02]  /*222d0*/  MOV R3, 0x181f ;  /* 0x0000181f00037802 */ /* 0x000fc40000000f00 */
[----:B------:R-:W-:Y:S02]  /*222e0*/  MOV R2, 0x22300 ;  /* 0x0002230000027802 */ /* 0x000fe40000000f00 */
[----:B------:R-:W-:Y:S05]  /*222f0*/  CALL.REL.NOINC `($__internal_13_$__cuda_sm70_shflsync_idx_p) ;  /* 0x000028a000007944 */ /* 0x000fea0003c00000 */
[----:B------:R-:W-:Y:S05]  /*22300*/  BRA `(.L_x_952) ;  /* 0xfffe670000007947 */ /* 0x000fea000383ffff */
.L_x_757:
[----:B------:R-:W-:Y:S01]  /*22310*/  IMAD.MOV.U32 R203, RZ, RZ, R5 ;  /* 0x000000ffffcb7224 */ /* 0x000fe200078e0005 */
[----:B----4-:R-:W-:Y:S01]  /*22320*/  MOV R0, 0x2 ;  /* 0x0000000200007802 */ /* 0x010fe20000000f00 */
[----:B-1----:R-:W-:Y:S01]  /*22330*/  IMAD.MOV.U32 R3, RZ, RZ, 0x181f ;  /* 0x0000181fff037424 */ /* 0x002fe200078e00ff */
[----:B------:R-:W-:Y:S02]  /*22340*/  MOV R2, 0x22360 ;  /* 0x0002236000027802 */ /* 0x000fe40000000f00 */
[----:B--23-5:R-:W-:Y:S05]  /*22350*/  CALL.REL.NOINC `($__internal_13_$__cuda_sm70_shflsync_idx_p) ;  /* 0x0000284000007944 */ /* 0x02cfea0003c00000 */
[----:B------:R-:W-:Y:S01]  /*22360*/  MOV R7, R0 ;  /* 0x0000000000077202 */ /* 0x000fe20000000f00 */
[----:B------:R-:W-:Y:S05]  /*22370*/  BRA `(.L_x_953) ;  /* 0xfffe67c000007947 */ /* 0x000fea000383ffff */
.L_x_758:
[----:B------:R-:W-:Y:S01]  /*22380*/  IMAD.MOV.U32 R203, RZ, RZ, R6 ;  /* 0x000000ffffcb7224 */ /* 0x000fe200078e0006 */
[----:B----4-:R-:W-:Y:S01]  /*22390*/  MOV R0, 0x2 ;  /* 0x0000000200007802 */ /* 0x010fe20000000f00 */
[----:B------:R-:W-:Y:S01]  /*223a0*/  IMAD.MOV.U32 R3, RZ, RZ, 0x181f ;  /* 0x0000181fff037424 */ /* 0x000fe200078e00ff */
[----:B------:R-:W-:Y:S02]  /*223b0*/  MOV R2, 0x223d0 ;  /* 0x000223d000027802 */ /* 0x000fe40000000f00 */
[----:B-123-5:R-:W-:Y:S05]  /*223c0*/  CALL.REL.NOINC `($__internal_13_$__cuda_sm70_shflsync_idx_p) ;  /* 0x000027d000007944 */ /* 0x02efea0003c00000 */
[----:B------:R-:W-:Y:S05]  /*223d0*/  BRA `(.L_x_954) ;  /* 0xfffe678000007947 */ /* 0x000fea000383ffff */
.L_x_761:
[----:B------:R-:W-:Y:S01]  /*223e0*/  IMAD.MOV.U32 R203, RZ, RZ, R5 ;  /* 0x000000ffffcb7224 */ /* 0x000fe200078e0005 */
[----:B-1----:R-:W-:Y:S01]  /*223f0*/  MOV R0, 0x3 ;  /* 0x0000000300007802 */ /* 0x002fe20000000f00 */
[----:B------:R-:W-:Y:S01]  /*22400*/  IMAD.MOV.U32 R3, RZ, RZ, 0x181f ;  /* 0x0000181fff037424 */ /* 0x000fe200078e00ff */
[----:B------:R-:W-:-:S02]  /*22410*/  MOV R2, 0x22430 ;  /* 0x0002243000027802 */ /* 0x000fc40000000f00 */
[----:B--2345:R-:W-:Y:S05]  /*22420*/  CALL.REL.NOINC `($__internal_13_$__cuda_sm70_shflsync_idx_p) ;  /* 0x0000277000007944 */ /* 0x03cfea0003c00000 */
[----:B------:R-:W-:Y:S01]  /*22430*/  IMAD.MOV.U32 R5, RZ, RZ, R0 ;  /* 0x000000ffff057224 */ /* 0x000fe200078e0000 */
[----:B------:R-:W-:Y:S01]  /*22440*/  MOV R0, 0x3 ;  /* 0x0000000300007802 */ /* 0x000fe20000000f00 */
[----:B------:R-:W-:Y:S01]  /*22450*/  IMAD.MOV.U32 R203, RZ, RZ, R6 ;  /* 0x000000ffffcb7224 */ /* 0x000fe200078e0006 */
[----:B------:R-:W-:-:S02]  /*22460*/  MOV R3, 0x181f ;  /* 0x0000181f00037802 */ /* 0x000fc40000000f00 */
[----:B------:R-:W-:Y:S02]  /*22470*/  MOV R2, 0x22490 ;  /* 0x0002249000027802 */ /* 0x000fe40000000f00 */
[----:B------:R-:W-:Y:S05]  /*22480*/  CALL.REL.NOINC `($__internal_13_$__cuda_sm70_shflsync_idx_p) ;  /* 0x0000271000007944 */ /* 0x000fea0003c00000 */
[----:B------:R-:W-:Y:S05]  /*22490*/  BRA `(.L_x_955) ;  /* 0xfffe680000007947 */ /* 0x000fea000383ffff */
.L_x_808:
[----:B------:R-:W-:Y:S01]  /*224a0*/  IMAD.MOV.U32 R203, RZ, RZ, R5 ;  /* 0x000000ffffcb7224 */ /* 0x000fe200078e0005 */
[----:B------:R-:W-:Y:S01]  /*224b0*/  MOV R0, RZ ;  /* 0x000000ff00007202 */ /* 0x000fe20000000f00 */
[----:B------:R-:W-:Y:S01]  /*224c0*/  IMAD.MOV.U32 R3, RZ, RZ, 0x181f ;  /* 0x0000181fff037424 */ /* 0x000fe200078e00ff */
[----:B------:R-:W-:Y:S02]  /*224d0*/  MOV R2, 0x224f0 ;  /* 0x000224f000027802 */ /* 0x000fe40000000f00 */
[----:B------:R-:W-:Y:S05]  /*224e0*/  CALL.REL.NOINC `($__internal_13_$__cuda_sm70_shflsync_idx_p) ;  /* 0x000026b000007944 */ /* 0x000fea0003c00000 */
[----:B------:R-:W-:Y:S01]  /*224f0*/  MOV R4, R0 ;  /* 0x0000000000047202 */ /* 0x000fe20000000f00 */
[----:B------:R-:W-:Y:S05]  /*22500*/  BRA `(.L_x_956) ;  /* 0xfffee50000007947 */ /* 0x000fea000383ffff */
.L_x_809:
[----:B------:R-:W-:Y:S01]  /*22510*/  IMAD.MOV.U32 R203, RZ, RZ, R12 ;  /* 0x000000ffffcb7224 */ /* 0x000fe200078e000c */
[----:B------:R-:W-:Y:S01]  /*22520*/  MOV R0, RZ ;  /* 0x000000ff00007202 */ /* 0x000fe20000000f00 */
[----:B------:R-:W-:Y:S01]  /*22530*/  IMAD.MOV.U32 R3, RZ, RZ, 0x181f ;  /* 0x0000181fff037424 */ /* 0x000fe200078e00ff */
[----:B------:R-:W-:Y:S02]  /*22540*/  MOV R2, 0x22560 ;  /* 0x0002256000027802 */ /* 0x000fe40000000f00 */
[----:B-12---:R-:W-:Y:S05]  /*22550*/  CALL.REL.NOINC `($__internal_13_$__cuda_sm70_shflsync_idx_p) ;  /* 0x0000264000007944 */ /* 0x006fea0003c00000 */
[C---:B------:R-:W-:Y:S01]  /*22560*/  IADD3 R6, P1, R0.reuse, R94, RZ ;  /* 0x0000005e00067210 */ /* 0x040fe20007f3e0ff */
[----:B------:R-:W-:Y:S01]  /*22570*/  IMAD.MOV.U32 R203, RZ, RZ, R5 ;  /* 0x000000ffffcb7224 */ /* 0x000fe200078e0005 */
[----:B------:R-:W-:Y:S02]  /*22580*/  IADD3 R8, P0, R0, R92, RZ ;  /* 0x0000005c00087210 */ /* 0x000fe40007f1e0ff */
[----:B------:R-:W-:Y:S01]  /*22590*/  ISETP.GE.AND P2, PT, R200, c[0x0][0x1d4], PT ;  /* 0x00007500c8007a0c */ /* 0x000fe20003f46270 */
[C---:B------:R-:W-:Y:S01]  /*225a0*/  IMAD.X R7, R4.reuse, 0x1, R95, P1 ;  /* 0x0000000104077824 */ /* 0x040fe200008e065f */
[----:B------:R-:W-:Y:S01]  /*225b0*/  ISETP.GE.AND P1, PT, R199, c[0x0][0x1d4], PT ;  /* 0x00007500c7007a0c */ /* 0x000fe20003f26270 */
[----:B------:R-:W-:Y:S01]  /*225c0*/  IMAD.X R9, R4, 0x1, R93, P0 ;  /* 0x0000000104097824 */ /* 0x000fe200000e065d */
[----:B------:R-:W-:-:S02]  /*225d0*/  ISETP.GE.AND P0, PT, R202, c[0x0][0x1d4], PT ;  /* 0x00007500ca007a0c */ /* 0x000fc40003f06270 */
        /* <DEDUP_REMOVED lines=14> */
[----:B-1----:R-:W-:Y:S05]  /*226c0*/  CALL.REL.NOINC `($__internal_13_$__cuda_sm70_shflsync_idx_p) ;  /* 0x000024d000007944 */ /* 0x002fea0003c00000 */
[----:B------:R-:W-:Y:S01]  /*226d0*/  IMAD.MOV.U32 R4, RZ, RZ, R0 ;  /* 0x000000ffff047224 */ /* 0x000fe200078e0000 */
[----:B------:R-:W-:Y:S01]  /*226e0*/  MOV R0, 0x1 ;  /* 0x0000000100007802 */ /* 0x000fe20000000f00 */
[----:B------:R-:W-:Y:S01]  /*226f0*/  IMAD.MOV.U32 R203, RZ, RZ, R12 ;  /* 0x000000ffffcb7224 */ /* 0x000fe200078e000c */
[----:B------:R-:W-:-:S02]  /*22700*/  MOV R3, 0x181f ;  /* 0x0000181f00037802 */ /* 0x000fc40000000f00 */
[----:B------:R-:W-:Y:S02]  /*22710*/  MOV R2, 0x22730 ;  /* 0x0002273000027802 */ /* 0x000fe40000000f00 */
[----:B------:R-:W-:Y:S05]  /*22720*/  CALL.REL.NOINC `($__internal_13_$__cuda_sm70_shflsync_idx_p) ;  /* 0x0000247000007944 */ /* 0x000fea0003c00000 */
[----:B------:R-:W-:Y:S05]  /*22730*/  BRA `(.L_x_957) ;  /* 0xfffee41000007947 */ /* 0x000fea000383ffff */
.L_x_810:
[----:B------:R-:W-:Y:S01]  /*22740*/  IMAD.MOV.U32 R203, RZ, RZ, R4 ;  /* 0x000000ffffcb7224 */ /* 0x000fe200078e0004 */
[----:B------:R-:W-:Y:S01]  /*22750*/  MOV R0, RZ ;  /* 0x000000ff00007202 */ /* 0x000fe20000000f00 */
[----:B------:R-:W-:Y:S01]  /*22760*/  IMAD.MOV.U32 R3, RZ, RZ, 0x1c1f ;  /* 0x00001c1fff037424 */ /* 0x000fe200078e00ff */
[----:B------:R-:W-:Y:S02]  /*22770*/  MOV R2, 0x22790 ;  /* 0x0002279000027802 */ /* 0x000fe40000000f00 */
[----:B------:R-:W-:Y:S05]  /*22780*/  CALL.REL.NOINC `($__internal_13_$__cuda_sm70_shflsync_idx_p) ;  /* 0x0000241000007944 */ /* 0x000fea0003c00000 */
[----:B------:R-:W-:Y:S01]  /*22790*/  MOV R3, R0 ;  /* 0x0000000000037202 */ /* 0x000fe20000000f00 */
[----:B------:R-:W-:Y:S05]  /*227a0*/  BRA `(.L_x_958) ;  /* 0xfffee60000007947 */ /* 0x000fea000383ffff */
.L_x_815:
[----:B------:R-:W-:Y:S01]  /*227b0*/  IMAD.MOV.U32 R203, RZ, RZ, R4 ;  /* 0x000000ffffcb7224 */ /* 0x000fe200078e0004 */
[----:B------:R-:W-:Y:S01]  /*227c0*/  MOV R0, 0x1 ;  /* 0x0000000100007802 */ /* 0x000fe20000000f00 */
[----:B------:R-:W-:Y:S01]  /*227d0*/  IMAD.MOV.U32 R3, RZ, RZ, 0x1c1f ;  /* 0x00001c1fff037424 */ /* 0x000fe200078e00ff */
[----:B------:R-:W-:Y:S02]  /*227e0*/  MOV R2, 0x22800 ;  /* 0x0002280000027802 */ /* 0x000fe40000000f00 */
[----:B-1----:R-:W-:Y:S05]  /*227f0*/  CALL.REL.NOINC `($__internal_13_$__cuda_sm70_shflsync_idx_p) ;  /* 0x000023a000007944 */ /* 0x002fea0003c00000 */
[----:B------:R-:W-:Y:S01]  /*22800*/  MOV R3, R0 ;  /* 0x0000000000037202 */ /* 0x000fe20000000f00 */
[----:B------:R-:W-:Y:S05]  /*22810*/  BRA `(.L_x_959) ;  /* 0xfffeea7000007947 */ /* 0x000fea000383ffff */
.L_x_820:
[----:B------:R-:W-:Y:S01]  /*22820*/  IMAD.MOV.U32 R100, RZ, RZ, R4 ;  /* 0x000000ffff647224 */ /* 0x000fe200078e0004 */
[----:B------:R-:W-:Y:S02]  /*22830*/  MOV R0, 0x2 ;  /* 0x0000000200007802 */ /* 0x000fe40000000f00 */
[----:B------:R-:W-:-:S02]  /*22840*/  MOV R2, 0x22860 ;  /* 0x0002286000027802 */ /* 0x000fc40000000f00 */
[----:B------:R-:W-:Y:S05]  /*22850*/  CALL.REL.NOINC `($__internal_12_$__cuda_sm70_shflsync_bfly_p) ;  /* 0x000022e000007944 */ /* 0x000fea0003c00000 */
[----:B------:R-:W-:Y:S05]  /*22860*/  BRA `(.L_x_960) ;  /* 0xfffef0d000007947 */ /* 0x000fea000383ffff */
.L_x_821:
[----:B------:R-:W-:Y:S01]  /*22870*/  IMAD.MOV.U32 R100, RZ, RZ, R4 ;  /* 0x000000ffff647224 */ /* 0x000fe200078e0004 */
[----:B------:R-:W-:-:S02]  /*22880*/  MOV R0, 0x1 ;  /* 0x0000000100007802 */ /* 0x000fc40000000f00 */
[----:B------:R-:W-:Y:S02]  /*22890*/  MOV R2, 0x228b0 ;  /* 0x000228b000027802 */ /* 0x000fe40000000f00 */
[----:B------:R-:W-:Y:S05]  /*228a0*/  CALL.REL.NOINC `($__internal_12_$__cuda_sm70_shflsync_bfly_p) ;  /* 0x0000229000007944 */ /* 0x000fea0003c00000 */
[----:B------:R-:W-:Y:S01]  /*228b0*/  FMNMX.FTZ R101, R4, R0, !PT ;  /* 0x0000000004657209 */ /* 0x000fe20007810000 */
[----:B------:R-:W-:Y:S01]  /*228c0*/  IMAD.MOV.U32 R100, RZ, RZ, R5 ;  /* 0x000000ffff647224 */ /* 0x000fe200078e0005 */
[----:B------:R-:W-:Y:S01]  /*228d0*/  MOV R2, 0x22900 ;  /* 0x0002290000027802 */ /* 0x000fe20000000f00 */
[----:B------:R-:W-:Y:S02]  /*228e0*/  IMAD.MOV.U32 R0, RZ, RZ, 0x2 ;  /* 0x00000002ff007424 */ /* 0x000fe400078e00ff */
[----:B------:R-:W-:Y:S05]  /*228f0*/  CALL.REL.NOINC `($__internal_12_$__cuda_sm70_shflsync_bfly_p) ;  /* 0x0000224000007944 */ /* 0x000fea0003c00000 */
[----:B------:R-:W-:Y:S01]  /*22900*/  FMNMX.FTZ R5, R5, R0, !PT ;  /* 0x0000000005057209 */ /* 0x000fe20007810000 */
[----:B------:R-:W-:Y:S01]  /*22910*/  IMAD.MOV.U32 R0, RZ, RZ, 0x1 ;  /* 0x00000001ff007424 */ /* 0x000fe200078e00ff */
[----:B------:R-:W-:-:S03]  /*22920*/  MOV R2, 0x22950 ;  /* 0x0002295000027802 */ /* 0x000fc60000000f00 */
[----:B------:R-:W-:Y:S02]  /*22930*/  IMAD.MOV.U32 R100, RZ, RZ, R5 ;  /* 0x000000ffff647224 */ /* 0x000fe400078e0005 */
[----:B------:R-:W-:Y:S05]  /*22940*/  CALL.REL.NOINC `($__internal_12_$__cuda_sm70_shflsync_bfly_p) ;  /* 0x000021f000007944 */ /* 0x000fea0003c00000 */
[----:B------:R-:W-:Y:S01]  /*22950*/  MOV R3, R0 ;  /* 0x0000000000037202 */ /* 0x000fe20000000f00 */
[----:B------:R-:W-:Y:S05]  /*22960*/  BRA `(.L_x_961) ;  /* 0xfffef04000007947 */ /* 0x000fea000383ffff */
.L_x_829:
[----:B------:R-:W-:Y:S01]  /*22970*/  MOV R0, RZ ;  /* 0x000000ff00007202 */ /* 0x000fe20000000f00 */
[----:B------:R-:W-:Y:S01]  /*22980*/  IMAD.MOV.U32 R203, RZ, RZ, R5 ;  /* 0x000000ffffcb7224 */ /* 0x000fe200078e0005 */
[----:B------:R-:W-:Y:S01]  /*22990*/  MOV R2, 0x229c0 ;  /* 0x000229c000027802 */ /* 0x000fe20000000f00 */
[----:B------:R-:W-:Y:S02]  /*229a0*/  IMAD.MOV.U32 R3, RZ, RZ, 0x181f ;  /* 0x0000181fff037424 */ /* 0x000fe400078e00ff */
[----:B-1234-:R-:W-:Y:S05]  /*229b0*/  CALL.REL.NOINC `($__internal_13_$__cuda_sm70_shflsync_idx_p) ;  /* 0x000021e000007944 */ /* 0x01efea0003c00000 */
[----:B------:R-:W-:Y:S01]  /*229c0*/  MOV R4, R0 ;  /* 0x0000000000047202 */ /* 0x000fe20000000f00 */
[----:B------:R-:W-:-:S05]  /*229d0*/  BRA `(.L_x_962) ;  /* 0xffff054000007947 */ /* 0x000fca000383ffff */
.L_x_830:
[----:B------:R-:W-:Y:S01]  /*229e0*/  MOV R0, RZ ;  /* 0x000000ff00007202 */ /* 0x000fe20000000f00 */
[----:B------:R-:W-:Y:S01]  /*229f0*/  IMAD.MOV.U32 R203, RZ, RZ, R13 ;  /* 0x000000ffffcb7224 */ /* 0x000fe200078e000d */
[----:B------:R-:W-:Y:S01]  /*22a00*/  MOV R2, 0x22a30 ;  /* 0x00022a3000027802 */ /* 0x000fe20000000f00 */
[----:B------:R-:W-:Y:S02]  /*22a10*/  IMAD.MOV.U32 R3, RZ, RZ, 0x181f ;  /* 0x0000181fff037424 */ /* 0x000fe400078e00ff */
[----:B-1234-:R-:W-:Y:S05]  /*22a20*/  CALL.REL.NOINC `($__internal_13_$__cuda_sm70_shflsync_idx_p) ;  /* 0x0000217000007944 */ /* 0x01efea0003c00000 */
        /* <DEDUP_REMOVED lines=22> */
[----:B------:R-:W-:Y:S05]  /*22b90*/  CALL.REL.NOINC `($__internal_13_$__cuda_sm70_shflsync_idx_p) ;  /* 0x0000200000007944 */ /* 0x000fea0003c00000 */
[----:B------:R-:W-:Y:S01]  /*22ba0*/  MOV R3, 0x181f ;  /* 0x0000181f00037802 */ /* 0x000fe20000000f00 */
[----:B------:R-:W-:Y:S01]  /*22bb0*/  IMAD.MOV.U32 R4, RZ, RZ, R0 ;  /* 0x000000ffff047224 */ /* 0x000fe200078e0000 */
[----:B------:R-:W-:Y:S01]  /*22bc0*/  MOV R0, 0x1 ;  /* 0x0000000100007802 */ /* 0x000fe20000000f00 */
[----:B------:R-:W-:Y:S01]  /*22bd0*/  IMAD.MOV.U32 R203, RZ, RZ, R13 ;  /* 0x000000ffffcb7224 */ /* 0x000fe200078e000d */
[----:B------:R-:W-:Y:S02]  /*22be0*/  MOV R2, 0x22c00 ;  /* 0x00022c0000027802 */ /* 0x000fe40000000f00 */
[----:B------:R-:W-:Y:S05]  /*22bf0*/  CALL.REL.NOINC `($__internal_13_$__cuda_sm70_shflsync_idx_p) ;  /* 0x00001fa000007944 */ /* 0x000fea0003c00000 */
[----:B------:R-:W-:-:S05]  /*22c00*/  BRA `(.L_x_963) ;  /* 0xffff046000007947 */ /* 0x000fca000383ffff */
.L_x_833:
[----:B------:R-:W-:Y:S01]  /*22c10*/  MOV R0, RZ ;  /* 0x000000ff00007202 */ /* 0x000fe20000000f00 */
[----:B------:R-:W-:Y:S01]  /*22c20*/  IMAD.MOV.U32 R203, RZ, RZ, R101 ;  /* 0x000000ffffcb7224 */ /* 0x000fe200078e0065 */
[----:B------:R-:W-:Y:S01]  /*22c30*/  MOV R2, 0x22c60 ;  /* 0x00022c6000027802 */ /* 0x000fe20000000f00 */
[----:B------:R-:W-:Y:S02]  /*22c40*/  IMAD.MOV.U32 R3, RZ, RZ, 0x181f ;  /* 0x0000181fff037424 */ /* 0x000fe400078e00ff */
[----:B------:R-:W-:Y:S05]  /*22c50*/  CALL.REL.NOINC `($__internal_13_$__cuda_sm70_shflsync_idx_p) ;  /* 0x00001f4000007944 */ /* 0x000fea0003c00000 */
[----:B------:R-:W-:Y:S01]  /*22c60*/  MOV R100, R0 ;  /* 0x0000000000647202 */ /* 0x000fe20000000f00 */
[----:B------:R-:W-:-:S05]  /*22c70*/  BRA `(.L_x_964) ;  /* 0xffff112000007947 */ /* 0x000fca000383ffff */
.L_x_834:
[----:B------:R-:W-:Y:S01]  /*22c80*/  MOV R0, RZ ;  /* 0x000000ff00007202 */ /* 0x000fe20000000f00 */
[----:B------:R-:W-:Y:S01]  /*22c90*/  IMAD.MOV.U32 R203, RZ, RZ, R151 ;  /* 0x000000ffffcb7224 */ /* 0x000fe200078e0097 */
[----:B------:R-:W-:Y:S01]  /*22ca0*/  MOV R2, 0x22cd0 ;  /* 0x00022cd000027802 */ /* 0x000fe20000000f00 */
[----:B------:R-:W-:Y:S02]  /*22cb0*/  IMAD.MOV.U32 R3, RZ, RZ, 0x181f ;  /* 0x0000181fff037424 */ /* 0x000fe400078e00ff */
[----:B-12---:R-:W-:Y:S05]  /*22cc0*/  CALL.REL.NOINC `($__internal_13_$__cuda_sm70_shflsync_idx_p) ;  /* 0x00001ed000007944 */ /* 0x006fea0003c00000 */
        /* <DEDUP_REMOVED lines=30> */
.L_x_835:
[----:B------:R-:W-:Y:S01]  /*22eb0*/  MOV R0, RZ ;  /* 0x000000ff00007202 */ /* 0x000fe20000000f00 */
[----:B------:R-:W-:Y:S01]  /*22ec0*/  IMAD.MOV.U32 R203, RZ, RZ, R100 ;  /* 0x000000ffffcb7224 */ /* 0x000fe200078e0064 */
[----:B------:R-:W-:Y:S01]  /*22ed0*/  MOV R2, 0x22f00 ;  /* 0x00022f0000027802 */ /* 0x000fe20000000f00 */
[----:B------:R-:W-:Y:S02]  /*22ee0*/  IMAD.MOV.U32 R3, RZ, RZ, 0x1c1f ;  /* 0x00001c1fff037424 */ /* 0x000fe400078e00ff */
[----:B------:R-:W-:Y:S05]  /*22ef0*/  CALL.REL.NOINC `($__internal_13_$__cuda_sm70_shflsync_idx_p) ;  /* 0x00001ca000007944 */ /* 0x000fea0003c00000 */
[----:B------:R-:W-:Y:S01]  /*22f00*/  MOV R3, R0 ;  /* 0x0000000000037202 */ /* 0x000fe20000000f00 */
[----:B------:R-:W-:-:S05]  /*22f10*/  BRA `(.L_x_966) ;  /* 0xffff124000007947 */ /* 0x000fca000383ffff */
.L_x_840:
[----:B------:R-:W-:Y:S01]  /*22f20*/  MOV R0, 0x1 ;  /* 0x0000000100007802 */ /* 0x000fe20000000f00 */
[----:B------:R-:W-:Y:S01]  /*22f30*/  IMAD.MOV.U32 R203, RZ, RZ, R100 ;  /* 0x000000ffffcb7224 */ /* 0x000fe200078e0064 */
[----:B------:R-:W-:Y:S01]  /*22f40*/  MOV R2, 0x22f70 ;  /* 0x00022f7000027802 */ /* 0x000fe20000000f00 */
[----:B------:R-:W-:Y:S02]  /*22f50*/  IMAD.MOV.U32 R3, RZ, RZ, 0x1c1f ;  /* 0x00001c1fff037424 */ /* 0x000fe400078e00ff */
[----:B-1----:R-:W-:Y:S05]  /*22f60*/  CALL.REL.NOINC `($__internal_13_$__cuda_sm70_shflsync_idx_p) ;  /* 0x00001c3000007944 */ /* 0x002fea0003c00000 */
[----:B------:R-:W-:Y:S01]  /*22f70*/  MOV R3, R0 ;  /* 0x0000000000037202 */ /* 0x000fe20000000f00 */
[----:B------:R-:W-:-:S05]  /*22f80*/  BRA `(.L_x_967) ;  /* 0xffff16e000007947 */ /* 0x000fca000383ffff */
.L_x_845:
[----:B------:R-:W-:Y:S02]  /*22f90*/  MOV R0, 0x2 ;  /* 0x0000000200007802 */ /* 0x000fe40000000f00 */
[----:B------:R-:W-:Y:S02]  /*22fa0*/  MOV R2, 0x22fc0 ;  /* 0x00022fc000027802 */ /* 0x000fe40000000f00 */
[----:B------:R-:W-:Y:S05]  /*22fb0*/  CALL.REL.NOINC `($__internal_12_$__cuda_sm70_shflsync_bfly_p) ;  /* 0x00001b8000007944 */ /* 0x000fea0003c00000 */
[----:B------:R-:W-:-:S05]  /*22fc0*/  BRA `(.L_x_968) ;  /* 0xffff1da000007947 */ /* 0x000fca000383ffff */
.L_x_846:
[----:B------:R-:W-:Y:S02]  /*22fd0*/  MOV R0, 0x1 ;  /* 0x0000000100007802 */ /* 0x000fe40000000f00 */
        /* <DEDUP_REMOVED lines=9> */
[----:B------:R-:W-:Y:S02]  /*23070*/  MOV R2, 0x23090 ;  /* 0x0002309000027802 */ /* 0x000fe40000000f00 */
[----:B------:R-:W-:Y:S05]  /*23080*/  CALL.REL.NOINC `($__internal_12_$__cuda_sm70_shflsync_bfly_p) ;  /* 0x00001ab000007944 */ /* 0x000fea0003c00000 */
[----:B------:R-:W-:-:S05]  /*23090*/  BRA `(.L_x_969) ;  /* 0xffff1d4000007947 */ /* 0x000fca000383ffff */
.L_x_855:
[----:B------:R-:W-:Y:S01]  /*230a0*/  MOV R0, RZ ;  /* 0x000000ff00007202 */ /* 0x000fe20000000f00 */
[----:B------:R-:W-:Y:S01]  /*230b0*/  IMAD.MOV.U32 R203, RZ, RZ, R5 ;  /* 0x000000ffffcb7224 */ /* 0x000fe200078e0005 */
[----:B------:R-:W-:Y:S01]  /*230c0*/  MOV R2, 0x230f0 ;  /* 0x000230f000027802 */ /* 0x000fe20000000f00 */
[----:B------:R-:W-:Y:S02]  /*230d0*/  IMAD.MOV.U32 R3, RZ, RZ, 0x181f ;  /* 0x0000181fff037424 */ /* 0x000fe400078e00ff */
[----:B-1234-:R-:W-:Y:S05]  /*230e0*/  CALL.REL.NOINC `($__internal_13_$__cuda_sm70_shflsync_idx_p) ;  /* 0x00001ab000007944 */ /* 0x01efea0003c00000 */
[----:B------:R-:W-:Y:S01]  /*230f0*/  MOV R4, R0 ;  /* 0x0000000000047202 */ /* 0x000fe20000000f00 */
[----:B------:R-:W-:-:S05]  /*23100*/  BRA `(.L_x_970) ;  /* 0xffff38d000007947 */ /* 0x000fca000383ffff */
.L_x_856:
        /* <DEDUP_REMOVED lines=35> */
.L_x_859:
[----:B------:R-:W-:Y:S01]  /*23340*/  MOV R0, RZ ;  /* 0x000000ff00007202 */ /* 0x000fe20000000f00 */
[----:B------:R-:W-:Y:S01]  /*23350*/  IMAD.MOV.U32 R203, RZ, RZ, R101 ;  /* 0x000000ffffcb7224 */ /* 0x000fe200078e0065 */
[----:B------:R-:W-:Y:S01]  /*23360*/  MOV R2, 0x23390 ;  /* 0x0002339000027802 */ /* 0x000fe20000000f00 */
[----:B------:R-:W-:Y:S02]  /*23370*/  IMAD.MOV.U32 R3, RZ, RZ, 0x181f ;  /* 0x0000181fff037424 */ /* 0x000fe400078e00ff */
[----:B------:R-:W-:Y:S05]  /*23380*/  CALL.REL.NOINC `($__internal_13_$__cuda_sm70_shflsync_idx_p) ;  /* 0x0000181000007944 */ /* 0x000fea0003c00000 */
[----:B------:R-:W-:Y:S01]  /*23390*/  MOV R100, R0 ;  /* 0x0000000000647202 */ /* 0x000fe20000000f00 */
[----:B------:R-:W-:-:S05]  /*233a0*/  BRA `(.L_x_972) ;  /* 0xffff44b000007947 */ /* 0x000fca000383ffff */
.L_x_860:
        /* <DEDUP_REMOVED lines=35> */
.L_x_861:
[----:B------:R-:W-:Y:S02]  /*235e0*/  MOV R0, 0x2 ;  /* 0x0000000200007802 */ /* 0x000fe40000000f00 */
[----:B------:R-:W-:Y:S02]  /*235f0*/  MOV R2, 0x23610 ;  /* 0x0002361000027802 */ /* 0x000fe40000000f00 */
[----:B------:R-:W-:Y:S05]  /*23600*/  CALL.REL.NOINC `($__internal_12_$__cuda_sm70_shflsync_bfly_p) ;  /* 0x0000153000007944 */ /* 0x000fea0003c00000 */
[----:B------:R-:W-:-:S05]  /*23610*/  BRA `(.L_x_974) ;  /* 0xffff473000007947 */ /* 0x000fca000383ffff */
.L_x_862:
        /* <DEDUP_REMOVED lines=13> */
.L_x_865:
[----:B------:R-:W-:Y:S01]  /*236f0*/  MOV R0, RZ ;  /* 0x000000ff00007202 */ /* 0x000fe20000000f00 */
[----:B------:R-:W-:Y:S01]  /*23700*/  IMAD.MOV.U32 R203, RZ, RZ, R7 ;  /* 0x000000ffffcb7224 */ /* 0x000fe200078e0007 */
[----:B------:R-:W-:Y:S01]  /*23710*/  MOV R2, 0x23740 ;  /* 0x0002374000027802 */ /* 0x000fe20000000f00 */
[----:B------:R-:W-:Y:S02]  /*23720*/  IMAD.MOV.U32 R3, RZ, RZ, 0x181f ;  /* 0x0000181fff037424 */ /* 0x000fe400078e00ff */
[----:B-1234-:R-:W-:Y:S05]  /*23730*/  CALL.REL.NOINC `($__internal_13_$__cuda_sm70_shflsync_idx_p) ;  /* 0x0000146000007944 */ /* 0x01efea0003c00000 */
[----:B------:R-:W-:-:S05]  /*23740*/  BRA `(.L_x_976) ;  /* 0xffff5fd000007947 */ /* 0x000fca000383ffff */
.L_x_868:
[----:B------:R-:W-:Y:S01]  /*23750*/  MOV R0, RZ ;  /* 0x000000ff00007202 */ /* 0x000fe20000000f00 */
[----:B------:R-:W-:Y:S01]  /*23760*/  IMAD.MOV.U32 R203, RZ, RZ, R101 ;  /* 0x000000ffffcb7224 */ /* 0x000fe200078e0065 */
[----:B------:R-:W-:Y:S01]  /*23770*/  MOV R2, 0x237a0 ;  /* 0x000237a000027802 */ /* 0x000fe20000000f00 */
[----:B------:R-:W-:Y:S02]  /*23780*/  IMAD.MOV.U32 R3, RZ, RZ, 0x181f ;  /* 0x0000181fff037424 */ /* 0x000fe400078e00ff */
[----:B------:R-:W-:Y:S05]  /*23790*/  CALL.REL.NOINC `($__internal_13_$__cuda_sm70_shflsync_idx_p) ;  /* 0x0000140000007944 */ /* 0x000fea0003c00000 */
[----:B------:R-:W-:Y:S01]  /*237a0*/  MOV R100, R0 ;  /* 0x0000000000647202 */ /* 0x000fe20000000f00 */
[----:B------:R-:W-:-:S05]  /*237b0*/  BRA `(.L_x_977) ;  /* 0xffff6d8000007947 */ /* 0x000fca000383ffff */
.L_x_869:
[----:B------:R-:W-:Y:S01]  /*237c0*/  MOV R0, RZ ;  /* 0x000000ff00007202 */ /* 0x000fe20000000f00 */
[----:B------:R-:W-:Y:S01]  /*237d0*/  IMAD.MOV.U32 R203, RZ, RZ, R150 ;  /* 0x000000ffffcb7224 */ /* 0x000fe200078e0096 */
[----:B------:R-:W-:Y:S01]  /*237e0*/  MOV R2, 0x23810 ;  /* 0x0002381000027802 */ /* 0x000fe20000000f00 */
[----:B------:R-:W-:Y:S02]  /*237f0*/  IMAD.MOV.U32 R3, RZ, RZ, 0x181f ;  /* 0x0000181fff037424 */ /* 0x000fe400078e00ff */
[----:B-12---:R-:W-:Y:S05]  /*23800*/  CALL.REL.NOINC `($__internal_13_$__cuda_sm70_shflsync_idx_p) ;  /* 0x0000139000007944 */ /* 0x006fea0003c00000 */
        /* <DEDUP_REMOVED lines=20> */
[----:B--2---:R-:W-:Y:S05]  /*23950*/  CALL.REL.NOINC `($__internal_13_$__cuda_sm70_shflsync_idx_p) ;  /* 0x0000124000007944 */ /* 0x004fea0003c00000 */
[----:B------:R-:W-:Y:S01]  /*23960*/  MOV R3, 0x181f ;  /* 0x0000181f00037802 */ /* 0x000fe20000000f00 */
[----:B------:R-:W-:Y:S01]  /*23970*/  IMAD.MOV.U32 R100, RZ, RZ, R0 ;  /* 0x000000ffff647224 */ /* 0x000fe200078e0000 */
[----:B------:R-:W-:Y:S01]  /*23980*/  MOV R0, 0x1 ;  /* 0x0000000100007802 */ /* 0x000fe20000000f00 */
[----:B------:R-:W-:Y:S01]  /*23990*/  IMAD.MOV.U32 R203, RZ, RZ, R150 ;  /* 0x000000ffffcb7224 */ /* 0x000fe200078e0096 */
[----:B------:R-:W-:Y:S02]  /*239a0*/  MOV R2, 0x239c0 ;  /* 0x000239c000027802 */ /* 0x000fe40000000f00 */
[----:B------:R-:W-:Y:S05]  /*239b0*/  CALL.REL.NOINC `($__internal_13_$__cuda_sm70_shflsync_idx_p) ;  /* 0x000011e000007944 */ /* 0x000fea0003c00000 */
[----:B------:R-:W-:-:S05]  /*239c0*/  BRA `(.L_x_978) ;  /* 0xffff6ca000007947 */ /* 0x000fca000383ffff */
.L_x_870:
[----:B------:R-:W-:Y:S01]  /*239d0*/  MOV R0, RZ ;  /* 0x000000ff00007202 */ /* 0x000fe20000000f00 */
[----:B------:R-:W-:Y:S01]  /*239e0*/  IMAD.MOV.U32 R203, RZ, RZ, R100 ;  /* 0x000000ffffcb7224 */ /* 0x000fe200078e0064 */
[----:B------:R-:W-:Y:S01]  /*239f0*/  MOV R2, 0x23a20 ;  /* 0x00023a2000027802 */ /* 0x000fe20000000f00 */
[----:B------:R-:W-:Y:S02]  /*23a00*/  IMAD.MOV.U32 R3, RZ, RZ, 0x1c1f ;  /* 0x00001c1fff037424 */ /* 0x000fe400078e00ff */
[----:B------:R-:W-:Y:S05]  /*23a10*/  CALL.REL.NOINC `($__internal_13_$__cuda_sm70_shflsync_idx_p) ;  /* 0x0000118000007944 */ /* 0x000fea0003c00000 */
[----:B------:R-:W-:Y:S01]  /*23a20*/  MOV R3, R0 ;  /* 0x0000000000037202 */ /* 0x000fe20000000f00 */
[----:B------:R-:W-:-:S05]  /*23a30*/  BRA `(.L_x_979) ;  /* 0xffff6e1000007947 */ /* 0x000fca000383ffff */
.L_x_875:
[----:B------:R-:W-:Y:S01]  /*23a40*/  MOV R0, 0x1 ;  /* 0x0000000100007802 */ /* 0x000fe20000000f00 */
[----:B------:R-:W-:Y:S01]  /*23a50*/  IMAD.MOV.U32 R203, RZ, RZ, R100 ;  /* 0x000000ffffcb7224 */ /* 0x000fe200078e0064 */
[----:B------:R-:W-:Y:S01]  /*23a60*/  MOV R2, 0x23a90 ;  /* 0x00023a9000027802 */ /* 0x000fe20000000f00 */
[----:B------:R-:W-:Y:S02]  /*23a70*/  IMAD.MOV.U32 R3, RZ, RZ, 0x1c1f ;  /* 0x00001c1fff037424 */ /* 0x000fe400078e00ff */
[----:B-1----:R-:W-:Y:S05]  /*23a80*/  CALL.REL.NOINC `($__internal_13_$__cuda_sm70_shflsync_idx_p) ;  /* 0x0000111000007944 */ /* 0x002fea0003c00000 */
[----:B------:R-:W-:Y:S01]  /*23a90*/  MOV R3, R0 ;  /* 0x0000000000037202 */ /* 0x000fe20000000f00 */
[----:B------:R-:W-:-:S05]  /*23aa0*/  BRA `(.L_x_980) ;  /* 0xffff72b000007947 */ /* 0x000fca000383ffff */
.L_x_880:
[----:B------:R-:W-:Y:S02]  /*23ab0*/  MOV R0, 0x2 ;  /* 0x0000000200007802 */ /* 0x000fe40000000f00 */
[----:B------:R-:W-:Y:S02]  /*23ac0*/  MOV R2, 0x23ae0 ;  /* 0x00023ae000027802 */ /* 0x000fe40000000f00 */
[----:B------:R-:W-:Y:S05]  /*23ad0*/  CALL.REL.NOINC `($__internal_12_$__cuda_sm70_shflsync_bfly_p) ;  /* 0x0000106000007944 */ /* 0x000fea0003c00000 */
[----:B------:R-:W-:-:S05]  /*23ae0*/  BRA `(.L_x_981) ;  /* 0xffff797000007947 */ /* 0x000fca000383ffff */
.L_x_881:
        /* <DEDUP_REMOVED lines=10> */
[----:B------:R-:W-:Y:S03]  /*23b90*/  MOV R2, 0x23bc0 ;  /* 0x00023bc000027802 */ /* 0x000fe60000000f00 */
[----:B------:R-:W-:Y:S02]  /*23ba0*/  IMAD.MOV.U32 R100, RZ, RZ, R4 ;  /* 0x000000ffff647224 */ /* 0x000fe400078e0004 */
[----:B------:R-:W-:Y:S05]  /*23bb0*/  CALL.REL.NOINC `($__internal_12_$__cuda_sm70_shflsync_bfly_p) ;  /* 0x00000f8000007944 */ /* 0x000fea0003c00000 */
[----:B------:R-:W-:-:S05]  /*23bc0*/  BRA `(.L_x_982) ;  /* 0xffff790000007947 */ /* 0x000fca000383ffff */
.L_x_883:
[----:B------:R-:W-:Y:S01]  /*23bd0*/  IMAD.MOV.U32 R100, RZ, RZ, R209 ;  /* 0x000000ffff647224 */ /* 0x000fe200078e00d1 */
[----:B------:R-:W-:-:S02]  /*23be0*/  MOV R0, 0x2 ;  /* 0x0000000200007802 */ /* 0x000fc40000000f00 */
[----:B------:R-:W-:Y:S02]  /*23bf0*/  MOV R2, 0x23c10 ;  /* 0x00023c1000027802 */ /* 0x000fe40000000f00 */
[----:B------:R-:W-:Y:S05]  /*23c00*/  CALL.REL.NOINC `($__internal_12_$__cuda_sm70_shflsync_bfly_p) ;  /* 0x00000f3000007944 */ /* 0x000fea0003c00000 */
[----:B------:R-:W-:Y:S05]  /*23c10*/  BRA `(.L_x_983) ;  /* 0xffff905000007947 */ /* 0x000fea000383ffff */
.L_x_884:
[----:B------:R-:W-:Y:S01]  /*23c20*/  IMAD.MOV.U32 R100, RZ, RZ, R4 ;  /* 0x000000ffff647224 */ /* 0x000fe200078e0004 */
[----:B------:R-:W-:Y:S02]  /*23c30*/  MOV R0, 0x1 ;  /* 0x0000000100007802 */ /* 0x000fe40000000f00 */
[----:B------:R-:W-:Y:S02]  /*23c40*/  MOV R2, 0x23c60 ;  /* 0x00023c6000027802 */ /* 0x000fe40000000f00 */
[----:B-1----:R-:W-:Y:S05]  /*23c50*/  CALL.REL.NOINC `($__internal_12_$__cuda_sm70_shflsync_bfly_p) ;  /* 0x00000ee000007944 */ /* 0x002fea0003c00000 */
[----:B------:R-:W-:Y:S01]  /*23c60*/  FADD.FTZ R4, R4, R0 ;  /* 0x0000000004047221 */ /* 0x000fe20000010000 */
[----:B------:R-:W-:Y:S02]  /*23c70*/  MOV R100, R207 ;  /* 0x000000cf00647202 */ /* 0x000fe40000000f00 */
[----:B------:R-:W-:Y:S02]  /*23c80*/  MOV R0, 0x2 ;  /* 0x0000000200007802 */ /* 0x000fe40000000f00 */
[----:B------:R-:W-:Y:S02]  /*23c90*/  MOV R2, 0x23cb0 ;  /* 0x00023cb000027802 */ /* 0x000fe40000000f00 */
[----:B------:R-:W-:Y:S05]  /*23ca0*/  CALL.REL.NOINC `($__internal_12_$__cuda_sm70_shflsync_bfly_p) ;  /* 0x00000e9000007944 */ /* 0x000fea0003c00000 */
[----:B------:R-:W-:Y:S01]  /*23cb0*/  FADD.FTZ R5, R207, R0 ;  /* 0x00000000cf057221 */ /* 0x000fe20000010000 */
[----:B------:R-:W-:Y:S02]  /*23cc0*/  MOV R0, 0x1 ;  /* 0x0000000100007802 */ /* 0x000fe40000000f00 */
[----:B------:R-:W-:-:S02]  /*23cd0*/  MOV R2, 0x23d00 ;  /* 0x00023d0000027802 */ /* 0x000fc40000000f00 */
[----:B------:R-:W-:Y:S02]  /*23ce0*/  MOV R100, R5 ;  /* 0x0000000500647202 */ /* 0x000fe40000000f00 */
[----:B------:R-:W-:Y:S05]  /*23cf0*/  CALL.REL.NOINC `($__internal_12_$__cuda_sm70_shflsync_bfly_p) ;  /* 0x00000e4000007944 */ /* 0x000fea0003c00000 */
[----:B------:R-:W-:Y:S01]  /*23d00*/  MOV R3, R0 ;  /* 0x0000000000037202 */ /* 0x000fe20000000f00 */
[----:B------:R-:W-:Y:S05]  /*23d10*/  BRA `(.L_x_984) ;  /* 0xffff8fc000007947 */ /* 0x000fea000383ffff */
.L_x_891:
[----:B--234-:R-:W-:Y:S01]  /*23d20*/  IMAD.MOV.U32 R203, RZ, RZ, R6 ;  /* 0x000000ffffcb7224 */ /* 0x01cfe200078e0006 */
[----:B------:R-:W-:Y:S01]  /*23d30*/  MOV R0, RZ ;  /* 0x000000ff00007202 */ /* 0x000fe20000000f00 */
[----:B------:R-:W-:Y:S01]  /*23d40*/  IMAD.MOV.U32 R3, RZ, RZ, 0x181f ;  /* 0x0000181fff037424 */ /* 0x000fe200078e00ff */
[----:B------:R-:W-:Y:S02]  /*23d50*/  MOV R2, 0x23d70 ;  /* 0x00023d7000027802 */ /* 0x000fe40000000f00 */
[----:B-1----:R-:W-:Y:S05]  /*23d60*/  CALL.REL.NOINC `($__internal_13_$__cuda_sm70_shflsync_idx_p) ;  /* 0x00000e3000007944 */ /* 0x002fea0003c00000 */
[----:B------:R-:W-:Y:S01]  /*23d70*/  MOV R8, R0 ;  /* 0x0000000000087202 */ /* 0x000fe20000000f00 */
[----:B------:R-:W-:Y:S05]  /*23d80*/  BRA `(.L_x_985) ;  /* 0xffffa70000007947 */ /* 0x000fea000383ffff */
.L_x_892:
[----:B------:R-:W-:Y:S01]  /*23d90*/  IMAD.MOV.U32 R203, RZ, RZ, R7 ;  /* 0x000000ffffcb7224 */ /* 0x000fe200078e0007 */
[----:B------:R-:W-:Y:S01]  /*23da0*/  MOV R0, RZ ;  /* 0x000000ff00007202 */ /* 0x000fe20000000f00 */
[----:B------:R-:W-:Y:S01]  /*23db0*/  IMAD.MOV.U32 R3, RZ, RZ, 0x181f ;  /* 0x0000181fff037424 */ /* 0x000fe200078e00ff */
[----:B------:R-:W-:Y:S02]  /*23dc0*/  MOV R2, 0x23de0 ;  /* 0x00023de000027802 */ /* 0x000fe40000000f00 */
[----:B-123--:R-:W-:Y:S05]  /*23dd0*/  CALL.REL.NOINC `($__internal_13_$__cuda_sm70_shflsync_idx_p) ;  /* 0x00000dc000007944 */ /* 0x00efea0003c00000 */
[----:B------:R-:W-:Y:S05]  /*23de0*/  BRA `(.L_x_986) ;  /* 0xffffa6c000007947 */ /* 0x000fea000383ffff */
.L_x_895:
[----:B------:R-:W-:Y:S01]  /*23df0*/  IMAD.MOV.U32 R203, RZ, RZ, R6 ;  /* 0x000000ffffcb7224 */ /* 0x000fe200078e0006 */
[----:B--2---:R-:W-:Y:S01]  /*23e00*/  MOV R0, 0x1 ;  /* 0x0000000100007802 */ /* 0x004fe20000000f00 */
[----:B------:R-:W-:Y:S01]  /*23e10*/  IMAD.MOV.U32 R3, RZ, RZ, 0x181f ;  /* 0x0000181fff037424 */ /* 0x000fe200078e00ff */
[----:B------:R-:W-:-:S02]  /*23e20*/  MOV R2, 0x23e40 ;  /* 0x00023e4000027802 */ /* 0x000fc40000000f00 */
[----:B-1-34-:R-:W-:Y:S05]  /*23e30*/  CALL.REL.NOINC `($__internal_13_$__cuda_sm70_shflsync_idx_p) ;  /* 0x00000d6000007944 */ /* 0x01afea0003c00000 */
[----:B------:R-:W-:Y:S01]  /*23e40*/  IMAD.MOV.U32 R8, RZ, RZ, R0 ;  /* 0x000000ffff087224 */ /* 0x000fe200078e0000 */
[----:B------:R-:W-:Y:S01]  /*23e50*/  MOV R0, 0x1 ;  /* 0x0000000100007802 */ /* 0x000fe20000000f00 */
[----:B------:R-:W-:Y:S01]  /*23e60*/  IMAD.MOV.U32 R203, RZ, RZ, R7 ;  /* 0x000000ffffcb7224 */ /* 0x000fe200078e0007 */
[----:B------:R-:W-:-:S02]  /*23e70*/  MOV R3, 0x181f ;  /* 0x0000181f00037802 */ /* 0x000fc40000000f00 */
[----:B------:R-:W-:Y:S02]  /*23e80*/  MOV R2, 0x23ea0 ;  /* 0x00023ea000027802 */ /* 0x000fe40000000f00 */
[----:B------:R-:W-:Y:S05]  /*23e90*/  CALL.REL.NOINC `($__internal_13_$__cuda_sm70_shflsync_idx_p) ;  /* 0x00000d0000007944 */ /* 0x000fea0003c00000 */
[----:B------:R-:W-:Y:S05]  /*23ea0*/  BRA `(.L_x_987) ;  /* 0xffffa73000007947 */ /* 0x000fea000383ffff */
.L_x_898:
[----:B------:R-:W-:Y:S01]  /*23eb0*/  IMAD.MOV.U32 R203, RZ, RZ, R6 ;  /* 0x000000ffffcb7224 */ /* 0x000fe200078e0006 */
[----:B--2---:R-:W-:Y:S01]  /*23ec0*/  MOV R0, 0x2 ;  /* 0x0000000200007802 */ /* 0x004fe20000000f00 */
[----:B------:R-:W-:Y:S01]  /*23ed0*/  IMAD.MOV.U32 R3, RZ, RZ, 0x181f ;  /* 0x0000181fff037424 */ /* 0x000fe200078e00ff */
[----:B------:R-:W-:Y:S02]  /*23ee0*/  MOV R2, 0x23f00 ;  /* 0x00023f0000027802 */ /* 0x000fe40000000f00 */
[----:B-1-34-:R-:W-:Y:S05]  /*23ef0*/  CALL.REL.NOINC `($__internal_13_$__cuda_sm70_shflsync_idx_p) ;  /* 0x00000ca000007944 */ /* 0x01afea0003c00000 */
[----:B------:R-:W-:Y:S01]  /*23f00*/  MOV R8, R0 ;  /* 0x0000000000087202 */ /* 0x000fe20000000f00 */
[----:B------:R-:W-:Y:S05]  /*23f10*/  BRA `(.L_x_988) ;  /* 0xffffa7f000007947 */ /* 0x000fea000383ffff */
.L_x_899:
[----:B------:R-:W-:Y:S01]  /*23f20*/  IMAD.MOV.U32 R203, RZ, RZ, R7 ;  /* 0x000000ffffcb7224 */ /* 0x000fe200078e0007 */
[----:B--2---:R-:W-:Y:S01]  /*23f30*/  MOV R0, 0x2 ;  /* 0x0000000200007802 */ /* 0x004fe20000000f00 */
[----:B------:R-:W-:Y:S01]  /*23f40*/  IMAD.MOV.U32 R3, RZ, RZ, 0x181f ;  /* 0x0000181fff037424 */ /* 0x000fe200078e00ff */
[----:B------:R-:W-:Y:S02]  /*23f50*/  MOV R2, 0x23f70 ;  /* 0x00023f7000027802 */ /* 0x000fe40000000f00 */
[----:B-1-34-:R-:W-:Y:S05]  /*23f60*/  CALL.REL.NOINC `($__internal_13_$__cuda_sm70_shflsync_idx_p) ;  /* 0x00000c3000007944 */ /* 0x01afea0003c00000 */
[----:B------:R-:W-:Y:S05]  /*23f70*/  BRA `(.L_x_989) ;  /* 0xffffa7b000007947 */ /* 0x000fea000383ffff */
.L_x_902:
[----:B------:R-:W-:Y:S01]  /*23f80*/  IMAD.MOV.U32 R203, RZ, RZ, R6 ;  /* 0x000000ffffcb7224 */ /* 0x000fe200078e0006 */
[----:B----4-:R-:W-:Y:S01]  /*23f90*/  MOV R0, 0x3 ;  /* 0x0000000300007802 */ /* 0x010fe20000000f00 */
[----:B---3--:R-:W-:Y:S01]  /*23fa0*/  IMAD.MOV.U32 R3, RZ, RZ, 0x181f ;  /* 0x0000181fff037424 */ /* 0x008fe200078e00ff */
[----:B------:R-:W-:-:S02]  /*23fb0*/  MOV R2, 0x23fd0 ;  /* 0x00023fd000027802 */ /* 0x000fc40000000f00 */
[----:B-12---:R-:W-:Y:S05]  /*23fc0*/  CALL.REL.NOINC `($__internal_13_$__cuda_sm70_shflsync_idx_p) ;  /* 0x00000bd000007944 */ /* 0x006fea0003c00000 */
[----:B------:R-:W-:Y:S01]  /*23fd0*/  IMAD.MOV.U32 R6, RZ, RZ, R0 ;  /* 0x000000ffff067224 */ /* 0x000fe200078e0000 */
[----:B------:R-:W-:Y:S01]  /*23fe0*/  MOV R0, 0x3 ;  /* 0x0000000300007802 */ /* 0x000fe20000000f00 */
[----:B------:R-:W-:Y:S01]  /*23ff0*/  IMAD.MOV.U32 R203, RZ, RZ, R7 ;  /* 0x000000ffffcb7224 */ /* 0x000fe200078e0007 */
[----:B------:R-:W-:-:S02]  /*24000*/  MOV R3, 0x181f ;  /* 0x0000181f00037802 */ /* 0x000fc40000000f00 */
[----:B------:R-:W-:Y:S02]  /*24010*/  MOV R2, 0x24030 ;  /* 0x0002403000027802 */ /* 0x000fe40000000f00 */
[----:B------:R-:W-:Y:S05]  /*24020*/  CALL.REL.NOINC `($__internal_13_$__cuda_sm70_shflsync_idx_p) ;  /* 0x00000b7000007944 */ /* 0x000fea0003c00000 */
[----:B------:R-:W-:Y:S05]  /*24030*/  BRA `(.L_x_990) ;  /* 0xffffa83000007947 */ /* 0x000fea000383ffff */
.L_x_904:
[----:B------:R-:W-:Y:S01]  /*24040*/  IMAD.MOV.U32 R203, RZ, RZ, R5 ;  /* 0x000000ffffcb7224 */ /* 0x000fe200078e0005 */
[----:B------:R-:W-:Y:S01]  /*24050*/  MOV R0, RZ ;  /* 0x000000ff00007202 */ /* 0x000fe20000000f00 */
[----:B------:R-:W-:Y:S01]  /*24060*/  IMAD.MOV.U32 R3, RZ, RZ, 0x1c1f ;  /* 0x00001c1fff037424 */ /* 0x000fe200078e00ff */
[----:B------:R-:W-:Y:S02]  /*24070*/  MOV R2, 0x24090 ;  /* 0x0002409000027802 */ /* 0x000fe40000000f00 */
[----:B--2---:R-:W-:Y:S05]  /*24080*/  CALL.REL.NOINC `($__internal_13_$__cuda_sm70_shflsync_idx_p) ;  /* 0x00000b1000007944 */ /* 0x004fea0003c00000 */
[----:B------:R-:W-:Y:S01]  /*24090*/  MOV R4, R0 ;  /* 0x0000000000047202 */ /* 0x000fe20000000f00 */
[----:B------:R-:W-:Y:S05]  /*240a0*/  BRA `(.L_x_991) ;  /* 0xffffaaf000007947 */ /* 0x000fea000383ffff */
.L_x_905:
[----:B------:R-:W-:Y:S01]  /*240b0*/  IMAD.MOV.U32 R203, RZ, RZ, R12 ;  /* 0x000000ffffcb7224 */ /* 0x000fe200078e000c */
[----:B------:R-:W-:Y:S01]  /*240c0*/  MOV R0, RZ ;  /* 0x000000ff00007202 */ /* 0x000fe20000000f00 */
[----:B------:R-:W-:Y:S01]  /*240d0*/  IMAD.MOV.U32 R3, RZ, RZ, 0x1c1f ;  /* 0x00001c1fff037424 */ /* 0x000fe200078e00ff */
[----:B------:R-:W-:Y:S02]  /*240e0*/  MOV R2, 0x24100 ;  /* 0x0002410000027802 */ /* 0x000fe40000000f00 */
[----:B-123--:R-:W-:Y:S05]  /*240f0*/  CALL.REL.NOINC `($__internal_13_$__cuda_sm70_shflsync_idx_p) ;  /* 0x00000aa000007944 */ /* 0x00efea0003c00000 */
[----:B------:R-:W-:Y:S05]  /*24100*/  BRA `(.L_x_992) ;  /* 0xffffaab000007947 */ /* 0x000fea000383ffff */
.L_x_908:
[----:B------:R-:W-:Y:S01]  /*24110*/  IMAD.MOV.U32 R203, RZ, RZ, R5 ;  /* 0x000000ffffcb7224 */ /* 0x000fe200078e0005 */
[----:B-1----:R-:W-:Y:S01]  /*24120*/  MOV R0, 0x1 ;  /* 0x0000000100007802 */ /* 0x002fe20000000f00 */
[----:B---3--:R-:W-:Y:S01]  /*24130*/  IMAD.MOV.U32 R3, RZ, RZ, 0x1c1f ;  /* 0x00001c1fff037424 */ /* 0x008fe200078e00ff */
[----:B------:R-:W-:-:S02]  /*24140*/  MOV R2, 0x24160 ;  /* 0x0002416000027802 */ /* 0x000fc40000000f00 */
[----:B--2-4-:R-:W-:Y:S05]  /*24150*/  CALL.REL.NOINC `($__internal_13_$__cuda_sm70_shflsync_idx_p) ;  /* 0x00000a4000007944 */ /* 0x014fea0003c00000 */
[----:B------:R-:W-:Y:S01]  /*24160*/  IMAD.MOV.U32 R4, RZ, RZ, R0 ;  /* 0x000000ffff047224 */ /* 0x000fe200078e0000 */
[----:B------:R-:W-:Y:S01]  /*24170*/  MOV R0, 0x1 ;  /* 0x0000000100007802 */ /* 0x000fe20000000f00 */
[----:B------:R-:W-:Y:S01]  /*24180*/  IMAD.MOV.U32 R203, RZ, RZ, R12 ;  /* 0x000000ffffcb7224 */ /* 0x000fe200078e000c */
[----:B------:R-:W-:-:S02]  /*24190*/  MOV R3, 0x1c1f ;  /* 0x00001c1f00037802 */ /* 0x000fc40000000f00 */
[----:B------:R-:W-:Y:S02]  /*241a0*/  MOV R2, 0x241c0 ;  /* 0x000241c000027802 */ /* 0x000fe40000000f00 */
[----:B------:R-:W-:Y:S05]  /*241b0*/  CALL.REL.NOINC `($__internal_13_$__cuda_sm70_shflsync_idx_p) ;  /* 0x000009e000007944 */ /* 0x000fea0003c00000 */
[----:B------:R-:W-:Y:S05]  /*241c0*/  BRA `(.L_x_993) ;  /* 0xffffb4b000007947 */ /* 0x000fea000383ffff */
.L_x_912:
[----:B------:R-:W-:Y:S01]  /*241d0*/  IMAD.MOV.U32 R203, RZ, RZ, R6 ;  /* 0x000000ffffcb7224 */ /* 0x000fe200078e0006 */
[----:B------:R-:W-:Y:S01]  /*241e0*/  MOV R0, RZ ;  /* 0x000000ff00007202 */ /* 0x000fe20000000f00 */
[----:B------:R-:W-:Y:S01]  /*241f0*/  IMAD.MOV.U32 R3, RZ, RZ, 0x181f ;  /* 0x0000181fff037424 */ /* 0x000fe200078e00ff */
[----:B------:R-:W-:Y:S02]  /*24200*/  MOV R2, 0x24220 ;  /* 0x0002422000027802 */ /* 0x000fe40000000f00 */
[----:B------:R-:W-:Y:S05]  /*24210*/  CALL.REL.NOINC `($__internal_13_$__cuda_sm70_shflsync_idx_p) ;  /* 0x0000098000007944 */ /* 0x000fea0003c00000 */
[----:B------:R-:W-:Y:S01]  /*24220*/  MOV R8, R0 ;  /* 0x0000000000087202 */ /* 0x000fe20000000f00 */
[----:B------:R-:W-:Y:S05]  /*24230*/  BRA `(.L_x_994) ;  /* 0xffffc6a000007947 */ /* 0x000fea000383ffff */
.L_x_913:
[----:B------:R-:W-:Y:S01]  /*24240*/  IMAD.MOV.U32 R203, RZ, RZ, R7 ;  /* 0x000000ffffcb7224 */ /* 0x000fe200078e0007 */
[----:B------:R-:W-:Y:S01]  /*24250*/  MOV R0, RZ ;  /* 0x000000ff00007202 */ /* 0x000fe20000000f00 */
[----:B------:R-:W-:Y:S01]  /*24260*/  IMAD.MOV.U32 R3, RZ, RZ, 0x181f ;  /* 0x0000181fff037424 */ /* 0x000fe200078e00ff */
[----:B------:R-:W-:Y:S02]  /*24270*/  MOV R2, 0x24290 ;  /* 0x0002429000027802 */ /* 0x000fe40000000f00 */
[----:B-12---:R-:W-:Y:S05]  /*24280*/  CALL.REL.NOINC `($__internal_13_$__cuda_sm70_shflsync_idx_p) ;  /* 0x0000091000007944 */ /* 0x006fea0003c00000 */
[----:B------:R-:W-:Y:S05]  /*24290*/  BRA `(.L_x_995) ;  /* 0xffffc66000007947 */ /* 0x000fea000383ffff */
.L_x_916:
[----:B------:R-:W-:Y:S01]  /*242a0*/  IMAD.MOV.U32 R203, RZ, RZ, R6 ;  /* 0x000000ffffcb7224 */ /* 0x000fe200078e0006 */
[----:B----4-:R-:W-:Y:S01]  /*242b0*/  MOV R0, 0x1 ;  /* 0x0000000100007802 */ /* 0x010fe20000000f00 */
[----:B--2---:R-:W-:Y:S01]  /*242c0*/  IMAD.MOV.U32 R3, RZ, RZ, 0x181f ;  /* 0x0000181fff037424 */ /* 0x004fe200078e00ff */
[----:B------:R-:W-:-:S02]  /*242d0*/  MOV R2, 0x242f0 ;  /* 0x000242f000027802 */ /* 0x000fc40000000f00 */
[----:B-1-3--:R-:W-:Y:S05]  /*242e0*/  CALL.REL.NOINC `($__internal_13_$__cuda_sm70_shflsync_idx_p) ;  /* 0x000008b000007944 */ /* 0x00afea0003c00000 */
[----:B------:R-:W-:Y:S01]  /*242f0*/  IMAD.MOV.U32 R8, RZ, RZ, R0 ;  /* 0x000000ffff087224 */ /* 0x000fe200078e0000 */
[----:B------:R-:W-:Y:S01]  /*24300*/  MOV R0, 0x1 ;  /* 0x0000000100007802 */ /* 0x000fe20000000f00 */
[----:B------:R-:W-:Y:S01]  /*24310*/  IMAD.MOV.U32 R203, RZ, RZ, R7 ;  /* 0x000000ffffcb7224 */ /* 0x000fe200078e0007 */
[----:B------:R-:W-:-:S02]  /*24320*/  MOV R3, 0x181f ;  /* 0x0000181f00037802 */ /* 0x000fc40000000f00 */
[----:B------:R-:W-:Y:S02]  /*24330*/  MOV R2, 0x24350 ;  /* 0x0002435000027802 */ /* 0x000fe40000000f00 */
[----:B------:R-:W-:Y:S05]  /*24340*/  CALL.REL.NOINC `($__internal_13_$__cuda_sm70_shflsync_idx_p) ;  /* 0x0000085000007944 */ /* 0x000fea0003c00000 */
[----:B------:R-:W-:Y:S05]  /*24350*/  BRA `(.L_x_996) ;  /* 0xffffc6e000007947 */ /* 0x000fea000383ffff */
.L_x_919:
[----:B------:R-:W-:Y:S01]  /*24360*/  IMAD.MOV.U32 R203, RZ, RZ, R6 ;  /* 0x000000ffffcb7224 */ /* 0x000fe200078e0006 */
[----:B----4-:R-:W-:Y:S01]  /*24370*/  MOV R0, 0x2 ;  /* 0x0000000200007802 */ /* 0x010fe20000000f00 */
[----:B-1----:R-:W-:Y:S01]  /*24380*/  IMAD.MOV.U32 R3, RZ, RZ, 0x181f ;  /* 0x0000181fff037424 */ /* 0x002fe200078e00ff */
[----:B------:R-:W-:Y:S02]  /*24390*/  MOV R2, 0x243b0 ;  /* 0x000243b000027802 */ /* 0x000fe40000000f00 */
[----:B--23--:R-:W-:Y:S05]  /*243a0*/  CALL.REL.NOINC `($__internal_13_$__cuda_sm70_shflsync_idx_p) ;  /* 0x000007f000007944 */ /* 0x00cfea0003c00000 */
[----:B------:R-:W-:Y:S01]  /*243b0*/  MOV R8, R0 ;  /* 0x0000000000087202 */ /* 0x000fe20000000f00 */
[----:B------:R-:W-:Y:S05]  /*243c0*/  BRA `(.L_x_997) ;  /* 0xffffc7a000007947 */ /* 0x000fea000383ffff */
.L_x_920:
[----:B------:R-:W-:Y:S01]  /*243d0*/  IMAD.MOV.U32 R203, RZ, RZ, R7 ;  /* 0x000000ffffcb7224 */ /* 0x000fe200078e0007 */
[----:B----4-:R-:W-:Y:S01]  /*243e0*/  MOV R0, 0x2 ;  /* 0x0000000200007802 */ /* 0x010fe20000000f00 */
[----:B------:R-:W-:Y:S01]  /*243f0*/  IMAD.MOV.U32 R3, RZ, RZ, 0x181f ;  /* 0x0000181fff037424 */ /* 0x000fe200078e00ff */
[----:B------:R-:W-:Y:S02]  /*24400*/  MOV R2, 0x24420 ;  /* 0x0002442000027802 */ /* 0x000fe40000000f00 */
[----:B-123--:R-:W-:Y:S05]  /*24410*/  CALL.REL.NOINC `($__internal_13_$__cuda_sm70_shflsync_idx_p) ;  /* 0x0000078000007944 */ /* 0x00efea0003c00000 */
[----:B------:R-:W-:Y:S05]  /*24420*/  BRA `(.L_x_998) ;  /* 0xffffc76000007947 */ /* 0x000fea000383ffff */
.L_x_923:
[----:B------:R-:W-:Y:S01]  /*24430*/  IMAD.MOV.U32 R203, RZ, RZ, R6 ;  /* 0x000000ffffcb7224 */ /* 0x000fe200078e0006 */
[----:B-1----:R-:W-:Y:S01]  /*24440*/  MOV R0, 0x3 ;  /* 0x0000000300007802 */ /* 0x002fe20000000f00 */
[----:B------:R-:W-:Y:S01]  /*24450*/  IMAD.MOV.U32 R3, RZ, RZ, 0x181f ;  /* 0x0000181fff037424 */ /* 0x000fe200078e00ff */
[----:B------:R-:W-:-:S02]  /*24460*/  MOV R2, 0x24480 ;  /* 0x0002448000027802 */ /* 0x000fc40000000f00 */
[----:B--234-:R-:W-:Y:S05]  /*24470*/  CALL.REL.NOINC `($__internal_13_$__cuda_sm70_shflsync_idx_p) ;  /* 0x0000072000007944 */ /* 0x01cfea0003c00000 */
[----:B------:R-:W-:Y:S01]  /*24480*/  IMAD.MOV.U32 R6, RZ, RZ, R0 ;  /* 0x000000ffff067224 */ /* 0x000fe200078e0000 */
[----:B------:R-:W-:Y:S01]  /*24490*/  MOV R0, 0x3 ;  /* 0x0000000300007802 */ /* 0x000fe20000000f00 */
[----:B------:R-:W-:Y:S01]  /*244a0*/  IMAD.MOV.U32 R203, RZ, RZ, R7 ;  /* 0x000000ffffcb7224 */ /* 0x000fe200078e0007 */
[----:B------:R-:W-:-:S02]  /*244b0*/  MOV R3, 0x181f ;  /* 0x0000181f00037802 */ /* 0x000fc40000000f00 */
[----:B------:R-:W-:Y:S02]  /*244c0*/  MOV R2, 0x244e0 ;  /* 0x000244e000027802 */ /* 0x000fe40000000f00 */
[----:B------:R-:W-:Y:S05]  /*244d0*/  CALL.REL.NOINC `($__internal_13_$__cuda_sm70_shflsync_idx_p) ;  /* 0x000006c000007944 */ /* 0x000fea0003c00000 */
[----:B------:R-:W-:Y:S01]  /*244e0*/  MOV R7, R0 ;  /* 0x0000000000077202 */ /* 0x000fe20000000f00 */
[----:B------:R-:W-:Y:S05]  /*244f0*/  BRA `(.L_x_999) ;  /* 0xffffc7d000007947 */ /* 0x000fea000383ffff */
.L_x_925:
[----:B------:R-:W-:Y:S01]  /*24500*/  IMAD.MOV.U32 R203, RZ, RZ, R86 ;  /* 0x000000ffffcb7224 */ /* 0x000fe200078e0056 */
[----:B------:R-:W-:Y:S01]  /*24510*/  MOV R0, RZ ;  /* 0x000000ff00007202 */ /* 0x000fe20000000f00 */
[----:B------:R-:W-:Y:S01]  /*24520*/  IMAD.MOV.U32 R3, RZ, RZ, 0x1f ;  /* 0x0000001fff037424 */ /* 0x000fe200078e00ff */
[----:B------:R-:W-:Y:S02]  /*24530*/  MOV R2, 0x24550 ;  /* 0x0002455000027802 */ /* 0x000fe40000000f00 */
[----:B-1-34-:R-:W-:Y:S05]  /*24540*/  CALL.REL.NOINC `($__internal_13_$__cuda_sm70_shflsync_idx_p) ;  /* 0x0000065000007944 */ /* 0x01afea0003c00000 */
[----:B------:R-:W-:Y:S01]  /*24550*/  MOV R9, R0 ;  /* 0x0000000000097202 */ /* 0x000fe20000000f00 */
[----:B------:R-:W-:Y:S05]  /*24560*/  BRA `(.L_x_1000) ;  /* 0xffffc93000007947 */ /* 0x000fea000383ffff */
.L_x_926:
[----:B------:R-:W-:Y:S01]  /*24570*/  IMAD.MOV.U32 R203, RZ, RZ, R86 ;  /* 0x000000ffffcb7224 */ /* 0x000fe200078e0056 */
[----:B------:R-:W-:Y:S01]  /*24580*/  MOV R0, 0x1 ;  /* 0x0000000100007802 */ /* 0x000fe20000000f00 */
[----:B------:R-:W-:Y:S01]  /*24590*/  IMAD.MOV.U32 R3, RZ, RZ, 0x1f ;  /* 0x0000001fff037424 */ /* 0x000fe200078e00ff */
[----:B------:R-:W-:Y:S02]  /*245a0*/  MOV R2, 0x245c0 ;  /* 0x000245c000027802 */ /* 0x000fe40000000f00 */
[----:B-1234-:R-:W-:Y:S05]  /*245b0*/  CALL.REL.NOINC `($__internal_13_$__cuda_sm70_shflsync_idx_p) ;  /* 0x000005e000007944 */ /* 0x01efea0003c00000 */
[----:B------:R-:W-:Y:S01]  /*245c0*/  MOV R6, R0 ;  /* 0x0000000000067202 */ /* 0x000fe20000000f00 */
[----:B------:R-:W-:Y:S05]  /*245d0*/  BRA `(.L_x_1001) ;  /* 0xffffc8e000007947 */ /* 0x000fea000383ffff */
.L_x_927:
[----:B------:R-:W-:Y:S02]  /*245e0*/  MOV R3, 0x1 ;  /* 0x0000000100037802 */ /* 0x000fe40000000f00 */
[----:B------:R-:W-:-:S02]  /*245f0*/  MOV R2, 0x24610 ;  /* 0x0002461000027802 */ /* 0x000fc40000000f00 */
[----:B--23--:R-:W-:Y:S05]  /*24600*/  CALL.REL.NOINC `($__internal_14_$__cuda_sm70_shflsync_up_p) ;  /* 0x000005e000007944 */ /* 0x00cfea0003c00000 */
[----:B------:R-:W-:Y:S05]  /*24610*/  BRA `(.L_x_1002) ;  /* 0xffffc9c000007947 */ /* 0x000fea000383ffff */
.L_x_928:
[----:B------:R-:W-:Y:S02]  /*24620*/  MOV R3, 0x2 ;  /* 0x0000000200037802 */ /* 0x000fe40000000f00 */
[----:B------:R-:W-:-:S02]  /*24630*/  MOV R2, 0x24650 ;  /* 0x0002465000027802 */ /* 0x000fc40000000f00 */
[----:B--23--:R-:W-:Y:S05]  /*24640*/  CALL.REL.NOINC `($__internal_14_$__cuda_sm70_shflsync_up_p) ;  /* 0x000005a000007944 */ /* 0x00cfea0003c00000 */
[----:B------:R-:W-:Y:S02]  /*24650*/  SEL R3, R4, RZ, P1 ;  /* 0x000000ff04037207 */ /* 0x000fe40000800000 */
[----:B------:R-:W-:-:S03]  /*24660*/  MOV R2, 0x246a0 ;  /* 0x000246a000027802 */ /* 0x000fc60000000f00 */
[----:B------:R-:W-:Y:S02]  /*24670*/  IMAD.IADD R0, R0, 0x1, R3 ;  /* 0x0000000100007824 */ /* 0x000fe400078e0203 */
[----:B------:R-:W-:Y:S02]  /*24680*/  IMAD.MOV.U32 R3, RZ, RZ, 0x4 ;  /* 0x00000004ff037424 */ /* 0x000fe400078e00ff */
        /* <DEDUP_REMOVED lines=19> */
.L_x_932:
[----:B------:R-:W-:Y:S02]  /*247c0*/  MOV R3, 0x1 ;  /* 0x0000000100037802 */ /* 0x000fe40000000f00 */
[----:B------:R-:W-:-:S02]  /*247d0*/  MOV R2, 0x247f0 ;  /* 0x000247f000027802 */ /* 0x000fc40000000f00 */
[----:B---3--:R-:W-:Y:S05]  /*247e0*/  CALL.REL.NOINC `($__internal_14_$__cuda_sm70_shflsync_up_p) ;  /* 0x0000040000007944 */ /* 0x008fea0003c00000 */
[----:B------:R-:W-:Y:S01]  /*247f0*/  MOV R2, R4 ;  /* 0x0000000400027202 */ /* 0x000fe20000000f00 */
[----:B------:R-:W-:Y:S05]  /*24800*/  BRA `(.L_x_1004) ;  /* 0xffffca3000007947 */ /* 0x000fea000383ffff */
.L_x_933:
[----:B------:R-:W-:Y:S02]  /*24810*/  MOV R3, 0x2 ;  /* 0x0000000200037802 */ /* 0x000fe40000000f00 */
[----:B------:R-:W-:-:S02]  /*24820*/  MOV R2, 0x24840 ;  /* 0x0002484000027802 */ /* 0x000fc40000000f00 */
[----:B---3--:R-:W-:Y:S05]  /*24830*/  CALL.REL.NOINC `($__internal_14_$__cuda_sm70_shflsync_up_p) ;  /* 0x000003b000007944 */ /* 0x008fea0003c00000 */
        /* <DEDUP_REMOVED lines=23> */
.L_x_935:
[----:B------:R-:W-:Y:S02]  /*249b0*/  SEL R0, RZ, 0x1, P0 ;  /* 0x00000001ff007807 */ /* 0x000fe40000000000 */
[----:B------:R-:W-:-:S02]  /*249c0*/  MOV R2, 0x249e0 ;  /* 0x000249e000027802 */ /* 0x000fc40000000f00 */
[----:B-1-3--:R-:W-:Y:S05]  /*249d0*/  CALL.REL.NOINC `($__internal_15_$__cuda_sm70_votesync_ballot) ;  /* 0x0000027000007944 */ /* 0x00afea0003c00000 */
[----:B------:R-:W-:Y:S01]  /*249e0*/  MOV R10, R0 ;  /* 0x00000000000a7202 */ /* 0x000fe20000000f00 */
[----:B------:R-:W-:Y:S05]  /*249f0*/  BRA `(.L_x_1006) ;  /* 0xffffc9d000007947 */ /* 0x000fea000383ffff */
.L_x_936:
[----:B------:R-:W-:Y:S01]  /*24a00*/  IMAD.MOV.U32 R203, RZ, RZ, R7 ;  /* 0x000000ffffcb7224 */ /* 0x000fe200078e0007 */
[----:B------:R-:W-:Y:S01]  /*24a10*/  MOV R0, R6 ;  /* 0x0000000600007202 */ /* 0x000fe20000000f00 */
[----:B------:R-:W-:Y:S01]  /*24a20*/  IMAD.MOV.U32 R3, RZ, RZ, 0x1f ;  /* 0x0000001fff037424 */ /* 0x000fe200078e00ff */
[----:B------:R-:W-:-:S02]  /*24a30*/  MOV R2, 0x24a50 ;  /* 0x00024a5000027802 */ /* 0x000fc40000000f00 */
[----:B-1-3--:R-:W-:Y:S05]  /*24a40*/  CALL.REL.NOINC `($__internal_13_$__cuda_sm70_shflsync_idx_p) ;  /* 0x0000015000007944 */ /* 0x00afea0003c00000 */
[----:B------:R-:W-:Y:S01]  /*24a50*/  IMAD.MOV.U32 R7, RZ, RZ, R0 ;  /* 0x000000ffff077224 */ /* 0x000fe200078e0000 */
[----:B------:R-:W-:Y:S01]  /*24a60*/  MOV R0, R6 ;  /* 0x0000000600007202 */ /* 0x000fe20000000f00 */
[----:B------:R-:W-:Y:S01]  /*24a70*/  IMAD.MOV.U32 R203, RZ, RZ, R8 ;  /* 0x000000ffffcb7224 */ /* 0x000fe200078e0008 */
[----:B------:R-:W-:-:S02]  /*24a80*/  MOV R3, 0x1f ;  /* 0x0000001f00037802 */ /* 0x000fc40000000f00 */
[----:B------:R-:W-:Y:S02]  /*24a90*/  MOV R2, 0x24ab0 ;  /* 0x00024ab000027802 */ /* 0x000fe40000000f00 */
[----:B------:R-:W-:Y:S05]  /*24aa0*/  CALL.REL.NOINC `($__internal_13_$__cuda_sm70_shflsync_idx_p) ;  /* 0x000000f000007944 */ /* 0x000fea0003c00000 */
[----:B------:R-:W-:Y:S01]  /*24ab0*/  MOV R5, R0 ;  /* 0x0000000000057202 */ /* 0x000fe20000000f00 */
[----:B------:R-:W-:Y:S05]  /*24ac0*/  BRA `(.L_x_1007) ;  /* 0xffffc95000007947 */ /* 0x000fea000383ffff */
.L_x_939:
[----:B------:R-:W-:Y:S01]  /*24ad0*/  IMAD.MOV.U32 R203, RZ, RZ, R4 ;  /* 0x000000ffffcb7224 */ /* 0x000fe200078e0004 */
[----:B------:R-:W-:Y:S01]  /*24ae0*/  MOV R0, R6 ;  /* 0x0000000600007202 */ /* 0x000fe20000000f00 */
[----:B------:R-:W-:Y:S01]  /*24af0*/  IMAD.MOV.U32 R3, RZ, RZ, 0x1f ;  /* 0x0000001fff037424 */ /* 0x000fe200078e00ff */
[----:B------:R-:W-:Y:S02]  /*24b00*/  MOV R2, 0x24b20 ;  /* 0x00024b2000027802 */ /* 0x000fe40000000f00 */
[----:B-1-34-:R-:W-:Y:S05]  /*24b10*/  CALL.REL.NOINC `($__internal_13_$__cuda_sm70_shflsync_idx_p) ;  /* 0x0000008000007944 */ /* 0x01afea0003c00000 */
[----:B------:R-:W-:Y:S01]  /*24b20*/  MOV R12, R0 ;  /* 0x00000000000c7202 */ /* 0x000fe20000000f00 */
[----:B------:R-:W-:Y:S05]  /*24b30*/  BRA `(.L_x_938) ;  /* 0xffffc94000007947 */ /* 0x000fea000383ffff */
        .weak           $__internal_12_$__cuda_sm70_shflsync_bfly_p
        .type           $__internal_12_$__cuda_sm70_shflsync_bfly_p,@function
        .size           $__internal_12_$__cuda_sm70_shflsync_bfly_p,($__internal_13_$__cuda_sm70_shflsync_idx_p - $__internal_12_$__cuda_sm70_shflsync_bfly_p)
$__internal_12_$__cuda_sm70_shflsync_bfly_p:
[----:B------:R-:W-:Y:S02]  /*24b40*/  MOV R149, 0xffffffff ;  /* 0xffffffff00957802 */ /* 0x000fe40000000f00 */
[----:B------:R-:W-:Y:S02]  /*24b50*/  MOV R3, 0x1f ;  /* 0x0000001f00037802 */ /* 0x000fe40000000f00 */
[----:B------:R-:W-:Y:S04]  /*24b60*/  WARPSYNC R149 ;  /* 0x0000009500007348 */ /* 0x000fe80003800000 */
[----:B------:R1:W2:Y:S02]  /*24b70*/  SHFL.BFLY PT, R0, R100, R0, R3 ;  /* 0x0c00000064007389 */ /* 0x0002a400000e0003 */
[----:B-1----:R-:W-:-:S04]  /*24b80*/  MOV R3, 0x0 ;  /* 0x0000000000037802 */ /* 0x002fc80000000f00 */
[----:B--2---:R-:W-:Y:S05]  /*24b90*/  RET.REL.NODEC R2 `(_ZN7cutlass13device_kernelIN5flash19enable_sm80_to_sm89INS1_16FlashAttnFwdSm80INS1_25CollectiveMainloopFwdSm80ILi8ELi1ELb0EN4cute5tupleIJNS5_1CILi128EEENS7_ILi64EEENS7_ILi192EEEEEELi192ENS_6half_tEfNS_4arch4Sm80ELb0ELb1ELb0ELb1ELb1ELb1ELb1ELb1EEENS1_21CollectiveEpilogueFwdINS6_IJS8_SA_S9_EEENS6_IJNS7_ILi1EEESI_SI_EEESC_SE_Li256ELb1ELb1ELb1ELb0EEENS1_36VarlenDynamicPersistentTileSchedulerILi128ELi64ELi256ELi256ELb1ELb1ELb0ELb1ELb0ELb1EEEEEEEEEvNT_6ParamsE) ;  /* 0xfffdb46002007950 */ /* 0x004fea0003c3ffff */
        .weak           $__internal_13_$__cuda_sm70_shflsync_idx_p
        .type           $__internal_13_$__cuda_sm70_shflsync_idx_p,@function
        .size           $__internal_13_$__cuda_sm70_shflsync_idx_p,($__internal_14_$__cuda_sm70_shflsync_up_p - $__internal_13_$__cuda_sm70_shflsync_idx_p)
$__internal_13_$__cuda_sm70_shflsync_idx_p:
[----:B------:R-:W-:-:S04]  /*24ba0*/  MOV R204, 0xffffffff ;  /* 0xffffffff00cc7802 */ /* 0x000fc80000000f00 */
[----:B------:R-:W-:Y:S04]  /*24bb0*/  WARPSYNC R204 ;  /* 0x000000cc00007348 */ /* 0x000fe80003800000 */
[----:B------:R1:W2:Y:S02]  /*24bc0*/  SHFL.IDX PT, R0, R203, R0, R3 ;  /* 0x00000000cb007389 */ /* 0x0002a400000e0003 */
[----:B-1----:R-:W-:-:S04]  /*24bd0*/  MOV R3, 0x0 ;  /* 0x0000000000037802 */ /* 0x002fc80000000f00 */
[----:B--2---:R-:W-:Y:S05]  /*24be0*/  RET.REL.NODEC R2 `(_ZN7cutlass13device_kernelIN5flash19enable_sm80_to_sm89INS1_16FlashAttnFwdSm80INS1_25CollectiveMainloopFwdSm80ILi8ELi1ELb0EN4cute5tupleIJNS5_1CILi128EEENS7_ILi64EEENS7_ILi192EEEEEELi192ENS_6half_tEfNS_4arch4Sm80ELb0ELb1ELb0ELb1ELb1ELb1ELb1ELb1EEENS1_21CollectiveEpilogueFwdINS6_IJS8_SA_S9_EEENS6_IJNS7_ILi1EEESI_SI_EEESC_SE_Li256ELb1ELb1ELb1ELb0EEENS1_36VarlenDynamicPersistentTileSchedulerILi128ELi64ELi256ELi256ELb1ELb1ELb0ELb1ELb0ELb1EEEEEEEEEvNT_6ParamsE) ;  /* 0xfffdb41002007950 */ /* 0x004fea0003c3ffff */
        .weak           $__internal_14_$__cuda_sm70_shflsync_up_p
        .type           $__internal_14_$__cuda_sm70_shflsync_up_p,@function
        .size           $__internal_14_$__cuda_sm70_shflsync_up_p,($__internal_15_$__cuda_sm70_votesync_ballot - $__internal_14_$__cuda_sm70_shflsync_up_p)
$__internal_14_$__cuda_sm70_shflsync_up_p:
[----:B------:R-:W-:Y:S02]  /*24bf0*/  MOV R4, RZ ;  /* 0x000000ff00047202 */ /* 0x000fe40000000f00 */
[----:B------:R-:W-:-:S04]  /*24c00*/  MOV R10, 0xffffffff ;  /* 0xffffffff000a7802 */ /* 0x000fc80000000f00 */
[----:B------:R-:W-:Y:S04]  /*24c10*/  WARPSYNC R10 ;  /* 0x0000000a00007348 */ /* 0x000fe80003800000 */
[----:B------:R1:W2:Y:S02]  /*24c20*/  SHFL.UP PT, R4, R0, R3, R4 ;  /* 0x0400000300047389 */ /* 0x0002a400000e0004 */
[----:B-1----:R-:W-:-:S04]  /*24c30*/  MOV R3, 0x0 ;  /* 0x0000000000037802 */ /* 0x002fc80000000f00 */
[----:B--2---:R-:W-:Y:S05]  /*24c40*/  RET.REL.NODEC R2 `(_ZN7cutlass13device_kernelIN5flash19enable_sm80_to_sm89INS1_16FlashAttnFwdSm80INS1_25CollectiveMainloopFwdSm80ILi8ELi1ELb0EN4cute5tupleIJNS5_1CILi128EEENS7_ILi64EEENS7_ILi192EEEEEELi192ENS_6half_tEfNS_4arch4Sm80ELb0ELb1ELb0ELb1ELb1ELb1ELb1ELb1EEENS1_21CollectiveEpilogueFwdINS6_IJS8_SA_S9_EEENS6_IJNS7_ILi1EEESI_SI_EEESC_SE_Li256ELb1ELb1ELb1ELb0EEENS1_36VarlenDynamicPersistentTileSchedulerILi128ELi64ELi256ELi256ELb1ELb1ELb0ELb1ELb0ELb1EEEEEEEEEvNT_6ParamsE) ;  /* 0xfffdb3b002007950 */ /* 0x004fea0003c3ffff */
        .weak           $__internal_15_$__cuda_sm70_votesync_ballot
        .type           $__internal_15_$__cuda_sm70_votesync_ballot,@function
        .size           $__internal_15_$__cuda_sm70_votesync_ballot,(.L_x_3102 - $__internal_15_$__cuda_sm70_votesync_ballot)
$__internal_15_$__cuda_sm70_votesync_ballot:
[----:B------:R-:W-:Y:S01]  /*24c50*/  ISETP.NE.U32.AND P0, PT, R0, 0x1, PT ;  /* 0x000000010000780c */ /* 0x000fe20003f05070 */
[----:B------:R-:W-:-:S04]  /*24c60*/  IMAD.MOV.U32 R3, RZ, RZ, -0x1 ;  /* 0xffffffffff037424 */ /* 0x000fc800078e00ff */
[----:B------:R-:W-:Y:S08]  /*24c70*/  WARPSYNC R3 ;  /* 0x0000000300007348 */ /* 0x000ff00003800000 */
[----:B------:R-:W-:-:S04]  /*24c80*/  VOTE.ANY R0, PT, !P0 ;  /* 0x0000000000007806 */ /* 0x000fc800040e0100 */
[----:B------:R-:W-:Y:S01]  /*24c90*/  LOP3.LUT R0, R0, R3, RZ, 0xc0, !PT ;  /* 0x0000000300007212 */ /* 0x000fe200078ec0ff */
[----:B------:R-:W-:-:S04]  /*24ca0*/  IMAD.MOV.U32 R3, RZ, RZ, 0x0 ;  /* 0x00000000ff037424 */ /* 0x000fc800078e00ff */
[----:B------:R-:W-:Y:S05]  /*24cb0*/  RET.REL.NODEC R2 `(_ZN7cutlass13device_kernelIN5flash19enable_sm80_to_sm89INS1_16FlashAttnFwdSm80INS1_25CollectiveMainloopFwdSm80ILi8ELi1ELb0EN4cute5tupleIJNS5_1CILi128EEENS7_ILi64EEENS7_ILi192EEEEEELi192ENS_6half_tEfNS_4arch4Sm80ELb0ELb1ELb0ELb1ELb1ELb1ELb1ELb1EEENS1_21CollectiveEpilogueFwdINS6_IJS8_SA_S9_EEENS6_IJNS7_ILi1EEESI_SI_EEESC_SE_Li256ELb1ELb1ELb1ELb0EEENS1_36VarlenDynamicPersistentTileSchedulerILi128ELi64ELi256ELi256ELb1ELb1ELb0ELb1ELb0ELb1EEEEEEEEEvNT_6ParamsE) ;  /* 0xfffdb34002007950 */ /* 0x000fea0003c3ffff */
.L_x_1008:
        /* <DEDUP_REMOVED lines=12> */
.L_x_3102:


//--------------------- .text._ZN7cutlass13device_kernelIN5flash19enable_sm80_to_sm89INS1_16FlashAttnFwdSm80INS1_25CollectiveMainloopFwdSm80ILi8ELi1ELb0EN4cute5tupleIJNS5_1CILi128EEENS7_ILi64EEENS7_ILi192EEEEEELi192ENS_6half_tEfNS_4arch4Sm80ELb1ELb0ELb0ELb0ELb1ELb0ELb1ELb1EEENS1_21CollectiveEpilogueFwdINS6_IJS8_SA_S9_EEENS6_IJNS7_ILi1EEESI_SI_EEESC_SE_Li256ELb0ELb1ELb1ELb0EEENS1_30DynamicPersistentTileSchedulerILi256ELi256ELb1ELb1ELb0EEEEEEEEEvNT_6ParamsE --------------------------
	.section	.text._ZN7cutlass13device_kernelIN5flash19enable_sm80_to_sm89INS1_16FlashAttnFwdSm80INS1_25CollectiveMainloopFwdSm80ILi8ELi1ELb0EN4cute5tupleIJNS5_1CILi128EEENS7_ILi64EEENS7_ILi192EEEEEELi192ENS_6half_tEfNS_4arch4Sm80ELb1ELb0ELb0ELb0ELb1ELb0ELb1ELb1EEENS1_21CollectiveEpilogueFwdINS6_IJS8_SA_S9_EEENS6_IJNS7_ILi1EEESI_SI_EEESC_SE_Li256ELb0ELb1ELb1ELb0EEENS1_30DynamicPersistentTileSchedulerILi256ELi256ELb1ELb1ELb0EEEEEEEEEvNT_6ParamsE,"ax",@progbits
	.sectioninfo	@"SHI_REGISTERS=255"
	.align	128
.text._ZN7cutlass13device_kernelIN5flash19enable_sm80_to_sm89INS1_16FlashAttnFwdSm80INS1_25CollectiveMainloopFwdSm80ILi8ELi1ELb0EN4cute5tupleIJNS5_1CILi128EEENS7_ILi64EEENS7_ILi192EEEEEELi192ENS_6half_tEfNS_4arch4Sm80ELb1ELb0ELb0ELb0ELb1ELb0ELb1ELb1EEENS1_21CollectiveEpilogueFwdINS6_IJS8_SA_S9_EEENS6_IJNS7_ILi1EEESI_SI_EEESC_SE_Li256ELb0ELb1ELb1ELb0EEENS1_30DynamicPersistentTileSchedulerILi256ELi256ELb1ELb1ELb0EEEEEEEEEvNT_6ParamsE:
        .type           _ZN7cutlass13device_kernelIN5flash19enable_sm80_to_sm89INS1_16FlashAttnFwdSm80INS1_25CollectiveMainloopFwdSm80ILi8ELi1ELb0EN4cute5tupleIJNS5_1CILi128EEENS7_ILi64EEENS7_ILi192EEEEEELi192ENS_6half_tEfNS_4arch4Sm80ELb1ELb0ELb0ELb0ELb1ELb0ELb1ELb1EEENS1_21CollectiveEpilogueFwdINS6_IJS8_SA_S9_EEENS6_IJNS7_ILi1EEESI_SI_EEESC_SE_Li256ELb0ELb1ELb1ELb0EEENS1_30DynamicPersistentTileSchedulerILi256ELi256ELb1ELb1ELb0EEEEEEEEEvNT_6ParamsE,@function
        .size           _ZN7cutlass13device_kernelIN5flash19enable_sm80_to_sm89INS1_16FlashAttnFwdSm80INS1_25CollectiveMainloopFwdSm80ILi8ELi1ELb0EN4cute5tupleIJNS5_1CILi128EEENS7_ILi64EEENS7_ILi192EEEEEELi192ENS_6half_tEfNS_4arch4Sm80ELb1ELb0ELb0ELb0ELb1ELb0ELb1ELb1EEENS1_21CollectiveEpilogueFwdINS6_IJS8_SA_S9_EEENS6_IJNS7_ILi1EEESI_SI_EEESC_SE_Li256ELb0ELb1ELb1ELb0EEENS1_30DynamicPersistentTileSchedulerILi256ELi256ELb1ELb1ELb0EEEEEEEEEvNT_6ParamsE,(.L_x_3107 - _ZN7cutlass13device_kernelIN5flash19enable_sm80_to_sm89INS1_16FlashAttnFwdSm80INS1_25CollectiveMainloopFwdSm80ILi8ELi1ELb0EN4cute5tupleIJNS5_1CILi128EEENS7_ILi64EEENS7_ILi192EEEEEELi192ENS_6half_tEfNS_4arch4Sm80ELb1ELb0ELb0ELb0ELb1ELb0ELb1ELb1EEENS1_21CollectiveEpilogueFwdINS6_IJS8_SA_S9_EEENS6_IJNS7_ILi1EEESI_SI_EEESC_SE_Li256ELb0ELb1ELb1ELb0EEENS1_30DynamicPersistentTileSchedulerILi256ELi256ELb1ELb1ELb0EEEEEEEEEvNT_6ParamsE)
        .other          _ZN7cutlass13device_kernelIN5flash19enable_sm80_to_sm89INS1_16FlashAttnFwdSm80INS1_25CollectiveMainloopFwdSm80ILi8ELi1ELb0EN4cute5tupleIJNS5_1CILi128EEENS7_ILi64EEENS7_ILi192EEEEEELi192ENS_6half_tEfNS_4arch4Sm80ELb1ELb0ELb0ELb0ELb1ELb0ELb1ELb1EEENS1_21CollectiveEpilogueFwdINS6_IJS8_SA_S9_EEENS6_IJNS7_ILi1EEESI_SI_EEESC_SE_Li256ELb0ELb1ELb1ELb0EEENS1_30DynamicPersistentTileSchedulerILi256ELi256ELb1ELb1ELb0EEEEEEEEEvNT_6ParamsE,@"STO_CUDA_ENTRY STV_DEFAULT"
_ZN7cutlass13device_kernelIN5flash19enable_sm80_to_sm89INS1_16FlashAttnFwdSm80INS1_25CollectiveMainloopFwdSm80ILi8ELi1ELb0EN4cute5tupleIJNS5_1CILi128EEENS7_ILi64EEENS7_ILi192EEEEEELi192ENS_6half_tEfNS_4arch4Sm80ELb1ELb0ELb0ELb0ELb1ELb0ELb1ELb1EEENS1_21CollectiveEpilogueFwdINS6_IJS8_SA_S9_EEENS6_IJNS7_ILi1EEESI_SI_EEESC_SE_Li256ELb0ELb1ELb1ELb0EEENS1_30DynamicPersistentTileSchedulerILi256ELi256ELb1ELb1ELb0EEEEEEEEEvNT_6ParamsE:
[----:B------:R-:W-:-:S03]  /*0000*/  MOV R1, c[0x0][0x28] ;  /* 0x00000a0000017a02 */ /* 0x000fc60000000f00 */
[----:B------:R-:W1:Y:S01]  /*0010*/  S2R R16, SR_TID.X ;  /* 0x0000000000107919 */ /* 0x000e620000002100 */
[----:B------:R-:W-:-:S03]  /*0020*/  IADD3 R1, R1, -0x10, RZ ;  /* 0xfffffff001017810 */ /* 0x000fc60007ffe0ff */
[----:B------:R-:W2:Y:S01]  /*0030*/  S2R R236, SR_CTAID.X ;  /* 0x0000000000ec7919 */ /* 0x000ea20000002500 */
[----:B-1----:R-:W-:-:S05]  /*0040*/  SHF.R.U32.HI R2, RZ, 0x5, R16 ;  /* 0x00000005ff027819 */ /* 0x002fca0000011610 */
[----:B------:R-:W1:Y:S02]  /*0050*/  SHFL.IDX PT, R0, R2, RZ, 0x1f ;  /* 0x00001fff02007589 */ /* 0x000e6400000e0000 */
[----:B-1----:R-:W-:Y:S02]  /*0060*/  ISETP.GE.AND P0, PT, R0, 0x1, PT ;  /* 0x000000010000780c */ /* 0x002fe40003f06270 */
[----:B------:R1:W-:Y:S11]  /*0070*/  STL [R1+0x4], R0 ;  /* 0x0000040001007387 */ /* 0x0003f60000100800 */
[----:B------:R-:W-:Y:S06]  /*0080*/  @P0 BAR.ARV 0x4, 0x100 ;  /* 0x0104000000000b1d */ /* 0x000fec0000002000 */
[----:B--2---:R-:W-:-:S13]  /*0090*/  ISETP.GE.AND P0, PT, R236, c[0x0][0x538], PT ;  /* 0x00014e00ec007a0c */ /* 0x004fda0003f06270 */
[----:B------:R-:W-:Y:S05]  /*00a0*/  @P0 EXIT ;  /* 0x000000000000094d */ /* 0x000fea0003800000 */
[----:B-1----:R-:W-:Y:S01]  /*00b0*/  SHF.R.S32.HI R13, RZ, 0x1f, R16 ;  /* 0x0000001fff0d7819 */ /* 0x002fe20000011410 */
[----:B------:R-:W-:Y:S01]  /*00c0*/  IMAD.MOV.U32 R164, RZ, RZ, 0x20 ;  /* 0x00000020ffa47424 */ /* 0x000fe200078e00ff */
[----:B------:R-:W-:Y:S01]  /*00d0*/  ULDC.64 UR6, c[0x0][0x118] ;  /* 0x0000460000067ab9 */ /* 0x000fe20000000a00 */
[----:B------:R-:W-:Y:S01]  /*00e0*/  IMAD.MOV.U32 R165, RZ, RZ, 0x40 ;  /* 0x00000040ffa57424 */ /* 0x000fe200078e00ff */
[CC--:B------:R-:W-:Y:S02]  /*00f0*/  LEA.HI R5, R13.reuse, R16.reuse, RZ, 0x4 ;  /* 0x000000100d057211 */ /* 0x0c0fe400078f20ff */
[-C--:B------:R-:W-:Y:S02]  /*0100*/  LEA.HI R9, R13, R16.reuse, RZ, 0x3 ;  /* 0x000000100d097211 */ /* 0x080fe400078f18ff */
[----:B------:R-:W-:Y:S02]  /*0110*/  LOP3.LUT R2, R5, 0xfffffff0, RZ, 0xc0, !PT ;  /* 0xfffffff005027812 */ /* 0x000fe400078ec0ff */
[----:B------:R-:W-:-:S02]  /*0120*/  LEA.HI R0, R13, R16, RZ, 0x2 ;  /* 0x000000100d007211 */ /* 0x000fc400078f10ff */
[----:B------:R-:W-:Y:S01]  /*0130*/  SHF.R.S32.HI R214, RZ, 0x3, R9 ;  /* 0x00000003ffd67819 */ /* 0x000fe20000011409 */
[----:B------:R-:W-:Y:S01]  /*0140*/  IMAD.IADD R3, R16, 0x1, -R2 ;  /* 0x0000000110037824 */ /* 0x000fe200078e0a02 */
[----:B------:R-:W-:Y:S02]  /*0150*/  LOP3.LUT R210, R9, 0xfffffff8, RZ, 0xc0, !PT ;  /* 0xfffffff809d27812 */ /* 0x000fe400078ec0ff */
[----:B------:R-:W-:Y:S01]  /*0160*/  SHF.R.S32.HI R4, RZ, 0x4, R5 ;  /* 0x00000004ff047819 */ /* 0x000fe20000011405 */
[----:B------:R-:W-:Y:S01]  /*0170*/  IMAD.SHL.U32 R2, R214, 0x40, RZ ;  /* 0x00000040d6027824 */ /* 0x000fe200078e00ff */
[----:B------:R-:W-:Y:S01]  /*0180*/  LOP3.LUT R0, R0, 0xfffffffc, RZ, 0xc0, !PT ;  /* 0xfffffffc00007812 */ /* 0x000fe200078ec0ff */
[C---:B------:R-:W-:Y:S01]  /*0190*/  IMAD.IADD R210, R16.reuse, 0x1, -R210 ;  /* 0x0000000110d27824 */ /* 0x040fe200078e0ad2 */
[----:B------:R-:W-:Y:S02]  /*01a0*/  LEA.HI R5, R5, R4, RZ, 0x1 ;  /* 0x0000000405057211 */ /* 0x000fe400078f08ff */
[----:B------:R-:W-:Y:S01]  /*01b0*/  SHF.R.S32.HI R8, RZ, 0x1f, R3 ;  /* 0x0000001fff087819 */ /* 0x000fe20000011403 */
[----:B------:R-:W-:Y:S01]  /*01c0*/  IMAD.IADD R7, R16, 0x1, -R0 ;  /* 0x0000000110077824 */ /* 0x000fe200078e0a00 */
[----:B------:R-:W-:Y:S01]  /*01d0*/  LOP3.LUT R0, R2, 0x1c0, RZ, 0xc0, !PT ;  /* 0x000001c002007812 */ /* 0x000fe200078ec0ff */
[----:B------:R-:W-:Y:S01]  /*01e0*/  IMAD.SHL.U32 R196, R210, 0x8, RZ ;  /* 0x00000008d2c47824 */ /* 0x000fe200078e00ff */
[----:B------:R-:W-:-:S02]  /*01f0*/  LOP3.LUT R5, R5, 0xfffffffe, RZ, 0xc0, !PT ;  /* 0xfffffffe05057812 */ /* 0x000fc400078ec0ff */
[----:B------:R-:W-:Y:S02]  /*0200*/  SHF.R.U32.HI R6, RZ, 0x3, R0 ;  /* 0x00000003ff067819 */ /* 0x000fe40000011600 */
[----:B------:R-:W-:Y:S01]  /*0210*/  LOP3.LUT R2, R0, 0x38, R196, 0xf8, !PT ;  /* 0x0000003800027812 */ /* 0x000fe200078ef8c4 */
[----:B------:R-:W-:Y:S01]  /*0220*/  IMAD.IADD R160, R4, 0x1, -R5 ;  /* 0x0000000104a07824 */ /* 0x000fe200078e0a05 */
[----:B------:R-:W-:Y:S01]  /*0230*/  LEA.HI R0, R7, R7, RZ, 0x1 ;  /* 0x0000000707007211 */ /* 0x000fe200078f08ff */
[----:B------:R-:W-:Y:S01]  /*0240*/  IMAD.SHL.U32 R4, R210, 0x40, RZ ;  /* 0x00000040d2047824 */ /* 0x000fe200078e00ff */
[----:B------:R-:W-:Y:S02]  /*0250*/  LEA.HI R8, R8, R3, RZ, 0x3 ;  /* 0x0000000308087211 */ /* 0x000fe400078f18ff */
[----:B------:R-:W-:Y:S02]  /*0260*/  LOP3.LUT R11, R2, R6, RZ, 0x3c, !PT ;  /* 0x00000006020b7212 */ /* 0x000fe400078e3cff */
[----:B------:R-:W-:-:S02]  /*0270*/  LOP3.LUT R2, R0, 0x1ffffffe, RZ, 0xc0, !PT ;  /* 0x1ffffffe00027812 */ /* 0x000fc400078ec0ff */
[----:B------:R-:W-:Y:S02]  /*0280*/  LOP3.LUT R0, R4, 0x1c0, RZ, 0xc0, !PT ;  /* 0x000001c004007812 */ /* 0x000fe400078ec0ff */
[----:B------:R-:W-:Y:S01]  /*0290*/  LOP3.LUT R5, R8, 0xfffffff8, RZ, 0xc0, !PT ;  /* 0xfffffff808057812 */ /* 0x000fe200078ec0ff */
[----:B------:R-:W-:Y:S01]  /*02a0*/  IMAD.IADD R12, R7, 0x1, -R2 ;  /* 0x00000001070c7824 */ /* 0x000fe200078e0a02 */
[----:B------:R-:W-:Y:S02]  /*02b0*/  LEA.HI R6, R13, R16, RZ, 0x5 ;  /* 0x000000100d067211 */ /* 0x000fe400078f28ff */
[----:B------:R-:W-:Y:S01]  /*02c0*/  LOP3.LUT R4, R0, 0x8, R9, 0xf8, !PT ;  /* 0x0000000800047812 */ /* 0x000fe200078ef809 */
[----:B------:R-:W-:Y:S01]  /*02d0*/  IMAD.IADD R5, R3, 0x1, -R5 ;  /* 0x0000000103057824 */ /* 0x000fe200078e0a05 */
[----:B------:R-:W-:Y:S02]  /*02e0*/  SHF.R.U32.HI R2, RZ, 0x3, R0 ;  /* 0x00000003ff027819 */ /* 0x000fe40000011600 */
[----:B------:R-:W-:-:S02]  /*02f0*/  SHF.R.S32.HI R167, RZ, 0x5, R6 ;  /* 0x00000005ffa77819 */ /* 0x000fc40000011406 */
[----:B------:R-:W-:Y:S02]  /*0300*/  SHF.R.S32.HI R0, RZ, 0x1f, R6 ;  /* 0x0000001fff007819 */ /* 0x000fe40000011406 */
[----:B------:R-:W-:Y:S02]  /*0310*/  LOP3.LUT R3, R6, 0xffffffe0, RZ, 0xc0, !PT ;  /* 0xffffffe006037812 */ /* 0x000fe400078ec0ff */
[----:B------:R-:W-:Y:S02]  /*0320*/  LEA.HI R0, R0, R167, RZ, 0x3 ;  /* 0x000000a700007211 */ /* 0x000fe400078f18ff */
[----:B------:R-:W-:Y:S01]  /*0330*/  LOP3.LUT R9, R4, R2, RZ, 0x3c, !PT ;  /* 0x0000000204097212 */ /* 0x000fe200078e3cff */
[----:B------:R-:W-:Y:S01]  /*0340*/  IMAD.IADD R15, R16, 0x1, -R3 ;  /* 0x00000001100f7824 */ /* 0x000fe200078e0a03 */
[----:B------:R-:W-:Y:S01]  /*0350*/  LOP3.LUT R2, R0, 0xffffff8, RZ, 0xc0, !PT ;  /* 0x0ffffff800027812 */ /* 0x000fe200078ec0ff */
[----:B------:R-:W-:Y:S01]  /*0360*/  IMAD.SHL.U32 R3, R5, 0x40, RZ ;  /* 0x0000004005037824 */ /* 0x000fe200078e00ff */
[----:B------:R-:W-:Y:S01]  /*0370*/  LEA.HI R7, R13, R16, RZ, 0x6 ;  /* 0x000000100d077211 */ /* 0x000fe200078f30ff */
[----:B------:R-:W-:Y:S01]  /*0380*/  IMAD.SHL.U32 R4, R160, 0x8, RZ ;  /* 0x00000008a0047824 */ /* 0x000fe200078e00ff */
[----:B------:R-:W-:Y:S01]  /*0390*/  SHF.R.S32.HI R10, RZ, 0x1f, R15 ;  /* 0x0000001fff0a7819 */ /* 0x000fe2000001140f */
[----:B------:R-:W-:Y:S01]  /*03a0*/  IMAD.IADD R6, R167, 0x1, -R2 ;  /* 0x00000001a7067824 */ /* 0x000fe200078e0a02 */
[----:B------:R-:W-:Y:S01]  /*03b0*/  LOP3.LUT R0, R3, 0x1c0, RZ, 0xc0, !PT ;  /* 0x000001c003007812 */ /* 0x000fe200078ec0ff */
[----:B------:R-:W-:Y:S01]  /*03c0*/  IMAD.SHL.U32 R2, R8, 0x40, RZ ;  /* 0x0000004008027824 */ /* 0x000fe200078e00ff */
[----:B------:R-:W-:Y:S01]  /*03d0*/  LEA.HI R3, R10, R15, RZ, 0x2 ;  /* 0x0000000f0a037211 */ /* 0x000fe200078f10ff */
[----:B------:R-:W-:Y:S01]  /*03e0*/  IMAD.SHL.U32 R7, R7, 0x8, RZ ;  /* 0x0000000807077824 */ /* 0x000fe200078e00ff */
[----:B------:R-:W-:Y:S01]  /*03f0*/  LOP3.LUT R4, R0, 0x8, R4, 0xf8, !PT ;  /* 0x0000000800047812 */ /* 0x000fe200078ef804 */
[----:B------:R-:W-:Y:S01]  /*0400*/  IMAD R160, R160, 0x200, R9 ;  /* 0x00000200a0a07824 */ /* 0x000fe200078e0209 */
[----:B------:R-:W-:-:S02]  /*0410*/  SHF.R.U32.HI R163, RZ, 0x3, R0 ;  /* 0x00000003ffa37819 */ /* 0x000fc40000011600 */
[----:B------:R-:W-:Y:S02]  /*0420*/  LOP3.LUT R2, R2, 0xfffffe00, RZ, 0xc0, !PT ;  /* 0xfffffe0002027812 */ /* 0x000fe400078ec0ff */
[----:B------:R-:W-:Y:S02]  /*0430*/  SHF.R.S32.HI R0, RZ, 0x2, R3 ;  /* 0x00000002ff007819 */ /* 0x000fe40000011403 */
[----:B------:R-:W-:Y:S01]  /*0440*/  LOP3.LUT R163, R4, R163, RZ, 0x3c, !PT ;  /* 0x000000a304a37212 */ /* 0x000fe200078e3cff */
[----:B------:R-:W-:Y:S01]  /*0450*/  IMAD R167, R167, 0x400, R2 ;  /* 0x00000400a7a77824 */ /* 0x000fe200078e0202 */
[----:B------:R-:W-:Y:S01]  /*0460*/  LOP3.LUT R7, R11, 0x7ffffe00, R7, 0xf8, !PT ;  /* 0x7ffffe000b077812 */ /* 0x000fe200078ef807 */
[----:B------:R-:W-:Y:S01]  /*0470*/  IMAD R14, R6, 0x10, R0 ;  /* 0x00000010060e7824 */ /* 0x000fe200078e0200 */
[----:B------:R-:W-:Y:S01]  /*0480*/  LEA.HI R0, R13, R16, RZ, 0x7 ;  /* 0x000000100d007211 */ /* 0x000fe200078f38ff */
[----:B------:R-:W-:Y:S01]  /*0490*/  IMAD.IADD R167, R167, 0x1, R163 ;  /* 0x00000001a7a77824 */ /* 0x000fe200078e02a3 */
[----:B------:R-:W-:Y:S01]  /*04a0*/  LOP3.LUT R163, R163, R2, RZ, 0xfc, !PT ;  /* 0x00000002a3a37212 */ /* 0x000fe200078efcff */
[----:B------:R-:W-:Y:S01]  /*04b0*/  IMAD.SHL.U32 R184, R7, 0x2, RZ ;  /* 0x0000000207b87824 */ /* 0x000fe200078e00ff */
[----:B------:R-:W-:Y:S01]  /*04c0*/  SHF.R.S32.HI R2, RZ, 0x7, R0 ;  /* 0x00000007ff027819 */ /* 0x000fe20000011400 */
[----:B------:R-:W-:Y:S01]  /*04d0*/  STL [R1+0x8], R14 ;  /* 0x0000080e01007387 */ /* 0x000fe20000100800 */
[----:B------:R-:W-:-:S02]  /*04e0*/  LOP3.LUT R0, R3, 0x7ffffffc, RZ, 0xc0, !PT ;  /* 0x7ffffffc03007812 */ /* 0x000fc400078ec0ff */
[C---:B------:R-:W-:Y:S02]  /*04f0*/  IADD3 R208, R196.reuse, 0x40, RZ ;  /* 0x00000040c4d07810 */ /* 0x040fe40007ffe0ff */
[----:B------:R-:W-:Y:S01]  /*0500*/  R2P PR, R5, 0x6 ;  /* 0x0000000605007804 */ /* 0x000fe20000000000 */
[----:B------:R-:W-:Y:S01]  /*0510*/  IMAD.IADD R0, R15, 0x1, -R0 ;  /* 0x000000010f007824 */ /* 0x000fe200078e0a00 */
[----:B------:R-:W-:Y:S02]  /*0520*/  IADD3 R207, R196, 0x80, RZ ;  /* 0x00000080c4cf7810 */ /* 0x000fe40007ffe0ff */
[----:B------:R-:W-:Y:S01]  /*0530*/  SHF.R.S32.HI R2, RZ, 0x1f, R196 ;  /* 0x0000001fff027819 */ /* 0x000fe200000114c4 */
[----:B------:R-:W-:Y:S01]  /*0540*/  IMAD.SHL.U32 R225, R0, 0x2, RZ ;  /* 0x0000000200e17824 */ /* 0x000fe200078e00ff */
[----:B------:R-:W-:Y:S01]  /*0550*/  SHF.R.S32.HI R3, RZ, 0x1f, R208 ;  /* 0x0000001fff037819 */ /* 0x000fe200000114d0 */
[----:B------:R-:W-:Y:S01]  /*0560*/  IMAD R0, R12, 0x8, R14 ;  /* 0x000000080c007824 */ /* 0x000fe200078e020e */
[----:B------:R-:W-:-:S02]  /*0570*/  SHF.R.S32.HI R2, RZ, 0x1f, R207 ;  /* 0x0000001fff027819 */ /* 0x000fc400000114cf */
[C---:B------:R-:W-:Y:S02]  /*0580*/  IADD3 R7, R225.reuse, 0x8, RZ ;  /* 0x00000008e1077810 */ /* 0x040fe40007ffe0ff */
[C---:B------:R-:W-:Y:S01]  /*0590*/  IADD3 R6, R225.reuse, 0x10, RZ ;  /* 0x00000010e1067810 */ /* 0x040fe20007ffe0ff */
[----:B------:R1:W-:Y:S01]  /*05a0*/  STL [R1], R0 ;  /* 0x0000000001007387 */ /* 0x0003e20000100800 */
[C---:B------:R-:W-:Y:S02]  /*05b0*/  IADD3 R5, R225.reuse, 0x18, RZ ;  /* 0x00000018e1057810 */ /* 0x040fe40007ffe0ff */
[C---:B------:R-:W-:Y:S02]  /*05c0*/  IADD3 R4, R225.reuse, 0x20, RZ ;  /* 0x00000020e1047810 */ /* 0x040fe40007ffe0ff */
[----:B------:R-:W-:Y:S02]  /*05d0*/  IADD3 R3, R225, 0x28, RZ ;  /* 0x00000028e1037810 */ /* 0x000fe40007ffe0ff */
[----:B------:R-:W-:-:S02]  /*05e0*/  SEL R164, R164, 0xffffffe0, !P1 ;  /* 0xffffffe0a4a47807 */ /* 0x000fc40004800000 */
[----:B------:R-:W-:Y:S02]  /*05f0*/  IADD3 R2, R225, 0x30, RZ ;  /* 0x00000030e1027810 */ /* 0x000fe40007ffe0ff */
[----:B------:R-:W-:Y:S02]  /*0600*/  LEA R167, R167, 0xc100, 0x1 ;  /* 0x0000c100a7a77811 */ /* 0x000fe400078e08ff */
[C---:B------:R-:W-:Y:S02]  /*0610*/  IADD3 R252, R225.reuse, 0x40, RZ ;  /* 0x00000040e1fc7810 */ /* 0x040fe40007ffe0ff */
[----:B------:R-:W-:Y:S01]  /*0620*/  IADD3 R251, R225, 0x48, RZ ;  /* 0x00000048e1fb7810 */ /* 0x000fe20007ffe0ff */
[----:B------:R-:W-:Y:S01]  /*0630*/  IMAD.IADD R168, R167, 0x1, R164 ;  /* 0x00000001a7a87824 */ /* 0x000fe200078e02a4 */
[----:B------:R-:W-:Y:S02]  /*0640*/  SHF.R.S32.HI R9, RZ, 0x1f, R7 ;  /* 0x0000001fff097819 */ /* 0x000fe40000011407 */
[----:B------:R-:W-:-:S02]  /*0650*/  LEA R163, R163, 0x100, 0x1 ;  /* 0x00000100a3a37811 */ /* 0x000fc400078e08ff */
[C---:B------:R-:W-:Y:S02]  /*0660*/  IADD3 R249, R225.reuse, 0x58, RZ ;  /* 0x00000058e1f97810 */ /* 0x040fe40007ffe0ff */
[C---:B------:R-:W-:Y:S01]  /*0670*/  IADD3 R248, R225.reuse, 0x60, RZ ;  /* 0x00000060e1f87810 */ /* 0x040fe20007ffe0ff */
[----:B------:R-:W-:Y:S01]  /*0680*/  IMAD.IADD R164, R164, 0x1, R163 ;  /* 0x00000001a4a47824 */ /* 0x000fe200078e02a3 */
[C---:B-1----:R-:W-:Y:S02]  /*0690*/  IADD3 R0, R225.reuse, 0x38, RZ ;  /* 0x00000038e1007810 */ /* 0x042fe40007ffe0ff */
[----:B------:R-:W-:Y:S02]  /*06a0*/  SHF.R.S32.HI R8, RZ, 0x1f, R6 ;  /* 0x0000001fff087819 */ /* 0x000fe40000011406 */
[----:B------:R-:W-:Y:S02]  /*06b0*/  SHF.R.S32.HI R7, RZ, 0x1f, R5 ;  /* 0x0000001fff077819 */ /* 0x000fe40000011405 */
[----:B------:R-:W-:-:S02]  /*06c0*/  IADD3 R250, R225, 0x50, RZ ;  /* 0x00000050e1fa7810 */ /* 0x000fc40007ffe0ff */
[C---:B------:R-:W-:Y:S02]  /*06d0*/  IADD3 R246, R225.reuse, 0x70, RZ ;  /* 0x00000070e1f67810 */ /* 0x040fe40007ffe0ff */
[----:B------:R-:W-:Y:S02]  /*06e0*/  IADD3 R245, R225, 0x78, RZ ;  /* 0x00000078e1f57810 */ /* 0x000fe40007ffe0ff */
[----:B------:R-:W-:Y:S02]  /*06f0*/  SHF.R.S32.HI R6, RZ, 0x1f, R4 ;  /* 0x0000001fff067819 */ /* 0x000fe40000011404 */
[----:B------:R-:W-:Y:S02]  /*0700*/  SHF.R.S32.HI R5, RZ, 0x1f, R3 ;  /* 0x0000001fff057819 */ /* 0x000fe40000011403 */
[----:B------:R-:W-:Y:S02]  /*0710*/  SEL R165, R165, 0xffffffc0, !P2 ;  /* 0xffffffc0a5a57807 */ /* 0x000fe40005000000 */
[----:B------:R-:W-:-:S02]  /*0720*/  IADD3 R247, R225, 0x68, RZ ;  /* 0x00000068e1f77810 */ /* 0x000fc40007ffe0ff */
[----:B------:R-:W-:Y:S01]  /*0730*/  IADD3 R243, R225, 0x88, RZ ;  /* 0x00000088e1f37810 */ /* 0x000fe20007ffe0ff */
[----:B------:R-:W-:Y:S01]  /*0740*/  IMAD.IADD R170, R167, 0x1, R165 ;  /* 0x00000001a7aa7824 */ /* 0x000fe200078e02a5 */
[----:B------:R-:W-:Y:S01]  /*0750*/  IADD3 R242, R225, 0x90, RZ ;  /* 0x00000090e1f27810 */ /* 0x000fe20007ffe0ff */
[C---:B------:R-:W-:Y:S01]  /*0760*/  IMAD.IADD R166, R165.reuse, 0x1, R163 ;  /* 0x00000001a5a67824 */ /* 0x040fe200078e02a3 */
[----:B------:R-:W-:Y:S01]  /*0770*/  SHF.R.S32.HI R4, RZ, 0x1f, R2 ;  /* 0x0000001fff047819 */ /* 0x000fe20000011402 */
[----:B------:R-:W-:Y:S01]  /*0780*/  IMAD.IADD R169, R168, 0x1, R165 ;  /* 0x00000001a8a97824 */ /* 0x000fe200078e02a5 */
[----:B------:R-:W-:Y:S01]  /*0790*/  SHF.R.S32.HI R3, RZ, 0x1f, R0 ;  /* 0x0000001fff037819 */ /* 0x000fe20000011400 */
[----:B------:R-:W-:Y:S01]  /*07a0*/  IMAD.IADD R165, R165, 0x1, R164 ;  /* 0x00000001a5a57824 */ /* 0x000fe200078e02a4 */
[C---:B------:R-:W-:Y:S02]  /*07b0*/  IADD3 R244, R225.reuse, 0x80, RZ ;  /* 0x00000080e1f47810 */ /* 0x040fe40007ffe0ff */
[----:B------:R-:W-:-:S02]  /*07c0*/  IADD3 R240, R225, 0xa0, RZ ;  /* 0x000000a0e1f07810 */ /* 0x000fc40007ffe0ff */
[C---:B------:R-:W-:Y:S02]  /*07d0*/  IADD3 R239, R225.reuse, 0xa8, RZ ;  /* 0x000000a8e1ef7810 */ /* 0x040fe40007ffe0ff */
[----:B------:R-:W-:Y:S02]  /*07e0*/  SHF.R.S32.HI R2, RZ, 0x1f, R252 ;  /* 0x0000001fff027819 */ /* 0x000fe400000114fc */
[----:B------:R-:W-:Y:S02]  /*07f0*/  SHF.R.S32.HI R0, RZ, 0x1f, R251 ;  /* 0x0000001fff007819 */ /* 0x000fe400000114fb */
[C---:B------:R-:W-:Y:S02]  /*0800*/  IADD3 R241, R225.reuse, 0x98, RZ ;  /* 0x00000098e1f17810 */ /* 0x040fe40007ffe0ff */
[C---:B------:R-:W-:Y:S02]  /*0810*/  IADD3 R238, R225.reuse, 0xb0, RZ ;  /* 0x000000b0e1ee7810 */ /* 0x040fe40007ffe0ff */
        /* <DEDUP_REMOVED lines=12> */
[----:B------:R-:W-:-:S02]  /*08e0*/  LEA R160, R160, 0x6100, 0x1 ;  /* 0x00006100a0a07811 */ /* 0x000fc400078e08ff */
[----:B------:R-:W-:Y:S02]  /*08f0*/  SHF.R.S32.HI R3, RZ, 0x1f, R241 ;  /* 0x0000001fff037819 */ /* 0x000fe400000114f1 */
[----:B------:R-:W-:Y:S02]  /*0900*/  SHF.R.S32.HI R2, RZ, 0x1f, R238 ;  /* 0x0000001fff027819 */ /* 0x000fe400000114ee */
[----:B------:R-:W-:Y:S02]  /*0910*/  SHF.R.S32.HI R0, RZ, 0x1f, R237 ;  /* 0x0000001fff007819 */ /* 0x000fe400000114ed */
.L_x_1066:
[----:B------:R-:W-:Y:S01]  /*0920*/  IMAD.MOV.U32 R0, RZ, RZ, c[0x0][0x560] ;  /* 0x00015800ff007624 */ /* 0x000fe200078e00ff */
[----:B------:R-:W-:Y:S01]  /*0930*/  MOV R3, R236 ;  /* 0x000000ec00037202 */ /* 0x000fe20000000f00 */
[----:B------:R-:W-:Y:S01]  /*0940*/  YIELD ;  /* 0x0000000000007946 */ /* 0x000fe20003800000 */
[----:B------:R-:W-:Y:S02]  /*0950*/  BSSY B0, `(.L_x_1009) ;  /* 0x0000015000007945 */ /* 0x000fe40003800000 */
[----:B------:R-:W-:-:S13]  /*0960*/  ISETP.NE.AND P0, PT, R0, 0x1, PT ;  /* 0x000000010000780c */ /* 0x000fda0003f05270 */
[----:B------:R-:W-:-:S05]  /*0970*/  @P0 IMAD.HI.U32 R0, R236, c[0x0][0x564], RZ ;  /* 0x00015900ec000a27 */ /* 0x000fca00078e00ff */
[----:B------:R-:W-:-:S04]  /*0980*/  @P0 SHF.R.U32.HI R3, RZ, c[0x0][0x568], R0 ;  /* 0x00015a00ff030a19 */ /* 0x000fc80000011600 */
[----:B------:R-:W-:Y:S01]  /*0990*/  ISETP.GE.AND P0, PT, R3, c[0x0][0x578], PT ;  /* 0x00015e0003007a0c */ /* 0x000fe20003f06270 */
[----:B------:R-:W-:-:S04]  /*09a0*/  IMAD.MOV R0, RZ, RZ, -R3 ;  /* 0x000000ffff007224 */ /* 0x000fc800078e0a03 */
[----:B------:R-:W-:-:S08]  /*09b0*/  IMAD R0, R0, c[0x0][0x560], R236 ;  /* 0x0001580000007a24 */ /* 0x000fd000078e02ec */
[----:B------:R-:W-:Y:S05]  /*09c0*/  @!P0 BRA `(.L_x_1010) ;  /* 0x0000007000008947 */ /* 0x000fea0003800000 */
[----:B------:R-:W-:-:S04]  /*09d0*/  MOV R2, c[0x0][0x56c] ;  /* 0x00015b0000027a02 */ /* 0x000fc80000000f00 */
[----:B------:R-:W-:Y:S02]  /*09e0*/  ISETP.NE.AND P0, PT, R2, 0x1, PT ;  /* 0x000000010200780c */ /* 0x000fe40003f05270 */
[----:B------:R-:W-:-:S11]  /*09f0*/  MOV R2, R0 ;  /* 0x0000000000027202 */ /* 0x000fd60000000f00 */
[----:B------:R-:W-:-:S05]  /*0a00*/  @P0 IMAD.HI.U32 R4, R0, c[0x0][0x570], RZ ;  /* 0x00015c0000040a27 */ /* 0x000fca00078e00ff */
[----:B------:R-:W-:-:S05]  /*0a10*/  @P0 SHF.R.U32.HI R2, RZ, c[0x0][0x574], R4 ;  /* 0x00015d00ff020a19 */ /* 0x000fca0000011604 */
[----:B------:R-:W-:Y:S01]  /*0a20*/  IMAD R4, R2, c[0x0][0x56c], RZ ;  /* 0x00015b0002047a24 */ /* 0x000fe200078e02ff */
[----:B------:R-:W-:Y:S05]  /*0a30*/  BRA `(.L_x_1011) ;  /* 0x0000006000007947 */ /* 0x000fea0003800000 */
.L_x_1010:
[----:B------:R-:W-:-:S04]  /*0a40*/  MOV R2, c[0x0][0x554] ;  /* 0x0001550000027a02 */ /* 0x000fc80000000f00 */
[----:B------:R-:W-:Y:S02]  /*0a50*/  ISETP.NE.AND P0, PT, R2, 0x1, PT ;  /* 0x000000010200780c */ /* 0x000fe40003f05270 */
[----:B------:R-:W-:-:S11]  /*0a60*/  MOV R2, R0 ;  /* 0x0000000000027202 */ /* 0x000fd60000000f00 */
[----:B------:R-:W-:-:S05]  /*0a70*/  @P0 IMAD.HI.U32 R4, R0, c[0x0][0x558], RZ ;  /* 0x0001560000040a27 */ /* 0x000fca00078e00ff */
[----:B------:R-:W-:-:S05]  /*0a80*/  @P0 SHF.R.U32.HI R2, RZ, c[0x0][0x55c], R4 ;  /* 0x00015700ff020a19 */ /* 0x000fca0000011604 */
[----:B------:R-:W-:Y:S02]  /*0a90*/  IMAD R4, R2, c[0x0][0x554], RZ ;  /* 0x0001550002047a24 */ /* 0x000fe400078e02ff */
.L_x_1011:
[----:B------:R-:W-:Y:S05]  /*0aa0*/  BSYNC B0 ;  /* 0x0000000000007941 */ /* 0x000fea0003800000 */
.L_x_1009:
[----:B------:R-:W-:Y:S01]  /*0ab0*/  IMAD.MOV.U32 R5, RZ, RZ, c[0x0][0x548] ;  /* 0x00015200ff057624 */ /* 0x000fe200078e00ff */
[----:B------:R-:W-:Y:S01]  /*0ac0*/  ISETP.NE.U32.AND P0, PT, RZ, c[0x0][0x370], PT ;  /* 0x0000dc00ff007a0c */ /* 0x000fe20003f05070 */
[----:B------:R-:W-:Y:S02]  /*0ad0*/  IMAD.IADD R4, R0, 0x1, -R4 ;  /* 0x0000000100047824 */ /* 0x000fe400078e0a04 */
[----:B------:R-:W-:Y:S01]  /*0ae0*/  IMAD.MOV.U32 R215, RZ, RZ, RZ ;  /* 0x000000ffffd77224 */ /* 0x000fe200078e00ff */
[----:B------:R-:W-:Y:S01]  /*0af0*/  ISETP.NE.AND P1, PT, R5, 0x1, PT ;  /* 0x000000010500780c */ /* 0x000fe20003f25270 */
[----:B------:R-:W-:Y:S01]  /*0b00*/  IMAD R6, R3, c[0x0][0x554], R4 ;  /* 0x0001550003067a24 */ /* 0x000fe200078e0204 */
[----:B------:R-:W-:-:S03]  /*0b10*/  ISETP.NE.AND.EX P0, PT, RZ, c[0x0][0x374], PT, P0 ;  /* 0x0000dd00ff007a0c */ /* 0x000fc60003f05300 */
[----:B------:R-:W-:-:S08]  /*0b20*/  IMAD.MOV.U32 R226, RZ, RZ, R6 ;  /* 0x000000ffffe27224 */ /* 0x000fd000078e0006 */
[----:B------:R-:W-:-:S04]  /*0b30*/  @P1 IMAD.HI.U32 R0, R6, c[0x0][0x54c], RZ ;  /* 0x0001530006001a27 */ /* 0x000fc800078e00ff */
[----:B------:R-:W-:Y:S01]  /*0b40*/  @P0 IMAD.MOV.U32 R4, RZ, RZ, 0x4 ;  /* 0x00000004ff040424 */ /* 0x000fe200078e00ff */
[----:B------:R-:W-:Y:S01]  /*0b50*/  @P1 SHF.R.U32.HI R226, RZ, c[0x0][0x550], R0 ;  /* 0x00015400ffe21a19 */ /* 0x000fe20000011600 */
[----:B------:R-:W-:-:S04]  /*0b60*/  IMAD.MOV.U32 R0, RZ, RZ, c[0x0][0x53c] ;  /* 0x00014f00ff007624 */ /* 0x000fc800078e00ff */
[----:B------:R-:W-:-:S05]  /*0b70*/  @P0 IMAD.WIDE R4, R226, R4, c[0x0][0x370] ;  /* 0x0000dc00e2040625 */ /* 0x000fca00078e0204 */
[----:B------:R1:W5:Y:S01]  /*0b80*/  @P0 LDG.E R215, [R4.64] ;  /* 0x0000000604d70981 */ /* 0x000362000c1e1900 */
[----:B------:R-:W-:Y:S01]  /*0b90*/  ISETP.NE.AND P0, PT, R0, 0x1, PT ;  /* 0x000000010000780c */ /* 0x000fe20003f05270 */
[----:B------:R-:W-:Y:S01]  /*0ba0*/  IMAD.MOV.U32 R228, RZ, RZ, R2 ;  /* 0x000000ffffe47224 */ /* 0x000fe200078e0002 */
[----:B------:R-:W-:Y:S01]  /*0bb0*/  LOP3.LUT R0, R2, 0x1ffffff, RZ, 0x3c, !PT ;  /* 0x01ffffff02007812 */ /* 0x000fe200078e3cff */
[----:B------:R-:W-:Y:S03]  /*0bc0*/  BSSY B0, `(.L_x_1012) ;  /* 0x000003d000007945 */ /* 0x000fe60003800000 */
[----:B------:R-:W-:-:S07]  /*0bd0*/  IADD3 R0, R0, c[0x0][0x53c], RZ ;  /* 0x00014f0000007a10 */ /* 0x000fce0007ffe0ff */
[----:B------:R-:W-:Y:S01]  /*0be0*/  @P0 IMAD.HI.U32 R3, R2, c[0x0][0x540], RZ ;  /* 0x0001500002030a27 */ /* 0x000fe200078e00ff */
[----:B------:R-:W-:-:S04]  /*0bf0*/  MOV R2, c[0x0][0x2c4] ;  /* 0x0000b10000027a02 */ /* 0x000fc80000000f00 */
[----:B------:R-:W-:Y:S02]  /*0c00*/  @P0 SHF.R.U32.HI R228, RZ, c[0x0][0x544], R3 ;  /* 0x00015100ffe40a19 */ /* 0x000fe40000011603 */
[----:B------:R-:W-:Y:S01]  /*0c10*/  ISETP.NE.AND P4, PT, R2, 0x1, PT ;  /* 0x000000010200780c */ /* 0x000fe20003f85270 */
[----:B------:R-:W-:Y:S02]  /*0c20*/  IMAD.MOV.U32 R2, RZ, RZ, c[0x0][0x2ac] ;  /* 0x0000ab00ff027624 */ /* 0x000fe400078e00ff */
[----:B------:R-:W-:Y:S02]  /*0c30*/  IMAD R0, R228, c[0x0][0x53c], R0 ;  /* 0x00014f00e4007a24 */ /* 0x000fe400078e0200 */
[----:B-1----:R-:W-:Y:S02]  /*0c40*/  IMAD.MOV.U32 R4, RZ, RZ, 0x40 ;  /* 0x00000040ff047424 */ /* 0x002fe400078e00ff */
[----:B------:R-:W-:Y:S02]  /*0c50*/  IMAD.SHL.U32 R229, R0, 0x80, RZ ;  /* 0x0000008000e57824 */ /* 0x000fe400078e00ff */
[----:B------:R-:W-:Y:S01]  /*0c60*/  IMAD R7, R2, c[0x0][0x1d0], RZ ;  /* 0x0000740002077a24 */ /* 0x000fe200078e02ff */
[----:B------:R-:W-:-:S02]  /*0c70*/  IADD3 R4, R4, -c[0x0][0x168], RZ ;  /* 0x80005a0004047a10 */ /* 0x000fc40007ffe0ff */
[----:B------:R-:W-:-:S03]  /*0c80*/  IADD3 R0, R229, 0x7f, RZ ;  /* 0x0000007fe5007810 */ /* 0x000fc60007ffe0ff */
[----:B------:R-:W-:Y:S01]  /*0c90*/  IMAD R2, R2, c[0x0][0x1d0], R4 ;  /* 0x0000740002027a24 */ /* 0x000fe200078e0204 */
[----:B------:R-:W-:Y:S01]  /*0ca0*/  IADD3 R4, R7, 0x3f, RZ ;  /* 0x0000003f07047810 */ /* 0x000fe20007ffe0ff */
[----:B------:R-:W-:-:S05]  /*0cb0*/  @P4 IMAD.HI.U32 R3, R0, c[0x0][0x2c8], RZ ;  /* 0x0000b20000034a27 */ /* 0x000fca00078e00ff */
[----:B------:R-:W-:-:S04]  /*0cc0*/  @P4 SHF.R.U32.HI R0, RZ, c[0x0][0x2cc], R3 ;  /* 0x0000b300ff004a19 */ /* 0x000fc80000011603 */
[----:B------:R-:W-:Y:S02]  /*0cd0*/  IADD3 R0, R2, R0, RZ ;  /* 0x0000000002007210 */ /* 0x000fe40007ffe0ff */
[----:B------:R-:W-:Y:S02]  /*0ce0*/  SHF.R.S32.HI R2, RZ, 0x1f, R4 ;  /* 0x0000001fff027819 */ /* 0x000fe40000011404 */
[----:B------:R-:W-:Y:S02]  /*0cf0*/  SHF.R.S32.HI R3, RZ, 0x1f, R0 ;  /* 0x0000001fff037819 */ /* 0x000fe40000011400 */
[----:B------:R-:W-:Y:S02]  /*0d00*/  LEA.HI R2, R2, R4, RZ, 0x6 ;  /* 0x0000000402027211 */ /* 0x000fe400078f30ff */
[----:B------:R-:W-:Y:S02]  /*0d10*/  LEA.HI R3, R3, R0, RZ, 0x6 ;  /* 0x0000000003037211 */ /* 0x000fe400078f30ff */
[----:B------:R-:W-:-:S02]  /*0d20*/  SHF.R.S32.HI R0, RZ, 0x6, R2 ;  /* 0x00000006ff007819 */ /* 0x000fc40000011402 */
[----:B------:R-:W-:Y:S01]  /*0d30*/  SHF.R.S32.HI R2, RZ, 0x6, R3 ;  /* 0x00000006ff027819 */ /* 0x000fe20000011403 */
[----:B------:R-:W-:-:S03]  /*0d40*/  IMAD.MOV.U32 R3, RZ, RZ, RZ ;  /* 0x000000ffff037224 */ /* 0x000fc600078e00ff */
[----:B------:R-:W-:Y:S01]  /*0d50*/  IMNMX R7, R0, R2, PT ;  /* 0x0000000200077217 */ /* 0x000fe20003800200 */
[----:B------:R-:W-:-:S03]  /*0d60*/  IMAD.MOV R0, RZ, RZ, -R226 ;  /* 0x000000ffff007224 */ /* 0x000fc600078e0ae2 */
[----:B------:R-:W-:Y:S01]  /*0d70*/  ISETP.GE.AND P0, PT, R7, 0x1, PT ;  /* 0x000000010700780c */ /* 0x000fe20003f06270 */
[----:B------:R-:W-:-:S12]  /*0d80*/  IMAD R227, R0, c[0x0][0x548], R6 ;  /* 0x0001520000e37a24 */ /* 0x000fd800078e0206 */
[----:B------:R-:W-:Y:S05]  /*0d90*/  @!P0 BRA `(.L_x_1013) ;  /* 0x000001f000008947 */ /* 0x000fea0003800000 */
[----:B------:R-:W-:-:S04]  /*0da0*/  SHF.R.U32.HI R0, RZ, 0x10, R228 ;  /* 0x00000010ff007819 */ /* 0x000fc800000116e4 */
[----:B------:R-:W-:-:S04]  /*0db0*/  ISETP.NE.AND P0, PT, R0, RZ, PT ;  /* 0x000000ff0000720c */ /* 0x000fc80003f05270 */
[----:B------:R-:W-:-:S04]  /*0dc0*/  SEL R0, R0, c[0x0][0x338], P0 ;  /* 0x0000ce0000007a07 */ /* 0x000fc80000000000 */
[----:B------:R-:W-:Y:S02]  /*0dd0*/  IABS R2, R0 ;  /* 0x0000000000027213 */ /* 0x000fe40000000000 */
[----:B------:R-:W-:Y:S02]  /*0de0*/  IADD3 R6, R0, -0x1, R7 ;  /* 0xffffffff00067810 */ /* 0x000fe40007ffe007 */
[----:B------:R-:W1:Y:S02]  /*0df0*/  I2F.RP R4, R2 ;  /* 0x0000000200047306 */ /* 0x000e640000209400 */
[----:B------:R-:W-:Y:S02]  /*0e00*/  IABS R10, R6 ;  /* 0x00000006000a7213 */ /* 0x000fe40000000000 */
[----:B------:R-:W-:-:S04]  /*0e10*/  LOP3.LUT R6, R6, R0, RZ, 0x3c, !PT ;  /* 0x0000000006067212 */ /* 0x000fc800078e3cff */
[----:B------:R-:W-:Y:S01]  /*0e20*/  ISETP.GE.AND P0, PT, R6, RZ, PT ;  /* 0x000000ff0600720c */ /* 0x000fe20003f06270 */
[----:B-1----:R-:W1:Y:S02]  /*0e30*/  MUFU.RCP R4, R4 ;  /* 0x0000000400047308 */ /* 0x002e640000001000 */
[----:B-1----:R-:W-:-:S06]  /*0e40*/  IADD3 R4, R4, 0xffffffe, RZ ;  /* 0x0ffffffe04047810 */ /* 0x002fcc0007ffe0ff */
[----:B------:R-:W1:Y:S02]  /*0e50*/  F2I.FTZ.U32.TRUNC.NTZ R5, R4 ;  /* 0x0000000400057305 */ /* 0x000e64000021f000 */
[----:B-1----:R-:W-:Y:S02]  /*0e60*/  IMAD.MOV R3, RZ, RZ, -R5 ;  /* 0x000000ffff037224 */ /* 0x002fe400078e0a05 */
[----:B------:R-:W-:Y:S02]  /*0e70*/  IMAD.MOV.U32 R4, RZ, RZ, RZ ;  /* 0x000000ffff047224 */ /* 0x000fe400078e00ff */
        /* <DEDUP_REMOVED lines=13> */
[----:B------:R-:W-:-:S13]  /*0f50*/  ISETP.GE.U32.AND P2, PT, R4, R2, PT ;  /* 0x000000020400720c */ /* 0x000fda0003f46070 */
[----:B------:R-:W-:-:S05]  /*0f60*/  @P2 IADD3 R3, R3, 0x1, RZ ;  /* 0x0000000103032810 */ /* 0x000fca0007ffe0ff */
[----:B------:R-:W-:Y:S01]  /*0f70*/  @!P0 IMAD.MOV R3, RZ, RZ, -R3 ;  /* 0x000000ffff038224 */ /* 0x000fe200078e0a03 */
[----:B------:R-:W-:Y:S02]  /*0f80*/  @!P1 LOP3.LUT R3, RZ, R0, RZ, 0x33, !PT ;  /* 0x00000000ff039212 */ /* 0x000fe400078e33ff */
.L_x_1013:
[----:B------:R-:W-:Y:S05]  /*0f90*/  BSYNC B0 ;  /* 0x0000000000007941 */ /* 0x000fea0003800000 */
.L_x_1012:
[----:B------:R-:W-:Y:S01]  /*0fa0*/  LOP3.LUT R0, R228, 0xffff, RZ, 0xc0, !PT ;  /* 0x0000ffffe4007812 */ /* 0x000fe200078ec0ff */
[----:B------:R-:W-:Y:S01]  /*0fb0*/  IMAD.MOV.U32 R15, RZ, RZ, RZ ;  /* 0x000000ffff0f7224 */ /* 0x000fe200078e00ff */
[----:B------:R-:W-:Y:S01]  /*0fc0*/  CS2R R96, SRZ ;  /* 0x0000000000607805 */ /* 0x000fe2000001ff00 */
[----:B------:R-:W-:Y:S01]  /*0fd0*/  IMAD.MOV.U32 R16, RZ, RZ, RZ ;  /* 0x000000ffff107224 */ /* 0x000fe200078e00ff */
[----:B------:R-:W-:Y:S01]  /*0fe0*/  CS2R R94, SRZ ;  /* 0x00000000005e7805 */ /* 0x000fe2000001ff00 */
        /* <DEDUP_REMOVED lines=54> */
[----:B------:R-:W-:-:S05]  /*1350*/  @P1 MOV R2, 0x4 ;  /* 0x0000000400021802 */ /* 0x000fca0000000f00 */
[----:B------:R-:W-:-:S05]  /*1360*/  @P1 IMAD.WIDE R2, R226, R2, c[0x0][0x340] ;  /* 0x0000d000e2021625 */ /* 0x000fca00078e0202 */
[----:B------:R1:W5:Y:S01]  /*1370*/  @P1 LDG.E R12, [R2.64] ;  /* 0x00000006020c1981 */ /* 0x000362000c1e1900 */
[----:B------:R-:W-:Y:S01]  /*1380*/  SHF.R.S32.HI R16, RZ, 0x1f, R227 ;  /* 0x0000001fff107819 */ /* 0x000fe200000114e3 */
[----:B------:R-:W-:Y:S01]  /*1390*/  IMAD R4, R210, 0x20, R214 ;  /* 0x00000020d2047824 */ /* 0x000fe200078e02d6 */
[----:B------:R-:W-:Y:S02]  /*13a0*/  SHF.R.S32.HI R6, RZ, 0x1f, R226 ;  /* 0x0000001fff067819 */ /* 0x000fe400000114e2 */
[----:B------:R-:W-:Y:S01]  /*13b0*/  ISETP.GE.AND P6, PT, R196, c[0x0][0x198], PT ;  /* 0x00006600c4007a0c */ /* 0x000fe20003fc6270 */
[----:B------:R-:W-:Y:S01]  /*13c0*/  IMAD R0, R16, c[0x0][0x1b8], RZ ;  /* 0x00006e0010007a24 */ /* 0x000fe200078e02ff */
[----:B------:R-:W-:Y:S02]  /*13d0*/  IADD3 R4, R229, R4, RZ ;  /* 0x00000004e5047210 */ /* 0x000fe40007ffe0ff */
[----:B------:R-:W-:Y:S01]  /*13e0*/  ISETP.GE.AND P5, PT, R208, c[0x0][0x198], PT ;  /* 0x00006600d0007a0c */ /* 0x000fe20003fa6270 */
[----:B------:R-:W-:Y:S01]  /*13f0*/  IMAD R5, R227, c[0x0][0x1bc], R0 ;  /* 0x00006f00e3057a24 */ /* 0x000fe200078e0200 */
[----:B------:R-:W-:Y:S01]  /*1400*/  ISETP.GE.AND P3, PT, R207, c[0x0][0x198], PT ;  /* 0x00006600cf007a0c */ /* 0x000fe20003f66270 */
[----:B------:R-:W-:Y:S01]  /*1410*/  @P4 IMAD.HI.U32 R7, R4, c[0x0][0x2c8], RZ ;  /* 0x0000b20004074a27 */ /* 0x000fe200078e00ff */
[----:B------:R-:W-:-:S03]  /*1420*/  IADD3 R100, R197, -0x1, RZ ;  /* 0xffffffffc5647810 */ /* 0x000fc60007ffe0ff */
[----:B------:R-:W-:Y:S01]  /*1430*/  IMAD.MOV.U32 R0, RZ, RZ, R4 ;  /* 0x000000ffff007224 */ /* 0x000fe200078e0004 */
[----:B------:R-:W-:-:S04]  /*1440*/  @P4 SHF.R.U32.HI R0, RZ, c[0x0][0x2cc], R7 ;  /* 0x0000b300ff004a19 */ /* 0x000fc80000011607 */
[----:B------:R-:W-:Y:S01]  /*1450*/  SHF.R.S32.HI R7, RZ, 0x1f, R0 ;  /* 0x0000001fff077819 */ /* 0x000fe20000011400 */
[----:B-1----:R-:W-:-:S05]  /*1460*/  IMAD.WIDE.U32 R2, R227, c[0x0][0x1b8], RZ ;  /* 0x00006e00e3027a25 */ /* 0x002fca00078e00ff */
[----:B------:R-:W-:Y:S01]  /*1470*/  IADD3 R3, R3, R5, RZ ;  /* 0x0000000503037210 */ /* 0x000fe20007ffe0ff */
[----:B------:R-:W-:-:S04]  /*1480*/  IMAD R5, R6, c[0x0][0x1c0], RZ ;  /* 0x0000700006057a24 */ /* 0x000fc800078e02ff */
[C---:B------:R-:W-:Y:S02]  /*1490*/  IMAD R6, R226.reuse, c[0x0][0x1c4], R5 ;  /* 0x00007100e2067a24 */ /* 0x040fe400078e0205 */
[----:B------:R-:W-:Y:S02]  /*14a0*/  IMAD.MOV R5, RZ, RZ, -R0 ;  /* 0x000000ffff057224 */ /* 0x000fe400078e0a00 */
[----:B------:R-:W-:-:S04]  /*14b0*/  IMAD.WIDE.U32 R2, R226, c[0x0][0x1c0], R2 ;  /* 0x00007000e2027a25 */ /* 0x000fc800078e0002 */
[----:B------:R-:W-:Y:S01]  /*14c0*/  IMAD R4, R5, c[0x0][0x2c4], R4 ;  /* 0x0000b10005047a24 */ /* 0x000fe200078e0204 */
[----:B------:R-:W-:Y:S01]  /*14d0*/  IADD3 R3, R3, R6, RZ ;  /* 0x0000000603037210 */ /* 0x000fe20007ffe0ff */
[----:B------:R-:W-:-:S04]  /*14e0*/  IMAD R5, R7, c[0x0][0x1b0], RZ ;  /* 0x00006c0007057a24 */ /* 0x000fc800078e02ff */
[C---:B------:R-:W-:Y:S01]  /*14f0*/  IMAD R6, R0.reuse, c[0x0][0x1b4], R5 ;  /* 0x00006d0000067a24 */ /* 0x040fe200078e0205 */
[----:B------:R-:W-:Y:S01]  /*1500*/  SHF.R.S32.HI R5, RZ, 0x1f, R4 ;  /* 0x0000001fff057819 */ /* 0x000fe20000011404 */
[----:B------:R-:W-:-:S04]  /*1510*/  IMAD.WIDE.U32 R2, R0, c[0x0][0x1b0], R2 ;  /* 0x00006c0000027a25 */ /* 0x000fc800078e0002 */
[----:B------:R-:W-:Y:S02]  /*1520*/  IMAD R0, R5, c[0x0][0x1a8], RZ ;  /* 0x00006a0005007a24 */ /* 0x000fe400078e02ff */
[----:B------:R-:W-:Y:S02]  /*1530*/  IMAD.IADD R3, R3, 0x1, R6 ;  /* 0x0000000103037824 */ /* 0x000fe400078e0206 */
[C---:B------:R-:W-:Y:S02]  /*1540*/  IMAD R0, R4.reuse, c[0x0][0x1ac], R0 ;  /* 0x00006b0004007a24 */ /* 0x040fe400078e0200 */
[----:B------:R-:W-:-:S05]  /*1550*/  IMAD.WIDE.U32 R2, R4, c[0x0][0x1a8], R2 ;  /* 0x00006a0004027a25 */ /* 0x000fca00078e0002 */
[----:B------:R-:W-:Y:S02]  /*1560*/  IADD3 R0, R3, R0, RZ ;  /* 0x0000000003007210 */ /* 0x000fe40007ffe0ff */
[----:B------:R-:W-:-:S04]  /*1570*/  LEA R11, P0, R2, c[0x0][0x160], 0x1 ;  /* 0x00005800020b7a11 */ /* 0x000fc800078008ff */
[----:B------:R-:W-:Y:S02]  /*1580*/  LEA.HI.X R9, R2, c[0x0][0x164], R0, 0x1, P0 ;  /* 0x0000590002097a11 */ /* 0x000fe400000f0c00 */
[----:B------:R-:W-:Y:S01]  /*1590*/  @!P1 MOV R12, R226 ;  /* 0x000000e2000c9202 */ /* 0x000fe20000000f00 */
[----:B------:R-:W-:Y:S05]  /*15a0*/  BRA.DIV ~URZ, `(.L_x_1015) ;  /* 0x0000b7f27f007947 */ /* 0x000fea000b800000 */
[----:B------:R1:W2:Y:S02]  /*15b0*/  SHFL.IDX PT, R8, R9, RZ, 0x181f ;  /* 0x00181fff09087589 */ /* 0x0002a400000e0000 */
.L_x_1067:
[----:B------:R-:W-:Y:S05]  /*15c0*/  BRA.DIV ~URZ, `(.L_x_1016) ;  /* 0x0000b8427f007947 */ /* 0x000fea000b800000 */
[----:B------:R3:W4:Y:S02]  /*15d0*/  SHFL.IDX PT, R0, R11, RZ, 0x181f ;  /* 0x00181fff0b007589 */ /* 0x00072400000e0000 */
.L_x_1068:
[----:B------:R-:W-:Y:S01]  /*15e0*/  MOV R13, c[0x0][0x2c4] ;  /* 0x0000b100000d7a02 */ /* 0x000fe20000000f00 */
[----:B------:R-:W-:Y:S01]  /*15f0*/  BSSY B0, `(.L_x_1017) ;  /* 0x0000014000007945 */ /* 0x000fe20003800000 */
[----:B------:R-:W-:-:S03]  /*1600*/  IADD3 R10, R214, R229, RZ ;  /* 0x000000e5d60a7210 */ /* 0x000fc60007ffe0ff */
[----:B------:R-:W-:-:S05]  /*1610*/  IMAD R13, R13, c[0x0][0x168], RZ ;  /* 0x00005a000d0d7a24 */ /* 0x000fca00078e02ff */
        /* <DEDUP_REMOVED lines=17> */
.L_x_1018:
[----:B------:R-:W-:Y:S05]  /*1730*/  BSYNC B0 ;  /* 0x0000000000007941 */ /* 0x000fea0003800000 */
.L_x_1017:
[----:B------:R-:W-:Y:S05]  /*1740*/  BRA.DIV ~URZ, `(.L_x_1019) ;  /* 0x0000b7227f007947 */ /* 0x000fea000b800000 */
[----:B--2---:R2:W1:Y:S04]  /*1750*/  SHFL.IDX PT, R8, R9, 0x1, 0x181f ;  /* 0x00381f0009087f89 */ /* 0x00446800000e0000 */
[----:B----4-:R2:W4:Y:S02]  /*1760*/  SHFL.IDX PT, R0, R11, 0x1, 0x181f ;  /* 0x00381f000b007f89 */ /* 0x01052400000e0000 */
.L_x_1069:
        /* <DEDUP_REMOVED lines=19> */
.L_x_1021:
[----:B------:R-:W-:Y:S05]  /*18a0*/  BSYNC B0 ;  /* 0x0000000000007941 */ /* 0x000fea0003800000 */
.L_x_1020:
[----:B------:R-:W-:Y:S05]  /*18b0*/  BRA.DIV ~URZ, `(.L_x_1022) ;  /* 0x0000b6727f007947 */ /* 0x000fea000b800000 */
[----:B-1----:R1:W2:Y:S02]  /*18c0*/  SHFL.IDX PT, R8, R9, 0x2, 0x181f ;  /* 0x00581f0009087f89 */ /* 0x0022a400000e0000 */
.L_x_1070:
[----:B------:R-:W-:Y:S05]  /*18d0*/  BRA.DIV ~URZ, `(.L_x_1023) ;  /* 0x0000b6c27f007947 */ /* 0x000fea000b800000 */
[----:B----4-:R4:W1:Y:S02]  /*18e0*/  SHFL.IDX PT, R0, R11, 0x2, 0x181f ;  /* 0x00581f000b007f89 */ /* 0x01086400000e0000 */
.L_x_1071:
        /* <DEDUP_REMOVED lines=19> */
.L_x_1025:
[----:B------:R-:W-:Y:S05]  /*1a20*/  BSYNC B0 ;  /* 0x0000000000007941 */ /* 0x000fea0003800000 */
.L_x_1024:
[----:B------:R-:W-:Y:S05]  /*1a30*/  BRA.DIV ~URZ, `(.L_x_1026) ;  /* 0x0000b5c27f007947 */ /* 0x000fea000b800000 */
[----:B--2---:R2:W3:Y:S04]  /*1a40*/  SHFL.IDX PT, R8, R9, 0x3, 0x181f ;  /* 0x00781f0009087f89 */ /* 0x0044e800000e0000 */
[----:B-1----:R2:W1:Y:S02]  /*1a50*/  SHFL.IDX PT, R0, R11, 0x3, 0x181f ;  /* 0x00781f000b007f89 */ /* 0x00246400000e0000 */
.L_x_1072:
        /* <DEDUP_REMOVED lines=8> */
[----:B------:R-:W-:Y:S02]  /*1ae0*/  @!P2 LEA R4, P1, R208, R0, 0x1 ;  /* 0x00000000d004a211 */ /* 0x000fe400078208ff */
[----:B---3--:R-:W-:Y:S02]  /*1af0*/  @!P2 LEA.HI.X R7, R196, R8, R22, 0x1, P0 ;  /* 0x00000008c407a211 */ /* 0x008fe400000f0c16 */
[----:B------:R-:W-:Y:S02]  /*1b00*/  @!P2 LEA R2, P0, R207, R0, 0x1 ;  /* 0x00000000cf02a211 */ /* 0x000fe400078008ff */
[----:B------:R-:W-:Y:S01]  /*1b10*/  SHF.R.S32.HI R0, RZ, 0x1f, R12 ;  /* 0x0000001fff007819 */ /* 0x000fe2000001140c */
[----:B------:R-:W-:Y:S01]  /*1b20*/  @!PT LDS RZ, [RZ] ;  /* 0x00000000fffff984 */ /* 0x000fe20000000800 */
[----:B------:R-:W-:Y:S01]  /*1b30*/  @!PT LDS RZ, [RZ] ;  /* 0x00000000fffff984 */ /* 0x000fe20000000800 */
[----:B------:R-:W-:Y:S01]  /*1b40*/  @!PT LDS RZ, [RZ] ;  /* 0x00000000fffff984 */ /* 0x000fe20000000800 */
[----:B------:R1:W-:Y:S01]  /*1b50*/  @!P2 LDGSTS.E.BYPASS.LTC128B.128 [R184+0xf100], [R6.64], !P6 ;  /* 0x0f10000006b8afae */ /* 0x0003e2000f101d46 */
[----:B------:R-:W-:-:S02]  /*1b60*/  @!P2 LEA.HI.X R5, R208, R8, R21, 0x1, P1 ;  /* 0x00000008d005a211 */ /* 0x000fc400008f0c15 */
[----:B------:R-:W-:Y:S01]  /*1b70*/  @!P2 LEA.HI.X R3, R207, R8, R20, 0x1, P0 ;  /* 0x00000008cf03a211 */ /* 0x000fe200000f0c14 */
[----:B------:R-:W-:Y:S02]  /*1b80*/  IMAD R0, R0, c[0x0][0x2b0], RZ ;  /* 0x0000ac0000007a24 */ /* 0x000fe400078e02ff */
[----:B------:R1:W-:Y:S02]  /*1b90*/  @!P2 LDGSTS.E.BYPASS.LTC128B.128 [R184+0x13100], [R4.64], !P5 ;  /* 0x1310000004b8afae */ /* 0x0003e4000e901d46 */
[----:B------:R-:W-:Y:S02]  /*1ba0*/  IMAD R0, R12, c[0x0][0x2b4], R0 ;  /* 0x0000ad000c007a24 */ /* 0x000fe400078e0200 */
[----:B------:R1:W-:Y:S02]  /*1bb0*/  @!P2 LDGSTS.E.BYPASS.LTC128B.128 [R184+0x17100], [R2.64], !P3 ;  /* 0x1710000002b8afae */ /* 0x0003e4000d901d46 */
[----:B------:R-:W-:Y:S02]  /*1bc0*/  IMAD.IADD R223, R219, 0x1, R0 ;  /* 0x00000001dbdf7824 */ /* 0x000fe400078e0200 */
[----:B------:R-:W0:Y:S01]  /*1bd0*/  LDGDEPBAR ;  /* 0x00000000000079af */ /* 0x000e220000000000 */
[----:B------:R-:W-:Y:S03]  /*1be0*/  WARPSYNC 0xffffffff ;  /* 0xffffffff00007948 */ /* 0x000fe60003800000 */
[----:B------:R-:W-:Y:S01]  /*1bf0*/  IMAD.MOV.U32 R0, RZ, RZ, c[0x0][0x2b8] ;  /* 0x0000ae00ff007624 */ /* 0x000fe200078e00ff */
[----:B------:R-:W-:Y:S01]  /*1c00*/  BAR.SYNC.DEFER_BLOCKING 0x0 ;  /* 0x0000000000007b1d */ /* 0x000fe20000010000 */
[----:B--2---:R-:W-:-:S02]  /*1c10*/  IMAD.MOV.U32 R9, RZ, RZ, c[0x0][0x2ac] ;  /* 0x0000ab00ff097624 */ /* 0x004fc400078e00ff */
[----:B-1----:R-:W-:Y:S01]  /*1c20*/  IMAD R2, R100, 0x40, R104 ;  /* 0x0000004064027824 */ /* 0x002fe200078e0268 */
[----:B------:R-:W-:Y:S01]  /*1c30*/  ISETP.NE.AND P3, PT, R0, 0x1, PT ;  /* 0x000000010000780c */ /* 0x000fe20003f65270 */
[----:B------:R-:W-:Y:S02]  /*1c40*/  IMAD R9, R9, c[0x0][0x1d0], RZ ;  /* 0x0000740009097a24 */ /* 0x000fe400078e02ff */
[----:B------:R-:W-:-:S03]  /*1c50*/  IMAD.MOV.U32 R185, RZ, RZ, RZ ;  /* 0x000000ffffb97224 */ /* 0x000fc600078e00ff */
        /* <DEDUP_REMOVED lines=12> */
[----:B------:R-:W-:Y:S01]  /*1d20*/  SHF.L.U64.HI R101, R196, 0x1, R22 ;  /* 0x00000001c4657819 */ /* 0x000fe20000010216 */
[----:B------:R-:W-:Y:S01]  /*1d30*/  IMAD.WIDE.U32 R216, R227, c[0x0][0x1e8], RZ ;  /* 0x00007a00e3d87a25 */ /* 0x000fe200078e00ff */
[----:B------:R-:W-:Y:S01]  /*1d40*/  IADD3 R171, R160, 0x20, RZ ;  /* 0x00000020a0ab7810 */ /* 0x000fe20007ffe0ff */
[----:B------:R-:W-:Y:S01]  /*1d50*/  BSSY B0, `(.L_x_1027) ;  /* 0x0000166000007945 */ /* 0x000fe20003800000 */
[----:B------:R-:W-:Y:S01]  /*1d60*/  SHF.L.U64.HI R103, R208, 0x1, R21 ;  /* 0x00000001d0677819 */ /* 0x000fe20000010215 */
[----:B------:R-:W-:Y:S01]  /*1d70*/  IMAD R186, R0, c[0x0][0x2b8], R2 ;  /* 0x0000ae0000ba7a24 */ /* 0x000fe200078e0202 */
[----:B------:R-:W-:Y:S01]  /*1d80*/  SHF.L.U64.HI R102, R207, 0x1, R20 ;  /* 0x00000001cf667819 */ /* 0x000fe20000010214 */
[----:B------:R-:W-:Y:S02]  /*1d90*/  IMAD R105, R100, -0x40, R9 ;  /* 0xffffffc064697824 */ /* 0x000fe400078e0209 */
[----:B------:R-:W-:Y:S01]  /*1da0*/  IMAD.WIDE.U32 R2, R186, c[0x0][0x1e0], RZ ;  /* 0x00007800ba027a25 */ /* 0x000fe200078e00ff */
[----:B------:R-:W-:-:S03]  /*1db0*/  SHF.R.S32.HI R10, RZ, 0x1f, R186 ;  /* 0x0000001fff0a7819 */ /* 0x000fc600000114ba */
[----:B------:R-:W-:Y:S02]  /*1dc0*/  IMAD.IADD R9, R105, 0x1, -R214 ;  /* 0x0000000169097824 */ /* 0x000fe400078e0ad6 */
[----:B------:R-:W-:Y:S02]  /*1dd0*/  IMAD R0, R10, c[0x0][0x1e0], RZ ;  /* 0x000078000a007a24 */ /* 0x000fe400078e02ff */
[----:B------:R-:W-:Y:S01]  /*1de0*/  IMAD.WIDE.U32 R220, R227, c[0x0][0x210], RZ ;  /* 0x00008400e3dc7a25 */ /* 0x000fe200078e00ff */
[C---:B------:R-:W-:Y:S02]  /*1df0*/  ISETP.GE.AND P2, PT, R9.reuse, 0x1, PT ;  /* 0x000000010900780c */ /* 0x040fe40003f46270 */
[----:B------:R-:W-:Y:S01]  /*1e00*/  ISETP.GE.AND P6, PT, R9, 0x21, PT ;  /* 0x000000210900780c */ /* 0x000fe20003fc6270 */
[----:B------:R-:W-:Y:S02]  /*1e10*/  IMAD R0, R186, c[0x0][0x1e4], R0 ;  /* 0x00007900ba007a24 */ /* 0x000fe400078e0200 */
[----:B------:R-:W-:-:S02]  /*1e20*/  IMAD.SHL.U32 R106, R196, 0x2, RZ ;  /* 0x00000002c46a7824 */ /* 0x000fc400078e00ff */
[----:B------:R-:W-:Y:S02]  /*1e30*/  IMAD.IADD R3, R3, 0x1, R0 ;  /* 0x0000000103037824 */ /* 0x000fe400078e0200 */
[----:B------:R-:W-:Y:S02]  /*1e40*/  IMAD R0, R16, c[0x0][0x1e8], RZ ;  /* 0x00007a0010007a24 */ /* 0x000fe400078e02ff */
[----:B------:R-:W-:Y:S02]  /*1e50*/  IMAD.SHL.U32 R107, R208, 0x2, RZ ;  /* 0x00000002d06b7824 */ /* 0x000fe400078e00ff */
[----:B------:R-:W-:Y:S01]  /*1e60*/  IMAD R0, R227, c[0x0][0x1ec], R0 ;  /* 0x00007b00e3007a24 */ /* 0x000fe200078e0200 */
[----:B------:R-:W-:Y:S01]  /*1e70*/  @P2 ISETP.GE.AND P1, PT, R196, c[0x0][0x1d4], PT ;  /* 0x00007500c4002a0c */ /* 0x000fe20003f26270 */
[----:B------:R-:W-:Y:S01]  /*1e80*/  IMAD.SHL.U32 R108, R207, 0x2, RZ ;  /* 0x00000002cf6c7824 */ /* 0x000fe200078e00ff */
[----:B------:R-:W-:Y:S01]  /*1e90*/  @P2 ISETP.GE.AND P5, PT, R208, c[0x0][0x1d4], PT ;  /* 0x00007500d0002a0c */ /* 0x000fe20003fa6270 */
[----:B------:R-:W-:Y:S01]  /*1ea0*/  IMAD.IADD R222, R217, 0x1, R0 ;  /* 0x00000001d9de7824 */ /* 0x000fe200078e0200 */
[----:B--2-4-:R-:W-:Y:S01]  /*1eb0*/  SHF.R.S32.HI R11, RZ, 0x1f, R185 ;  /* 0x0000001fff0b7819 */ /* 0x014fe200000114b9 */
        /* <DEDUP_REMOVED lines=15> */
[----:B------:R-:W-:Y:S02]  /*1fb0*/  @P2 ISETP.GE.AND P1, PT, R207, c[0x0][0x1d4], PT ;  /* 0x00007500cf002a0c */ /* 0x000fe40003f26270 */
[----:B------:R-:W-:-:S05]  /*1fc0*/  @P2 LEA.HI.X R7, R208, R2, R21, 0x1, P0 ;  /* 0x00000002d0072211 */ /* 0x000fca00000f0c15 */
[----:B------:R3:W-:Y:S01]  /*1fd0*/  @P2 LDGSTS.E.BYPASS.LTC128B.128 [R184+0x8100], [R6.64], !P5 ;  /* 0x0810000006b82fae */ /* 0x0007e2000e901d46 */
[----:B-1----:R-:W-:Y:S01]  /*1fe0*/  @P2 LEA R4, P0, R207, R0, 0x1 ;  /* 0x00000000cf042211 */ /* 0x002fe200078008ff */
[----:B------:R-:W-:-:S03]  /*1ff0*/  IMAD R0, R10, c[0x0][0x208], RZ ;  /* 0x000082000a007a24 */ /* 0x000fc600078e02ff */
[----:B------:R-:W-:Y:S01]  /*2000*/  @P2 LEA.HI.X R5, R207, R2, R20, 0x1, P0 ;  /* 0x00000002cf052211 */ /* 0x000fe200000f0c14 */
[----:B------:R-:W-:Y:S01]  /*2010*/  IMAD R0, R186, c[0x0][0x20c], R0 ;  /* 0x00008300ba007a24 */ /* 0x000fe200078e0200 */
[----:B---3--:R-:W-:-:S03]  /*2020*/  @P6 LEA R6, P0, R196, R3, 0x1 ;  /* 0x00000003c4066211 */ /* 0x008fc600078008ff */
[----:B------:R1:W-:Y:S01]  /*2030*/  @P2 LDGSTS.E.BYPASS.LTC128B.128 [R184+0xa100], [R4.64], !P1 ;  /* 0x0a10000004b82fae */ /* 0x0003e2000c901d46 */
[----:B------:R-:W-:Y:S02]  /*2040*/  @P6 ISETP.GE.AND P2, PT, R196, c[0x0][0x1d4], PT ;  /* 0x00007500c4006a0c */ /* 0x000fe40003f46270 */
[----:B------:R-:W-:Y:S02]  /*2050*/  @P6 ISETP.GE.AND P1, PT, R208, c[0x0][0x1d4], PT ;  /* 0x00007500d0006a0c */ /* 0x000fe40003f26270 */
[----:B----4-:R-:W-:Y:S02]  /*2060*/  @P6 LEA.HI.X R7, R196, R8, R22, 0x1, P0 ;  /* 0x00000008c4076211 */ /* 0x010fe400000f0c16 */
[----:B------:R-:W-:-:S07]  /*2070*/  @P6 ISETP.GE.AND P0, PT, R207, c[0x0][0x1d4], PT ;  /* 0x00007500cf006a0c */ /* 0x000fce0003f06270 */
[----:B------:R2:W-:Y:S01]  /*2080*/  @P6 LDGSTS.E.BYPASS.LTC128B.128 [R184+0x7100], [R6.64], !P2 ;  /* 0x0710000006b86fae */ /* 0x0005e2000d101d46 */
[----:B-1----:R-:W-:-:S04]  /*2090*/  @P6 LEA R4, P5, R208, R3, 0x1 ;  /* 0x00000003d0046211 */ /* 0x002fc800078a08ff */
[----:B------:R-:W-:Y:S02]  /*20a0*/  @P6 LEA.HI.X R5, R208, R8, R21, 0x1, P5 ;  /* 0x00000008d0056211 */ /* 0x000fe400028f0c15 */
[----:B------:R-:W-:-:S03]  /*20b0*/  @P6 LEA R2, P5, R207, R3, 0x1 ;  /* 0x00000003cf026211 */ /* 0x000fc600078a08ff */
[----:B------:R2:W-:Y:S01]  /*20c0*/  @P6 LDGSTS.E.BYPASS.LTC128B.128 [R184+0x9100], [R4.64], !P1 ;  /* 0x0910000004b86fae */ /* 0x0005e2000c901d46 */
[----:B------:R-:W-:Y:S01]  /*20d0*/  @P6 LEA.HI.X R3, R207, R8, R20, 0x1, P5 ;  /* 0x00000008cf036211 */ /* 0x000fe200028f0c14 */
[----:B------:R-:W-:-:S04]  /*20e0*/  IMAD R8, R11, c[0x0][0x218], RZ ;  /* 0x000086000b087a24 */ /* 0x000fc800078e02ff */
[----:B------:R1:W-:Y:S01]  /*20f0*/  @P6 LDGSTS.E.BYPASS.LTC128B.128 [R184+0xb100], [R2.64], !P0 ;  /* 0x0b10000002b86fae */ /* 0x0003e2000c101d46 */
[----:B------:R-:W-:-:S03]  /*2100*/  IMAD R8, R185, c[0x0][0x21c], R8 ;  /* 0x00008700b9087a24 */ /* 0x000fc600078e0208 */
[----:B------:R-:W0:Y:S01]  /*2110*/  LDGDEPBAR ;  /* 0x00000000000079af */ /* 0x000e220000000000 */
[----:B-1----:R-:W-:Y:S01]  /*2120*/  IMAD.WIDE.U32 R2, R186, c[0x0][0x208], RZ ;  /* 0x00008200ba027a25 */ /* 0x002fe200078e00ff */
[----:B------:R-:W-:-:S04]  /*2130*/  DEPBAR.LE SB0, 0x1 ;  /* 0x000080400000791a */ /* 0x000fc80000000000 */
[----:B------:R-:W-:-:S04]  /*2140*/  DEPBAR.LE SB0, 0x0 ;  /* 0x000080000000791a */ /* 0x000fc80000000000 */
[----:B------:R-:W-:Y:S01]  /*2150*/  BAR.SYNC.DEFER_BLOCKING 0x0 ;  /* 0x0000000000007b1d */ /* 0x000fe20000010000 */
[----:B------:R-:W-:Y:S02]  /*2160*/  IMAD.IADD R3, R3, 0x1, R0 ;  /* 0x0000000103037824 */ /* 0x000fe400078e0200 */
[----:B------:R-:W-:Y:S02]  /*2170*/  IMAD R0, R16, c[0x0][0x210], RZ ;  /* 0x0000840010007a24 */ /* 0x000fe400078e02ff */
[----:B------:R-:W-:-:S04]  /*2180*/  IMAD.WIDE.U32 R2, R185, c[0x0][0x218], R2 ;  /* 0x00008600b9027a25 */ /* 0x000fc800078e0002 */
[----:B------:R-:W-:-:S04]  /*2190*/  IMAD R0, R227, c[0x0][0x214], R0 ;  /* 0x00008500e3007a24 */ /* 0x000fc800078e0200 */
[----:B------:R-:W-:Y:S01]  /*21a0*/  IMAD.IADD R224, R221, 0x1, R0 ;  /* 0x00000001dde07824 */ /* 0x000fe200078e0200 */
[----:B------:R-:W-:-:S04]  /*21b0*/  IADD3 R0, P0, R2, R220, RZ ;  /* 0x000000dc02007210 */ /* 0x000fc80007f1e0ff */
[----:B------:R-:W-:Y:S02]  /*21c0*/  IADD3.X R2, R224, R3, R8, P0, !PT ;  /* 0x00000003e0027210 */ /* 0x000fe400007fe408 */
[C---:B------:R-:W-:Y:S01]  /*21d0*/  LEA R8, P0, R0.reuse, c[0x0][0x1f8], 0x1 ;  /* 0x00007e0000087a11 */ /* 0x040fe200078008ff */
[----:B--2---:R-:W-:Y:S03]  /*21e0*/  LDSM.16.M88.4 R4, [R167] ;  /* 0x00000000a704783b */ /* 0x004fe60000000200 */
[----:B------:R-:W-:Y:S02]  /*21f0*/  LEA.HI.X R10, R0, c[0x0][0x1fc], R2, 0x1, P0 ;  /* 0x00007f00000a7a11 */ /* 0x000fe400000f0c02 */
[----:B------:R-:W-:Y:S01]  /*2200*/  R2P PR, R210, 0x6 ;  /* 0x00000006d2007804 */ /* 0x000fe20000000000 */
[----:B------:R-:W1:Y:S01]  /*2210*/  LDSM.16.M88.4 R16, [R160+0x800] ;  /* 0x00080000a010783b */ /* 0x000e620000000200 */
[----:B------:R-:W-:-:S03]  /*2220*/  ISETP.GE.AND P0, PT, R196, c[0x0][0x1d4], PT ;  /* 0x00007500c4007a0c */ /* 0x000fc60003f06270 */
[----:B------:R-:W2:Y:S04]  /*2230*/  SHFL.IDX PT, R2, R8, RZ, 0x181f ;  /* 0x00181fff08027589 */ /* 0x000ea800000e0000 */
[----:B------:R-:W3:Y:S04]  /*2240*/  SHFL.IDX PT, R3, R10, RZ, 0x181f ;  /* 0x00181fff0a037589 */ /* 0x000ee800000e0000 */
[----:B------:R-:W4:Y:S01]  /*2250*/  SHFL.IDX PT, R0, R8, 0x1, 0x181f ;  /* 0x00381f0008007f89 */ /* 0x000f2200000e0000 */
[----:B------:R-:W-:-:S03]  /*2260*/  @P1 IADD3 R171, R160, -0x20, RZ ;  /* 0xffffffe0a0ab1810 */ /* 0x000fc60007ffe0ff */
[----:B------:R-:W-:Y:S01]  /*2270*/  LDSM.16.M88.4 R12, [R160] ;  /* 0x00000000a00c783b */ /* 0x000fe20000000200 */
[C---:B------:R-:W-:Y:S02]  /*2280*/  IADD3 R172, R171.reuse, 0x4000, RZ ;  /* 0x00004000abac7810 */ /* 0x040fe40007ffe0ff */
[C---:B------:R-:W-:Y:S01]  /*2290*/  IADD3 R176, R171.reuse, 0x2000, RZ ;  /* 0x00002000abb07810 */ /* 0x040fe20007ffe0ff */
[----:B------:R-:W-:Y:S01]  /*22a0*/  LDSM.16.M88.4 R40, [R160+0x1000] ;  /* 0x00100000a028783b */ /* 0x000fe20000000200 */
[C---:B------:R-:W-:Y:S02]  /*22b0*/  IADD3 R173, R171.reuse, 0x2800, RZ ;  /* 0x00002800abad7810 */ /* 0x040fe40007ffe0ff */
[C---:B------:R-:W-:Y:S01]  /*22c0*/  IADD3 R174, R171.reuse, 0x3000, RZ ;  /* 0x00003000abae7810 */ /* 0x040fe20007ffe0ff */
[----:B------:R5:W3:Y:S01]  /*22d0*/  SHFL.IDX PT, R8, R10, 0x1, 0x181f ;  /* 0x00381f000a087f89 */ /* 0x000ae200000e0000 */
[C---:B------:R-:W-:Y:S02]  /*22e0*/  IADD3 R175, R171.reuse, 0x3800, RZ ;  /* 0x00003800abaf7810 */ /* 0x040fe40007ffe0ff */
[C---:B------:R-:W-:Y:S01]  /*22f0*/  IADD3 R177, R171.reuse, 0x4800, RZ ;  /* 0x00004800abb17810 */ /* 0x040fe20007ffe0ff */
[----:B------:R-:W4:Y:S01]  /*2300*/  LDSM.16.M88.4 R32, [R160+0x1800] ;  /* 0x00180000a020783b */ /* 0x000f220000000200 */
[----:B------:R-:W-:-:S02]  /*2310*/  IADD3 R178, R171, 0x5000, RZ ;  /* 0x00005000abb27810 */ /* 0x000fc40007ffe0ff */
[C---:B------:R-:W-:Y:S01]  /*2320*/  IADD3 R179, R171.reuse, 0x5800, RZ ;  /* 0x00005800abb37810 */ /* 0x040fe20007ffe0ff */
[----:B------:R-:W-:Y:S01]  /*2330*/  LDSM.16.M88.4 R24, [R171] ;  /* 0x00000000ab18783b */ /* 0x000fe20000000200 */
[C---:B------:R-:W-:Y:S02]  /*2340*/  IADD3 R182, R171.reuse, 0x1800, RZ ;  /* 0x00001800abb67810 */ /* 0x040fe40007ffe0ff */
[C---:B------:R-:W-:Y:S01]  /*2350*/  IADD3 R181, R171.reuse, 0x1000, RZ ;  /* 0x00001000abb57810 */ /* 0x040fe20007ffe0ff */
[----:B------:R-:W-:Y:S01]  /*2360*/  LDSM.16.M88.4 R44, [R171+0x800] ;  /* 0x00080000ab2c783b */ /* 0x000fe20000000200 */
[----:B------:R-:W-:Y:S01]  /*2370*/  IADD3 R180, R171, 0x800, RZ ;  /* 0x00000800abb47810 */ /* 0x000fe20007ffe0ff */
[C---:B-1----:R-:W-:Y:S02]  /*2380*/  HMMA.16816.F32 R48, R4.reuse, R16, RZ ;  /* 0x000000100430723c */ /* 0x042fe400000018ff */
[----:B------:R-:W-:Y:S05]  /*2390*/  LDSM.16.M88.4 R68, [R171+0x1800] ;  /* 0x00180000ab44783b */ /* 0x000fea0000000200 */
[C---:B--2---:R-:W-:Y:S01]  /*23a0*/  IADD3 R16, P5, R2.reuse, R106, RZ ;  /* 0x0000006a02107210 */ /* 0x044fe20007fbe0ff */
[----:B------:R-:W-:Y:S01]  /*23b0*/  HMMA.16816.F32 R52, R4, R18, RZ ;  /* 0x000000120434723c */ /* 0x000fe200000018ff */
[----:B-----5:R-:W-:-:S02]  /*23c0*/  IADD3 R10, P6, R2, R107, RZ ;  /* 0x0000006b020a7210 */ /* 0x020fc40007fde0ff */
[----:B------:R-:W-:Y:S01]  /*23d0*/  IADD3 R2, P1, R2, R108, RZ ;  /* 0x0000006c02027210 */ /* 0x000fe20007f3e0ff */
[C---:B---3--:R-:W-:Y:S01]  /*23e0*/  IMAD.X R17, R3.reuse, 0x1, R101, P5 ;  /* 0x0000000103117824 */ /* 0x048fe200028e0665 */
[----:B----4-:R-:W-:Y:S01]  /*23f0*/  IADD3 R20, P5, R0, R106, RZ ;  /* 0x0000006a00147210 */ /* 0x010fe20007fbe0ff */
[C---:B------:R-:W-:Y:S01]  /*2400*/  IMAD.X R11, R3.reuse, 0x1, R103, P6 ;  /* 0x00000001030b7824 */ /* 0x040fe200030e0667 */
[----:B------:R-:W-:Y:S01]  /*2410*/  ISETP.GE.AND P6, PT, R208, c[0x0][0x1d4], PT ;  /* 0x00007500d0007a0c */ /* 0x000fe20003fc6270 */
[----:B------:R-:W-:Y:S01]  /*2420*/  IMAD.X R3, R3, 0x1, R102, P1 ;  /* 0x0000000103037824 */ /* 0x000fe200008e0666 */
[----:B------:R-:W-:Y:S01]  /*2430*/  IADD3 R18, P1, R0, R107, RZ ;  /* 0x0000006b00127210 */ /* 0x000fe20007f3e0ff */
[C---:B------:R-:W-:Y:S01]  /*2440*/  IMAD.X R21, R8.reuse, 0x1, R101, P5 ;  /* 0x0000000108157824 */ /* 0x040fe200028e0665 */
[C---:B------:R-:W-:Y:S01]  /*2450*/  ISETP.LT.OR P5, PT, R9.reuse, 0x1, P0 ;  /* 0x000000010900780c */ /* 0x040fe200007a1670 */
[----:B------:R-:W-:Y:S01]  /*2460*/  HMMA.16816.F32 R36, R4, R12, RZ ;  /* 0x0000000c0424723c */ /* 0x000fe200000018ff */
[C---:B------:R-:W-:Y:S01]  /*2470*/  ISETP.LT.OR P0, PT, R9.reuse, 0x21, P0 ;  /* 0x000000210900780c */ /* 0x040fe20000701670 */
[----:B------:R-:W-:Y:S01]  /*2480*/  IMAD.X R19, R8, 0x1, R103, P1 ;  /* 0x0000000108137824 */ /* 0x000fe200008e0667 */
[----:B------:R-:W-:-:S02]  /*2490*/  ISETP.LT.OR P1, PT, R9, 0x1, P6 ;  /* 0x000000010900780c */ /* 0x000fc40003721670 */
[----:B------:R-:W-:-:S03]  /*24a0*/  ISETP.LT.OR P6, PT, R9, 0x21, P6 ;  /* 0x000000210900780c */ /* 0x000fc600037c1670 */
[C---:B------:R-:W-:Y:S01]  /*24b0*/  HMMA.16816.F32 R28, R4.reuse, R14, RZ ;  /* 0x0000000e041c723c */ /* 0x040fe200000018ff */
[----:B------:R-:W1:Y:S07]  /*24c0*/  LDSM.16.M88.4 R12, [R168] ;  /* 0x00000000a80c783b */ /* 0x000e6e0000000200 */
[C---:B------:R-:W-:Y:S08]  /*24d0*/  HMMA.16816.F32 R56, R4.reuse, R40, RZ ;  /* 0x000000280438723c */ /* 0x040ff000000018ff */
[----:B------:R-:W-:Y:S01]  /*24e0*/  HMMA.16816.F32 R64, R4, R42, RZ ;  /* 0x0000002a0440723c */ /* 0x000fe200000018ff */
[----:B------:R-:W2:Y:S04]  /*24f0*/  LDSM.16.M88.4 R40, [R171+0x1000] ;  /* 0x00100000ab28783b */ /* 0x000ea80000000200 */
[----:B------:R-:W-:Y:S01]  /*2500*/  @!PT LDS RZ, [RZ] ;  /* 0x00000000fffff984 */ /* 0x000fe20000000800 */
[----:B------:R-:W-:Y:S01]  /*2510*/  @!PT LDS RZ, [RZ] ;  /* 0x00000000fffff984 */ /* 0x000fe20000000800 */
[----:B------:R-:W-:Y:S01]  /*2520*/  @!PT LDS RZ, [RZ] ;  /* 0x00000000fffff984 */ /* 0x000fe20000000800 */
[----:B------:R2:W-:Y:S01]  /*2530*/  LDGSTS.E.BYPASS.LTC128B.128 [R184+0x100], [R16.64], !P5 ;  /* 0x0010000010b87fae */ /* 0x0005e2000e901d46 */
[----:B------:R-:W-:-:S02]  /*2540*/  ISETP.GE.AND P5, PT, R207, c[0x0][0x1d4], PT ;  /* 0x00007500cf007a0c */ /* 0x000fc40003fa6270 */
[----:B------:R-:W-:Y:S01]  /*2550*/  HMMA.16816.F32 R60, R4, R32, RZ ;  /* 0x00000020043c723c */ /* 0x000fe200000018ff */
[----:B------:R3:W-:Y:S01]  /*2560*/  LDGSTS.E.BYPASS.LTC128B.128 [R184+0x2100], [R10.64], !P1 ;  /* 0x021000000ab87fae */ /* 0x0007e2000c901d46 */
[C---:B------:R-:W-:Y:S02]  /*2570*/  ISETP.LT.OR P1, PT, R9.reuse, 0x1, P5 ;  /* 0x000000010900780c */ /* 0x040fe40002f21670 */
[----:B------:R-:W-:-:S04]  /*2580*/  ISETP.LT.OR P5, PT, R9, 0x21, P5 ;  /* 0x000000210900780c */ /* 0x000fc80002fa1670 */
[----:B------:R-:W-:Y:S07]  /*2590*/  HMMA.16816.F32 R4, R4, R34, RZ ;  /* 0x000000220404723c */ /* 0x000fee00000018ff */
[----:B------:R4:W-:Y:S01]  /*25a0*/  LDGSTS.E.BYPASS.LTC128B.128 [R184+0x4100], [R2.64], !P1 ;  /* 0x0410000002b87fae */ /* 0x0009e2000c901d46 */
[----:B-1----:R-:W-:Y:S03]  /*25b0*/  HMMA.16816.F32 R72, R12, R26, R28 ;  /* 0x0000001a0c48723c */ /* 0x002fe6000000181c */
[----:B------:R1:W-:Y:S01]  /*25c0*/  LDGSTS.E.BYPASS.LTC128B.128 [R184+0x1100], [R20.64], !P0 ;  /* 0x0110000014b87fae */ /* 0x0003e2000c101d46 */
[----:B------:R-:W-:-:S03]  /*25d0*/  ISETP.GT.AND P0, PT, R100, R212, PT ;  /* 0x000000d46400720c */ /* 0x000fc60003f04270 */
[----:B------:R2:W-:Y:S01]  /*25e0*/  LDGSTS.E.BYPASS.LTC128B.128 [R184+0x3100], [R18.64], !P6 ;  /* 0x0310000012b87fae */ /* 0x0005e2000f101d46 */
[C---:B------:R-:W-:Y:S08]  /*25f0*/  HMMA.16816.F32 R76, R12.reuse, R24, R36 ;  /* 0x000000180c4c723c */ /* 0x040ff00000001824 */
[C---:B------:R-:W-:Y:S08]  /*2600*/  HMMA.16816.F32 R24, R12.reuse, R44, R48 ;  /* 0x0000002c0c18723c */ /* 0x040ff00000001830 */
[----:B------:R-:W-:Y:S01]  /*2610*/  HMMA.16816.F32 R48, R12, R70, R4 ;  /* 0x000000460c30723c */ /* 0x000fe20000001804 */
[----:B----4-:R-:W-:Y:S01]  /*2620*/  IMAD.MOV.U32 R3, RZ, RZ, 0x40 ;  /* 0x00000040ff037424 */ /* 0x010fe200078e00ff */
[----:B------:R-:W-:-:S04]  /*2630*/  IADD3 R2, P1, R0, R108, RZ ;  /* 0x0000006c00027210 */ /* 0x000fc80007f3e0ff */
[----:B------:R-:W-:Y:S01]  /*2640*/  SEL R0, R3, 0xffffffc0, !P2 ;  /* 0xffffffc003007807 */ /* 0x000fe20005000000 */
[----:B------:R-:W-:Y:S01]  /*2650*/  IMAD.X R3, R8, 0x1, R102, P1 ;  /* 0x0000000108037824 */ /* 0x000fe200008e0666 */
[----:B-1----:R-:W-:Y:S01]  /*2660*/  HMMA.16816.F32 R20, R12, R46, R52 ;  /* 0x0000002e0c14723c */ /* 0x002fe20000001834 */
[----:B------:R-:W-:Y:S02]  /*2670*/  ISETP.GT.AND P1, PT, R104, 0x3f, PT ;  /* 0x0000003f6800780c */ /* 0x000fe40003f24270 */
[--C-:B------:R-:W-:Y:S01]  /*2680*/  IMAD.IADD R162, R160, 0x1, R0.reuse ;  /* 0x00000001a0a27824 */ /* 0x100fe200078e0200 */
[----:B------:R1:W-:Y:S01]  /*2690*/  LDGSTS.E.BYPASS.LTC128B.128 [R184+0x5100], [R2.64], !P5 ;  /* 0x0510000002b87fae */ /* 0x0003e2000e901d46 */
[----:B------:R-:W-:-:S03]  /*26a0*/  IMAD.IADD R161, R172, 0x1, R0 ;  /* 0x00000001aca17824 */ /* 0x000fc600078e0200 */
[----:B---3--:R-:W-:Y:S01]  /*26b0*/  LDSM.16.M88.4 R8, [R170] ;  /* 0x00000000aa08783b */ /* 0x008fe20000000200 */
[C---:B--2---:R-:W-:Y:S03]  /*26c0*/  HMMA.16816.F32 R16, R12.reuse, R40, R56 ;  /* 0x000000280c10723c */ /* 0x044fe60000001838 */
[----:B------:R-:W2:Y:S04]  /*26d0*/  LDSM.16.M88.4 R32, [R162] ;  /* 0x00000000a220783b */ /* 0x000ea80000000200 */
[----:B------:R-:W3:Y:S01]  /*26e0*/  LDSM.16.M88.4 R28, [R162+0x800] ;  /* 0x00080000a21c783b */ /* 0x000ee20000000200 */
[C---:B------:R-:W-:Y:S03]  /*26f0*/  HMMA.16816.F32 R40, R12.reuse, R42, R64 ;  /* 0x0000002a0c28723c */ /* 0x040fe60000001840 */
[----:B------:R-:W4:Y:S04]  /*2700*/  LDSM.16.M88.4 R36, [R162+0x1000] ;  /* 0x00100000a224783b */ /* 0x000f280000000200 */
[----:B------:R-:W5:Y:S01]  /*2710*/  LDSM.16.M88.4 R44, [R162+0x1800] ;  /* 0x00180000a22c783b */ /* 0x000f620000000200 */
[----:B------:R-:W-:Y:S03]  /*2720*/  HMMA.16816.F32 R52, R12, R68, R60 ;  /* 0x000000440c34723c */ /* 0x000fe6000000183c */
[----:B------:R-:W-:Y:S04]  /*2730*/  LDSM.16.M88.4 R4, [R169] ;  /* 0x00000000a904783b */ /* 0x000fe80000000200 */
[----:B------:R-:W1:Y:S04]  /*2740*/  LDSM.16.M88.4 R68, [R161+-0x4000] ;  /* 0xffc00000a144783b */ /* 0x000e680000000200 */
[----:B------:R-:W-:Y:S04]  /*2750*/  LDSM.16.M88.4 R80, [R161+-0x3000] ;  /* 0xffd00000a150783b */ /* 0x000fe80000000200 */
[----:B------:R-:W-:Y:S04]  /*2760*/  LDSM.16.M88.4 R12, [R167+0x4000] ;  /* 0x00400000a70c783b */ /* 0x000fe80000000200 */
[----:B------:R-:W-:Y:S04]  /*2770*/  LDSM.16.M88.4 R88, [R160+0x2000] ;  /* 0x00200000a058783b */ /* 0x000fe80000000200 */
[----:B------:R-:W-:Y:S01]  /*2780*/  LDSM.16.M88.4 R84, [R160+0x2800] ;  /* 0x00280000a054783b */ /* 0x000fe20000000200 */
[C---:B--2---:R-:W-:Y:S03]  /*2790*/  HMMA.16816.F32 R64, R8.reuse, R34, R72 ;  /* 0x000000220840723c */ /* 0x044fe60000001848 */
[----:B------:R-:W2:Y:S04]  /*27a0*/  LDSM.16.M88.4 R72, [R161+-0x3800] ;  /* 0xffc80000a148783b */ /* 0x000ea80000000200 */
[----:B------:R-:W-:Y:S01]  /*27b0*/  LDSM.16.M88.4 R96, [R179] ;  /* 0x00000000b360783b */ /* 0x000fe20000000200 */
[C---:B------:R-:W-:Y:S03]  /*27c0*/  HMMA.16816.F32 R60, R8.reuse, R32, R76 ;  /* 0x00000020083c723c */ /* 0x040fe6000000184c */
[----:B------:R-:W1:Y:S04]  /*27d0*/  LDSM.16.M88.4 R76, [R161+-0x2800] ;  /* 0xffd80000a14c783b */ /* 0x000e680000000200 */
[----:B------:R-:W-:Y:S01]  /*27e0*/  LDSM.16.M88.4 R92, [R162+0x5800] ;  /* 0x00580000a25c783b */ /* 0x000fe20000000200 */
[C---:B---3--:R-:W-:Y:S03]  /*27f0*/  HMMA.16816.F32 R56, R8.reuse, R28, R24 ;  /* 0x0000001c0838723c */ /* 0x048fe60000001818 */
[----:B------:R-:W0:Y:S05]  /*2800*/  LDGDEPBAR ;  /* 0x00000000000079af */ /* 0x000e2a0000000000 */
[C---:B------:R-:W-:Y:S08]  /*2810*/  HMMA.16816.F32 R32, R8.reuse, R30, R20 ;  /* 0x0000001e0820723c */ /* 0x040ff00000001814 */
[C---:B----4-:R-:W-:Y:S08]  /*2820*/  HMMA.16816.F32 R28, R8.reuse, R36, R16 ;  /* 0x00000024081c723c */ /* 0x050ff00000001810 */
[C---:B------:R-:W-:Y:S08]  /*2830*/  HMMA.16816.F32 R24, R8.reuse, R38, R40 ;  /* 0x000000260818723c */ /* 0x040ff00000001828 */
[C---:B-----5:R-:W-:Y:S08]  /*2840*/  HMMA.16816.F32 R20, R8.reuse, R44, R52 ;  /* 0x0000002c0814723c */ /* 0x060ff00000001834 */
[----:B------:R-:W-:Y:S01]  /*2850*/  HMMA.16816.F32 R8, R8, R46, R48 ;  /* 0x0000002e0808723c */ /* 0x000fe20000001830 */
[----:B------:R-:W3:Y:S07]  /*2860*/  LDSM.16.M88.4 R48, [R160+0x3000] ;  /* 0x00300000a030783b */ /* 0x000eee0000000200 */
[C---:B-1----:R-:W-:Y:S08]  /*2870*/  HMMA.16816.F32 R16, R4.reuse, R68, R60 ;  /* 0x000000440410723c */ /* 0x042ff0000000183c */
[C---:B--2---:R-:W-:Y:S08]  /*2880*/  HMMA.16816.F32 R56, R4.reuse, R72, R56 ;  /* 0x000000480438723c */ /* 0x044ff00000001838 */
[C---:B------:R-:W-:Y:S01]  /*2890*/  HMMA.16816.F32 R40, R4.reuse, R70, R64 ;  /* 0x000000460428723c */ /* 0x040fe20000001840 */
[----:B------:R-:W-:Y:S04]  /*28a0*/  LDSM.16.M88.4 R64, [R173] ;  /* 0x00000000ad40783b */ /* 0x000fe80000000200 */
[----:B------:R-:W-:Y:S03]  /*28b0*/  LDSM.16.M88.4 R68, [R174] ;  /* 0x00000000ae44783b */ /* 0x000fe60000000200 */
[C---:B------:R-:W-:Y:S01]  /*28c0*/  HMMA.16816.F32 R44, R4.reuse, R74, R32 ;  /* 0x0000004a042c723c */ /* 0x040fe20000001820 */
[----:B------:R-:W-:Y:S07]  /*28d0*/  LDSM.16.M88.4 R72, [R161+-0x2000] ;  /* 0xffe00000a148783b */ /* 0x000fee0000000200 */
[C---:B------:R-:W-:Y:S01]  /*28e0*/  HMMA.16816.F32 R52, R4.reuse, R80, R28 ;  /* 0x000000500434723c */ /* 0x040fe2000000181c */
[----:B------:R-:W1:Y:S07]  /*28f0*/  LDSM.16.M88.4 R28, [R160+0x3800] ;  /* 0x00380000a01c783b */ /* 0x000e6e0000000200 */
[C---:B------:R-:W-:Y:S01]  /*2900*/  HMMA.16816.F32 R60, R4.reuse, R82, R24 ;  /* 0x00000052043c723c */ /* 0x040fe20000001818 */
[----:B------:R-:W-:Y:S04]  /*2910*/  LDSM.16.M88.4 R24, [R176] ;  /* 0x00000000b018783b */ /* 0x000fe80000000200 */
[----:B------:R-:W-:Y:S03]  /*2920*/  LDSM.16.M88.4 R80, [R160+0x5800] ;  /* 0x00580000a050783b */ /* 0x000fe60000000200 */
[C---:B------:R-:W-:Y:S01]  /*2930*/  HMMA.16816.F32 R32, R4.reuse, R78, R8 ;  /* 0x0000004e0420723c */ /* 0x040fe20000001808 */
[----:B------:R-:W2:Y:S07]  /*2940*/  LDSM.16.M88.4 R8, [R168+0x4000] ;  /* 0x00400000a808783b */ /* 0x000eae0000000200 */
[----:B------:R-:W-:Y:S01]  /*2950*/  HMMA.16816.F32 R36, R4, R76, R20 ;  /* 0x0000004c0424723c */ /* 0x000fe20000001814 */
[----:B------:R-:W4:Y:S07]  /*2960*/  LDSM.16.M88.4 R76, [R175] ;  /* 0x00000000af4c783b */ /* 0x000f2e0000000200 */
[C---:B------:R-:W-:Y:S08]  /*2970*/  HMMA.16816.F32 R20, R12.reuse, R88, R16 ;  /* 0x000000580c14723c */ /* 0x040ff00000001810 */
[C---:B------:R-:W-:Y:S08]  /*2980*/  HMMA.16816.F32 R4, R12.reuse, R84, R56 ;  /* 0x000000540c04723c */ /* 0x040ff00000001838 */
[C---:B------:R-:W-:Y:S01]  /*2990*/  HMMA.16816.F32 R16, R12.reuse, R90, R40 ;  /* 0x0000005a0c10723c */ /* 0x040fe20000001828 */
[----:B------:R-:W-:Y:S07]  /*29a0*/  LDSM.16.M88.4 R88, [R162+0x5000] ;  /* 0x00500000a258783b */ /* 0x000fee0000000200 */
[C---:B------:R-:W-:Y:S01]  /*29b0*/  HMMA.16816.F32 R44, R12.reuse, R86, R44 ;  /* 0x000000560c2c723c */ /* 0x040fe2000000182c */
[----:B------:R-:W-:Y:S07]  /*29c0*/  LDSM.16.M88.4 R84, [R161+-0x800] ;  /* 0xfff80000a154783b */ /* 0x000fee0000000200 */
[C---:B---3--:R-:W-:Y:S08]  /*29d0*/  HMMA.16816.F32 R52, R12.reuse, R48, R52 ;  /* 0x000000300c34723c */ /* 0x048ff00000001834 */
[C---:B------:R-:W-:Y:S08]  /*29e0*/  HMMA.16816.F32 R48, R12.reuse, R50, R60 ;  /* 0x000000320c30723c */ /* 0x040ff0000000183c */
[C---:B-1----:R-:W-:Y:S08]  /*29f0*/  HMMA.16816.F32 R60, R12.reuse, R28, R36 ;  /* 0x0000001c0c3c723c */ /* 0x042ff00000001824 */
[----:B------:R-:W-:Y:S01]  /*2a00*/  HMMA.16816.F32 R56, R12, R30, R32 ;  /* 0x0000001e0c38723c */ /* 0x000fe20000001820 */
[----:B------:R-:W-:Y:S04]  /*2a10*/  LDSM.16.M88.4 R28, [R162+0x2000] ;  /* 0x00200000a21c783b */ /* 0x000fe80000000200 */
[----:B------:R-:W-:Y:S03]  /*2a20*/  LDSM.16.M88.4 R12, [R169+0x4000] ;  /* 0x00400000a90c783b */ /* 0x000fe60000000200 */
[C---:B--2---:R-:W-:Y:S08]  /*2a30*/  HMMA.16816.F32 R40, R8.reuse, R24, R20 ;  /* 0x000000180828723c */ /* 0x044ff00000001814 */
[C---:B------:R-:W-:Y:S01]  /*2a40*/  HMMA.16816.F32 R20, R8.reuse, R64, R4 ;  /* 0x000000400814723c */ /* 0x040fe20000001804 */
[----:B------:R-:W1:Y:S07]  /*2a50*/  LDSM.16.M88.4 R4, [R170+0x4000] ;  /* 0x00400000aa04783b */ /* 0x000e6e0000000200 */
[C---:B------:R-:W-:Y:S01]  /*2a60*/  HMMA.16816.F32 R36, R8.reuse, R26, R16 ;  /* 0x0000001a0824723c */ /* 0x040fe20000001810 */
[----:B------:R-:W2:Y:S07]  /*2a70*/  LDSM.16.M88.4 R24, [R162+0x2800] ;  /* 0x00280000a218783b */ /* 0x000eae0000000200 */
[C---:B------:R-:W-:Y:S01]  /*2a80*/  HMMA.16816.F32 R16, R8.reuse, R66, R44 ;  /* 0x000000420810723c */ /* 0x040fe2000000182c */
[----:B------:R-:W3:Y:S04]  /*2a90*/  LDSM.16.M88.4 R44, [R162+0x3000] ;  /* 0x00300000a22c783b */ /* 0x000ee80000000200 */
[----:B------:R-:W5:Y:S03]  /*2aa0*/  LDSM.16.M88.4 R64, [R162+0x3800] ;  /* 0x00380000a240783b */ /* 0x000f660000000200 */
[C---:B------:R-:W-:Y:S08]  /*2ab0*/  HMMA.16816.F32 R32, R8.reuse, R68, R52 ;  /* 0x000000440820723c */ /* 0x040ff00000001834 */
[C---:B------:R-:W-:Y:S01]  /*2ac0*/  HMMA.16816.F32 R48, R8.reuse, R70, R48 ;  /* 0x000000460830723c */ /* 0x040fe20000001830 */
[----:B------:R-:W-:Y:S07]  /*2ad0*/  LDSM.16.M88.4 R68, [R161+-0x1800] ;  /* 0xffe80000a144783b */ /* 0x000fee0000000200 */
[C---:B----4-:R-:W-:Y:S08]  /*2ae0*/  HMMA.16816.F32 R60, R8.reuse, R76, R60 ;  /* 0x0000004c083c723c */ /* 0x050ff0000000183c */
[----:B------:R-:W-:Y:S01]  /*2af0*/  HMMA.16816.F32 R8, R8, R78, R56 ;  /* 0x0000004e0808723c */ /* 0x000fe20000001838 */
[----:B------:R-:W4:Y:S04]  /*2b00*/  LDSM.16.M88.4 R76, [R161+-0x1000] ;  /* 0xfff00000a14c783b */ /* 0x000f280000000200 */
[----:B------:R-:W-:Y:S03]  /*2b10*/  LDSM.16.M88.4 R56, [R160+0x4000] ;  /* 0x00400000a038783b */ /* 0x000fe60000000200 */
[C---:B-1----:R-:W-:Y:S08]  /*2b20*/  HMMA.16816.F32 R52, R4.reuse, R28, R40 ;  /* 0x0000001c0434723c */ /* 0x042ff00000001828 */
[C---:B------:R-:W-:Y:S08]  /*2b30*/  HMMA.16816.F32 R40, R4.reuse, R30, R36 ;  /* 0x0000001e0428723c */ /* 0x040ff00000001824 */
[C---:B--2---:R-:W-:Y:S08]  /*2b40*/  HMMA.16816.F32 R36, R4.reuse, R24, R20 ;  /* 0x000000180424723c */ /* 0x044ff00000001814 */
[C---:B------:R-:W-:Y:S08]  /*2b50*/  HMMA.16816.F32 R24, R4.reuse, R26, R16 ;  /* 0x0000001a0418723c */ /* 0x040ff00000001810 */
[C---:B---3--:R-:W-:Y:S08]  /*2b60*/  HMMA.16816.F32 R20, R4.reuse, R44, R32 ;  /* 0x0000002c0414723c */ /* 0x048ff00000001820 */
[C---:B------:R-:W-:Y:S01]  /*2b70*/  HMMA.16816.F32 R16, R4.reuse, R46, R48 ;  /* 0x0000002e0410723c */ /* 0x040fe20000001830 */
[----:B------:R-:W-:Y:S07]  /*2b80*/  LDSM.16.M88.4 R48, [R172] ;  /* 0x00000000ac30783b */ /* 0x000fee0000000200 */
[C---:B-----5:R-:W-:Y:S01]  /*2b90*/  HMMA.16816.F32 R28, R4.reuse, R64, R60 ;  /* 0x00000040041c723c */ /* 0x060fe2000000183c */
[----:B------:R-:W-:Y:S07]  /*2ba0*/  LDSM.16.M88.4 R60, [R160+0x4800] ;  /* 0x00480000a03c783b */ /* 0x000fee0000000200 */
[----:B------:R-:W-:Y:S01]  /*2bb0*/  HMMA.16816.F32 R8, R4, R66, R8 ;  /* 0x000000420408723c */ /* 0x000fe20000001808 */
[----:B------:R-:W-:Y:S04]  /*2bc0*/  LDSM.16.M88.4 R4, [R167+0x8000] ;  /* 0x00800000a704783b */ /* 0x000fe80000000200 */
[----:B------:R-:W1:Y:S03]  /*2bd0*/  LDSM.16.M88.4 R64, [R160+0x5000] ;  /* 0x00500000a040783b */ /* 0x000e660000000200 */
[C---:B----4-:R-:W-:Y:S08]  /*2be0*/  HMMA.16816.F32 R20, R12.reuse, R76, R20 ;  /* 0x0000004c0c14723c */ /* 0x050ff00000001814 */
[C---:B------:R-:W-:Y:S08]  /*2bf0*/  HMMA.16816.F32 R32, R12.reuse, R70, R24 ;  /* 0x000000460c20723c */ /* 0x040ff00000001818 */
[C---:B------:R-:W-:Y:S01]  /*2c00*/  HMMA.16816.F32 R16, R12.reuse, R78, R16 ;  /* 0x0000004e0c10723c */ /* 0x040fe20000001810 */
[----:B------:R-:W-:Y:S07]  /*2c10*/  LDSM.16.M88.4 R76, [R162+0x4000] ;  /* 0x00400000a24c783b */ /* 0x000fee0000000200 */
[C---:B------:R-:W-:Y:S01]  /*2c20*/  HMMA.16816.F32 R44, R12.reuse, R72, R52 ;  /* 0x000000480c2c723c */ /* 0x040fe20000001834 */
[----:B------:R-:W-:Y:S07]  /*2c30*/  LDSM.16.M88.4 R52, [R177] ;  /* 0x00000000b134783b */ /* 0x000fee0000000200 */
[C---:B------:R-:W-:Y:S08]  /*2c40*/  HMMA.16816.F32 R40, R12.reuse, R74, R40 ;  /* 0x0000004a0c28723c */ /* 0x040ff00000001828 */
[C---:B------:R-:W-:Y:S08]  /*2c50*/  HMMA.16816.F32 R36, R12.reuse, R68, R36 ;  /* 0x000000440c24723c */ /* 0x040ff00000001824 */
[C---:B------:R-:W-:Y:S08]  /*2c60*/  HMMA.16816.F32 R24, R12.reuse, R84, R28 ;  /* 0x000000540c18723c */ /* 0x040ff0000000181c */
[----:B------:R-:W-:Y:S01]  /*2c70*/  HMMA.16816.F32 R8, R12, R86, R8 ;  /* 0x000000560c08723c */ /* 0x000fe20000001808 */
[----:B------:R-:W2:Y:S04]  /*2c80*/  LDSM.16.M88.4 R12, [R168+0x8000] ;  /* 0x00800000a80c783b */ /* 0x000ea80000000200 */
[----:B------:R-:W3:Y:S03]  /*2c90*/  LDSM.16.M88.4 R84, [R178] ;  /* 0x00000000b254783b */ /* 0x000ee60000000200 */
[C---:B-1----:R-:W-:Y:S08]  /*2ca0*/  HMMA.16816.F32 R28, R4.reuse, R64, R20 ;  /* 0x00000040041c723c */ /* 0x042ff00000001814 */
[C---:B------:R-:W-:Y:S08]  /*2cb0*/  HMMA.16816.F32 R20, R4.reuse, R66, R16 ;  /* 0x000000420414723c */ /* 0x040ff00000001810 */
[C---:B------:R-:W-:Y:S08]  /*2cc0*/  HMMA.16816.F32 R44, R4.reuse, R56, R44 ;  /* 0x00000038042c723c */ /* 0x040ff0000000182c */
[C---:B------:R-:W-:Y:S01]  /*2cd0*/  HMMA.16816.F32 R40, R4.reuse, R58, R40 ;  /* 0x0000003a0428723c */ /* 0x040fe20000001828 */
[----:B------:R-:W-:Y:S07]  /*2ce0*/  LDSM.16.M88.4 R56, [R161] ;  /* 0x00000000a138783b */ /* 0x000fee0000000200 */
[C---:B------:R-:W-:Y:S08]  /*2cf0*/  HMMA.16816.F32 R36, R4.reuse, R60, R36 ;  /* 0x0000003c0424723c */ /* 0x040ff00000001824 */
[C---:B------:R-:W-:Y:S08]  /*2d00*/  HMMA.16816.F32 R32, R4.reuse, R62, R32 ;  /* 0x0000003e0420723c */ /* 0x040ff00000001820 */
[C---:B------:R-:W-:Y:S08]  /*2d10*/  HMMA.16816.F32 R16, R4.reuse, R80, R24 ;  /* 0x000000500410723c */ /* 0x040ff00000001818 */
[----:B------:R-:W-:Y:S01]  /*2d20*/  HMMA.16816.F32 R4, R4, R82, R8 ;  /* 0x000000520404723c */ /* 0x000fe20000001808 */
[----:B------:R-:W1:Y:S04]  /*2d30*/  LDSM.16.M88.4 R8, [R170+0x8000] ;  /* 0x00800000aa08783b */ /* 0x000e680000000200 */
[----:B------:R-:W4:Y:S03]  /*2d40*/  LDSM.16.M88.4 R80, [R162+0x4800] ;  /* 0x00480000a250783b */ /* 0x000f260000000200 */
[C---:B--2---:R-:W-:Y:S01]  /*2d50*/  HMMA.16816.F32 R72, R12.reuse, R48, R44 ;  /* 0x000000300c48723c */ /* 0x044fe2000000182c */
[----:B------:R-:W-:Y:S07]  /*2d60*/  LDSM.16.M88.4 R44, [R161+0x1800] ;  /* 0x00180000a12c783b */ /* 0x000fee0000000200 */
[C---:B------:R-:W-:Y:S01]  /*2d70*/  HMMA.16816.F32 R68, R12.reuse, R50, R40 ;  /* 0x000000320c44723c */ /* 0x040fe20000001828 */
[----:B------:R-:W-:Y:S07]  /*2d80*/  LDSM.16.M88.4 R48, [R161+0x1000] ;  /* 0x00100000a130783b */ /* 0x000fee0000000200 */
[C---:B------:R-:W-:Y:S08]  /*2d90*/  HMMA.16816.F32 R64, R12.reuse, R52, R36 ;  /* 0x000000340c40723c */ /* 0x040ff00000001824 */
[C---:B------:R-:W-:Y:S01]  /*2da0*/  HMMA.16816.F32 R60, R12.reuse, R54, R32 ;  /* 0x000000360c3c723c */ /* 0x040fe20000001820 */
[----:B------:R-:W-:Y:S07]  /*2db0*/  LDSM.16.M88.4 R52, [R161+0x800] ;  /* 0x00080000a134783b */ /* 0x000fee0000000200 */
[C---:B---3--:R-:W-:Y:S08]  /*2dc0*/  HMMA.16816.F32 R24, R12.reuse, R84, R28 ;  /* 0x000000540c18723c */ /* 0x048ff0000000181c */
[C---:B------:R-:W-:Y:S08]  /*2dd0*/  HMMA.16816.F32 R20, R12.reuse, R86, R20 ;  /* 0x000000560c14723c */ /* 0x040ff00000001814 */
[C---:B------:R-:W-:Y:S08]  /*2de0*/  HMMA.16816.F32 R16, R12.reuse, R96, R16 ;  /* 0x000000600c10723c */ /* 0x040ff00000001810 */
[----:B------:R-:W-:Y:S01]  /*2df0*/  HMMA.16816.F32 R12, R12, R98, R4 ;  /* 0x000000620c0c723c */ /* 0x000fe20000001804 */
[----:B------:R-:W2:Y:S01]  /*2e00*/  LDSM.16.M88.4 R4, [R169+0x8000] ;  /* 0x00800000a904783b */ /* 0x000ea20000000200 */
[----:B------:R-:W-:-:S06]  /*2e10*/  DEPBAR.LE SB0, 0x0 ;  /* 0x000080000000791a */ /* 0x000fcc0000000000 */
[C---:B-1----:R-:W-:Y:S08]  /*2e20*/  HMMA.16816.F32 R40, R8.reuse, R76, R72 ;  /* 0x0000004c0828723c */ /* 0x042ff00000001848 */
[C---:B------:R-:W-:Y:S08]  /*2e30*/  HMMA.16816.F32 R36, R8.reuse, R78, R68 ;  /* 0x0000004e0824723c */ /* 0x040ff00000001844 */
[C---:B----4-:R-:W-:Y:S08]  /*2e40*/  HMMA.16816.F32 R32, R8.reuse, R80, R64 ;  /* 0x000000500820723c */ /* 0x050ff00000001840 */
[C---:B------:R-:W-:Y:S08]  /*2e50*/  HMMA.16816.F32 R28, R8.reuse, R82, R60 ;  /* 0x00000052081c723c */ /* 0x040ff0000000183c */
[C---:B------:R-:W-:Y:S08]  /*2e60*/  HMMA.16816.F32 R24, R8.reuse, R88, R24 ;  /* 0x000000580818723c */ /* 0x040ff00000001818 */
[C---:B------:R-:W-:Y:S08]  /*2e70*/  HMMA.16816.F32 R20, R8.reuse, R90, R20 ;  /* 0x0000005a0814723c */ /* 0x040ff00000001814 */
[C---:B------:R-:W-:Y:S08]  /*2e80*/  HMMA.16816.F32 R16, R8.reuse, R92, R16 ;  /* 0x0000005c0810723c */ /* 0x040ff00000001810 */
        /* <DEDUP_REMOVED lines=12> */
[----:B------:R-:W-:Y:S01]  /*2f50*/  IMAD R2, R100, 0x40, R215 ;  /* 0x0000004064027824 */ /* 0x000fe200078e02d7 */
[----:B------:R-:W-:-:S04]  /*2f60*/  MOV R185, RZ ;  /* 0x000000ff00b97202 */ /* 0x000fc80000000f00 */
        /* <DEDUP_REMOVED lines=14> */
[----:B------:R-:W-:-:S05]  /*3050*/  IMAD R0, R186, c[0x0][0x1e4], R0 ;  /* 0x00007900ba007a24 */ /* 0x000fca00078e0200 */
[----:B------:R-:W-:Y:S02]  /*3060*/  IADD3 R3, R3, R0, RZ ;  /* 0x0000000003037210 */ /* 0x000fe40007ffe0ff */
        /* <DEDUP_REMOVED lines=10> */
.L_x_1073:
[----:B------:R-:W-:Y:S05]  /*3110*/  BRA.DIV ~URZ, `(.L_x_1030) ;  /* 0x0000a0127f007947 */ /* 0x000fea000b800000 */
[----:B------:R-:W3:Y:S01]  /*3120*/  SHFL.IDX PT, R0, R12, RZ, 0x181f ;  /* 0x00181fff0c007589 */ /* 0x000ee200000e0000 */
[----:B------:R-:W-:Y:S02]  /*3130*/  ISETP.GE.AND P5, PT, R196, c[0x0][0x1d4], PT ;  /* 0x00007500c4007a0c */ /* 0x000fe40003fa6270 */
[----:B------:R-:W-:Y:S02]  /*3140*/  ISETP.GE.AND P2, PT, R208, c[0x0][0x1d4], PT ;  /* 0x00007500d0007a0c */ /* 0x000fe40003f46270 */
[----:B------:R-:W-:Y:S02]  /*3150*/  SEL R11, RZ, 0x10, P5 ;  /* 0x00000010ff0b7807 */ /* 0x000fe40002800000 */
[----:B------:R-:W-:Y:S02]  /*3160*/  SEL R10, RZ, 0x10, P2 ;  /* 0x00000010ff0a7807 */ /* 0x000fe40001000000 */
[----:B---3--:R-:W-:-:S02]  /*3170*/  IADD3 R6, P0, R0, R106, RZ ;  /* 0x0000006a00067210 */ /* 0x008fc40007f1e0ff */
[----:B------:R-:W-:-:S03]  /*3180*/  IADD3 R2, P6, R0, R107, RZ ;  /* 0x0000006b00027210 */ /* 0x000fc60007fde0ff */
[C---:B--2---:R-:W-:Y:S01]  /*3190*/  IMAD.X R7, R4.reuse, 0x1, R101, P0 ;  /* 0x0000000104077824 */ /* 0x044fe200000e0665 */
[----:B------:R-:W-:Y:S01]  /*31a0*/  ISETP.GE.AND P0, PT, R207, c[0x0][0x1d4], PT ;  /* 0x00007500cf007a0c */ /* 0x000fe20003f06270 */
[----:B------:R-:W-:Y:S01]  /*31b0*/  IMAD.X R3, R4, 0x1, R103, P6 ;  /* 0x0000000104037824 */ /* 0x000fe200030e0667 */
[----:B------:R-:W-:Y:S02]  /*31c0*/  IADD3 R8, P6, R0, R108, RZ ;  /* 0x0000006c00087210 */ /* 0x000fe40007fde0ff */
[----:B------:R-:W-:Y:S01]  /*31d0*/  @!PT LDS RZ, [RZ] ;  /* 0x00000000fffff984 */ /* 0x000fe20000000800 */
[----:B------:R-:W-:Y:S01]  /*31e0*/  @!PT LDS RZ, [RZ] ;  /* 0x00000000fffff984 */ /* 0x000fe20000000800 */
[----:B------:R2:W-:Y:S03]  /*31f0*/  LDGSTS.E.BYPASS.LTC128B.128 [R184+0x6100], [R6.64], !P5 ;  /* 0x0610000006b87fae */ /* 0x0005e6000e901d46 */
[----:B------:R-:W-:Y:S01]  /*3200*/  IMAD.X R9, R4, 0x1, R102, P6 ;  /* 0x0000000104097824 */ /* 0x000fe200030e0666 */
[----:B------:R2:W-:Y:S04]  /*3210*/  LDGSTS.E.BYPASS.LTC128B.128 [R184+0x8100], [R2.64], !P2 ;  /* 0x0810000002b87fae */ /* 0x0005e8000d101d46 */
[----:B------:R-:W3:Y:S04]  /*3220*/  SHFL.IDX PT, R0, R12, 0x1, 0x181f ;  /* 0x00381f000c007f89 */ /* 0x000ee800000e0000 */
[----:B------:R2:W-:Y:S04]  /*3230*/  LDGSTS.E.BYPASS.LTC128B.128 [R184+0xa100], [R8.64], !P0 ;  /* 0x0a10000008b87fae */ /* 0x0005e8000c101d46 */
[----:B------:R4:W1:Y:S02]  /*3240*/  SHFL.IDX PT, R4, R5, 0x1, 0x181f ;  /* 0x00381f0005047f89 */ /* 0x00086400000e0000 */
[----:B-1--4-:R-:W-:-:S02]  /*3250*/  SEL R5, RZ, 0x10, P0 ;  /* 0x00000010ff057807 */ /* 0x012fc40000000000 */
.L_x_1074:
[----:B--23--:R-:W-:Y:S02]  /*3260*/  IADD3 R2, -R11, 0x10, RZ ;  /* 0x000000100b027810 */ /* 0x00cfe40007ffe1ff */
[----:B------:R-:W-:-:S02]  /*3270*/  IADD3 R3, -R10, 0x10, RZ ;  /* 0x000000100a037810 */ /* 0x000fc40007ffe1ff */
[----:B------:R-:W-:Y:S02]  /*3280*/  LOP3.LUT R2, R2, 0xf, RZ, 0xc0, !PT ;  /* 0x0000000f02027812 */ /* 0x000fe400078ec0ff */
[----:B------:R-:W-:Y:S02]  /*3290*/  IADD3 R6, -R5, 0x10, RZ ;  /* 0x0000001005067810 */ /* 0x000fe40007ffe1ff */
[----:B------:R-:W-:Y:S02]  /*32a0*/  LOP3.LUT R3, R3, 0xf, RZ, 0xc0, !PT ;  /* 0x0000000f03037812 */ /* 0x000fe400078ec0ff */
[-C--:B------:R-:W-:Y:S02]  /*32b0*/  IADD3 R8, P2, P0, R2, R0.reuse, R106 ;  /* 0x0000000002087210 */ /* 0x080fe4000785e06a */
[----:B------:R-:W-:Y:S02]  /*32c0*/  LOP3.LUT R2, R6, 0xf, RZ, 0xc0, !PT ;  /* 0x0000000f06027812 */ /* 0x000fe400078ec0ff */
[----:B------:R-:W-:-:S02]  /*32d0*/  IADD3 R6, P6, P5, R3, R0, R107 ;  /* 0x0000000003067210 */ /* 0x000fc40007dde06b */
[----:B------:R-:W-:Y:S02]  /*32e0*/  IADD3.X R9, RZ, R4, R101, P2, P0 ;  /* 0x00000004ff097210 */ /* 0x000fe400017e0465 */
[----:B------:R-:W-:Y:S02]  /*32f0*/  IADD3 R2, P2, P0, R2, R0, R108 ;  /* 0x0000000002027210 */ /* 0x000fe4000785e06c */
[-C--:B------:R-:W-:Y:S02]  /*3300*/  IADD3.X R7, RZ, R4.reuse, R103, P6, P5 ;  /* 0x00000004ff077210 */ /* 0x080fe400037ea467 */
[----:B------:R-:W-:Y:S02]  /*3310*/  ISETP.NE.U32.AND P6, PT, R11, RZ, PT ;  /* 0x000000ff0b00720c */ /* 0x000fe40003fc5070 */
[----:B------:R-:W-:Y:S02]  /*3320*/  ISETP.NE.U32.AND P5, PT, R10, RZ, PT ;  /* 0x000000ff0a00720c */ /* 0x000fe40003fa5070 */
[----:B------:R-:W-:-:S02]  /*3330*/  IADD3.X R3, RZ, R4, R102, P2, P0 ;  /* 0x00000004ff037210 */ /* 0x000fc400017e0466 */
[----:B------:R-:W-:-:S07]  /*3340*/  ISETP.NE.U32.AND P0, PT, R5, RZ, PT ;  /* 0x000000ff0500720c */ /* 0x000fce0003f05070 */
[----:B------:R-:W-:Y:S01]  /*3350*/  @!PT LDS RZ, [RZ] ;  /* 0x00000000fffff984 */ /* 0x000fe20000000800 */
[----:B------:R-:W-:Y:S01]  /*3360*/  @!PT LDS RZ, [RZ] ;  /* 0x00000000fffff984 */ /* 0x000fe20000000800 */
[----:B------:R-:W-:Y:S01]  /*3370*/  @!PT LDS RZ, [RZ] ;  /* 0x00000000fffff984 */ /* 0x000fe20000000800 */
[----:B------:R1:W-:Y:S04]  /*3380*/  LDGSTS.E.BYPASS.LTC128B.128.ZFILL [R184+0x7100], [R8.64], P6 ;  /* 0x0710000008b87fae */ /* 0x0003e8000b141d46 */
[----:B------:R1:W-:Y:S04]  /*3390*/  LDGSTS.E.BYPASS.LTC128B.128.ZFILL [R184+0x9100], [R6.64], P5 ;  /* 0x0910000006b87fae */ /* 0x0003e8000a941d46 */
[----:B------:R1:W-:Y:S02]  /*33a0*/  LDGSTS.E.BYPASS.LTC128B.128.ZFILL [R184+0xb100], [R2.64], P0 ;  /* 0x0b10000002b87fae */ /* 0x0003e40008141d46 */
.L_x_1028:
[----:B------:R-:W-:Y:S05]  /*33b0*/  BSYNC B0 ;  /* 0x0000000000007941 */ /* 0x000fea0003800000 */
.L_x_1027:
[----:B-1----:R-:W2:Y:S01]  /*33c0*/  LDL R2, [R1] ;  /* 0x0000000001027983 */ /* 0x002ea20000100800 */
[----:B------:R-:W-:Y:S01]  /*33d0*/  MOV R0, 0x1 ;  /* 0x0000000100007802 */ /* 0x000fe20000000f00 */
[----:B------:R-:W-:-:S02]  /*33e0*/  IMAD.MOV.U32 R3, RZ, RZ, c[0x0][0x2ac] ;  /* 0x0000ab00ff037624 */ /* 0x000fc400078e00ff */
[----:B------:R-:W0:Y:S01]  /*33f0*/  LDGDEPBAR ;  /* 0x00000000000079af */ /* 0x000e220000000000 */
[----:B------:R-:W-:Y:S02]  /*3400*/  IMAD.IADD R6, R105, 0x1, -R225 ;  /* 0x0000000169067824 */ /* 0x000fe400078e0ae1 */
[----:B------:R-:W-:-:S04]  /*3410*/  IMAD R0, R100, -0x40, R0 ;  /* 0xffffffc064007824 */ /* 0x000fc800078e0200 */
[----:B------:R-:W-:-:S05]  /*3420*/  IMAD R0, R3, c[0x0][0x1d0], R0 ;  /* 0x0000740003007a24 */ /* 0x000fca00078e0200 */
[----:B------:R-:W-:Y:S02]  /*3430*/  IADD3 R5, R0, -c[0x0][0x168], -R225 ;  /* 0x80005a0000057a10 */ /* 0x000fe40007ffe8e1 */
[----:B--2---:R-:W-:-:S04]  /*3440*/  IADD3 R211, R2, R229, RZ ;  /* 0x000000e502d37210 */ /* 0x004fc80007ffe0ff */
[----:B------:R-:W-:Y:S01]  /*3450*/  MOV R4, R211 ;  /* 0x000000d300047202 */ /* 0x000fe20000000f00 */
[----:B------:R-:W-:-:S05]  /*3460*/  @P4 IMAD.HI.U32 R2, R211, c[0x0][0x2c8], RZ ;  /* 0x0000b200d3024a27 */ /* 0x000fca00078e00ff */
[----:B------:R-:W-:Y:S01]  /*3470*/  @P4 SHF.R.U32.HI R4, RZ, c[0x0][0x2cc], R2 ;  /* 0x0000b300ff044a19 */ /* 0x000fe20000011602 */
[----:B------:R-:W-:Y:S05]  /*3480*/  BRA.DIV ~URZ, `(.L_x_1031) ;  /* 0x00009ed27f007947 */ /* 0x000fea000b800000 */
[----:B------:R1:W2:Y:S02]  /*3490*/  SHFL.IDX PT, R0, R4, RZ, 0x1c1f ;  /* 0x001c1fff04007589 */ /* 0x0002a400000e0000 */
.L_x_1075:
[----:B--2---:R-:W-:-:S05]  /*34a0*/  IMAD.IADD R0, R5, 0x1, R0 ;  /* 0x0000000105007824 */ /* 0x004fca00078e0200 */
[----:B------:R-:W-:-:S04]  /*34b0*/  IMNMX R0, R6, R0, PT ;  /* 0x0000000006007217 */ /* 0x000fc80003800200 */
[C---:B------:R-:W-:Y:S02]  /*34c0*/  ISETP.GT.AND P6, PT, R0.reuse, RZ, PT ;  /* 0x000000ff0000720c */ /* 0x040fe40003fc4270 */
[C---:B------:R-:W-:Y:S02]  /*34d0*/  ISETP.GT.AND P5, PT, R0.reuse, 0x1, PT ;  /* 0x000000010000780c */ /* 0x040fe40003fa4270 */
[C---:B------:R-:W-:Y:S02]  /*34e0*/  ISETP.GT.AND P2, PT, R0.reuse, 0x8, PT ;  /* 0x000000080000780c */ /* 0x040fe40003f44270 */
[----:B------:R-:W-:Y:S02]  /*34f0*/  ISETP.GT.AND P0, PT, R0, 0x9, PT ;  /* 0x000000090000780c */ /* 0x000fe40003f04270 */
[----:B------:R-:W-:Y:S02]  /*3500*/  FSEL R7, R40, -INF , P6 ;  /* 0xff80000028077808 */ /* 0x000fe40003000000 */
[----:B------:R-:W-:-:S02]  /*3510*/  FSEL R8, R41, -INF , P5 ;  /* 0xff80000029087808 */ /* 0x000fc40002800000 */
[----:B------:R-:W-:Y:S02]  /*3520*/  FSEL R10, R36, -INF , P2 ;  /* 0xff800000240a7808 */ /* 0x000fe40001000000 */
[----:B------:R-:W-:Y:S02]  /*3530*/  FSEL R11, R37, -INF , P0 ;  /* 0xff800000250b7808 */ /* 0x000fe40000000000 */
[C---:B------:R-:W-:Y:S02]  /*3540*/  ISETP.GT.AND P6, PT, R0.reuse, 0x10, PT ;  /* 0x000000100000780c */ /* 0x040fe40003fc4270 */
[C---:B------:R-:W-:Y:S02]  /*3550*/  ISETP.GT.AND P5, PT, R0.reuse, 0x11, PT ;  /* 0x000000110000780c */ /* 0x040fe40003fa4270 */
[C---:B------:R-:W-:Y:S02]  /*3560*/  ISETP.GT.AND P2, PT, R0.reuse, 0x18, PT ;  /* 0x000000180000780c */ /* 0x040fe40003f44270 */
[----:B------:R-:W-:-:S02]  /*3570*/  ISETP.GT.AND P0, PT, R0, 0x19, PT ;  /* 0x000000190000780c */ /* 0x000fc40003f04270 */
[----:B------:R-:W-:Y:S02]  /*3580*/  FSEL R14, R32, -INF , P6 ;  /* 0xff800000200e7808 */ /* 0x000fe40003000000 */
[----:B------:R-:W-:Y:S02]  /*3590*/  FSEL R15, R33, -INF , P5 ;  /* 0xff800000210f7808 */ /* 0x000fe40002800000 */
[----:B------:R-:W-:Y:S02]  /*35a0*/  FSEL R21, R28, -INF , P2 ;  /* 0xff8000001c157808 */ /* 0x000fe40001000000 */
[----:B------:R-:W-:Y:S02]  /*35b0*/  FSEL R22, R29, -INF , P0 ;  /* 0xff8000001d167808 */ /* 0x000fe40000000000 */
[C---:B------:R-:W-:Y:S02]  /*35c0*/  ISETP.GT.AND P6, PT, R0.reuse, 0x20, PT ;  /* 0x000000200000780c */ /* 0x040fe40003fc4270 */
[----:B------:R-:W-:-:S02]  /*35d0*/  ISETP.GT.AND P5, PT, R0, 0x21, PT ;  /* 0x000000210000780c */ /* 0x000fc40003fa4270 */
[C---:B------:R-:W-:Y:S02]  /*35e0*/  ISETP.GT.AND P2, PT, R0.reuse, 0x28, PT ;  /* 0x000000280000780c */ /* 0x040fe40003f44270 */
[----:B------:R-:W-:Y:S02]  /*35f0*/  ISETP.GT.AND P0, PT, R0, 0x29, PT ;  /* 0x000000290000780c */ /* 0x000fe40003f04270 */
[----:B------:R-:W-:Y:S02]  /*3600*/  FSEL R99, R24, -INF , P6 ;  /* 0xff80000018637808 */ /* 0x000fe40003000000 */
[----:B------:R-:W-:Y:S02]  /*3610*/  FSEL R98, R25, -INF , P5 ;  /* 0xff80000019627808 */ /* 0x000fe40002800000 */
[----:B------:R-:W-:Y:S02]  /*3620*/  FSEL R97, R48, -INF , P2 ;  /* 0xff80000030617808 */ /* 0x000fe40001000000 */
[----:B------:R-:W-:-:S02]  /*3630*/  FSEL R96, R49, -INF , P0 ;  /* 0xff80000031607808 */ /* 0x000fc40000000000 */
[C---:B------:R-:W-:Y:S02]  /*3640*/  ISETP.GT.AND P6, PT, R0.reuse, 0x30, PT ;  /* 0x000000300000780c */ /* 0x040fe40003fc4270 */
[C---:B------:R-:W-:Y:S02]  /*3650*/  ISETP.GT.AND P5, PT, R0.reuse, 0x31, PT ;  /* 0x000000310000780c */ /* 0x040fe40003fa4270 */
[C---:B------:R-:W-:Y:S02]  /*3660*/  ISETP.GT.AND P2, PT, R0.reuse, 0x38, PT ;  /* 0x000000380000780c */ /* 0x040fe40003f44270 */
[----:B------:R-:W-:Y:S02]  /*3670*/  ISETP.GT.AND P0, PT, R0, 0x39, PT ;  /* 0x000000390000780c */ /* 0x000fe40003f04270 */
[----:B------:R-:W-:Y:S02]  /*3680*/  FSEL R187, R16, -INF , P6 ;  /* 0xff80000010bb7808 */ /* 0x000fe40003000000 */
[----:B------:R-:W-:-:S02]  /*3690*/  FSEL R183, R17, -INF , P5 ;  /* 0xff80000011b77808 */ /* 0x000fc40002800000 */
[----:B------:R-:W-:Y:S02]  /*36a0*/  FSEL R159, R44, -INF , P2 ;  /* 0xff8000002c9f7808 */ /* 0x000fe40001000000 */
[----:B------:R-:W-:Y:S01]  /*36b0*/  FSEL R158, R45, -INF , P0 ;  /* 0xff8000002d9e7808 */ /* 0x000fe20000000000 */
[----:B------:R-:W-:Y:S05]  /*36c0*/  BRA.DIV ~URZ, `(.L_x_1032) ;  /* 0x00009cf27f007947 */ /* 0x000fea000b800000 */
[----:B------:R-:W2:Y:S01]  /*36d0*/  SHFL.IDX PT, R0, R4, 0x1, 0x1c1f ;  /* 0x003c1f0004007f89 */ /* 0x000ea200000e0000 */
[----:B------:R-:W-:-:S04]  /*36e0*/  FMNMX.FTZ R2, R7, R8, !PT ;  /* 0x0000000807027209 */ /* 0x000fc80007810000 */
[----:B------:R-:W-:-:S04]  /*36f0*/  FMNMX.FTZ R2, R10, R2, !PT ;  /* 0x000000020a027209 */ /* 0x000fc80007810000 */
[----:B------:R-:W-:-:S04]  /*3700*/  FMNMX.FTZ R2, R11, R2, !PT ;  /* 0x000000020b027209 */ /* 0x000fc80007810000 */
[----:B------:R-:W-:-:S04]  /*3710*/  FMNMX.FTZ R2, R14, R2, !PT ;  /* 0x000000020e027209 */ /* 0x000fc80007810000 */
[----:B------:R-:W-:-:S04]  /*3720*/  FMNMX.FTZ R2, R15, R2, !PT ;  /* 0x000000020f027209 */ /* 0x000fc80007810000 */
[----:B------:R-:W-:Y:S01]  /*3730*/  FMNMX.FTZ R2, R21, R2, !PT ;  /* 0x0000000215027209 */ /* 0x000fe20007810000 */
[----:B--2---:R-:W-:-:S03]  /*3740*/  IMAD.IADD R0, R5, 0x1, R0 ;  /* 0x0000000105007824 */ /* 0x004fc600078e0200 */
[----:B------:R-:W-:Y:S02]  /*3750*/  FMNMX.FTZ R2, R22, R2, !PT ;  /* 0x0000000216027209 */ /* 0x000fe40007810000 */
[----:B------:R-:W-:Y:S02]  /*3760*/  IMNMX R0, R6, R0, PT ;  /* 0x0000000006007217 */ /* 0x000fe40003800200 */
[----:B------:R-:W-:Y:S02]  /*3770*/  FMNMX.FTZ R2, R99, R2, !PT ;  /* 0x0000000263027209 */ /* 0x000fe40007810000 */
[C---:B------:R-:W-:Y:S02]  /*3780*/  ISETP.GT.AND P5, PT, R0.reuse, RZ, PT ;  /* 0x000000ff0000720c */ /* 0x040fe40003fa4270 */
[C---:B------:R-:W-:Y:S02]  /*3790*/  ISETP.GT.AND P2, PT, R0.reuse, 0x1, PT ;  /* 0x000000010000780c */ /* 0x040fe40003f44270 */
[----:B------:R-:W-:-:S02]  /*37a0*/  ISETP.GT.AND P0, PT, R0, 0x8, PT ;  /* 0x000000080000780c */ /* 0x000fc40003f04270 */
[----:B-1----:R-:W-:Y:S02]  /*37b0*/  FSEL R4, R42, -INF , P5 ;  /* 0xff8000002a047808 */ /* 0x002fe40002800000 */
[----:B------:R-:W-:Y:S02]  /*37c0*/  FSEL R5, R43, -INF , P2 ;  /* 0xff8000002b057808 */ /* 0x000fe40001000000 */
[----:B------:R-:W-:Y:S02]  /*37d0*/  ISETP.GT.AND P2, PT, R0, 0x9, PT ;  /* 0x000000090000780c */ /* 0x000fe40003f44270 */
[----:B------:R-:W-:Y:S02]  /*37e0*/  FSEL R6, R38, -INF , P0 ;  /* 0xff80000026067808 */ /* 0x000fe40000000000 */
[----:B------:R-:W-:Y:S02]  /*37f0*/  FMNMX.FTZ R3, R4, R5, !PT ;  /* 0x0000000504037209 */ /* 0x000fe40007810000 */
[----:B------:R-:W-:-:S02]  /*3800*/  FSEL R9, R39, -INF , P2 ;  /* 0xff80000027097808 */ /* 0x000fc40001000000 */
[----:B------:R-:W-:Y:S02]  /*3810*/  ISETP.GT.AND P2, PT, R0, 0x10, PT ;  /* 0x000000100000780c */ /* 0x000fe40003f44270 */
[----:B------:R-:W-:Y:S02]  /*3820*/  FMNMX.FTZ R3, R6, R3, !PT ;  /* 0x0000000306037209 */ /* 0x000fe40007810000 */
[----:B------:R-:W-:Y:S02]  /*3830*/  ISETP.GT.AND P0, PT, R0, 0x11, PT ;  /* 0x000000110000780c */ /* 0x000fe40003f04270 */
[----:B------:R-:W-:Y:S02]  /*3840*/  FSEL R13, R34, -INF , P2 ;  /* 0xff800000220d7808 */ /* 0x000fe40001000000 */
[----:B------:R-:W-:Y:S02]  /*3850*/  FMNMX.FTZ R3, R9, R3, !PT ;  /* 0x0000000309037209 */ /* 0x000fe40007810000 */
[----:B------:R-:W-:-:S02]  /*3860*/  FSEL R20, R35, -INF , P0 ;  /* 0xff80000023147808 */ /* 0x000fc40000000000 */
[C---:B------:R-:W-:Y:S02]  /*3870*/  ISETP.GT.AND P2, PT, R0.reuse, 0x18, PT ;  /* 0x000000180000780c */ /* 0x040fe40003f44270 */
[----:B------:R-:W-:Y:S02]  /*3880*/  FMNMX.FTZ R3, R13, R3, !PT ;  /* 0x000000030d037209 */ /* 0x000fe40007810000 */
        /* <DEDUP_REMOVED lines=9> */
[----:B------:R-:W-:-:S02]  /*3920*/  FMNMX.FTZ R2, R98, R2, !PT ;  /* 0x0000000262027209 */ /* 0x000fc40007810000 */
[----:B------:R-:W-:Y:S02]  /*3930*/  FSEL R81, R27, -INF , P0 ;  /* 0xff8000001b517808 */ /* 0x000fe40000000000 */
[C---:B------:R-:W-:Y:S02]  /*3940*/  ISETP.GT.AND P2, PT, R0.reuse, 0x28, PT ;  /* 0x000000280000780c */ /* 0x040fe40003f44270 */
        /* <DEDUP_REMOVED lines=10> */
[----:B------:R-:W-:Y:S02]  /*39f0*/  ISETP.GT.AND P0, PT, R0, 0x31, PT ;  /* 0x000000310000780c */ /* 0x000fe40003f04270 */
[----:B------:R-:W-:Y:S02]  /*3a00*/  FSEL R157, R18, -INF , P2 ;  /* 0xff800000129d7808 */ /* 0x000fe40001000000 */
[----:B------:R-:W-:Y:S02]  /*3a10*/  FMNMX.FTZ R3, R80, R3, !PT ;  /* 0x0000000350037209 */ /* 0x000fe40007810000 */
[----:B------:R-:W-:Y:S02]  /*3a20*/  FMNMX.FTZ R2, R183, R2, !PT ;  /* 0x00000002b7027209 */ /* 0x000fe40007810000 */
[----:B------:R-:W-:Y:S02]  /*3a30*/  FSEL R156, R19, -INF , P0 ;  /* 0xff800000139c7808 */ /* 0x000fe40000000000 */
[----:B------:R-:W-:-:S02]  /*3a40*/  ISETP.GT.AND P2, PT, R0, 0x38, PT ;  /* 0x000000380000780c */ /* 0x000fc40003f44270 */
[----:B------:R-:W-:Y:S02]  /*3a50*/  FMNMX.FTZ R3, R157, R3, !PT ;  /* 0x000000039d037209 */ /* 0x000fe40007810000 */
[----:B------:R-:W-:Y:S02]  /*3a60*/  FMNMX.FTZ R2, R159, R2, !PT ;  /* 0x000000029f027209 */ /* 0x000fe40007810000 */
[----:B------:R-:W-:Y:S02]  /*3a70*/  ISETP.GT.AND P0, PT, R0, 0x39, PT ;  /* 0x000000390000780c */ /* 0x000fe40003f04270 */
[----:B------:R-:W-:Y:S02]  /*3a80*/  FSEL R126, R46, -INF , P2 ;  /* 0xff8000002e7e7808 */ /* 0x000fe40001000000 */
[----:B------:R-:W-:Y:S02]  /*3a90*/  FMNMX.FTZ R3, R156, R3, !PT ;  /* 0x000000039c037209 */ /* 0x000fe40007810000 */
[----:B------:R-:W-:-:S02]  /*3aa0*/  FMNMX.FTZ R0, R158, R2, !PT ;  /* 0x000000029e007209 */ /* 0x000fc40007810000 */
[----:B------:R-:W-:Y:S02]  /*3ab0*/  FSEL R127, R47, -INF , P0 ;  /* 0xff8000002f7f7808 */ /* 0x000fe40000000000 */
[----:B------:R-:W-:Y:S02]  /*3ac0*/  FMNMX.FTZ R2, R126, R3, !PT ;  /* 0x000000037e027209 */ /* 0x000fe40007810000 */
[----:B------:R-:W1:Y:S02]  /*3ad0*/  SHFL.BFLY PT, R3, R0, 0x2, 0x1f ;  /* 0x0c401f0000037f89 */ /* 0x000e6400000e0000 */
[----:B------:R-:W-:-:S05]  /*3ae0*/  FMNMX.FTZ R2, R127, R2, !PT ;  /* 0x000000027f027209 */ /* 0x000fca0007810000 */
[----:B------:R-:W2:Y:S01]  /*3af0*/  SHFL.BFLY PT, R12, R2, 0x2, 0x1f ;  /* 0x0c401f00020c7f89 */ /* 0x000ea200000e0000 */
[----:B-1----:R-:W-:-:S05]  /*3b00*/  FMNMX.FTZ R0, R3, R0, !PT ;  /* 0x0000000003007209 */ /* 0x002fca0007810000 */
[----:B------:R-:W1:Y:S01]  /*3b10*/  SHFL.BFLY PT, R125, R0, 0x1, 0x1f ;  /* 0x0c201f00007d7f89 */ /* 0x000e6200000e0000 */
[----:B--2---:R-:W-:-:S05]  /*3b20*/  FMNMX.FTZ R12, R2, R12, !PT ;  /* 0x0000000c020c7209 */ /* 0x004fca0007810000 */
[----:B------:R2:W3:Y:S01]  /*3b30*/  SHFL.BFLY PT, R3, R12, 0x1, 0x1f ;  /* 0x0c201f000c037f89 */ /* 0x0004e200000e0000 */
[----:B-1----:R-:W-:-:S05]  /*3b40*/  FMNMX.FTZ R125, R0, R125, !PT ;  /* 0x0000007d007d7209 */ /* 0x002fca0007810000 */
.L_x_1076:
[C---:B------:R-:W-:Y:S01]  /*3b50*/  FMUL.FTZ R2, R125.reuse, c[0x0][0x2d0] ;  /* 0x0000b4007d027a20 */ /* 0x040fe20000410000 */
[----:B------:R-:W-:Y:S01]  /*3b60*/  FSETP.NEU.FTZ.AND P0, PT, R125, -INF , PT ;  /* 0xff8000007d00780b */ /* 0x000fe20003f1d000 */
[----:B------:R-:W-:Y:S01]  /*3b70*/  WARPSYNC 0xffffffff ;  /* 0xffffffff00007948 */ /* 0x000fe20003800000 */
[----:B--23--:R-:W-:Y:S01]  /*3b80*/  FMNMX.FTZ R12, R3, R12, !PT ;  /* 0x0000000c030c7209 */ /* 0x00cfe20007810000 */
[----:B------:R-:W-:Y:S01]  /*3b90*/  LDSM.16.MT88.4 R16, [R163] ;  /* 0x00000000a310783b */ /* 0x000fe20000004200 */
[----:B------:R-:W-:Y:S02]  /*3ba0*/  FSEL R2, R2, RZ, P0 ;  /* 0x000000ff02027208 */ /* 0x000fe40000000000 */
[----:B------:R-:W-:Y:S01]  /*3bb0*/  FSETP.NEU.FTZ.AND P0, PT, R12, -INF , PT ;  /* 0xff8000000c00780b */ /* 0x000fe20003f1d000 */
[----:B------:R-:W-:Y:S02]  /*3bc0*/  LDSM.16.MT88.4 R32, [R166] ;  /* 0x00000000a620783b */ /* 0x000fe40000004200 */
[----:B------:R-:W-:-:S02]  /*3bd0*/  FFMA.FTZ R0, R7, c[0x0][0x2d0], -R2 ;  /* 0x0000b40007007a23 */ /* 0x000fc40000010802 */
        /* <DEDUP_REMOVED lines=9> */
[----:B------:R-:W-:Y:S01]  /*3c70*/  LDSM.16.MT88.4 R68, [R163+0x4000] ;  /* 0x00400000a344783b */ /* 0x000fe20000004200 */
[----:B------:R1:W3:Y:S01]  /*3c80*/  MUFU.EX2 R198, R0 ;  /* 0x0000000000c67308 */ /* 0x0002e20000000800 */
[----:B--2---:R-:W-:-:S07]  /*3c90*/  FFMA.FTZ R3, R11, c[0x0][0x2d0], -R2 ;  /* 0x0000b4000b037a23 */ /* 0x004fce0000010802 */
[----:B------:R-:W2:Y:S01]  /*3ca0*/  MUFU.EX2 R206, R3 ;  /* 0x0000000300ce7308 */ /* 0x000ea20000000800 */
[----:B-1----:R-:W-:Y:S01]  /*3cb0*/  FMUL.FTZ R0, R12, c[0x0][0x2d0] ;  /* 0x0000b4000c007a20 */ /* 0x002fe20000410000 */
[----:B---3--:R-:W-:-:S04]  /*3cc0*/  F2FP.PACK_AB R8, R198, R204 ;  /* 0x000000ccc608723e */ /* 0x008fc800000000ff */
[----:B------:R-:W-:Y:S02]  /*3cd0*/  FSEL R0, R0, RZ, P0 ;  /* 0x000000ff00007208 */ /* 0x000fe40000000000 */
[----:B--2---:R-:W-:-:S03]  /*3ce0*/  F2FP.PACK_AB R10, R206, R199 ;  /* 0x000000c7ce0a723e */ /* 0x004fc600000000ff */
[----:B------:R-:W-:-:S04]  /*3cf0*/  FFMA.FTZ R3, R4, c[0x0][0x2d0], -R0 ;  /* 0x0000b40004037a23 */ /* 0x000fc80000010800 */
[----:B------:R1:W-:Y:S02]  /*3d00*/  MUFU.EX2 R205, R3 ;  /* 0x0000000300cd7308 */ /* 0x0003e40000000800 */
[----:B-1----:R-:W-:-:S06]  /*3d10*/  FFMA.FTZ R3, R5, c[0x0][0x2d0], -R0 ;  /* 0x0000b40005037a23 */ /* 0x002fcc0000010800 */
[----:B------:R1:W2:Y:S02]  /*3d20*/  MUFU.EX2 R200, R3 ;  /* 0x0000000300c87308 */ /* 0x0002a40000000800 */
[--C-:B-1----:R-:W-:Y:S02]  /*3d30*/  FFMA.FTZ R3, R6, c[0x0][0x2d0], -R0.reuse ;  /* 0x0000b40006037a23 */ /* 0x102fe40000010800 */
[----:B------:R-:W1:Y:S04]  /*3d40*/  LDSM.16.MT88.4 R4, [R164] ;  /* 0x00000000a404783b */ /* 0x000e680000004200 */
[----:B------:R3:W-:Y:S02]  /*3d50*/  MUFU.EX2 R203, R3 ;  /* 0x0000000300cb7308 */ /* 0x0007e40000000800 */
[----:B---3--:R-:W-:Y:S01]  /*3d60*/  FFMA.FTZ R3, R9, c[0x0][0x2d0], -R0 ;  /* 0x0000b40009037a23 */ /* 0x008fe20000010800 */
[----:B--2---:R-:W-:-:S05]  /*3d70*/  F2FP.PACK_AB R9, R200, R205 ;  /* 0x000000cdc809723e */ /* 0x004fca00000000ff */
        /* <DEDUP_REMOVED lines=16> */
[----:B-1----:R-:W-:Y:S01]  /*3e80*/  FFMA.FTZ R3, R13, c[0x0][0x2d0], -R0 ;  /* 0x0000b4000d037a23 */ /* 0x002fe20000010800 */
[----:B--2---:R-:W-:-:S05]  /*3e90*/  F2FP.PACK_AB R6, R235, R233 ;  /* 0x000000e9eb06723e */ /* 0x004fca00000000ff */
[----:B------:R1:W-:Y:S02]  /*3ea0*/  MUFU.EX2 R213, R3 ;  /* 0x0000000300d57308 */ /* 0x0003e40000000800 */
[----:B-1----:R-:W-:-:S06]  /*3eb0*/  FFMA.FTZ R3, R20, c[0x0][0x2d0], -R0 ;  /* 0x0000b40014037a23 */ /* 0x002fcc0000010800 */
[----:B------:R1:W2:Y:S02]  /*3ec0*/  MUFU.EX2 R231, R3 ;  /* 0x0000000300e77308 */ /* 0x0002a40000000800 */
[--C-:B-1----:R-:W-:Y:S01]  /*3ed0*/  FFMA.FTZ R3, R24, c[0x0][0x2d0], -R0.reuse ;  /* 0x0000b40018037a23 */ /* 0x102fe20000010800 */
[----:B--2---:R-:W-:Y:S01]  /*3ee0*/  F2FP.PACK_AB R5, R231, R213 ;  /* 0x000000d5e705723e */ /* 0x004fe200000000ff */
[----:B------:R-:W1:Y:S04]  /*3ef0*/  LDSM.16.MT88.4 R24, [R165] ;  /* 0x00000000a518783b */ /* 0x000e680000004200 */
[----:B------:R2:W-:Y:S02]  /*3f00*/  MUFU.EX2 R209, R3 ;  /* 0x0000000300d17308 */ /* 0x0005e40000000800 */
[----:B--2---:R-:W-:-:S02]  /*3f10*/  FFMA.FTZ R3, R23, c[0x0][0x2d0], -R0 ;  /* 0x0000b40017037a23 */ /* 0x004fc40000010800 */
[C---:B------:R-:W-:Y:S04]  /*3f20*/  HMMA.16816.F32 R20, R8.reuse, R32, RZ ;  /* 0x000000200814723c */ /* 0x040fe800000018ff */
[----:B------:R-:W2:Y:S02]  /*3f30*/  MUFU.EX2 R230, R3 ;  /* 0x0000000300e67308 */ /* 0x000ea40000000800 */
[----:B--2---:R-:W-:Y:S01]  /*3f40*/  F2FP.PACK_AB R7, R230, R209 ;  /* 0x000000d1e607723e */ /* 0x004fe200000000ff */
[--C-:B------:R-:W-:Y:S01]  /*3f50*/  FFMA.FTZ R3, R99, c[0x0][0x2d0], -R2.reuse ;  /* 0x0000b40063037a23 */ /* 0x100fe20000010802 */
[----:B-1----:R-:W-:Y:S04]  /*3f60*/  HMMA.16816.F32 R32, R8, R26, RZ ;  /* 0x0000001a0820723c */ /* 0x002fe800000018ff */
[----:B------:R1:W-:Y:S04]  /*3f70*/  MUFU.EX2 R191, R3 ;  /* 0x0000000300bf7308 */ /* 0x0003e80000000800 */
[C---:B------:R-:W-:Y:S01]  /*3f80*/  HMMA.16816.F32 R140, R4.reuse, R44, R36 ;  /* 0x0000002c048c723c */ /* 0x040fe20000001824 */
[----:B------:R-:W2:Y:S07]  /*3f90*/  LDSM.16.MT88.4 R36, [R164+0x2800] ;  /* 0x00280000a424783b */ /* 0x000eae0000004200 */
[----:B------:R-:W-:Y:S01]  /*3fa0*/  HMMA.16816.F32 R128, R4, R48, R56 ;  /* 0x000000300480723c */ /* 0x000fe20000001838 */
[----:B------:R-:W3:Y:S01]  /*3fb0*/  LDSM.16.MT88.4 R56, [R165+0x2000] ;  /* 0x00200000a538783b */ /* 0x000ee20000004200 */
[----:B-1----:R-:W-:-:S04]  /*3fc0*/  FFMA.FTZ R3, R98, c[0x0][0x2d0], -R2 ;  /* 0x0000b40062037a23 */ /* 0x002fc80000010802 */
[----:B------:R1:W-:Y:S02]  /*3fd0*/  MUFU.EX2 R193, R3 ;  /* 0x0000000300c17308 */ /* 0x0003e40000000800 */
[C---:B------:R-:W-:Y:S01]  /*3fe0*/  HMMA.16816.F32 R100, R4.reuse, R50, R52 ;  /* 0x000000320464723c */ /* 0x040fe20000001834 */
[----:B------:R-:W4:Y:S04]  /*3ff0*/  LDSM.16.MT88.4 R52, [R165+0x800] ;  /* 0x00080000a534783b */ /* 0x000f280000004200 */
[----:B------:R-:W-:Y:S03]  /*4000*/  LDSM.16.MT88.4 R48, [R166+0x2000] ;  /* 0x00200000a630783b */ /* 0x000fe60000004200 */
[----:B------:R-:W-:Y:S01]  /*4010*/  HMMA.16816.F32 R132, R4, R42, R16 ;  /* 0x0000002a0484723c */ /* 0x000fe20000001810 */
[----:B-1----:R-:W-:-:S07]  /*4020*/  FFMA.FTZ R3, R97, c[0x0][0x2d0], -R2 ;  /* 0x0000b40061037a23 */ /* 0x002fce0000010802 */
[----:B------:R-:W-:Y:S01]  /*4030*/  HMMA.16816.F32 R16, R8, R66, RZ ;  /* 0x000000420810723c */ /* 0x000fe200000018ff */
[----:B------:R1:W-:Y:S07]  /*4040*/  MUFU.EX2 R194, R3 ;  /* 0x0000000300c27308 */ /* 0x0003ee0000000800 */
[C---:B------:R-:W-:Y:S01]  /*4050*/  HMMA.16816.F32 R136, R4.reuse, R40, R20 ;  /* 0x000000280488723c */ /* 0x040fe20000001814 */
[----:B------:R-:W-:Y:S07]  /*4060*/  LDSM.16.MT88.4 R40, [R163+0x2800] ;  /* 0x00280000a328783b */ /* 0x000fee0000004200 */
[----:B------:R-:W-:Y:S01]  /*4070*/  HMMA.16816.F32 R108, R4, R46, R28 ;  /* 0x0000002e046c723c */ /* 0x000fe2000000181c */
[----:B-1----:R-:W-:-:S04]  /*4080*/  FFMA.FTZ R3, R96, c[0x0][0x2d0], -R2 ;  /* 0x0000b40060037a23 */ /* 0x002fc80000010802 */
[----:B------:R1:W-:Y:S03]  /*4090*/  MUFU.EX2 R195, R3 ;  /* 0x0000000300c37308 */ /* 0x0003e60000000800 */
[C---:B------:R-:W-:Y:S01]  /*40a0*/  HMMA.16816.F32 R20, R8.reuse, R64, RZ ;  /* 0x000000400814723c */ /* 0x040fe200000018ff */
[----:B------:R-:W5:Y:S07]  /*40b0*/  LDSM.16.MT88.4 R64, [R165+0x2800] ;  /* 0x00280000a540783b */ /* 0x000f6e0000004200 */
[----:B------:R-:W-:Y:S01]  /*40c0*/  HMMA.16816.F32 R44, R8, R24, RZ ;  /* 0x00000018082c723c */ /* 0x000fe200000018ff */
[----:B-1----:R-:W-:-:S07]  /*40d0*/  FFMA.FTZ R3, R83, c[0x0][0x2d0], -R0 ;  /* 0x0000b40053037a23 */ /* 0x002fce0000010800 */
[----:B--2---:R-:W-:Y:S01]  /*40e0*/  HMMA.16816.F32 R104, R4, R38, R16 ;  /* 0x000000260468723c */ /* 0x004fe20000001810 */
[----:B------:R1:W-:Y:S07]  /*40f0*/  MUFU.EX2 R188, R3 ;  /* 0x0000000300bc7308 */ /* 0x0003ee0000000800 */
[----:B---3--:R-:W-:Y:S08]  /*4100*/  HMMA.16816.F32 R16, R8, R56, RZ ;  /* 0x000000380810723c */ /* 0x008ff000000018ff */
[----:B----4-:R-:W-:Y:S01]  /*4110*/  HMMA.16816.F32 R116, R4, R52, R44 ;  /* 0x000000340474723c */ /* 0x010fe2000000182c */
[----:B-1----:R-:W-:-:S04]  /*4120*/  FFMA.FTZ R3, R81, c[0x0][0x2d0], -R0 ;  /* 0x0000b40051037a23 */ /* 0x002fc80000010800 */
[----:B------:R1:W-:Y:S03]  /*4130*/  MUFU.EX2 R189, R3 ;  /* 0x0000000300bd7308 */ /* 0x0003e60000000800 */
[----:B------:R-:W-:Y:S01]  /*4140*/  HMMA.16816.F32 R148, R4, R36, R20 ;  /* 0x000000240494723c */ /* 0x000fe20000001814 */
[----:B------:R-:W2:Y:S07]  /*4150*/  LDSM.16.MT88.4 R36, [R163+0x4800] ;  /* 0x00480000a324783b */ /* 0x000eae0000004200 */
[----:B------:R-:W-:Y:S01]  /*4160*/  HMMA.16816.F32 R28, R8, R60, RZ ;  /* 0x0000003c081c723c */ /* 0x000fe200000018ff */
[----:B-1----:R-:W-:-:S07]  /*4170*/  FFMA.FTZ R3, R82, c[0x0][0x2d0], -R0 ;  /* 0x0000b40052037a23 */ /* 0x002fce0000010800 */
[C---:B------:R-:W-:Y:S01]  /*4180*/  HMMA.16816.F32 R52, R4.reuse, R54, R32 ;  /* 0x000000360434723c */ /* 0x040fe20000001820 */
[----:B------:R-:W1:Y:S01]  /*4190*/  LDSM.16.MT88.4 R32, [R164+0x4000] ;  /* 0x00400000a420783b */ /* 0x000e620000004200 */
[----:B------:R3:W-:Y:S06]  /*41a0*/  MUFU.EX2 R190, R3 ;  /* 0x0000000300be7308 */ /* 0x0007ec0000000800 */
[----:B-----5:R-:W-:Y:S08]  /*41b0*/  HMMA.16816.F32 R84, R4, R64, R16 ;  /* 0x000000400454723c */ /* 0x020ff00000001810 */
[----:B------:R-:W-:Y:S01]  /*41c0*/  HMMA.16816.F32 R16, R8, R68, RZ ;  /* 0x000000440810723c */ /* 0x000fe200000018ff */
[----:B---3--:R-:W-:-:S04]  /*41d0*/  FFMA.FTZ R3, R80, c[0x0][0x2d0], -R0 ;  /* 0x0000b40050037a23 */ /* 0x008fc80000010800 */
[----:B------:R3:W-:Y:S03]  /*41e0*/  MUFU.EX2 R192, R3 ;  /* 0x0000000300c07308 */ /* 0x0007e60000000800 */
[----:B------:R-:W-:Y:S01]  /*41f0*/  HMMA.16816.F32 R24, R8, R62, RZ ;  /* 0x0000003e0818723c */ /* 0x000fe200000018ff */
[----:B------:R-:W4:Y:S07]  /*4200*/  LDSM.16.MT88.4 R60, [R166+0x2800] ;  /* 0x00280000a63c783b */ /* 0x000f2e0000004200 */
[----:B------:R-:W-:Y:S01]  /*4210*/  HMMA.16816.F32 R120, R4, R40, R28 ;  /* 0x000000280478723c */ /* 0x000fe2000000181c */
[----:B------:R-:W5:Y:S01]  /*4220*/  LDSM.16.MT88.4 R28, [R164+0x4800] ;  /* 0x00480000a41c783b */ /* 0x000f620000004200 */
[----:B---3--:R-:W-:-:S06]  /*4230*/  FFMA.FTZ R3, R187, c[0x0][0x2d0], -R2 ;  /* 0x0000b400bb037a23 */ /* 0x008fcc0000010802 */
[C---:B------:R-:W-:Y:S01]  /*4240*/  HMMA.16816.F32 R20, R8.reuse, R50, RZ ;  /* 0x000000320814723c */ /* 0x040fe200000018ff */
[----:B------:R-:W-:Y:S01]  /*4250*/  IADD3 R187, R197, -0x2, RZ ;  /* 0xfffffffec5bb7810 */ /* 0x000fe20007ffe0ff */
[----:B------:R3:W-:Y:S06]  /*4260*/  MUFU.EX2 R14, R3 ;  /* 0x00000003000e7308 */ /* 0x0007ec0000000800 */
[----:B------:R-:W-:Y:S08]  /*4270*/  HMMA.16816.F32 R44, R8, R48, RZ ;  /* 0x00000030082c723c */ /* 0x000ff000000018ff */
[----:B--2---:R-:W-:Y:S01]  /*4280*/  HMMA.16816.F32 R72, R4, R36, R16 ;  /* 0x000000240448723c */ /* 0x004fe20000001810 */
[----:B---3--:R-:W-:-:S04]  /*4290*/  FFMA.FTZ R3, R183, c[0x0][0x2d0], -R2 ;  /* 0x0000b400b7037a23 */ /* 0x008fc80000010802 */
[----:B------:R2:W3:Y:S03]  /*42a0*/  MUFU.EX2 R202, R3 ;  /* 0x0000000300ca7308 */ /* 0x0004e60000000800 */
[----:B-1----:R-:W-:Y:S08]  /*42b0*/  HMMA.16816.F32 R16, R8, R34, RZ ;  /* 0x000000220810723c */ /* 0x002ff000000018ff */
[----:B------:R-:W-:Y:S01]  /*42c0*/  HMMA.16816.F32 R112, R4, R42, R24 ;  /* 0x0000002a0470723c */ /* 0x000fe20000001818 */
[----:B--2---:R-:W-:-:S07]  /*42d0*/  FFMA.FTZ R3, R159, c[0x0][0x2d0], -R2 ;  /* 0x0000b4009f037a23 */ /* 0x004fce0000010802 */
[----:B------:R-:W-:Y:S01]  /*42e0*/  HMMA.16816.F32 R24, R8, R58, RZ ;  /* 0x0000003a0818723c */ /* 0x000fe200000018ff */
[----:B------:R-:W-:Y:S01]  /*42f0*/  FFMA.FTZ R2, R158, c[0x0][0x2d0], -R2 ;  /* 0x0000b4009e027a23 */ /* 0x000fe20000010802 */
[----:B---3--:R-:W-:Y:S01]  /*4300*/  F2FP.PACK_AB R96, R202, R14 ;  /* 0x0000000eca60723e */ /* 0x008fe200000000ff */
[----:B------:R1:W-:Y:S05]  /*4310*/  MUFU.EX2 R124, R3 ;  /* 0x00000003007c7308 */ /* 0x0003ea0000000800 */
[C---:B----4-:R-:W-:Y:S03]  /*4320*/  HMMA.16816.F32 R88, R4.reuse, R62, R20 ;  /* 0x0000003e0458723c */ /* 0x050fe60000001814 */
[----:B------:R2:W3:Y:S05]  /*4330*/  MUFU.EX2 R15, R2 ;  /* 0x00000002000f7308 */ /* 0x0004ea0000000800 */
[----:B------:R-:W-:Y:S01]  /*4340*/  HMMA.16816.F32 R92, R4, R60, R44 ;  /* 0x0000003c045c723c */ /* 0x000fe2000000182c */
[----:B-1----:R-:W-:-:S07]  /*4350*/  FADD.FTZ R3, R204, R198 ;  /* 0x000000c6cc037221 */ /* 0x002fce0000010000 */
[----:B------:R-:W-:Y:S01]  /*4360*/  HMMA.16816.F32 R20, R8, R32, RZ ;  /* 0x000000200814723c */ /* 0x000fe200000018ff */
[----:B------:R-:W1:Y:S01]  /*4370*/  LDSM.16.MT88.4 R32, [R166+0x4000] ;  /* 0x00400000a620783b */ /* 0x000e620000004200 */
[----:B--2---:R-:W-:Y:S01]  /*4380*/  FFMA.FTZ R2, R157, c[0x0][0x2d0], -R0 ;  /* 0x0000b4009d027a23 */ /* 0x004fe20000010800 */
[----:B---3--:R-:W-:-:S05]  /*4390*/  F2FP.PACK_AB R98, R15, R124 ;  /* 0x0000007c0f62723e */ /* 0x008fca00000000ff */
[C---:B-----5:R-:W-:Y:S01]  /*43a0*/  HMMA.16816.F32 R44, R4.reuse, R30, R16 ;  /* 0x0000001e042c723c */ /* 0x060fe20000001810 */
[----:B------:R-:W2:Y:S07]  /*43b0*/  LDSM.16.MT88.4 R16, [R165+0x4000] ;  /* 0x00400000a510783b */ /* 0x000eae0000004200 */
[----:B------:R-:W-:Y:S08]  /*43c0*/  HMMA.16816.F32 R76, R4, R66, R24 ;  /* 0x00000042044c723c */ /* 0x000ff00000001818 */
[----:B------:R-:W-:Y:S08]  /*43d0*/  HMMA.16816.F32 R24, R8, R70, RZ ;  /* 0x000000460818723c */ /* 0x000ff000000018ff */
[----:B------:R-:W-:Y:S01]  /*43e0*/  HMMA.16816.F32 R48, R4, R28, R20 ;  /* 0x0000001c0430723c */ /* 0x000fe20000001814 */
[----:B------:R-:W3:Y:S07]  /*43f0*/  LDSM.16.MT88.4 R28, [R166+0x4800] ;  /* 0x00480000a61c783b */ /* 0x000eee0000004200 */
[----:B-1----:R-:W-:Y:S08]  /*4400*/  HMMA.16816.F32 R20, R8, R34, RZ ;  /* 0x000000220814723c */ /* 0x002ff000000018ff */
[----:B------:R-:W-:Y:S08]  /*4410*/  HMMA.16816.F32 R56, R4, R38, R24 ;  /* 0x000000260438723c */ /* 0x000ff00000001818 */
[C---:B------:R-:W-:Y:S08]  /*4420*/  HMMA.16816.F32 R24, R8.reuse, R32, RZ ;  /* 0x000000200818723c */ /* 0x040ff000000018ff */
[C---:B--2---:R-:W-:Y:S08]  /*4430*/  HMMA.16816.F32 R32, R8.reuse, R16, RZ ;  /* 0x000000100820723c */ /* 0x044ff000000018ff */
[----:B------:R-:W-:Y:S01]  /*4440*/  HMMA.16816.F32 R8, R8, R18, RZ ;  /* 0x000000120808723c */ /* 0x000fe200000018ff */
[----:B------:R-:W1:Y:S07]  /*4450*/  LDSM.16.MT88.4 R16, [R165+0x4800] ;  /* 0x00480000a510783b */ /* 0x000e6e0000004200 */
[C---:B---3--:R-:W-:Y:S08]  /*4460*/  HMMA.16816.F32 R36, R4.reuse, R28, R24 ;  /* 0x0000001c0424723c */ /* 0x048ff00000001818 */
[C---:B------:R-:W-:Y:S08]  /*4470*/  HMMA.16816.F32 R20, R4.reuse, R30, R20 ;  /* 0x0000001e0414723c */ /* 0x040ff00000001814 */
[C---:B-1----:R-:W-:Y:S08]  /*4480*/  HMMA.16816.F32 R32, R4.reuse, R16, R32 ;  /* 0x000000100420723c */ /* 0x042ff00000001820 */
[----:B------:R-:W-:Y:S01]  /*4490*/  HMMA.16816.F32 R16, R4, R18, R8 ;  /* 0x000000120410723c */ /* 0x000fe20000001808 */
[----:B------:R-:W1:Y:S06]  /*44a0*/  LDSM.16.MT88.4 R8, [R163+0x1000] ;  /* 0x00100000a308783b */ /* 0x000e6c0000004200 */
[----:B------:R-:W-:-:S02]  /*44b0*/  F2FP.PACK_AB R4, R193, R191 ;  /* 0x000000bfc104723e */ /* 0x000fc400000000ff */
[----:B------:R-:W-:Y:S02]  /*44c0*/  F2FP.PACK_AB R6, R195, R194 ;  /* 0x000000c2c306723e */ /* 0x000fe400000000ff */
        /* <DEDUP_REMOVED lines=43> */
[----:B------:R-:W-:Y:S01]  /*4780*/  HMMA.16816.F32 R16, R4, R10, R16 ;  /* 0x0000000a0410723c */ /* 0x000fe20000001810 */
[----:B------:R1:W-:Y:S01]  /*4790*/  MUFU.EX2 R7, R2 ;  /* 0x0000000200077308 */ /* 0x0003e20000000800 */
[----:B------:R-:W-:Y:S05]  /*47a0*/  LDSM.16.MT88.4 R8, [R165+0x5800] ;  /* 0x00580000a508783b */ /* 0x000fea0000004200 */
[----:B------:R-:W-:Y:S01]  /*47b0*/  FADD.FTZ R4, R199, R3 ;  /* 0x00000003c7047221 */ /* 0x000fe20000010000 */
[----:B------:R-:W-:Y:S01]  /*47c0*/  MOV R5, c[0x0][0x2ac] ;  /* 0x0000ab0000057a02 */ /* 0x000fe20000000f00 */
[----:B------:R-:W-:-:S02]  /*47d0*/  FFMA.FTZ R3, R156, c[0x0][0x2d0], -R0 ;  /* 0x0000b4009c037a23 */ /* 0x000fc40000010800 */
[----:B------:R-:W-:Y:S02]  /*47e0*/  FADD.FTZ R4, R206, R4 ;  /* 0x00000004ce047221 */ /* 0x000fe40000010000 */
[----:B------:R-:W2:Y:S01]  /*47f0*/  MUFU.EX2 R6, R3 ;  /* 0x0000000300067308 */ /* 0x000ea20000000800 */
[----:B------:R-:W-:Y:S02]  /*4800*/  IMAD R5, R5, c[0x0][0x1d0], RZ ;  /* 0x0000740005057a24 */ /* 0x000fe400078e02ff */
[--C-:B-1----:R-:W-:Y:S02]  /*4810*/  FFMA.FTZ R2, R126, c[0x0][0x2d0], -R0.reuse ;  /* 0x0000b4007e027a23 */ /* 0x102fe40000010800 */
[----:B------:R-:W-:-:S03]  /*4820*/  FFMA.FTZ R0, R127, c[0x0][0x2d0], -R0 ;  /* 0x0000b4007f007a23 */ /* 0x000fc60000010800 */
[----:B------:R1:W-:Y:S08]  /*4830*/  MUFU.EX2 R13, R2 ;  /* 0x00000002000d7308 */ /* 0x0003f00000000800 */
[----:B------:R-:W3:Y:S01]  /*4840*/  MUFU.EX2 R206, R0 ;  /* 0x0000000000ce7308 */ /* 0x000ee20000000800 */
[----:B--2---:R-:W-:Y:S01]  /*4850*/  F2FP.PACK_AB R97, R6, R7 ;  /* 0x000000070661723e */ /* 0x004fe200000000ff */
[----:B-1----:R-:W-:-:S04]  /*4860*/  FADD.FTZ R2, R205, R200 ;  /* 0x000000c8cd027221 */ /* 0x002fc80000010000 */
[----:B------:R-:W-:Y:S01]  /*4870*/  FADD.FTZ R2, R203, R2 ;  /* 0x00000002cb027221 */ /* 0x000fe20000010000 */
[----:B---3--:R-:W-:-:S03]  /*4880*/  F2FP.PACK_AB R99, R206, R13 ;  /* 0x0000000dce63723e */ /* 0x008fc600000000ff */
[----:B------:R-:W-:Y:S02]  /*4890*/  FADD.FTZ R0, R201, R2 ;  /* 0x00000002c9007221 */ /* 0x000fe40000010000 */
[----:B------:R-:W-:Y:S02]  /*48a0*/  FADD.FTZ R2, R232, R4 ;  /* 0x00000004e8027221 */ /* 0x000fe40000010000 */
[----:B------:R-:W-:Y:S01]  /*48b0*/  FADD.FTZ R0, R213, R0 ;  /* 0x00000000d5007221 */ /* 0x000fe20000010000 */
[----:B------:R-:W-:Y:S01]  /*48c0*/  HMMA.16816.F32 R108, R96, R112, R108 ;  /* 0x00000070606c723c */ /* 0x000fe2000000186c */
[----:B------:R-:W-:Y:S02]  /*48d0*/  FADD.FTZ R2, R234, R2 ;  /* 0x00000002ea027221 */ /* 0x000fe40000010000 */
[----:B------:R-:W-:Y:S02]  /*48e0*/  FADD.FTZ R0, R231, R0 ;  /* 0x00000000e7007221 */ /* 0x000fe40000010000 */
[----:B------:R-:W-:-:S02]  /*48f0*/  FADD.FTZ R2, R233, R2 ;  /* 0x00000002e9027221 */ /* 0x000fc40000010000 */
[----:B------:R-:W-:Y:S01]  /*4900*/  FADD.FTZ R0, R209, R0 ;  /* 0x00000000d1007221 */ /* 0x000fe20000010000 */
[----:B------:R-:W-:Y:S01]  /*4910*/  HMMA.16816.F32 R112, R96, R114, R40 ;  /* 0x000000726070723c */ /* 0x000fe20000001828 */
[----:B------:R-:W1:Y:S01]  /*4920*/  LDSM.16.MT88.4 R40, [R163+0x3800] ;  /* 0x00380000a328783b */ /* 0x000e620000004200 */
[----:B------:R-:W-:Y:S02]  /*4930*/  FADD.FTZ R4, R235, R2 ;  /* 0x00000002eb047221 */ /* 0x000fe40000010000 */
[----:B------:R-:W-:-:S04]  /*4940*/  @P4 IMAD.HI.U32 R2, R229, c[0x0][0x2c8], RZ ;  /* 0x0000b200e5024a27 */ /* 0x000fc800078e00ff */
[C---:B------:R-:W-:Y:S01]  /*4950*/  HMMA.16816.F32 R116, R96.reuse, R120, R116 ;  /* 0x000000786074723c */ /* 0x040fe20000001874 */
[----:B------:R-:W-:Y:S01]  /*4960*/  FADD.FTZ R3, R230, R0 ;  /* 0x00000000e6037221 */ /* 0x000fe20000010000 */
[----:B------:R-:W-:Y:S01]  /*4970*/  MOV R0, R229 ;  /* 0x000000e500007202 */ /* 0x000fe20000000f00 */
[----:B------:R-:W-:Y:S01]  /*4980*/  FADD.FTZ R4, R191, R4 ;  /* 0x00000004bf047221 */ /* 0x000fe20000010000 */
[----:B------:R-:W-:Y:S01]  /*4990*/  @P4 SHF.R.U32.HI R0, RZ, c[0x0][0x2cc], R2 ;  /* 0x0000b300ff004a19 */ /* 0x000fe20000011602 */
[----:B------:R-:W-:Y:S02]  /*49a0*/  FADD.FTZ R2, R188, R3 ;  /* 0x00000003bc027221 */ /* 0x000fe40000010000 */
[----:B------:R-:W-:Y:S01]  /*49b0*/  FADD.FTZ R3, R193, R4 ;  /* 0x00000004c1037221 */ /* 0x000fe20000010000 */
[----:B------:R-:W-:Y:S01]  /*49c0*/  HMMA.16816.F32 R120, R96, R122, R52 ;  /* 0x0000007a6078723c */ /* 0x000fe20000001834 */
[----:B------:R-:W-:Y:S01]  /*49d0*/  IADD3 R0, R0, -c[0x0][0x168], R5 ;  /* 0x80005a0000007a10 */ /* 0x000fe20007ffe005 */
[----:B------:R-:W-:-:S02]  /*49e0*/  FADD.FTZ R2, R189, R2 ;  /* 0x00000002bd027221 */ /* 0x000fc40000010000 */
[----:B------:R-:W-:Y:S01]  /*49f0*/  FADD.FTZ R4, R194, R3 ;  /* 0x00000003c2047221 */ /* 0x000fe20000010000 */
[----:B------:R-:W-:Y:S01]  /*4a00*/  SHF.R.S32.HI R5, RZ, 0x1f, R0 ;  /* 0x0000001fff057819 */ /* 0x000fe20000011400 */
[----:B------:R-:W-:Y:S02]  /*4a10*/  FADD.FTZ R3, R190, R2 ;  /* 0x00000002be037221 */ /* 0x000fe40000010000 */
[----:B------:R-:W-:Y:S01]  /*4a20*/  HMMA.16816.F32 R52, R96, R56, R144 ;  /* 0x000000386034723c */ /* 0x000fe20000001890 */
[----:B------:R-:W-:Y:S01]  /*4a30*/  LEA.HI R5, R5, R0, RZ, 0x6 ;  /* 0x0000000005057211 */ /* 0x000fe200078f30ff */
[----:B------:R-:W-:Y:S02]  /*4a40*/  FADD.FTZ R2, R195, R4 ;  /* 0x00000004c3027221 */ /* 0x000fe40000010000 */
[----:B------:R-:W-:Y:S01]  /*4a50*/  FADD.FTZ R0, R192, R3 ;  /* 0x00000003c0007221 */ /* 0x000fe20000010000 */
[----:B------:R-:W-:Y:S01]  /*4a60*/  SHF.R.S32.HI R213, RZ, 0x6, R5 ;  /* 0x00000006ffd57819 */ /* 0x000fe20000011405 */
[----:B------:R-:W-:-:S02]  /*4a70*/  FADD.FTZ R2, R14, R2 ;  /* 0x000000020e027221 */ /* 0x000fc40000010000 */
[C---:B------:R-:W-:Y:S01]  /*4a80*/  HMMA.16816.F32 R56, R96.reuse, R58, R88 ;  /* 0x0000003a6038723c */ /* 0x040fe20000001858 */
[----:B------:R-:W-:Y:S01]  /*4a90*/  LDSM.16.MT88.4 R88, [R166+0x5800] ;  /* 0x00580000a658783b */ /* 0x000fe20000004200 */
[----:B------:R-:W-:Y:S01]  /*4aa0*/  IMNMX R213, R212, R213, !PT ;  /* 0x000000d5d4d57217 */ /* 0x000fe20007800200 */
[----:B------:R-:W-:Y:S02]  /*4ab0*/  FADD.FTZ R0, R7, R0 ;  /* 0x0000000007007221 */ /* 0x000fe40000010000 */
[----:B------:R-:W-:Y:S01]  /*4ac0*/  FADD.FTZ R202, R202, R2 ;  /* 0x00000002caca7221 */ /* 0x000fe20000010000 */
[----:B------:R-:W-:Y:S01]  /*4ad0*/  ISETP.GE.AND P0, PT, R187, R213, PT ;  /* 0x000000d5bb00720c */ /* 0x000fe20003f06270 */
[----:B------:R-:W-:Y:S01]  /*4ae0*/  FADD.FTZ R0, R6, R0 ;  /* 0x0000000006007221 */ /* 0x000fe20000010000 */
[----:B------:R-:W-:Y:S01]  /*4af0*/  HMMA.16816.F32 R44, R96, R48, R148 ;  /* 0x00000030602c723c */ /* 0x000fe20000001894 */
[----:B------:R-:W-:Y:S02]  /*4b00*/  FADD.FTZ R202, R124, R202 ;  /* 0x000000ca7cca7221 */ /* 0x000fe40000010000 */
[----:B------:R-:W-:-:S02]  /*4b10*/  FADD.FTZ R0, R13, R0 ;  /* 0x000000000d007221 */ /* 0x000fc40000010000 */
[----:B------:R-:W-:Y:S02]  /*4b20*/  FADD.FTZ R202, R15, R202 ;  /* 0x000000ca0fca7221 */ /* 0x000fe40000010000 */
[----:B------:R-:W-:Y:S01]  /*4b30*/  FADD.FTZ R206, R206, R0 ;  /* 0x00000000cece7221 */ /* 0x000fe20000010000 */
[C---:B-1----:R-:W-:Y:S08]  /*4b40*/  HMMA.16816.F32 R36, R96.reuse, R40, R60 ;  /* 0x000000286024723c */ /* 0x042ff0000000183c */
[C---:B------:R-:W-:Y:S01]  /*4b50*/  HMMA.16816.F32 R40, R96.reuse, R42, R64 ;  /* 0x0000002a6028723c */ /* 0x040fe20000001840 */
[----:B------:R-:W1:Y:S07]  /*4b60*/  LDSM.16.MT88.4 R64, [R165+0x3800] ;  /* 0x00380000a540783b */ /* 0x000e6e0000004200 */
        /* <DEDUP_REMOVED lines=10> */
[C---:B-1----:R-:W-:Y:S08]  /*4c10*/  HMMA.16816.F32 R76, R96.reuse, R80, R92 ;  /* 0x00000050604c723c */ /* 0x042ff0000000185c */
[C---:B------:R-:W-:Y:S08]  /*4c20*/  HMMA.16816.F32 R80, R96.reuse, R82, R84 ;  /* 0x000000526050723c */ /* 0x040ff00000001854 */
[C---:B------:R-:W-:Y:S08]  /*4c30*/  HMMA.16816.F32 R84, R96.reuse, R88, R152 ;  /* 0x000000586054723c */ /* 0x040ff00000001898 */
[C---:B------:R-:W-:Y:S08]  /*4c40*/  HMMA.16816.F32 R88, R96.reuse, R90, R20 ;  /* 0x0000005a6058723c */ /* 0x040ff00000001814 */
[C---:B------:R-:W-:Y:S08]  /*4c50*/  HMMA.16816.F32 R92, R96.reuse, R8, R32 ;  /* 0x00000008605c723c */ /* 0x040ff00000001820 */
[----:B------:R-:W-:Y:S01]  /*4c60*/  HMMA.16816.F32 R96, R96, R10, R16 ;  /* 0x0000000a6060723c */ /* 0x000fe20000001810 */
[----:B------:R-:W-:Y:S03]  /*4c70*/  @!UPT UIADD3 URZ, URZ, URZ, URZ ;  /* 0x0000003f3f3ff290 */ /* 0x000fe6000fffe03f */
[----:B------:R-:W-:Y:S11]  /*4c80*/  @!P0 BRA `(.L_x_1033) ;  /* 0x000032d000008947 */ /* 0x000ff60003800000 */
[----:B------:R-:W-:Y:S02]  /*4c90*/  MOV R127, R12 ;  /* 0x0000000c007f7202 */ /* 0x000fe40000000f00 */
[----:B------:R-:W-:-:S07]  /*4ca0*/  MOV R126, R125 ;  /* 0x0000007d007e7202 */ /* 0x000fce0000000f00 */
.L_x_1044:
        /* <DEDUP_REMOVED lines=40> */
.L_x_1077:
[----:B------:R-:W-:-:S05]  /*4f30*/  BRA.DIV ~URZ, `(.L_x_1037) ;  /* 0x00008a927f007947 */ /* 0x000fca000b800000 */
[----:B------:R-:W5:Y:S01]  /*4f40*/  SHFL.IDX PT, R0, R12, RZ, 0x181f ;  /* 0x00181fff0c007589 */ /* 0x000f6200000e0000 */
[----:B------:R-:W-:Y:S02]  /*4f50*/  ISETP.GE.AND P5, PT, R196, c[0x0][0x1d4], PT ;  /* 0x00007500c4007a0c */ /* 0x000fe40003fa6270 */
[----:B------:R-:W-:Y:S02]  /*4f60*/  ISETP.GE.AND P2, PT, R208, c[0x0][0x1d4], PT ;  /* 0x00007500d0007a0c */ /* 0x000fe40003f46270 */
[C---:B-----5:R-:W-:Y:S02]  /*4f70*/  IADD3 R2, P0, R0.reuse, R20, RZ ;  /* 0x0000001400027210 */ /* 0x060fe40007f1e0ff */
[----:B------:R-:W-:Y:S03]  /*4f80*/  IADD3 R6, P6, R0, R21, RZ ;  /* 0x0000001500067210 */ /* 0x000fe60007fde0ff */
[C---:B---3--:R-:W-:Y:S01]  /*4f90*/  IMAD.X R3, R4.reuse, 0x1, R13, P0 ;  /* 0x0000000104037824 */ /* 0x048fe200000e060d */
[----:B------:R-:W-:Y:S01]  /*4fa0*/  ISETP.GE.AND P0, PT, R207, c[0x0][0x1d4], PT ;  /* 0x00007500cf007a0c */ /* 0x000fe20003f06270 */
[----:B------:R-:W-:Y:S03]  /*4fb0*/  IMAD.X R7, R4, 0x1, R14, P6 ;  /* 0x0000000104077824 */ /* 0x000fe600030e060e */
[----:B------:R-:W-:Y:S01]  /*4fc0*/  @!PT LDS RZ, [RZ] ;  /* 0x00000000fffff984 */ /* 0x000fe20000000800 */
[----:B------:R-:W-:Y:S01]  /*4fd0*/  @!PT LDS RZ, [RZ] ;  /* 0x00000000fffff984 */ /* 0x000fe20000000800 */
[----:B------:R3:W-:Y:S04]  /*4fe0*/  LDGSTS.E.BYPASS.LTC128B.128 [R184+0x100], [R2.64], !P5 ;  /* 0x0010000002b87fae */ /* 0x0007e8000e901d46 */
[----:B------:R5:W-:Y:S01]  /*4ff0*/  LDGSTS.E.BYPASS.LTC128B.128 [R184+0x2100], [R6.64], !P2 ;  /* 0x0210000006b87fae */ /* 0x000be2000d101d46 */
[----:B---3--:R-:W-:Y:S03]  /*5000*/  IADD3 R2, P6, R0, R22, RZ ;  /* 0x0000001600027210 */ /* 0x008fe60007fde0ff */
[----:B------:R-:W3:Y:S01]  /*5010*/  SHFL.IDX PT, R0, R12, 0x1, 0x181f ;  /* 0x00381f000c007f89 */ /* 0x000ee200000e0000 */
[----:B-----5:R-:W-:Y:S01]  /*5020*/  SEL R6, RZ, 0x10, P2 ;  /* 0x00000010ff067807 */ /* 0x020fe20001000000 */
[----:B------:R-:W-:Y:S01]  /*5030*/  IMAD.X R3, R4, 0x1, R15, P6 ;  /* 0x0000000104037824 */ /* 0x000fe200030e060f */
[----:B------:R-:W-:Y:S01]  /*5040*/  SEL R7, RZ, 0x10, P0 ;  /* 0x00000010ff077807 */ /* 0x000fe20000000000 */
[----:B------:R5:W4:Y:S04]  /*5050*/  SHFL.IDX PT, R4, R5, 0x1, 0x181f ;  /* 0x00381f0005047f89 */ /* 0x000b2800000e0000 */
[----:B------:R2:W-:Y:S01]  /*5060*/  LDGSTS.E.BYPASS.LTC128B.128 [R184+0x4100], [R2.64], !P0 ;  /* 0x0410000002b87fae */ /* 0x0005e2000c101d46 */
[----:B----45:R-:W-:Y:S04]  /*5070*/  SEL R5, RZ, 0x10, P5 ;  /* 0x00000010ff057807 */ /* 0x030fe80002800000 */
.L_x_1078:
[C---:B---3--:R-:W-:Y:S02]  /*5080*/  ISETP.NE.U32.AND P5, PT, R5.reuse, RZ, PT ;  /* 0x000000ff0500720c */ /* 0x048fe40003fa5070 */
[----:B------:R-:W-:Y:S02]  /*5090*/  IADD3 R5, -R5, 0x10, RZ ;  /* 0x0000001005057810 */ /* 0x000fe40007ffe1ff */
[C---:B------:R-:W-:Y:S02]  /*50a0*/  ISETP.NE.U32.AND P6, PT, R6.reuse, RZ, PT ;  /* 0x000000ff0600720c */ /* 0x040fe40003fc5070 */
[----:B------:R-:W-:Y:S02]  /*50b0*/  LOP3.LUT R5, R5, 0xf, RZ, 0xc0, !PT ;  /* 0x0000000f05057812 */ /* 0x000fe400078ec0ff */
[----:B------:R-:W-:Y:S02]  /*50c0*/  IADD3 R6, -R6, 0x10, RZ ;  /* 0x0000001006067810 */ /* 0x000fe40007ffe1ff */
[----:B--2---:R-:W-:Y:S02]  /*50d0*/  IADD3 R2, P2, P0, R5, R0, R20 ;  /* 0x0000000005027210 */ /* 0x004fe4000785e014 */
[----:B------:R-:W-:Y:S02]  /*50e0*/  LOP3.LUT R6, R6, 0xf, RZ, 0xc0, !PT ;  /* 0x0000000f06067812 */ /* 0x000fe400078ec0ff */
[----:B------:R-:W-:Y:S02]  /*50f0*/  IADD3.X R3, RZ, R4, R13, P2, P0 ;  /* 0x00000004ff037210 */ /* 0x000fe400017e040d */
[----:B------:R-:W-:Y:S03]  /*5100*/  IADD3 R6, P2, P0, R6, R0, R21 ;  /* 0x0000000006067210 */ /* 0x000fe6000785e015 */
[----:B------:R-:W-:Y:S01]  /*5110*/  @!PT LDS RZ, [RZ] ;  /* 0x00000000fffff984 */ /* 0x000fe20000000800 */
[----:B------:R-:W-:Y:S01]  /*5120*/  @!PT LDS RZ, [RZ] ;  /* 0x00000000fffff984 */ /* 0x000fe20000000800 */
[----:B------:R-:W-:Y:S01]  /*5130*/  @!PT LDS RZ, [RZ] ;  /* 0x00000000fffff984 */ /* 0x000fe20000000800 */
[----:B------:R2:W-:Y:S01]  /*5140*/  LDGSTS.E.BYPASS.LTC128B.128.ZFILL [R184+0x1100], [R2.64], P5 ;  /* 0x0110000002b87fae */ /* 0x0005e2000a941d46 */
[C---:B------:R-:W-:Y:S02]  /*5150*/  ISETP.NE.U32.AND P5, PT, R7.reuse, RZ, PT ;  /* 0x000000ff0700720c */ /* 0x040fe40003fa5070 */
[----:B--2---:R-:W-:Y:S02]  /*5160*/  IADD3 R2, -R7, 0x10, RZ ;  /* 0x0000001007027810 */ /* 0x004fe40007ffe1ff */
[----:B------:R-:W-:Y:S02]  /*5170*/  IADD3.X R7, RZ, R4, R14, P2, P0 ;  /* 0x00000004ff077210 */ /* 0x000fe400017e040e */
[----:B------:R-:W-:Y:S03]  /*5180*/  LOP3.LUT R2, R2, 0xf, RZ, 0xc0, !PT ;  /* 0x0000000f02027812 */ /* 0x000fe600078ec0ff */
[----:B------:R2:W-:Y:S01]  /*5190*/  LDGSTS.E.BYPASS.LTC128B.128.ZFILL [R184+0x3100], [R6.64], P6 ;  /* 0x0310000006b87fae */ /* 0x0005e2000b141d46 */
[----:B------:R-:W-:Y:S04]  /*51a0*/  IADD3 R2, P2, P0, R2, R0, R22 ;  /* 0x0000000002027210 */ /* 0x000fe8000785e016 */
[----:B------:R-:W-:Y:S05]  /*51b0*/  IADD3.X R3, RZ, R4, R15, P2, P0 ;  /* 0x00000004ff037210 */ /* 0x000fea00017e040f */
[----:B------:R2:W-:Y:S04]  /*51c0*/  LDGSTS.E.BYPASS.LTC128B.128.ZFILL [R184+0x5100], [R2.64], P5 ;  /* 0x0510000002b87fae */ /* 0x0005e8000a941d46 */
.L_x_1035:
[----:B------:R-:W-:Y:S05]  /*51d0*/  BSYNC B0 ;  /* 0x0000000000007941 */ /* 0x000fea0003800000 */
.L_x_1034:
[----:B------:R-:W0:Y:S01]  /*51e0*/  LDGDEPBAR ;  /* 0x00000000000079af */ /* 0x000e220000000000 */
[----:B------:R-:W-:Y:S01]  /*51f0*/  WARPSYNC 0xffffffff ;  /* 0xffffffff00007948 */ /* 0x000fe20003800000 */
[C---:B--23--:R-:W-:Y:S01]  /*5200*/  HMMA.16816.F32 R4, R32.reuse, R8, RZ ;  /* 0x000000082004723c */ /* 0x04cfe200000018ff */
[----:B------:R-:W-:Y:S02]  /*5210*/  BSSY B0, `(.L_x_1038) ;  /* 0x00000e7000007945 */ /* 0x000fe40003800000 */
[----:B------:R-:W-:Y:S05]  /*5220*/  ISETP.GT.AND P0, PT, R187, R212, PT ;  /* 0x000000d4bb00720c */ /* 0x000fea0003f04270 */
[C---:B------:R-:W-:Y:S08]  /*5230*/  HMMA.16816.F32 R8, R32.reuse, R10, RZ ;  /* 0x0000000a2008723c */ /* 0x040ff000000018ff */
[C---:B----4-:R-:W-:Y:S08]  /*5240*/  HMMA.16816.F32 R12, R32.reuse, R16, RZ ;  /* 0x00000010200c723c */ /* 0x050ff000000018ff */
        /* <DEDUP_REMOVED lines=149> */
[----:B------:R-:W-:Y:S01]  /*5ba0*/  IMAD R0, R187, 0x40, R215 ;  /* 0x00000040bb007824 */ /* 0x000fe200078e02d7 */
[----:B------:R-:W-:Y:S01]  /*5bb0*/  SHF.R.S32.HI R188, RZ, 0x1f, R208 ;  /* 0x0000001fffbc7819 */ /* 0x000fe200000114d0 */
[----:B------:R-:W-:Y:S01]  /*5bc0*/  IMAD.MOV.U32 R185, RZ, RZ, RZ ;  /* 0x000000ffffb97224 */ /* 0x000fe200078e00ff */
[C---:B------:R-:W-:Y:S01]  /*5bd0*/  SHF.L.U64.HI R141, R207.reuse, 0x1, R183 ;  /* 0x00000001cf8d7819 */ /* 0x040fe200000102b7 */
[----:B------:R-:W-:Y:S01]  /*5be0*/  IMAD.SHL.U32 R144, R207, 0x2, RZ ;  /* 0x00000002cf907824 */ /* 0x000fe200078e00ff */
[----:B------:R-:W-:Y:S01]  /*5bf0*/  IADD3 R0, R0, -0x40, R2 ;  /* 0xffffffc000007810 */ /* 0x000fe20007ffe002 */
[----:B------:R-:W-:Y:S01]  /*5c00*/  IMAD.SHL.U32 R143, R208, 0x2, RZ ;  /* 0x00000002d08f7824 */ /* 0x000fe200078e00ff */
[----:B------:R-:W-:Y:S01]  /*5c10*/  SHF.R.S32.HI R183, RZ, 0x1f, R196 ;  /* 0x0000001fffb77819 */ /* 0x000fe200000114c4 */
[----:B------:R-:W-:Y:S01]  /*5c20*/  IMAD.SHL.U32 R142, R196, 0x2, RZ ;  /* 0x00000002c48e7824 */ /* 0x000fe200078e00ff */
[----:B------:R-:W-:Y:S01]  /*5c30*/  SHF.L.U64.HI R140, R208, 0x1, R188 ;  /* 0x00000001d08c7819 */ /* 0x000fe200000102bc */
[----:B------:R-:W-:Y:S01]  /*5c40*/  @P3 IMAD.HI.U32 R3, R0, c[0x0][0x2bc], RZ ;  /* 0x0000af0000033a27 */ /* 0x000fe200078e00ff */
[----:B------:R-:W-:Y:S03]  /*5c50*/  SHF.L.U64.HI R139, R196, 0x1, R183 ;  /* 0x00000001c48b7819 */ /* 0x000fe600000102b7 */
        /* <DEDUP_REMOVED lines=24> */
.L_x_1079:
[----:B------:R-:W-:-:S05]  /*5de0*/  BRA.DIV ~URZ, `(.L_x_1041) ;  /* 0x00007e827f007947 */ /* 0x000fca000b800000 */
[----:B------:R-:W3:Y:S01]  /*5df0*/  SHFL.IDX PT, R0, R138, RZ, 0x181f ;  /* 0x00181fff8a007589 */ /* 0x000ee200000e0000 */
[----:B------:R-:W-:Y:S02]  /*5e00*/  ISETP.GE.AND P5, PT, R196, c[0x0][0x1d4], PT ;  /* 0x00007500c4007a0c */ /* 0x000fe40003fa6270 */
[----:B------:R-:W-:Y:S02]  /*5e10*/  ISETP.GE.AND P2, PT, R208, c[0x0][0x1d4], PT ;  /* 0x00007500d0007a0c */ /* 0x000fe40003f46270 */
[C---:B---3--:R-:W-:Y:S02]  /*5e20*/  IADD3 R2, P0, R0.reuse, R142, RZ ;  /* 0x0000008e00027210 */ /* 0x048fe40007f1e0ff */
[----:B------:R-:W-:Y:S03]  /*5e30*/  IADD3 R136, P6, R0, R143, RZ ;  /* 0x0000008f00887210 */ /* 0x000fe60007fde0ff */
[C---:B--2---:R-:W-:Y:S01]  /*5e40*/  IMAD.X R3, R124.reuse, 0x1, R139, P0 ;  /* 0x000000017c037824 */ /* 0x044fe200000e068b */
[----:B------:R-:W-:Y:S01]  /*5e50*/  ISETP.GE.AND P0, PT, R207, c[0x0][0x1d4], PT ;  /* 0x00007500cf007a0c */ /* 0x000fe20003f06270 */
[----:B------:R-:W-:Y:S03]  /*5e60*/  IMAD.X R137, R124, 0x1, R140, P6 ;  /* 0x000000017c897824 */ /* 0x000fe600030e068c */
[----:B------:R-:W-:Y:S01]  /*5e70*/  @!PT LDS RZ, [RZ] ;  /* 0x00000000fffff984 */ /* 0x000fe20000000800 */
[----:B------:R-:W-:Y:S01]  /*5e80*/  @!PT LDS RZ, [RZ] ;  /* 0x00000000fffff984 */ /* 0x000fe20000000800 */
[----:B------:R2:W-:Y:S04]  /*5e90*/  LDGSTS.E.BYPASS.LTC128B.128 [R184+0x6100], [R2.64], !P5 ;  /* 0x0610000002b87fae */ /* 0x0005e8000e901d46 */
[----:B------:R3:W-:Y:S01]  /*5ea0*/  LDGSTS.E.BYPASS.LTC128B.128 [R184+0x8100], [R136.64], !P2 ;  /* 0x0810000088b87fae */ /* 0x0007e2000d101d46 */
[----:B--2---:R-:W-:Y:S03]  /*5eb0*/  IADD3 R2, P6, R0, R144, RZ ;  /* 0x0000009000027210 */ /* 0x004fe60007fde0ff */
[----:B------:R-:W2:Y:S01]  /*5ec0*/  SHFL.IDX PT, R0, R138, 0x1, 0x181f ;  /* 0x00381f008a007f89 */ /* 0x000ea200000e0000 */
[----:B---3--:R-:W-:Y:S01]  /*5ed0*/  SEL R136, RZ, 0x10, P2 ;  /* 0x00000010ff887807 */ /* 0x008fe20001000000 */
[----:B------:R-:W-:Y:S01]  /*5ee0*/  IMAD.X R3, R124, 0x1, R141, P6 ;  /* 0x000000017c037824 */ /* 0x000fe200030e068d */
[----:B------:R-:W-:Y:S01]  /*5ef0*/  SEL R137, RZ, 0x10, P0 ;  /* 0x00000010ff897807 */ /* 0x000fe20000000000 */
[----:B------:R3:W4:Y:S04]  /*5f00*/  SHFL.IDX PT, R124, R125, 0x1, 0x181f ;  /* 0x00381f007d7c7f89 */ /* 0x00072800000e0000 */
[----:B------:R1:W-:Y:S02]  /*5f10*/  LDGSTS.E.BYPASS.LTC128B.128 [R184+0xa100], [R2.64], !P0 ;  /* 0x0a10000002b87fae */ /* 0x0003e4000c101d46 */
[----:B-1-3--:R-:W-:Y:S04]  /*5f20*/  SEL R125, RZ, 0x10, P5 ;  /* 0x00000010ff7d7807 */ /* 0x00afe80002800000 */
.L_x_1080:
[C---:B--2---:R-:W-:Y:S02]  /*5f30*/  ISETP.NE.U32.AND P5, PT, R125.reuse, RZ, PT ;  /* 0x000000ff7d00720c */ /* 0x044fe40003fa5070 */
[----:B------:R-:W-:Y:S02]  /*5f40*/  IADD3 R125, -R125, 0x10, RZ ;  /* 0x000000107d7d7810 */ /* 0x000fe40007ffe1ff */
[C---:B------:R-:W-:Y:S02]  /*5f50*/  ISETP.NE.U32.AND P6, PT, R136.reuse, RZ, PT ;  /* 0x000000ff8800720c */ /* 0x040fe40003fc5070 */
[----:B------:R-:W-:Y:S02]  /*5f60*/  LOP3.LUT R125, R125, 0xf, RZ, 0xc0, !PT ;  /* 0x0000000f7d7d7812 */ /* 0x000fe400078ec0ff */
[----:B------:R-:W-:Y:S02]  /*5f70*/  IADD3 R136, -R136, 0x10, RZ ;  /* 0x0000001088887810 */ /* 0x000fe40007ffe1ff */
[----:B------:R-:W-:Y:S02]  /*5f80*/  IADD3 R2, P2, P0, R125, R0, R142 ;  /* 0x000000007d027210 */ /* 0x000fe4000785e08e */
[----:B------:R-:W-:Y:S02]  /*5f90*/  LOP3.LUT R136, R136, 0xf, RZ, 0xc0, !PT ;  /* 0x0000000f88887812 */ /* 0x000fe400078ec0ff */
[----:B----4-:R-:W-:Y:S02]  /*5fa0*/  IADD3.X R3, RZ, R124, R139, P2, P0 ;  /* 0x0000007cff037210 */ /* 0x010fe400017e048b */
[----:B------:R-:W-:Y:S03]  /*5fb0*/  IADD3 R136, P2, P0, R136, R0, R143 ;  /* 0x0000000088887210 */ /* 0x000fe6000785e08f */
[----:B------:R-:W-:Y:S01]  /*5fc0*/  @!PT LDS RZ, [RZ] ;  /* 0x00000000fffff984 */ /* 0x000fe20000000800 */
[----:B------:R-:W-:Y:S01]  /*5fd0*/  @!PT LDS RZ, [RZ] ;  /* 0x00000000fffff984 */ /* 0x000fe20000000800 */
[----:B------:R-:W-:Y:S01]  /*5fe0*/  @!PT LDS RZ, [RZ] ;  /* 0x00000000fffff984 */ /* 0x000fe20000000800 */
[----:B------:R1:W-:Y:S01]  /*5ff0*/  LDGSTS.E.BYPASS.LTC128B.128.ZFILL [R184+0x7100], [R2.64], P5 ;  /* 0x0710000002b87fae */ /* 0x0003e2000a941d46 */
[C---:B------:R-:W-:Y:S02]  /*6000*/  ISETP.NE.U32.AND P5, PT, R137.reuse, RZ, PT ;  /* 0x000000ff8900720c */ /* 0x040fe40003fa5070 */
[----:B-1----:R-:W-:Y:S02]  /*6010*/  IADD3 R2, -R137, 0x10, RZ ;  /* 0x0000001089027810 */ /* 0x002fe40007ffe1ff */
[----:B------:R-:W-:Y:S02]  /*6020*/  IADD3.X R137, RZ, R124, R140, P2, P0 ;  /* 0x0000007cff897210 */ /* 0x000fe400017e048c */
[----:B------:R-:W-:Y:S03]  /*6030*/  LOP3.LUT R2, R2, 0xf, RZ, 0xc0, !PT ;  /* 0x0000000f02027812 */ /* 0x000fe600078ec0ff */
[----:B------:R1:W-:Y:S01]  /*6040*/  LDGSTS.E.BYPASS.LTC128B.128.ZFILL [R184+0x9100], [R136.64], P6 ;  /* 0x0910000088b87fae */ /* 0x0003e2000b141d46 */
[----:B------:R-:W-:Y:S04]  /*6050*/  IADD3 R2, P2, P0, R2, R0, R144 ;  /* 0x0000000002027210 */ /* 0x000fe8000785e090 */
[----:B------:R-:W-:Y:S05]  /*6060*/  IADD3.X R3, RZ, R124, R141, P2, P0 ;  /* 0x0000007cff037210 */ /* 0x000fea00017e048d */
[----:B------:R1:W-:Y:S04]  /*6070*/  LDGSTS.E.BYPASS.LTC128B.128.ZFILL [R184+0xb100], [R2.64], P5 ;  /* 0x0b10000002b87fae */ /* 0x0003e8000a941d46 */
.L_x_1039:
[----:B------:R-:W-:Y:S05]  /*6080*/  BSYNC B0 ;  /* 0x0000000000007941 */ /* 0x000fea0003800000 */
.L_x_1038:
[----:B------:R-:W-:Y:S01]  /*6090*/  MOV R0, 0x1 ;  /* 0x0000000100007802 */ /* 0x000fe20000000f00 */
[----:B------:R-:W0:Y:S01]  /*60a0*/  LDGDEPBAR ;  /* 0x00000000000079af */ /* 0x000e220000000000 */
[----:B-1----:R-:W-:Y:S01]  /*60b0*/  MOV R3, c[0x0][0x2ac] ;  /* 0x0000ab0000037a02 */ /* 0x002fe20000000f00 */
[----:B------:R-:W-:Y:S01]  /*60c0*/  @P4 IMAD.HI.U32 R2, R211, c[0x0][0x2c8], RZ ;  /* 0x0000b200d3024a27 */ /* 0x000fe200078e00ff */
[----:B------:R-:W-:Y:S03]  /*60d0*/  MOV R124, R211 ;  /* 0x000000d3007c7202 */ /* 0x000fe60000000f00 */
[----:B------:R-:W-:Y:S01]  /*60e0*/  IMAD R0, R187, -0x40, R0 ;  /* 0xffffffc0bb007824 */ /* 0x000fe200078e0200 */
[----:B------:R-:W-:Y:S04]  /*60f0*/  @P4 SHF.R.U32.HI R124, RZ, c[0x0][0x2cc], R2 ;  /* 0x0000b300ff7c4a19 */ /* 0x000fe80000011602 */
[----:B------:R-:W-:Y:S05]  /*6100*/  IADD3 R0, -R225, R0, RZ ;  /* 0x00000000e1007210 */ /* 0x000fea0007ffe1ff */
[----:B------:R-:W-:Y:S05]  /*6110*/  IMAD R0, R3, c[0x0][0x1d0], R0 ;  /* 0x0000740003007a24 */ /* 0x000fea00078e0200 */
[----:B------:R-:W-:Y:S01]  /*6120*/  IADD3 R125, R0, -c[0x0][0x168], RZ ;  /* 0x80005a00007d7a10 */ /* 0x000fe20007ffe0ff */
[----:B------:R-:W-:-:S05]  /*6130*/  BRA.DIV ~URZ, `(.L_x_1042) ;  /* 0x00007d627f007947 */ /* 0x000fca000b800000 */
[----:B------:R1:W2:Y:S02]  /*6140*/  SHFL.IDX PT, R0, R124, RZ, 0x1c1f ;  /* 0x001c1fff7c007589 */ /* 0x0002a400000e0000 */
.L_x_1081:
[----:B--2---:R-:W-:Y:S05]  /*6150*/  IMAD.IADD R0, R125, 0x1, R0 ;  /* 0x000000017d007824 */ /* 0x004fea00078e0200 */
[C---:B------:R-:W-:Y:S02]  /*6160*/  ISETP.GT.AND P6, PT, R0.reuse, RZ, PT ;  /* 0x000000ff0000720c */ /* 0x040fe40003fc4270 */
[C---:B------:R-:W-:Y:S02]  /*6170*/  ISETP.GT.AND P5, PT, R0.reuse, 0x1, PT ;  /* 0x000000010000780c */ /* 0x040fe40003fa4270 */
[C---:B------:R-:W-:Y:S02]  /*6180*/  ISETP.GT.AND P2, PT, R0.reuse, 0x8, PT ;  /* 0x000000080000780c */ /* 0x040fe40003f44270 */
[----:B------:R-:W-:Y:S02]  /*6190*/  ISETP.GT.AND P0, PT, R0, 0x9, PT ;  /* 0x000000090000780c */ /* 0x000fe40003f04270 */
[----:B------:R-:W-:Y:S02]  /*61a0*/  FSEL R4, R4, -INF , P6 ;  /* 0xff80000004047808 */ /* 0x000fe40003000000 */
[C---:B------:R-:W-:Y:S02]  /*61b0*/  ISETP.GT.AND P6, PT, R0.reuse, 0x10, PT ;  /* 0x000000100000780c */ /* 0x040fe40003fc4270 */
[----:B------:R-:W-:Y:S02]  /*61c0*/  FSEL R5, R5, -INF , P5 ;  /* 0xff80000005057808 */ /* 0x000fe40002800000 */
        /* <DEDUP_REMOVED lines=22> */
[----:B------:R-:W-:Y:S02]  /*6330*/  FSEL R190, R29, -INF , P5 ;  /* 0xff8000001dbe7808 */ /* 0x000fe40002800000 */
[----:B------:R-:W-:Y:S02]  /*6340*/  FSEL R189, R32, -INF , P2 ;  /* 0xff80000020bd7808 */ /* 0x000fe40001000000 */
[----:B------:R-:W-:Y:S01]  /*6350*/  FSEL R188, R33, -INF , P0 ;  /* 0xff80000021bc7808 */ /* 0x000fe20000000000 */
[----:B------:R-:W-:-:S05]  /*6360*/  BRA.DIV ~URZ, `(.L_x_1043) ;  /* 0x00007b927f007947 */ /* 0x000fca000b800000 */
[----:B------:R-:W-:Y:S01]  /*6370*/  FMNMX.FTZ R2, R4, R126, !PT ;  /* 0x0000007e04027209 */ /* 0x000fe20007810000 */
[----:B------:R-:W2:Y:S03]  /*6380*/  SHFL.IDX PT, R0, R124, 0x1, 0x1c1f ;  /* 0x003c1f007c007f89 */ /* 0x000ea600000e0000 */
[----:B------:R-:W-:Y:S04]  /*6390*/  FMNMX.FTZ R2, R5, R2, !PT ;  /* 0x0000000205027209 */ /* 0x000fe80007810000 */
[----:B------:R-:W-:Y:S04]  /*63a0*/  FMNMX.FTZ R2, R8, R2, !PT ;  /* 0x0000000208027209 */ /* 0x000fe80007810000 */
[----:B------:R-:W-:Y:S04]  /*63b0*/  FMNMX.FTZ R2, R9, R2, !PT ;  /* 0x0000000209027209 */ /* 0x000fe80007810000 */
[----:B------:R-:W-:Y:S04]  /*63c0*/  FMNMX.FTZ R2, R152, R2, !PT ;  /* 0x0000000298027209 */ /* 0x000fe80007810000 */
[----:B------:R-:W-:Y:S04]  /*63d0*/  FMNMX.FTZ R2, R151, R2, !PT ;  /* 0x0000000297027209 */ /* 0x000fe80007810000 */
[----:B------:R-:W-:Y:S01]  /*63e0*/  FMNMX.FTZ R2, R150, R2, !PT ;  /* 0x0000000296027209 */ /* 0x000fe20007810000 */
[----:B--2---:R-:W-:Y:S03]  /*63f0*/  IMAD.IADD R0, R125, 0x1, R0 ;  /* 0x000000017d007824 */ /* 0x004fe600078e0200 */
[----:B------:R-:W-:Y:S02]  /*6400*/  FMNMX.FTZ R2, R149, R2, !PT ;  /* 0x0000000295027209 */ /* 0x000fe40007810000 */
[C---:B------:R-:W-:Y:S02]  /*6410*/  ISETP.GT.AND P2, PT, R0.reuse, RZ, PT ;  /* 0x000000ff0000720c */ /* 0x040fe40003f44270 */
[----:B------:R-:W-:Y:S02]  /*6420*/  ISETP.GT.AND P0, PT, R0, 0x1, PT ;  /* 0x000000010000780c */ /* 0x000fe40003f04270 */
[----:B------:R-:W-:Y:S02]  /*6430*/  FSEL R6, R6, -INF , P2 ;  /* 0xff80000006067808 */ /* 0x000fe40001000000 */
[----:B------:R-:W-:Y:S02]  /*6440*/  FSEL R7, R7, -INF , P0 ;  /* 0xff80000007077808 */ /* 0x000fe40000000000 */
[----:B------:R-:W-:Y:S02]  /*6450*/  ISETP.GT.AND P2, PT, R0, 0x8, PT ;  /* 0x000000080000780c */ /* 0x000fe40003f44270 */
[----:B-1----:R-:W-:Y:S02]  /*6460*/  FMNMX.FTZ R124, R6, R127, !PT ;  /* 0x0000007f067c7209 */ /* 0x002fe40007810000 */
[----:B------:R-:W-:Y:S02]  /*6470*/  ISETP.GT.AND P0, PT, R0, 0x9, PT ;  /* 0x000000090000780c */ /* 0x000fe40003f04270 */
[----:B------:R-:W-:Y:S02]  /*6480*/  FSEL R10, R10, -INF , P2 ;  /* 0xff8000000a0a7808 */ /* 0x000fe40001000000 */
[----:B------:R-:W-:Y:S02]  /*6490*/  FMNMX.FTZ R124, R7, R124, !PT ;  /* 0x0000007c077c7209 */ /* 0x000fe40007810000 */
[----:B------:R-:W-:Y:S02]  /*64a0*/  FSEL R11, R11, -INF , P0 ;  /* 0xff8000000b0b7808 */ /* 0x000fe40000000000 */
[----:B------:R-:W-:Y:S02]  /*64b0*/  ISETP.GT.AND P2, PT, R0, 0x10, PT ;  /* 0x000000100000780c */ /* 0x000fe40003f44270 */
[----:B------:R-:W-:Y:S02]  /*64c0*/  FMNMX.FTZ R124, R10, R124, !PT ;  /* 0x0000007c0a7c7209 */ /* 0x000fe40007810000 */
        /* <DEDUP_REMOVED lines=10> */
[C---:B------:R-:W-:Y:S02]  /*6570*/  ISETP.GT.AND P2, PT, R0.reuse, 0x20, PT ;  /* 0x000000200000780c */ /* 0x040fe40003f44270 */
[----:B------:R-:W-:Y:S02]  /*6580*/  FMNMX.FTZ R124, R147, R124, !PT ;  /* 0x0000007c937c7209 */ /* 0x000fe40007810000 */
[----:B------:R-:W-:Y:S02]  /*6590*/  FMNMX.FTZ R2, R183, R2, !PT ;  /* 0x00000002b7027209 */ /* 0x000fe40007810000 */
[----:B------:R-:W-:Y:S02]  /*65a0*/  ISETP.GT.AND P0, PT, R0, 0x21, PT ;  /* 0x000000210000780c */ /* 0x000fe40003f04270 */
[----:B------:R-:W-:Y:S02]  /*65b0*/  FSEL R153, R22, -INF , P2 ;  /* 0xff80000016997808 */ /* 0x000fe40001000000 */
[----:B------:R-:W-:Y:S02]  /*65c0*/  FMNMX.FTZ R124, R148, R124, !PT ;  /* 0x0000007c947c7209 */ /* 0x000fe40007810000 */
[----:B------:R-:W-:Y:S02]  /*65d0*/  FMNMX.FTZ R2, R159, R2, !PT ;  /* 0x000000029f027209 */ /* 0x000fe40007810000 */
[----:B------:R-:W-:Y:S02]  /*65e0*/  FSEL R154, R23, -INF , P0 ;  /* 0xff800000179a7808 */ /* 0x000fe40000000000 */
[----:B------:R-:W-:Y:S02]  /*65f0*/  ISETP.GT.AND P2, PT, R0, 0x28, PT ;  /* 0x000000280000780c */ /* 0x000fe40003f44270 */
[----:B------:R-:W-:Y:S02]  /*6600*/  FMNMX.FTZ R124, R153, R124, !PT ;  /* 0x0000007c997c7209 */ /* 0x000fe40007810000 */
[----:B------:R-:W-:Y:S02]  /*6610*/  FMNMX.FTZ R2, R158, R2, !PT ;  /* 0x000000029e027209 */ /* 0x000fe40007810000 */
[----:B------:R-:W-:Y:S02]  /*6620*/  ISETP.GT.AND P0, PT, R0, 0x29, PT ;  /* 0x000000290000780c */ /* 0x000fe40003f04270 */
[----:B------:R-:W-:Y:S02]  /*6630*/  FSEL R155, R26, -INF , P2 ;  /* 0xff8000001a9b7808 */ /* 0x000fe40001000000 */
[----:B------:R-:W-:Y:S02]  /*6640*/  FMNMX.FTZ R124, R154, R124, !PT ;  /* 0x0000007c9a7c7209 */ /* 0x000fe40007810000 */
        /* <DEDUP_REMOVED lines=18> */
[----:B------:R-:W-:Y:S01]  /*6770*/  FMNMX.FTZ R124, R195, R124, !PT ;  /* 0x0000007cc37c7209 */ /* 0x000fe20007810000 */
[----:B------:R-:W1:Y:S03]  /*6780*/  SHFL.BFLY PT, R125, R0, 0x2, 0x1f ;  /* 0x0c401f00007d7f89 */ /* 0x000e6600000e0000 */
[----:B------:R-:W-:Y:S05]  /*6790*/  FMNMX.FTZ R124, R193, R124, !PT ;  /* 0x0000007cc17c7209 */ /* 0x000fea0007810000 */
[----:B------:R-:W2:Y:S01]  /*67a0*/  SHFL.BFLY PT, R2, R124, 0x2, 0x1f ;  /* 0x0c401f007c027f89 */ /* 0x000ea200000e0000 */
[----:B-1----:R-:W-:Y:S07]  /*67b0*/  FMNMX.FTZ R125, R125, R0, !PT ;  /* 0x000000007d7d7209 */ /* 0x002fee0007810000 */
[----:B------:R-:W1:Y:S01]  /*67c0*/  SHFL.BFLY PT, R3, R125, 0x1, 0x1f ;  /* 0x0c201f007d037f89 */ /* 0x000e6200000e0000 */
[----:B--2---:R-:W-:Y:S07]  /*67d0*/  FMNMX.FTZ R124, R124, R2, !PT ;  /* 0x000000027c7c7209 */ /* 0x004fee0007810000 */
[----:B------:R2:W3:Y:S01]  /*67e0*/  SHFL.BFLY PT, R0, R124, 0x1, 0x1f ;  /* 0x0c201f007c007f89 */ /* 0x0004e200000e0000 */
[----:B-1----:R-:W-:Y:S07]  /*67f0*/  FMNMX.FTZ R125, R125, R3, !PT ;  /* 0x000000037d7d7209 */ /* 0x002fee0007810000 */
.L_x_1082:
[C---:B------:R-:W-:Y:S01]  /*6800*/  FSETP.NEU.FTZ.AND P0, PT, R125.reuse, -INF , PT ;  /* 0xff8000007d00780b */ /* 0x040fe20003f1d000 */
[C---:B------:R-:W-:Y:S01]  /*6810*/  FMUL.FTZ R144, R125.reuse, c[0x0][0x2d0] ;  /* 0x0000b4007d907a20 */ /* 0x040fe20000410000 */
[----:B---3--:R-:W-:Y:S01]  /*6820*/  FMNMX.FTZ R3, R0, R124, !PT ;  /* 0x0000007c00037209 */ /* 0x008fe20007810000 */
[----:B------:R-:W-:Y:S01]  /*6830*/  WARPSYNC 0xffffffff ;  /* 0xffffffff00007948 */ /* 0x000fe20003800000 */
[----:B------:R-:W-:Y:S01]  /*6840*/  FSEL R2, R125, RZ, P0 ;  /* 0x000000ff7d027208 */ /* 0x000fe20000000000 */
[----:B------:R-:W1:Y:S01]  /*6850*/  LDSM.16.MT88.4 R140, [R163] ;  /* 0x00000000a38c783b */ /* 0x000e620000004200 */
[----:B------:R-:W-:Y:S01]  /*6860*/  FSEL R144, R144, RZ, P0 ;  /* 0x000000ff90907208 */ /* 0x000fe20000000000 */
[C---:B--2---:R-:W-:Y:S01]  /*6870*/  FMUL.FTZ R124, R3.reuse, c[0x0][0x2d0] ;  /* 0x0000b400037c7a20 */ /* 0x044fe20000410000 */
[----:B------:R-:W-:Y:S01]  /*6880*/  FSETP.NEU.FTZ.AND P0, PT, R3, -INF , PT ;  /* 0xff8000000300780b */ /* 0x000fe20003f1d000 */
[----:B------:R-:W-:Y:S02]  /*6890*/  FADD.FTZ R0, -R2, R126 ;  /* 0x0000007e02007221 */ /* 0x000fe40000010100 */
[--C-:B------:R-:W-:Y:S01]  /*68a0*/  FFMA.FTZ R4, R4, c[0x0][0x2d0], -R144.reuse ;  /* 0x0000b40004047a23 */ /* 0x100fe20000010890 */
[----:B------:R-:W-:Y:S01]  /*68b0*/  FSEL R124, R124, RZ, P0 ;  /* 0x000000ff7c7c7208 */ /* 0x000fe20000000000 */
[----:B------:R-:W-:Y:S02]  /*68c0*/  FMUL.FTZ R0, R0, c[0x0][0x2d0] ;  /* 0x0000b40000007a20 */ /* 0x000fe40000410000 */
[----:B------:R-:W-:Y:S01]  /*68d0*/  FFMA.FTZ R5, R5, c[0x0][0x2d0], -R144 ;  /* 0x0000b40005057a23 */ /* 0x000fe20000010890 */
[----:B------:R-:W-:Y:S01]  /*68e0*/  MUFU.EX2 R136, R4 ;  /* 0x0000000400887308 */ /* 0x000fe20000000800 */
[--C-:B------:R-:W-:Y:S02]  /*68f0*/  FFMA.FTZ R6, R6, c[0x0][0x2d0], -R124.reuse ;  /* 0x0000b40006067a23 */ /* 0x100fe4000001087c */
[----:B------:R-:W-:Y:S02]  /*6900*/  FFMA.FTZ R7, R7, c[0x0][0x2d0], -R124 ;  /* 0x0000b40007077a23 */ /* 0x000fe4000001087c */
[--C-:B------:R-:W-:Y:S02]  /*6910*/  FFMA.FTZ R8, R8, c[0x0][0x2d0], -R144.reuse ;  /* 0x0000b40008087a23 */ /* 0x100fe40000010890 */
[----:B------:R-:W-:Y:S02]  /*6920*/  FFMA.FTZ R9, R9, c[0x0][0x2d0], -R144 ;  /* 0x0000b40009097a23 */ /* 0x000fe40000010890 */
[--C-:B------:R-:W-:Y:S01]  /*6930*/  FFMA.FTZ R10, R10, c[0x0][0x2d0], -R124.reuse ;  /* 0x0000b4000a0a7a23 */ /* 0x100fe2000001087c */
[----:B------:R2:W-:Y:S01]  /*6940*/  MUFU.EX2 R2, R0 ;  /* 0x0000000000027308 */ /* 0x0005e20000000800 */
[----:B------:R-:W-:Y:S09]  /*6950*/  FFMA.FTZ R11, R11, c[0x0][0x2d0], -R124 ;  /* 0x0000b4000b0b7a23 */ /* 0x000ff2000001087c */
[----:B------:R-:W-:Y:S10]  /*6960*/  MUFU.EX2 R198, R5 ;  /* 0x0000000500c67308 */ /* 0x000ff40000000800 */
[----:B------:R-:W-:Y:S01]  /*6970*/  MUFU.EX2 R126, R6 ;  /* 0x00000006007e7308 */ /* 0x000fe20000000800 */
[----:B--2---:R-:W-:Y:S02]  /*6980*/  FSEL R0, R3, RZ, P0 ;  /* 0x000000ff03007208 */ /* 0x004fe40000000000 */
[C---:B------:R-:W-:Y:S02]  /*6990*/  ISETP.GT.AND P0, PT, R187.reuse, R213, PT ;  /* 0x000000d5bb00720c */ /* 0x040fe40003f04270 */
[----:B------:R-:W-:Y:S01]  /*69a0*/  IADD3 R187, R187, -0x1, RZ ;  /* 0xffffffffbbbb7810 */ /* 0x000fe20007ffe0ff */
[----:B------:R-:W-:Y:S04]  /*69b0*/  FADD.FTZ R0, -R0, R127 ;  /* 0x0000007f00007221 */ /* 0x000fe80000010100 */
[----:B------:R-:W-:Y:S01]  /*69c0*/  MUFU.EX2 R197, R7 ;  /* 0x0000000700c57308 */ /* 0x000fe20000000800 */
[----:B------:R-:W-:Y:S09]  /*69d0*/  FMUL.FTZ R0, R0, c[0x0][0x2d0] ;  /* 0x0000b40000007a20 */ /* 0x000ff20000410000 */
[----:B------:R-:W-:Y:S10]  /*69e0*/  MUFU.EX2 R0, R0 ;  /* 0x0000000000007308 */ /* 0x000ff40000000800 */
[----:B------:R-:W-:Y:S10]  /*69f0*/  MUFU.EX2 R200, R8 ;  /* 0x0000000800c87308 */ /* 0x000ff40000000800 */
[----:B------:R-:W-:Y:S10]  /*6a00*/  MUFU.EX2 R201, R9 ;  /* 0x0000000900c97308 */ /* 0x000ff40000000800 */
[----:B------:R-:W-:Y:S10]  /*6a10*/  MUFU.EX2 R199, R10 ;  /* 0x0000000a00c77308 */ /* 0x000ff40000000800 */
[----:B------:R-:W2:Y:S02]  /*6a20*/  MUFU.EX2 R209, R11 ;  /* 0x0000000b00d17308 */ /* 0x000ea40000000800 */
[----:B--2---:R-:W-:Y:S01]  /*6a30*/  F2FP.PACK_AB R139, R209, R199 ;  /* 0x000000c7d18b723e */ /* 0x004fe200000000ff */
[C---:B------:R-:W-:Y:S01]  /*6a40*/  FMUL.FTZ R4, R2.reuse, R128 ;  /* 0x0000008002047220 */ /* 0x040fe20000410000 */
[----:B------:R-:W-:Y:S01]  /*6a50*/  F2FP.PACK_AB R138, R201, R200 ;  /* 0x000000c8c98a723e */ /* 0x000fe200000000ff */
[----:B------:R-:W-:Y:S01]  /*6a60*/  FMUL.FTZ R5, R2, R129 ;  /* 0x0000008102057220 */ /* 0x000fe20000410000 */
[----:B------:R-:W-:Y:S01]  /*6a70*/  F2FP.PACK_AB R137, R197, R126 ;  /* 0x0000007ec589723e */ /* 0x000fe200000000ff */
[C---:B------:R-:W-:Y:S02]  /*6a80*/  FMUL.FTZ R6, R0.reuse, R130 ;  /* 0x0000008200067220 */ /* 0x040fe40000410000 */
[----:B------:R-:W-:Y:S02]  /*6a90*/  FMUL.FTZ R7, R0, R131 ;  /* 0x0000008300077220 */ /* 0x000fe40000410000 */
[----:B------:R-:W2:Y:S01]  /*6aa0*/  LDSM.16.MT88.4 R128, [R164] ;  /* 0x00000000a480783b */ /* 0x000ea20000004200 */
[C---:B------:R-:W-:Y:S02]  /*6ab0*/  FMUL.FTZ R12, R2.reuse, R100 ;  /* 0x00000064020c7220 */ /* 0x040fe40000410000 */
[----:B------:R-:W-:Y:S02]  /*6ac0*/  FMUL.FTZ R13, R2, R101 ;  /* 0x00000065020d7220 */ /* 0x000fe40000410000 */
[C---:B------:R-:W-:Y:S02]  /*6ad0*/  FMUL.FTZ R14, R0.reuse, R102 ;  /* 0x00000066000e7220 */ /* 0x040fe40000410000 */
[----:B------:R-:W-:Y:S02]  /*6ae0*/  FMUL.FTZ R15, R0, R103 ;  /* 0x00000067000f7220 */ /* 0x000fe40000410000 */
[----:B------:R-:W3:Y:S01]  /*6af0*/  LDSM.16.MT88.4 R100, [R166] ;  /* 0x00000000a664783b */ /* 0x000ee20000004200 */
[C---:B------:R-:W-:Y:S02]  /*6b00*/  FMUL.FTZ R25, R2.reuse, R113 ;  /* 0x0000007102197220 */ /* 0x040fe40000410000 */
[----:B------:R-:W-:Y:S01]  /*6b10*/  FFMA.FTZ R113, R2, R202, R136 ;  /* 0x000000ca02717223 */ /* 0x000fe20000010088 */
[----:B------:R-:W-:Y:S01]  /*6b20*/  F2FP.PACK_AB R136, R198, R136 ;  /* 0x00000088c688723e */ /* 0x000fe200000000ff */
[C---:B------:R-:W-:Y:S02]  /*6b30*/  FMUL.FTZ R8, R2.reuse, R132 ;  /* 0x0000008402087220 */ /* 0x040fe40000410000 */
[----:B------:R-:W-:Y:S02]  /*6b40*/  FMUL.FTZ R9, R2, R133 ;  /* 0x0000008502097220 */ /* 0x000fe40000410000 */
[C---:B------:R-:W-:Y:S02]  /*6b50*/  FMUL.FTZ R10, R0.reuse, R134 ;  /* 0x00000086000a7220 */ /* 0x040fe40000410000 */
[C---:B-1----:R-:W-:Y:S05]  /*6b60*/  HMMA.16816.F32 R4, R136.reuse, R140, R4 ;  /* 0x0000008c8804723c */ /* 0x042fea0000001804 */
[----:B------:R-:W-:Y:S02]  /*6b70*/  FMUL.FTZ R11, R0, R135 ;  /* 0x00000087000b7220 */ /* 0x000fe40000410000 */
[----:B------:R-:W-:Y:S01]  /*6b80*/  LDSM.16.MT88.4 R132, [R163+0x1800] ;  /* 0x00180000a384783b */ /* 0x000fe20000004200 */
[C---:B------:R-:W-:Y:S04]  /*6b90*/  FMUL.FTZ R16, R2.reuse, R104 ;  /* 0x0000006802107220 */ /* 0x040fe80000410000 */
[C---:B------:R-:W-:Y:S03]  /*6ba0*/  HMMA.16816.F32 R8, R136.reuse, R142, R8 ;  /* 0x0000008e8808723c */ /* 0x040fe60000001808 */
[----:B------:R-:W-:Y:S02]  /*6bb0*/  FMUL.FTZ R17, R2, R105 ;  /* 0x0000006902117220 */ /* 0x000fe40000410000 */
[C---:B------:R-:W-:Y:S02]  /*6bc0*/  FMUL.FTZ R18, R0.reuse, R106 ;  /* 0x0000006a00127220 */ /* 0x040fe40000410000 */
[----:B------:R-:W-:Y:S01]  /*6bd0*/  FMUL.FTZ R19, R0, R107 ;  /* 0x0000006b00137220 */ /* 0x000fe20000410000 */
[C---:B--2---:R-:W-:Y:S01]  /*6be0*/  HMMA.16816.F32 R12, R136.reuse, R128, R12 ;  /* 0x00000080880c723c */ /* 0x044fe2000000180c */
[----:B------:R-:W-:Y:S03]  /*6bf0*/  LDSM.16.MT88.4 R104, [R163+0x800] ;  /* 0x00080000a368783b */ /* 0x000fe60000004200 */
[C---:B------:R-:W-:Y:S02]  /*6c00*/  FMUL.FTZ R20, R2.reuse, R108 ;  /* 0x0000006c02147220 */ /* 0x040fe40000410000 */
[----:B------:R-:W-:Y:S02]  /*6c10*/  FMUL.FTZ R21, R2, R109 ;  /* 0x0000006d02157220 */ /* 0x000fe40000410000 */
[C---:B------:R-:W-:Y:S04]  /*6c20*/  HMMA.16816.F32 R16, R136.reuse, R130, R16 ;  /* 0x000000828810723c */ /* 0x040fe80000001810 */
[C---:B------:R-:W-:Y:S02]  /*6c30*/  FMUL.FTZ R22, R0.reuse, R110 ;  /* 0x0000006e00167220 */ /* 0x040fe40000410000 */
[C---:B------:R-:W-:Y:S02]  /*6c40*/  FMUL.FTZ R23, R0.reuse, R111 ;  /* 0x0000006f00177220 */ /* 0x040fe40000410000 */
[----:B------:R-:W-:Y:S01]  /*6c50*/  LDSM.16.MT88.4 R108, [R164+0x800] ;  /* 0x00080000a46c783b */ /* 0x000fe20000004200 */
[C---:B------:R-:W-:Y:S03]  /*6c60*/  FMUL.FTZ R26, R0.reuse, R114 ;  /* 0x00000072001a7220 */ /* 0x040fe60000410000 */
[----:B------:R-:W-:Y:S01]  /*6c70*/  FMUL.FTZ R27, R0, R115 ;  /* 0x00000073001b7220 */ /* 0x000fe20000410000 */
[C---:B---3--:R-:W-:Y:S03]  /*6c80*/  HMMA.16816.F32 R20, R136.reuse, R100, R20 ;  /* 0x000000648814723c */ /* 0x048fe60000001814 */
[----:B------:R-:W-:Y:S02]  /*6c90*/  FMUL.FTZ R24, R2, R112 ;  /* 0x0000007002187220 */ /* 0x000fe40000410000 */
[C---:B------:R-:W-:Y:S02]  /*6ca0*/  FMUL.FTZ R34, R0.reuse, R122 ;  /* 0x0000007a00227220 */ /* 0x040fe40000410000 */
[----:B------:R-:W-:Y:S02]  /*6cb0*/  FMUL.FTZ R35, R0, R123 ;  /* 0x0000007b00237220 */ /* 0x000fe40000410000 */
[----:B------:R-:W-:Y:S01]  /*6cc0*/  FFMA.FTZ R112, R145, c[0x0][0x2d0], -R124 ;  /* 0x0000b40091707a23 */ /* 0x000fe2000001087c */
[C---:B------:R-:W-:Y:S01]  /*6cd0*/  HMMA.16816.F32 R24, R136.reuse, R102, R24 ;  /* 0x000000668818723c */ /* 0x040fe20000001818 */
[----:B------:R-:W1:Y:S02]  /*6ce0*/  LDSM.16.MT88.4 R100, [R165] ;  /* 0x00000000a564783b */ /* 0x000e640000004200 */
[C---:B------:R-:W-:Y:S01]  /*6cf0*/  FMUL.FTZ R28, R2.reuse, R116 ;  /* 0x00000074021c7220 */ /* 0x040fe20000410000 */
[----:B------:R-:W-:Y:S01]  /*6d00*/  MUFU.EX2 R128, R112 ;  /* 0x0000007000807308 */ /* 0x000fe20000000800 */
[----:B------:R-:W-:Y:S02]  /*6d10*/  FMUL.FTZ R29, R2, R117 ;  /* 0x00000075021d7220 */ /* 0x000fe40000410000 */
[C---:B------:R-:W-:Y:S02]  /*6d20*/  FMUL.FTZ R30, R0.reuse, R118 ;  /* 0x00000076001e7220 */ /* 0x040fe40000410000 */
[----:B------:R-:W-:Y:S03]  /*6d30*/  FMUL.FTZ R31, R0, R119 ;  /* 0x00000077001f7220 */ /* 0x000fe60000410000 */
[--C-:B------:R-:W-:Y:S02]  /*6d40*/  FFMA.FTZ R117, R191, c[0x0][0x2d0], -R144.reuse ;  /* 0x0000b400bf757a23 */ /* 0x100fe40000010890 */
[--C-:B------:R-:W-:Y:S02]  /*6d50*/  FFMA.FTZ R116, R190, c[0x0][0x2d0], -R144.reuse ;  /* 0x0000b400be747a23 */ /* 0x100fe40000010890 */
[----:B------:R-:W-:Y:S01]  /*6d60*/  MUFU.EX2 R141, R117 ;  /* 0x00000075008d7308 */ /* 0x000fe20000000800 */
[C---:B------:R-:W-:Y:S02]  /*6d70*/  FMUL.FTZ R32, R2.reuse, R120 ;  /* 0x0000007802207220 */ /* 0x040fe40000410000 */
[C---:B------:R-:W-:Y:S02]  /*6d80*/  FMUL.FTZ R33, R2.reuse, R121 ;  /* 0x0000007902217220 */ /* 0x040fe40000410000 */
        /* <DEDUP_REMOVED lines=38> */
[C---:B------:R-:W-:Y:S01]  /*6ff0*/  FMUL.FTZ R69, R2.reuse, R69 ;  /* 0x0000004502457220 */ /* 0x040fe20000410000 */
[C---:B------:R-:W-:Y:S01]  /*7000*/  HMMA.16816.F32 R40, R136.reuse, R102, R40 ;  /* 0x000000668828723c */ /* 0x040fe20000001828 */
[----:B------:R-:W1:Y:S03]  /*7010*/  LDSM.16.MT88.4 R100, [R164+0x2000] ;  /* 0x00200000a464783b */ /* 0x000e660000004200 */
        /* <DEDUP_REMOVED lines=24> */
[----:B------:R-:W-:Y:S02]  /*71a0*/  FMUL.FTZ R91, R0, R91 ;  /* 0x0000005b005b7220 */ /* 0x000fe40000410000 */
[C---:B------:R-:W-:Y:S02]  /*71b0*/  FMUL.FTZ R92, R2.reuse, R92 ;  /* 0x0000005c025c7220 */ /* 0x040fe40000410000 */
[C---:B------:R-:W-:Y:S04]  /*71c0*/  FMUL.FTZ R93, R2.reuse, R93 ;  /* 0x0000005d025d7220 */ /* 0x040fe80000410000 */
[C---:B------:R-:W-:Y:S02]  /*71d0*/  FMUL.FTZ R96, R2.reuse, R96 ;  /* 0x0000006002607220 */ /* 0x040fe40000410000 */
[----:B------:R-:W-:Y:S02]  /*71e0*/  FMUL.FTZ R97, R2, R97 ;  /* 0x0000006102617220 */ /* 0x000fe40000410000 */
[----:B------:R-:W-:Y:S02]  /*71f0*/  FFMA.FTZ R2, R152, c[0x0][0x2d0], -R144 ;  /* 0x0000b40098027a23 */ /* 0x000fe40000010890 */
[C---:B------:R-:W-:Y:S02]  /*7200*/  FMUL.FTZ R94, R0.reuse, R94 ;  /* 0x0000005e005e7220 */ /* 0x040fe40000410000 */
[----:B------:R2:W-:Y:S01]  /*7210*/  MUFU.EX2 R121, R2 ;  /* 0x0000000200797308 */ /* 0x0005e20000000800 */
[C---:B------:R-:W-:Y:S02]  /*7220*/  FMUL.FTZ R95, R0.reuse, R95 ;  /* 0x0000005f005f7220 */ /* 0x040fe40000410000 */
[C---:B------:R-:W-:Y:S02]  /*7230*/  FMUL.FTZ R98, R0.reuse, R98 ;  /* 0x0000006200627220 */ /* 0x040fe40000410000 */
[C---:B------:R-:W-:Y:S02]  /*7240*/  FMUL.FTZ R99, R0.reuse, R99 ;  /* 0x0000006300637220 */ /* 0x040fe40000410000 */
[----:B------:R-:W-:Y:S04]  /*7250*/  FFMA.FTZ R0, R0, R206, R126 ;  /* 0x000000ce00007223 */ /* 0x000fe8000001007e */
[----:B------:R-:W-:Y:S02]  /*7260*/  FADD.FTZ R119, R197, R0 ;  /* 0x00000000c5777221 */ /* 0x000fe40000010000 */
[--C-:B------:R-:W-:Y:S02]  /*7270*/  FFMA.FTZ R0, R183, c[0x0][0x2d0], -R144.reuse ;  /* 0x0000b400b7007a23 */ /* 0x100fe40000010890 */
[----:B------:R-:W-:Y:S01]  /*7280*/  FADD.FTZ R119, R199, R119 ;  /* 0x00000077c7777221 */ /* 0x000fe20000010000 */
[C---:B-1----:R-:W-:Y:S03]  /*7290*/  HMMA.16816.F32 R52, R136.reuse, R100, R52 ;  /* 0x000000648834723c */ /* 0x042fe60000001834 */
[--C-:B--2---:R-:W-:Y:S04]  /*72a0*/  FFMA.FTZ R2, R151, c[0x0][0x2d0], -R144.reuse ;  /* 0x0000b40097027a23 */ /* 0x104fe80000010890 */
[----:B------:R1:W2:Y:S01]  /*72b0*/  MUFU.EX2 R129, R2 ;  /* 0x0000000200817308 */ /* 0x0002a20000000800 */
[C---:B------:R-:W-:Y:S01]  /*72c0*/  HMMA.16816.F32 R56, R136.reuse, R102, R56 ;  /* 0x000000668838723c */ /* 0x040fe20000001838 */
[----:B------:R-:W3:Y:S03]  /*72d0*/  LDSM.16.MT88.4 R100, [R165+0x2000] ;  /* 0x00200000a564783b */ /* 0x000ee60000004200 */
[--C-:B-1----:R-:W-:Y:S05]  /*72e0*/  FFMA.FTZ R2, R150, c[0x0][0x2d0], -R144.reuse ;  /* 0x0000b40096027a23 */ /* 0x102fea0000010890 */
[----:B------:R1:W-:Y:S01]  /*72f0*/  MUFU.EX2 R204, R2 ;  /* 0x0000000200cc7308 */ /* 0x0003e20000000800 */
[C---:B---3--:R-:W-:Y:S08]  /*7300*/  HMMA.16816.F32 R60, R136.reuse, R100, R60 ;  /* 0x00000064883c723c */ /* 0x048ff0000000183c */
[C---:B------:R-:W-:Y:S01]  /*7310*/  HMMA.16816.F32 R64, R136.reuse, R102, R64 ;  /* 0x000000668840723c */ /* 0x040fe20000001840 */
[----:B------:R-:W3:Y:S03]  /*7320*/  LDSM.16.MT88.4 R100, [R163+0x4000] ;  /* 0x00400000a364783b */ /* 0x000ee60000004200 */
[--C-:B-1----:R-:W-:Y:S02]  /*7330*/  FFMA.FTZ R2, R149, c[0x0][0x2d0], -R144.reuse ;  /* 0x0000b40095027a23 */ /* 0x102fe40000010890 */
[----:B------:R1:W-:Y:S10]  /*7340*/  MUFU.EX2 R149, R0 ;  /* 0x0000000000957308 */ /* 0x0003f40000000800 */
[----:B------:R4:W-:Y:S01]  /*7350*/  MUFU.EX2 R205, R2 ;  /* 0x0000000200cd7308 */ /* 0x0009e20000000800 */
[----:B-1----:R-:W-:Y:S09]  /*7360*/  FFMA.FTZ R0, R159, c[0x0][0x2d0], -R144 ;  /* 0x0000b4009f007a23 */ /* 0x002ff20000010890 */
[----:B------:R1:W-:Y:S01]  /*7370*/  MUFU.EX2 R151, R0 ;  /* 0x0000000000977308 */ /* 0x0003e20000000800 */
[----:B----4-:R-:W-:Y:S01]  /*7380*/  FFMA.FTZ R2, R146, c[0x0][0x2d0], -R124 ;  /* 0x0000b40092027a23 */ /* 0x010fe2000001087c */
[C---:B---3--:R-:W-:Y:S08]  /*7390*/  HMMA.16816.F32 R68, R136.reuse, R100, R68 ;  /* 0x000000648844723c */ /* 0x048ff00000001844 */
[----:B------:R3:W4:Y:S01]  /*73a0*/  MUFU.EX2 R120, R2 ;  /* 0x0000000200787308 */ /* 0x0007220000000800 */
[C---:B------:R-:W-:Y:S01]  /*73b0*/  HMMA.16816.F32 R72, R136.reuse, R102, R72 ;  /* 0x000000668848723c */ /* 0x040fe20000001848 */
[----:B------:R-:W5:Y:S02]  /*73c0*/  LDSM.16.MT88.4 R100, [R164+0x4000] ;  /* 0x00400000a464783b */ /* 0x000f640000004200 */
[----:B-1----:R-:W-:Y:S06]  /*73d0*/  FFMA.FTZ R0, R158, c[0x0][0x2d0], -R144 ;  /* 0x0000b4009e007a23 */ /* 0x002fec0000010890 */
[----:B------:R1:W-:Y:S03]  /*73e0*/  MUFU.EX2 R150, R0 ;  /* 0x0000000000967308 */ /* 0x0003e60000000800 */
[----:B---3--:R-:W-:Y:S07]  /*73f0*/  FFMA.FTZ R2, R147, c[0x0][0x2d0], -R124 ;  /* 0x0000b40093027a23 */ /* 0x008fee000001087c */
[----:B------:R3:W-:Y:S01]  /*7400*/  MUFU.EX2 R203, R2 ;  /* 0x0000000200cb7308 */ /* 0x0007e20000000800 */
[----:B-1----:R-:W-:Y:S01]  /*7410*/  FFMA.FTZ R0, R157, c[0x0][0x2d0], -R144 ;  /* 0x0000b4009d007a23 */ /* 0x002fe20000010890 */
[C---:B-----5:R-:W-:Y:S08]  /*7420*/  HMMA.16816.F32 R76, R136.reuse, R100, R76 ;  /* 0x00000064884c723c */ /* 0x060ff0000000184c */
[----:B------:R1:W-:Y:S01]  /*7430*/  MUFU.EX2 R152, R0 ;  /* 0x0000000000987308 */ /* 0x0003e20000000800 */
[--C-:B---3--:R-:W-:Y:S01]  /*7440*/  FFMA.FTZ R2, R148, c[0x0][0x2d0], -R124.reuse ;  /* 0x0000b40094027a23 */ /* 0x108fe2000001087c */
[C---:B------:R-:W-:Y:S01]  /*7450*/  HMMA.16816.F32 R80, R136.reuse, R102, R80 ;  /* 0x000000668850723c */ /* 0x040fe20000001850 */
[----:B------:R-:W3:Y:S07]  /*7460*/  LDSM.16.MT88.4 R100, [R166+0x4000] ;  /* 0x00400000a664783b */ /* 0x000eee0000004200 */
[----:B------:R5:W2:Y:S01]  /*7470*/  MUFU.EX2 R202, R2 ;  /* 0x0000000200ca7308 */ /* 0x000aa20000000800 */
[--C-:B-1----:R-:W-:Y:S09]  /*7480*/  FFMA.FTZ R0, R153, c[0x0][0x2d0], -R124.reuse ;  /* 0x0000b40099007a23 */ /* 0x102ff2000001087c */
[----:B------:R1:W-:Y:S01]  /*7490*/  MUFU.EX2 R148, R0 ;  /* 0x0000000000947308 */ /* 0x0003e20000000800 */
[----:B-----5:R-:W-:Y:S02]  /*74a0*/  FADD.FTZ R2, R198, R113 ;  /* 0x00000071c6027221 */ /* 0x020fe40000010000 */
[----:B------:R-:W-:Y:S01]  /*74b0*/  LDSM.16.MT88.4 R112, [R166+0x1000] ;  /* 0x00100000a670783b */ /* 0x000fe20000004200 */
[C---:B---3--:R-:W-:Y:S03]  /*74c0*/  HMMA.16816.F32 R84, R136.reuse, R100, R84 ;  /* 0x000000648854723c */ /* 0x048fe60000001854 */
[--C-:B-1----:R-:W-:Y:S05]  /*74d0*/  FFMA.FTZ R0, R154, c[0x0][0x2d0], -R124.reuse ;  /* 0x0000b4009a007a23 */ /* 0x102fea000001087c */
[C---:B------:R-:W-:Y:S01]  /*74e0*/  HMMA.16816.F32 R88, R136.reuse, R102, R88 ;  /* 0x000000668858723c */ /* 0x040fe20000001858 */
[----:B------:R-:W1:Y:S01]  /*74f0*/  LDSM.16.MT88.4 R100, [R165+0x4000] ;  /* 0x00400000a564783b */ /* 0x000e620000004200 */
[----:B------:R3:W-:Y:S02]  /*7500*/  MUFU.EX2 R147, R0 ;  /* 0x0000000000937308 */ /* 0x0007e40000000800 */
[--C-:B---3--:R-:W-:Y:S08]  /*7510*/  FFMA.FTZ R0, R155, c[0x0][0x2d0], -R124.reuse ;  /* 0x0000b4009b007a23 */ /* 0x108ff0000001087c */
[----:B------:R3:W-:Y:S01]  /*7520*/  MUFU.EX2 R146, R0 ;  /* 0x0000000000927308 */ /* 0x0007e20000000800 */
[C---:B-1----:R-:W-:Y:S07]  /*7530*/  HMMA.16816.F32 R92, R136.reuse, R100, R92 ;  /* 0x00000064885c723c */ /* 0x042fee000000185c */
[----:B--2---:R-:W-:Y:S01]  /*7540*/  F2FP.PACK_AB R100, R129, R121 ;  /* 0x000000798164723e */ /* 0x004fe200000000ff */
[----:B------:R-:W-:Y:S04]  /*7550*/  HMMA.16816.F32 R96, R136, R102, R96 ;  /* 0x000000668860723c */ /* 0x000fe80000001860 */
[----:B----4-:R-:W-:Y:S01]  /*7560*/  F2FP.PACK_AB R101, R128, R120 ;  /* 0x000000788065723e */ /* 0x010fe200000000ff */
[----:B---3--:R-:W-:Y:S02]  /*7570*/  FFMA.FTZ R0, R156, c[0x0][0x2d0], -R124 ;  /* 0x0000b4009c007a23 */ /* 0x008fe4000001087c */
[----:B------:R-:W-:Y:S02]  /*7580*/  F2FP.PACK_AB R102, R205, R204 ;  /* 0x000000cccd66723e */ /* 0x000fe400000000ff */
[----:B------:R-:W-:Y:S01]  /*7590*/  F2FP.PACK_AB R103, R202, R203 ;  /* 0x000000cbca67723e */ /* 0x000fe200000000ff */
[----:B------:R1:W-:Y:S02]  /*75a0*/  MUFU.EX2 R145, R0 ;  /* 0x0000000000917308 */ /* 0x0003e40000000800 */
[----:B------:R-:W-:Y:S04]  /*75b0*/  F2FP.PACK_AB R136, R142, R141 ;  /* 0x0000008d8e88723e */ /* 0x000fe800000000ff */
[C---:B------:R-:W-:Y:S08]  /*75c0*/  HMMA.16816.F32 R4, R100.reuse, R104, R4 ;  /* 0x000000686404723c */ /* 0x040ff00000001804 */
[C---:B------:R-:W-:Y:S01]  /*75d0*/  HMMA.16816.F32 R8, R100.reuse, R106, R8 ;  /* 0x0000006a6408723c */ /* 0x040fe20000001808 */
[----:B------:R-:W2:Y:S07]  /*75e0*/  LDSM.16.MT88.4 R104, [R166+0x800] ;  /* 0x00080000a668783b */ /* 0x000eae0000004200 */
[C---:B------:R-:W-:Y:S04]  /*75f0*/  HMMA.16816.F32 R12, R100.reuse, R108, R12 ;  /* 0x0000006c640c723c */ /* 0x040fe8000000180c */
[----:B-1----:R-:W-:Y:S02]  /*7600*/  FADD.FTZ R0, R200, R2 ;  /* 0x00000002c8007221 */ /* 0x002fe40000010000 */
[----:B------:R-:W-:Y:S02]  /*7610*/  FFMA.FTZ R2, R189, c[0x0][0x2d0], -R144 ;  /* 0x0000b400bd027a23 */ /* 0x000fe40000010890 */
[C---:B------:R-:W-:Y:S01]  /*7620*/  HMMA.16816.F32 R16, R100.reuse, R110, R16 ;  /* 0x0000006e6410723c */ /* 0x040fe20000001810 */
[----:B------:R-:W1:Y:S01]  /*7630*/  LDSM.16.MT88.4 R108, [R165+0x800] ;  /* 0x00080000a56c783b */ /* 0x000e620000004200 */
[----:B------:R3:W-:Y:S02]  /*7640*/  MUFU.EX2 R143, R2 ;  /* 0x00000002008f7308 */ /* 0x0007e40000000800 */
[----:B------:R-:W-:Y:S02]  /*7650*/  FADD.FTZ R118, R201, R0 ;  /* 0x00000000c9767221 */ /* 0x000fe40000010000 */
[----:B------:R-:W-:Y:S02]  /*7660*/  FFMA.FTZ R0, R192, c[0x0][0x2d0], -R124 ;  /* 0x0000b400c0007a23 */ /* 0x000fe4000001087c */
[----:B------:R-:W-:Y:S04]  /*7670*/  FFMA.FTZ R144, R188, c[0x0][0x2d0], -R144 ;  /* 0x0000b400bc907a23 */ /* 0x000fe80000010890 */
[----:B------:R4:W-:Y:S10]  /*7680*/  MUFU.EX2 R140, R0 ;  /* 0x00000000008c7308 */ /* 0x0009f40000000800 */
[----:B------:R-:W5:Y:S01]  /*7690*/  MUFU.EX2 R144, R144 ;  /* 0x0000009000907308 */ /* 0x000f620000000800 */
[C---:B--2---:R-:W-:Y:S03]  /*76a0*/  HMMA.16816.F32 R20, R100.reuse, R104, R20 ;  /* 0x000000686414723c */ /* 0x044fe60000001814 */
[----:B---3--:R-:W-:Y:S04]  /*76b0*/  FADD.FTZ R2, R209, R119 ;  /* 0x00000077d1027221 */ /* 0x008fe80000010000 */
[----:B------:R-:W-:Y:S01]  /*76c0*/  FADD.FTZ R2, R120, R2 ;  /* 0x0000000278027221 */ /* 0x000fe20000010000 */
[C---:B------:R-:W-:Y:S01]  /*76d0*/  HMMA.16816.F32 R24, R100.reuse, R106, R24 ;  /* 0x0000006a6418723c */ /* 0x040fe20000001818 */
[----:B------:R-:W2:Y:S03]  /*76e0*/  LDSM.16.MT88.4 R104, [R163+0x2800] ;  /* 0x00280000a368783b */ /* 0x000ea60000004200 */
[----:B------:R-:W-:Y:S02]  /*76f0*/  FADD.FTZ R2, R128, R2 ;  /* 0x0000000280027221 */ /* 0x000fe40000010000 */
[----:B----4-:R-:W-:Y:S02]  /*7700*/  FFMA.FTZ R0, R194, c[0x0][0x2d0], -R124 ;  /* 0x0000b400c2007a23 */ /* 0x010fe4000001087c */
[C---:B-1----:R-:W-:Y:S02]  /*7710*/  HMMA.16816.F32 R28, R100.reuse, R108, R28 ;  /* 0x0000006c641c723c */ /* 0x042fe4000000181c */
[----:B------:R-:W1:Y:S02]  /*7720*/  MUFU.EX2 R127, R0 ;  /* 0x00000000007f7308 */ /* 0x000e640000000800 */
[----:B------:R-:W-:Y:S01]  /*7730*/  FADD.FTZ R2, R203, R2 ;  /* 0x00000002cb027221 */ /* 0x000fe20000010000 */
[----:B-----5:R-:W-:Y:S03]  /*7740*/  F2FP.PACK_AB R138, R144, R143 ;  /* 0x0000008f908a723e */ /* 0x020fe600000000ff */
[C---:B------:R-:W-:Y:S01]  /*7750*/  HMMA.16816.F32 R32, R100.reuse, R110, R32 ;  /* 0x0000006e6420723c */ /* 0x040fe20000001820 */
[----:B------:R-:W3:Y:S03]  /*7760*/  LDSM.16.MT88.4 R108, [R164+0x2800] ;  /* 0x00280000a46c783b */ /* 0x000ee60000004200 */
[----:B------:R-:W-:Y:S04]  /*7770*/  FADD.FTZ R2, R202, R2 ;  /* 0x00000002ca027221 */ /* 0x000fe80000010000 */
[----:B------:R-:W-:Y:S04]  /*7780*/  FADD.FTZ R2, R148, R2 ;  /* 0x0000000294027221 */ /* 0x000fe80000010000 */
[----:B------:R-:W-:Y:S04]  /*7790*/  FADD.FTZ R2, R147, R2 ;  /* 0x0000000293027221 */ /* 0x000fe80000010000 */
[----:B------:R-:W-:Y:S01]  /*77a0*/  FADD.FTZ R2, R146, R2 ;  /* 0x0000000292027221 */ /* 0x000fe20000010000 */
[----:B-1----:R-:W-:Y:S01]  /*77b0*/  F2FP.PACK_AB R137, R127, R140 ;  /* 0x0000008c7f89723e */ /* 0x002fe200000000ff */
[--C-:B------:R-:W-:Y:S04]  /*77c0*/  FFMA.FTZ R0, R195, c[0x0][0x2d0], -R124.reuse ;  /* 0x0000b400c3007a23 */ /* 0x100fe8000001087c */
[----:B------:R1:W-:Y:S01]  /*77d0*/  MUFU.EX2 R126, R0 ;  /* 0x00000000007e7308 */ /* 0x0003e20000000800 */
[C---:B--2---:R-:W-:Y:S08]  /*77e0*/  HMMA.16816.F32 R36, R100.reuse, R104, R36 ;  /* 0x000000686424723c */ /* 0x044ff00000001824 */
[C---:B------:R-:W-:Y:S01]  /*77f0*/  HMMA.16816.F32 R40, R100.reuse, R106, R40 ;  /* 0x0000006a6428723c */ /* 0x040fe20000001828 */
[----:B------:R-:W2:Y:S07]  /*7800*/  LDSM.16.MT88.4 R104, [R166+0x2800] ;  /* 0x00280000a668783b */ /* 0x000eae0000004200 */
[C---:B---3--:R-:W-:Y:S08]  /*7810*/  HMMA.16816.F32 R44, R100.reuse, R108, R44 ;  /* 0x0000006c642c723c */ /* 0x048ff0000000182c */
[C---:B------:R-:W-:Y:S01]  /*7820*/  HMMA.16816.F32 R48, R100.reuse, R110, R48 ;  /* 0x0000006e6430723c */ /* 0x040fe20000001830 */
[----:B------:R-:W3:Y:S07]  /*7830*/  LDSM.16.MT88.4 R108, [R165+0x2800] ;  /* 0x00280000a56c783b */ /* 0x000eee0000004200 */
        /* <DEDUP_REMOVED lines=16> */
[----:B------:R-:W-:Y:S01]  /*7940*/  HMMA.16816.F32 R96, R100, R110, R96 ;  /* 0x0000006e6460723c */ /* 0x000fe20000001860 */
[----:B------:R-:W3:Y:S06]  /*7950*/  LDSM.16.MT88.4 R108, [R164+0x1000] ;  /* 0x00100000a46c783b */ /* 0x000eec0000004200 */
[----:B------:R-:W-:Y:S02]  /*7960*/  F2FP.PACK_AB R100, R151, R149 ;  /* 0x000000959764723e */ /* 0x000fe400000000ff */
[----:B------:R-:W-:Y:S03]  /*7970*/  F2FP.PACK_AB R102, R152, R150 ;  /* 0x000000969866723e */ /* 0x000fe600000000ff */
[----:B------:R-:W-:Y:S02]  /*7980*/  F2FP.PACK_AB R101, R147, R148 ;  /* 0x000000949365723e */ /* 0x000fe400000000ff */
[----:B------:R-:W-:Y:S07]  /*7990*/  F2FP.PACK_AB R103, R145, R146 ;  /* 0x000000929167723e */ /* 0x000fee00000000ff */
[C---:B--2---:R-:W-:Y:S08]  /*79a0*/  HMMA.16816.F32 R4, R100.reuse, R104, R4 ;  /* 0x000000686404723c */ /* 0x044ff00000001804 */
[C---:B------:R-:W-:Y:S01]  /*79b0*/  HMMA.16816.F32 R8, R100.reuse, R106, R8 ;  /* 0x0000006a6408723c */ /* 0x040fe20000001808 */
[----:B------:R-:W2:Y:S07]  /*79c0*/  LDSM.16.MT88.4 R104, [R165+0x1000] ;  /* 0x00100000a568783b */ /* 0x000eae0000004200 */
[C---:B---3--:R-:W-:Y:S08]  /*79d0*/  HMMA.16816.F32 R12, R100.reuse, R108, R12 ;  /* 0x0000006c640c723c */ /* 0x048ff0000000180c */
[C---:B------:R-:W-:Y:S01]  /*79e0*/  HMMA.16816.F32 R16, R100.reuse, R110, R16 ;  /* 0x0000006e6410723c */ /* 0x040fe20000001810 */
[----:B------:R-:W3:Y:S07]  /*79f0*/  LDSM.16.MT88.4 R108, [R163+0x3000] ;  /* 0x00300000a36c783b */ /* 0x000eee0000004200 */
[C---:B------:R-:W-:Y:S08]  /*7a00*/  HMMA.16816.F32 R20, R100.reuse, R112, R20 ;  /* 0x000000706414723c */ /* 0x040ff00000001814 */
[C---:B------:R-:W-:Y:S01]  /*7a10*/  HMMA.16816.F32 R24, R100.reuse, R114, R24 ;  /* 0x000000726418723c */ /* 0x040fe20000001818 */
[----:B------:R-:W4:Y:S07]  /*7a20*/  LDSM.16.MT88.4 R112, [R164+0x3000] ;  /* 0x00300000a470783b */ /* 0x000f2e0000004200 */
        /* <DEDUP_REMOVED lines=21> */
[C---:B---3--:R-:W-:Y:S07]  /*7b80*/  HMMA.16816.F32 R84, R100.reuse, R108, R84 ;  /* 0x0000006c6454723c */ /* 0x048fee0000001854 */
[----:B------:R-:W-:Y:S01]  /*7b90*/  FFMA.FTZ R108, R193, c[0x0][0x2d0], -R124 ;  /* 0x0000b400c16c7a23 */ /* 0x000fe2000001087c */
[C---:B------:R-:W-:Y:S03]  /*7ba0*/  HMMA.16816.F32 R88, R100.reuse, R110, R88 ;  /* 0x0000006e6458723c */ /* 0x040fe60000001858 */
[----:B------:R-:W3:Y:S01]  /*7bb0*/  MUFU.EX2 R124, R108 ;  /* 0x0000006c007c7308 */ /* 0x000ee20000000800 */
[----:B------:R-:W-:Y:S02]  /*7bc0*/  FADD.FTZ R109, R121, R118 ;  /* 0x00000076796d7221 */ /* 0x000fe40000010000 */
[----:B------:R-:W5:Y:S02]  /*7bd0*/  LDSM.16.MT88.4 R116, [R166+0x1800] ;  /* 0x00180000a674783b */ /* 0x000f640000004200 */
[C---:B----4-:R-:W-:Y:S04]  /*7be0*/  HMMA.16816.F32 R92, R100.reuse, R112, R92 ;  /* 0x00000070645c723c */ /* 0x050fe8000000185c */
[----:B-1----:R-:W-:Y:S02]  /*7bf0*/  FADD.FTZ R0, R129, R109 ;  /* 0x0000006d81007221 */ /* 0x002fe40000010000 */
[----:B------:R-:W1:Y:S02]  /*7c00*/  LDSM.16.MT88.4 R120, [R165+0x1800] ;  /* 0x00180000a578783b */ /* 0x000e640000004200 */
[----:B------:R-:W-:Y:S04]  /*7c10*/  HMMA.16816.F32 R96, R100, R114, R96 ;  /* 0x000000726460723c */ /* 0x000fe80000001860 */
[----:B------:R-:W-:Y:S04]  /*7c20*/  FADD.FTZ R0, R204, R0 ;  /* 0x00000000cc007221 */ /* 0x000fe80000010000 */
[----:B------:R-:W-:Y:S01]  /*7c30*/  FADD.FTZ R0, R205, R0 ;  /* 0x00000000cd007221 */ /* 0x000fe20000010000 */
[----:B---3--:R-:W-:Y:S03]  /*7c40*/  F2FP.PACK_AB R139, R124, R126 ;  /* 0x0000007e7c8b723e */ /* 0x008fe600000000ff */
[----:B------:R-:W-:Y:S04]  /*7c50*/  FADD.FTZ R0, R149, R0 ;  /* 0x0000000095007221 */ /* 0x000fe80000010000 */
[----:B------:R-:W-:Y:S01]  /*7c60*/  FADD.FTZ R0, R151, R0 ;  /* 0x0000000097007221 */ /* 0x000fe20000010000 */
[C---:B------:R-:W-:Y:S01]  /*7c70*/  HMMA.16816.F32 R128, R136.reuse, R132, R4 ;  /* 0x000000848880723c */ /* 0x040fe20000001804 */
[----:B------:R-:W3:Y:S04]  /*7c80*/  LDSM.16.MT88.4 R4, [R163+0x3800] ;  /* 0x00380000a304783b */ /* 0x000ee80000004200 */
[----:B------:R-:W-:Y:S03]  /*7c90*/  FADD.FTZ R0, R150, R0 ;  /* 0x0000000096007221 */ /* 0x000fe60000010000 */
[C---:B------:R-:W-:Y:S01]  /*7ca0*/  HMMA.16816.F32 R132, R136.reuse, R134, R8 ;  /* 0x000000868884723c */ /* 0x040fe20000001808 */
[----:B------:R-:W4:Y:S03]  /*7cb0*/  LDSM.16.MT88.4 R8, [R164+0x3800] ;  /* 0x00380000a408783b */ /* 0x000f260000004200 */
[----:B------:R-:W-:Y:S04]  /*7cc0*/  FADD.FTZ R0, R152, R0 ;  /* 0x0000000098007221 */ /* 0x000fe80000010000 */
[C---:B--2---:R-:W-:Y:S01]  /*7cd0*/  HMMA.16816.F32 R100, R136.reuse, R104, R12 ;  /* 0x000000688864723c */ /* 0x044fe2000000180c */
[----:B------:R-:W2:Y:S07]  /*7ce0*/  LDSM.16.MT88.4 R12, [R166+0x3800] ;  /* 0x00380000a60c783b */ /* 0x000eae0000004200 */
[C---:B------:R-:W-:Y:S01]  /*7cf0*/  HMMA.16816.F32 R104, R136.reuse, R106, R16 ;  /* 0x0000006a8868723c */ /* 0x040fe20000001810 */
[----:B------:R-:W2:Y:S07]  /*7d00*/  LDSM.16.MT88.4 R16, [R165+0x3800] ;  /* 0x00380000a510783b */ /* 0x000eae0000004200 */
[C---:B-----5:R-:W-:Y:S08]  /*7d10*/  HMMA.16816.F32 R108, R136.reuse, R116, R20 ;  /* 0x00000074886c723c */ /* 0x060ff00000001814 */
        /* <DEDUP_REMOVED lines=8> */
[----:B------:R-:W3:Y:S07]  /*7da0*/  LDSM.16.MT88.4 R8, [R164+0x5800] ;  /* 0x00580000a408783b */ /* 0x000eee0000004200 */
[C---:B--2---:R-:W-:Y:S08]  /*7db0*/  HMMA.16816.F32 R52, R136.reuse, R12, R52 ;  /* 0x0000000c8834723c */ /* 0x044ff00000001834 */
[C---:B------:R-:W-:Y:S01]  /*7dc0*/  HMMA.16816.F32 R56, R136.reuse, R14, R56 ;  /* 0x0000000e8838723c */ /* 0x040fe20000001838 */
[----:B------:R-:W2:Y:S07]  /*7dd0*/  LDSM.16.MT88.4 R12, [R166+0x5800] ;  /* 0x00580000a60c783b */ /* 0x000eae0000004200 */
[C---:B------:R-:W-:Y:S08]  /*7de0*/  HMMA.16816.F32 R60, R136.reuse, R16, R60 ;  /* 0x00000010883c723c */ /* 0x040ff0000000183c */
        /* <DEDUP_REMOVED lines=12> */
[----:B------:R-:W-:Y:S02]  /*7eb0*/  FADD.FTZ R2, R143, R2 ;  /* 0x000000028f027221 */ /* 0x000fe40000010000 */
[----:B------:R-:W-:Y:S01]  /*7ec0*/  FADD.FTZ R0, R126, R0 ;  /* 0x000000007e007221 */ /* 0x000fe20000010000 */
[----:B------:R-:W-:Y:S01]  /*7ed0*/  MOV R126, R125 ;  /* 0x0000007d007e7202 */ /* 0x000fe20000000f00 */
[C---:B--2---:R-:W-:Y:S04]  /*7ee0*/  HMMA.16816.F32 R84, R136.reuse, R12, R84 ;  /* 0x0000000c8854723c */ /* 0x044fe80000001854 */
[----:B------:R-:W-:Y:S02]  /*7ef0*/  FADD.FTZ R202, R144, R2 ;  /* 0x0000000290ca7221 */ /* 0x000fe40000010000 */
[----:B------:R-:W-:Y:S01]  /*7f00*/  FADD.FTZ R206, R124, R0 ;  /* 0x000000007cce7221 */ /* 0x000fe20000010000 */
[----:B------:R-:W-:Y:S01]  /*7f10*/  MOV R12, R3 ;  /* 0x00000003000c7202 */ /* 0x000fe20000000f00 */
[C---:B------:R-:W-:Y:S08]  /*7f20*/  HMMA.16816.F32 R88, R136.reuse, R14, R88 ;  /* 0x0000000e8858723c */ /* 0x040ff00000001858 */
[C---:B----4-:R-:W-:Y:S08]  /*7f30*/  HMMA.16816.F32 R92, R136.reuse, R16, R92 ;  /* 0x00000010885c723c */ /* 0x050ff0000000185c */
[----:B------:R-:W-:Y:S01]  /*7f40*/  HMMA.16816.F32 R96, R136, R18, R96 ;  /* 0x000000128860723c */ /* 0x000fe20000001860 */
[----:B------:R-:W-:-:S07]  /*7f50*/  @P0 BRA `(.L_x_1044) ;  /* 0xffffcd5000000947 */ /* 0x000fce000383ffff */
.L_x_1033:
[----:B------:R-:W-:-:S13]  /*7f60*/  ISETP.GE.AND P0, PT, R187, R212, PT ;  /* 0x000000d4bb00720c */ /* 0x000fda0003f06270 */
[----:B------:R-:W-:Y:S05]  /*7f70*/  @!P0 BRA `(.L_x_1045) ;  /* 0x00002c6000008947 */ /* 0x000fea0003800000 */
[----:B------:R-:W-:Y:S02]  /*7f80*/  MOV R127, R12 ;  /* 0x0000000c007f7202 */ /* 0x000fe40000000f00 */
[----:B------:R-:W-:Y:S02]  /*7f90*/  MOV R126, R125 ;  /* 0x0000007d007e7202 */ /* 0x000fe40000000f00 */
.L_x_1052:
[----:B------:R-:W-:Y:S04]  /*7fa0*/  DEPBAR.LE SB0, 0x0 ;  /* 0x000080000000791a */ /* 0x000fe80000000000 */
[----:B------:R-:W-:Y:S01]  /*7fb0*/  WARPSYNC 0xffffffff ;  /* 0xffffffff00007948 */ /* 0x000fe20003800000 */
[----:B------:R-:W-:Y:S01]  /*7fc0*/  BAR.SYNC.DEFER_BLOCKING 0x0 ;  /* 0x0000000000007b1d */ /* 0x000fe20000010000 */
[----:B------:R-:W-:Y:S01]  /*7fd0*/  SHF.R.S32.HI R0, RZ, 0x1f, R186 ;  /* 0x0000001fff007819 */ /* 0x000fe200000114ba */
[----:B------:R-:W-:Y:S01]  /*7fe0*/  IMAD.WIDE.U32 R2, R186, c[0x0][0x208], RZ ;  /* 0x00008200ba027a25 */ /* 0x000fe200078e00ff */
        /* <DEDUP_REMOVED lines=9> */
[----:B------:R-:W-:Y:S01]  /*8080*/  SHF.L.U64.HI R14, R208, 0x1, R5 ;  /* 0x00000001d00e7819 */ /* 0x000fe20000010205 */
[----:B------:R-:W-:Y:S01]  /*8090*/  IMAD.IADD R3, R3, 0x1, R0 ;  /* 0x0000000103037824 */ /* 0x000fe200078e0200 */
[----:B------:R-:W-:Y:S01]  /*80a0*/  SHF.L.U64.HI R7, R196, 0x1, R4 ;  /* 0x00000001c4077819 */ /* 0x000fe20000010204 */
[----:B------:R-:W-:Y:S02]  /*80b0*/  IMAD.SHL.U32 R22, R207, 0x2, RZ ;  /* 0x00000002cf167824 */ /* 0x000fe400078e00ff */
[----:B------:R-:W-:Y:S04]  /*80c0*/  IMAD.WIDE.U32 R2, R185, c[0x0][0x218], R2 ;  /* 0x00008600b9027a25 */ /* 0x000fe800078e0002 */
[----:B------:R-:W-:Y:S01]  /*80d0*/  IMAD.SHL.U32 R15, R208, 0x2, RZ ;  /* 0x00000002d00f7824 */ /* 0x000fe200078e00ff */
[----:B------:R-:W-:Y:S01]  /*80e0*/  IADD3 R0, P0, R220, R2, RZ ;  /* 0x00000002dc007210 */ /* 0x000fe20007f1e0ff */
[----:B------:R1:W2:Y:S01]  /*80f0*/  LDSM.16.M88.4 R32, [R167] ;  /* 0x00000000a720783b */ /* 0x0002a20000000200 */
[----:B------:R-:W-:Y:S02]  /*8100*/  IMAD.SHL.U32 R13, R196, 0x2, RZ ;  /* 0x00000002c40d7824 */ /* 0x000fe400078e00ff */
[----:B------:R-:W-:Y:S01]  /*8110*/  IADD3.X R20, R224, R3, R20, P0, !PT ;  /* 0x00000003e0147210 */ /* 0x000fe200007fe414 */
[----:B------:R1:W3:Y:S01]  /*8120*/  LDSM.16.M88.4 R8, [R160] ;  /* 0x00000000a008783b */ /* 0x0002e20000000200 */
[C---:B------:R-:W-:Y:S03]  /*8130*/  LEA R6, P0, R0.reuse, c[0x0][0x1f8], 0x1 ;  /* 0x00007e0000067a11 */ /* 0x040fe600078008ff */
[----:B------:R1:W4:Y:S01]  /*8140*/  LDSM.16.M88.4 R16, [R160+0x800] ;  /* 0x00080000a010783b */ /* 0x0003220000000200 */
[----:B------:R-:W-:Y:S03]  /*8150*/  LEA.HI.X R20, R0, c[0x0][0x1fc], R20, 0x1, P0 ;  /* 0x00007f0000147a11 */ /* 0x000fe600000f0c14 */
[----:B------:R1:W1:Y:S04]  /*8160*/  LDSM.16.M88.4 R24, [R160+0x1000] ;  /* 0x00100000a018783b */ /* 0x0002680000000200 */
        /* <DEDUP_REMOVED lines=8> */
.L_x_1083:
[----:B------:R-:W5:Y:S01]  /*81f0*/  SHFL.IDX PT, R2, R6, RZ, 0x181f ;  /* 0x00181fff06027589 */ /* 0x000f6200000e0000 */
[----:B------:R-:W-:Y:S01]  /*8200*/  ISETP.GE.AND P0, PT, R196, c[0x0][0x1d4], PT ;  /* 0x00007500c4007a0c */ /* 0x000fe20003f06270 */
[----:B------:R-:W-:Y:S01]  /*8210*/  BSSY B0, `(.L_x_1047) ;  /* 0x0000102000007945 */ /* 0x000fe20003800000 */
[----:B------:R-:W-:Y:S02]  /*8220*/  ISETP.GE.AND P4, PT, R208, c[0x0][0x1d4], PT ;  /* 0x00007500d0007a0c */ /* 0x000fe40003f86270 */
[----:B------:R-:W4:Y:S01]  /*8230*/  SHFL.IDX PT, R3, R6, 0x1, 0x181f ;  /* 0x00381f0006037f89 */ /* 0x000f2200000e0000 */
[----:B------:R-:W-:Y:S04]  /*8240*/  SEL R183, RZ, 0x10, P0 ;  /* 0x00000010ffb77807 */ /* 0x000fe80000000000 */
[----:B----4-:R-:W4:Y:S01]  /*8250*/  SHFL.IDX PT, R20, R20, 0x1, 0x181f ;  /* 0x00381f0014147f89 */ /* 0x010f2200000e0000 */
[----:B------:R-:W-:Y:S04]  /*8260*/  IADD3 R12, -R183, 0x10, RZ ;  /* 0x00000010b70c7810 */ /* 0x000fe80007ffe1ff */
[----:B------:R-:W-:Y:S02]  /*8270*/  LOP3.LUT R12, R12, 0xf, RZ, 0xc0, !PT ;  /* 0x0000000f0c0c7812 */ /* 0x000fe400078ec0ff */
[----:B-----5:R-:W-:Y:S05]  /*8280*/  IADD3 R4, P2, R2, R13, RZ ;  /* 0x0000000d02047210 */ /* 0x020fea0007f5e0ff */
[----:B---3--:R-:W-:Y:S05]  /*8290*/  IMAD.X R5, R0, 0x1, R7, P2 ;  /* 0x0000000100057824 */ /* 0x008fea00010e0607 */
[----:B------:R3:W-:Y:S01]  /*82a0*/  LDGSTS.E.BYPASS.LTC128B.128 [R184+0x100], [R4.64], !P0 ;  /* 0x0010000004b87fae */ /* 0x0007e2000c101d46 */
[----:B------:R-:W-:Y:S04]  /*82b0*/  IADD3 R12, P6, P0, R12, R3, R13 ;  /* 0x000000030c0c7210 */ /* 0x000fe800078de00d */
[----:B----4-:R-:W-:Y:S02]  /*82c0*/  IADD3.X R13, RZ, R20, R7, P6, P0 ;  /* 0x00000014ff0d7210 */ /* 0x010fe400037e0407 */
[----:B---3--:R-:W-:Y:S05]  /*82d0*/  IADD3 R4, P2, R2, R15, RZ ;  /* 0x0000000f02047210 */ /* 0x008fea0007f5e0ff */
[--C-:B------:R-:W-:Y:S01]  /*82e0*/  IMAD.X R5, R0, 0x1, R14.reuse, P2 ;  /* 0x0000000100057824 */ /* 0x100fe200010e060e */
[----:B------:R-:W-:Y:S04]  /*82f0*/  ISETP.GE.AND P2, PT, R207, c[0x0][0x1d4], PT ;  /* 0x00007500cf007a0c */ /* 0x000fe80003f46270 */
[----:B------:R3:W-:Y:S02]  /*8300*/  LDGSTS.E.BYPASS.LTC128B.128 [R184+0x2100], [R4.64], !P4 ;  /* 0x0210000004b87fae */ /* 0x0007e4000e101d46 */
[----:B---3--:R-:W-:Y:S05]  /*8310*/  IADD3 R4, P5, R2, R22, RZ ;  /* 0x0000001602047210 */ /* 0x008fea0007fbe0ff */
[----:B------:R-:W-:Y:S01]  /*8320*/  IMAD.X R5, R0, 0x1, R21, P5 ;  /* 0x0000000100057824 */ /* 0x000fe200028e0615 */
[----:B------:R-:W-:Y:S02]  /*8330*/  ISETP.NE.U32.AND P5, PT, R183, RZ, PT ;  /* 0x000000ffb700720c */ /* 0x000fe40003fa5070 */
[----:B------:R-:W-:Y:S02]  /*8340*/  SEL R0, RZ, 0x10, P4 ;  /* 0x00000010ff007807 */ /* 0x000fe40002000000 */
[----:B------:R3:W-:Y:S02]  /*8350*/  LDGSTS.E.BYPASS.LTC128B.128 [R184+0x4100], [R4.64], !P2 ;  /* 0x0410000004b87fae */ /* 0x0007e4000d101d46 */
[C---:B------:R-:W-:Y:S02]  /*8360*/  ISETP.NE.U32.AND P0, PT, R0.reuse, RZ, PT ;  /* 0x000000ff0000720c */ /* 0x040fe40003f05070 */
[----:B------:R-:W-:Y:S04]  /*8370*/  IADD3 R0, -R0, 0x10, RZ ;  /* 0x0000001000007810 */ /* 0x000fe80007ffe1ff */
[----:B------:R-:W-:Y:S01]  /*8380*/  LOP3.LUT R0, R0, 0xf, RZ, 0xc0, !PT ;  /* 0x0000000f00007812 */ /* 0x000fe200078ec0ff */
[----:B------:R4:W-:Y:S01]  /*8390*/  LDGSTS.E.BYPASS.LTC128B.128.ZFILL [R184+0x1100], [R12.64], P5 ;  /* 0x011000000cb87fae */ /* 0x0009e2000a941d46 */
[C---:B--23--:R-:W-:Y:S08]  /*83a0*/  HMMA.16816.F32 R4, R32.reuse, R8, RZ ;  /* 0x000000082004723c */ /* 0x04cff000000018ff */
[C---:B------:R-:W-:Y:S01]  /*83b0*/  HMMA.16816.F32 R8, R32.reuse, R10, RZ ;  /* 0x0000000a2008723c */ /* 0x040fe200000018ff */
[-C--:B----4-:R-:W-:Y:S03]  /*83c0*/  IADD3 R12, P6, P5, R0, R3.reuse, R15 ;  /* 0x00000003000c7210 */ /* 0x090fe60007dde00f */
[----:B------:R-:W-:Y:S02]  /*83d0*/  SEL R0, RZ, 0x10, P2 ;  /* 0x00000010ff007807 */ /* 0x000fe40001000000 */
[-C--:B------:R-:W-:Y:S02]  /*83e0*/  IADD3.X R13, RZ, R20.reuse, R14, P6, P5 ;  /* 0x00000014ff0d7210 */ /* 0x080fe400037ea40e */
[C---:B------:R-:W-:Y:S02]  /*83f0*/  IADD3 R2, -R0.reuse, 0x10, RZ ;  /* 0x0000001000027810 */ /* 0x040fe40007ffe1ff */
[----:B------:R-:W-:Y:S01]  /*8400*/  ISETP.NE.U32.AND P6, PT, R0, RZ, PT ;  /* 0x000000ff0000720c */ /* 0x000fe20003fc5070 */
[----:B------:R2:W-:Y:S01]  /*8410*/  LDGSTS.E.BYPASS.LTC128B.128.ZFILL [R184+0x3100], [R12.64], P0 ;  /* 0x031000000cb87fae */ /* 0x0005e20008141d46 */
[----:B------:R-:W-:Y:S04]  /*8420*/  LOP3.LUT R2, R2, 0xf, RZ, 0xc0, !PT ;  /* 0x0000000f02027812 */ /* 0x000fe800078ec0ff */
[----:B------:R-:W-:Y:S04]  /*8430*/  IADD3 R2, P5, P0, R2, R3, R22 ;  /* 0x0000000302027210 */ /* 0x000fe800078be016 */
[----:B------:R-:W-:Y:S02]  /*8440*/  IADD3.X R3, RZ, R20, R21, P5, P0 ;  /* 0x00000014ff037210 */ /* 0x000fe40002fe0415 */
[----:B------:R-:W-:Y:S03]  /*8450*/  ISETP.GT.AND P0, PT, R187, R212, PT ;  /* 0x000000d4bb00720c */ /* 0x000fe60003f04270 */
[----:B------:R3:W-:Y:S05]  /*8460*/  LDGSTS.E.BYPASS.LTC128B.128.ZFILL [R184+0x5100], [R2.64], P6 ;  /* 0x0510000002b87fae */ /* 0x0007ea000b141d46 */
[----:B------:R-:W0:Y:S01]  /*8470*/  LDGDEPBAR ;  /* 0x00000000000079af */ /* 0x000e220000000000 */
[C---:B--2---:R-:W-:Y:S08]  /*8480*/  HMMA.16816.F32 R12, R32.reuse, R16, RZ ;  /* 0x00000010200c723c */ /* 0x044ff000000018ff */
        /* <DEDUP_REMOVED lines=17> */
[----:B------:R-:W4:Y:S07]  /*85a0*/  LDSM.16.M88.4 R140, [R162+0x1000] ;  /* 0x00100000a28c783b */ /* 0x000f2e0000000200 */
[C---:B-1----:R-:W-:Y:S08]  /*85b0*/  HMMA.16816.F32 R4, R136.reuse, R144, R4 ;  /* 0x000000908804723c */ /* 0x042ff00000001804 */
[C---:B------:R-:W-:Y:S01]  /*85c0*/  HMMA.16816.F32 R8, R136.reuse, R146, R8 ;  /* 0x000000928808723c */ /* 0x040fe20000001808 */
[----:B------:R-:W-:Y:S07]  /*85d0*/  LDSM.16.M88.4 R144, [R161+-0x4000] ;  /* 0xffc00000a190783b */ /* 0x000fee0000000200 */
[C---:B--2---:R-:W-:Y:S08]  /*85e0*/  HMMA.16816.F32 R12, R136.reuse, R148, R12 ;  /* 0x00000094880c723c */ /* 0x044ff0000000180c */
[C---:B------:R-:W-:Y:S01]  /*85f0*/  HMMA.16816.F32 R16, R136.reuse, R150, R16 ;  /* 0x000000968810723c */ /* 0x040fe20000001810 */
[----:B------:R-:W-:Y:S07]  /*8600*/  LDSM.16.M88.4 R148, [R161+-0x3800] ;  /* 0xffc80000a194783b */ /* 0x000fee0000000200 */
[C---:B----4-:R-:W-:Y:S08]  /*8610*/  HMMA.16816.F32 R20, R136.reuse, R140, R20 ;  /* 0x0000008c8814723c */ /* 0x050ff00000001814 */
[C---:B------:R-:W-:Y:S01]  /*8620*/  HMMA.16816.F32 R24, R136.reuse, R142, R24 ;  /* 0x0000008e8818723c */ /* 0x040fe20000001818 */
[----:B------:R-:W1:Y:S07]  /*8630*/  LDSM.16.M88.4 R140, [R169] ;  /* 0x00000000a98c783b */ /* 0x000e6e0000000200 */
[C---:B------:R-:W-:Y:S08]  /*8640*/  HMMA.16816.F32 R28, R136.reuse, R152, R28 ;  /* 0x00000098881c723c */ /* 0x040ff0000000181c */
[----:B------:R-:W-:Y:S01]  /*8650*/  HMMA.16816.F32 R32, R136, R154, R32 ;  /* 0x0000009a8820723c */ /* 0x000fe20000001820 */
[----:B------:R-:W2:Y:S05]  /*8660*/  LDSM.16.M88.4 R136, [R161+-0x3000] ;  /* 0xffd00000a188783b */ /* 0x000eaa0000000200 */
[----:B------:R-:W4:Y:S02]  /*8670*/  LDSM.16.M88.4 R152, [R161+-0x2800] ;  /* 0xffd80000a198783b */ /* 0x000f240000000200 */
        /* <DEDUP_REMOVED lines=11> */
[----:B------:R-:W2:Y:S05]  /*8730*/  LDSM.16.M88.4 R140, [R160+0x3000] ;  /* 0x00300000a08c783b */ /* 0x000eaa0000000200 */
[----:B------:R-:W4:Y:S02]  /*8740*/  LDSM.16.M88.4 R152, [R160+0x3800] ;  /* 0x00380000a098783b */ /* 0x000f240000000200 */
        /* <DEDUP_REMOVED lines=9> */
[C---:B----4-:R-:W-:Y:S08]  /*87e0*/  HMMA.16816.F32 R28, R136.reuse, R152, R28 ;  /* 0x00000098881c723c */ /* 0x050ff0000000181c */
[----:B------:R-:W-:Y:S01]  /*87f0*/  HMMA.16816.F32 R32, R136, R154, R32 ;  /* 0x0000009a8820723c */ /* 0x000fe20000001820 */
[----:B------:R-:W2:Y:S05]  /*8800*/  LDSM.16.M88.4 R136, [R174] ;  /* 0x00000000ae88783b */ /* 0x000eaa0000000200 */
[----:B------:R-:W4:Y:S02]  /*8810*/  LDSM.16.M88.4 R152, [R175] ;  /* 0x00000000af98783b */ /* 0x000f240000000200 */
        /* <DEDUP_REMOVED lines=22> */
[C---:B----4-:R-:W-:Y:S08]  /*8980*/  HMMA.16816.F32 R28, R136.reuse, R152, R28 ;  /* 0x00000098881c723c */ /* 0x050ff0000000181c */
        /* <DEDUP_REMOVED lines=63> */
[C---:B----4-:R-:W-:Y:S08]  /*8d80*/  HMMA.16816.F32 R28, R140.reuse, R152, R28 ;  /* 0x000000988c1c723c */ /* 0x050ff0000000181c */
[----:B------:R-:W-:Y:S01]  /*8d90*/  HMMA.16816.F32 R32, R140, R154, R32 ;  /* 0x0000009a8c20723c */ /* 0x000fe20000001820 */
[----:B------:R-:W-:Y:S07]  /*8da0*/  @!UPT UIADD3 URZ, URZ, URZ, URZ ;  /* 0x0000003f3f3ff290 */ /* 0x000fee000fffe03f */
[----:B------:R-:W-:-:S11]  /*8db0*/  @!P0 BRA `(.L_x_1048) ;  /* 0x0000047000008947 */ /* 0x000fd60003800000 */
[----:B---3--:R-:W-:Y:S01]  /*8dc0*/  IMAD R2, R210, 0x20, R214 ;  /* 0x00000020d2027824 */ /* 0x008fe200078e02d6 */
        /* <DEDUP_REMOVED lines=37> */
.L_x_1084:
        /* <DEDUP_REMOVED lines=18> */
.L_x_1085:
[C---:B---3--:R-:W-:Y:S02]  /*9140*/  IADD3 R2, -R183.reuse, 0x10, RZ ;  /* 0x00000010b7027810 */ /* 0x048fe40007ffe1ff */
[C---:B--2---:R-:W-:Y:S02]  /*9150*/  IADD3 R138, P6, R0.reuse, R142, RZ ;  /* 0x0000008e008a7210 */ /* 0x044fe40007fde0ff */
[----:B------:R-:W-:Y:S02]  /*9160*/  IADD3 R136, P5, R0, R143, RZ ;  /* 0x0000008f00887210 */ /* 0x000fe40007fbe0ff */
[----:B------:R-:W-:Y:S01]  /*9170*/  ISETP.NE.U32.AND P0, PT, R183, RZ, PT ;  /* 0x000000ffb700720c */ /* 0x000fe20003f05070 */
[----:B----4-:R-:W-:Y:S01]  /*9180*/  IMAD.X R139, R124, 0x1, R139, P6 ;  /* 0x000000017c8b7824 */ /* 0x010fe200030e068b */
[----:B------:R-:W-:Y:S01]  /*9190*/  LOP3.LUT R2, R2, 0xf, RZ, 0xc0, !PT ;  /* 0x0000000f02027812 */ /* 0x000fe200078ec0ff */
[----:B------:R-:W-:Y:S03]  /*91a0*/  IMAD.X R137, R124, 0x1, R140, P5 ;  /* 0x000000017c897824 */ /* 0x000fe600028e068c */
[----:B------:R-:W-:Y:S04]  /*91b0*/  IADD3 R2, P6, P5, R2, R0, R144 ;  /* 0x0000000002027210 */ /* 0x000fe80007dde090 */
[----:B------:R-:W-:Y:S05]  /*91c0*/  IADD3.X R3, RZ, R124, R141, P6, P5 ;  /* 0x0000007cff037210 */ /* 0x000fea00037ea48d */
[----:B------:R-:W-:Y:S01]  /*91d0*/  @!PT LDS RZ, [RZ] ;  /* 0x00000000fffff984 */ /* 0x000fe20000000800 */
[----:B------:R-:W-:Y:S01]  /*91e0*/  @!PT LDS RZ, [RZ] ;  /* 0x00000000fffff984 */ /* 0x000fe20000000800 */
[----:B------:R-:W-:Y:S01]  /*91f0*/  @!PT LDS RZ, [RZ] ;  /* 0x00000000fffff984 */ /* 0x000fe20000000800 */
[----:B------:R2:W-:Y:S04]  /*9200*/  LDGSTS.E.BYPASS.LTC128B.128.ZFILL [R184+0x7100], [R2.64], P0 ;  /* 0x0710000002b87fae */ /* 0x0005e80008141d46 */
[----:B------:R2:W-:Y:S04]  /*9210*/  LDGSTS.E.BYPASS.LTC128B.128 [R184+0x9100], [R138.64], !P4 ;  /* 0x091000008ab87fae */ /* 0x0005e8000e101d46 */
[----:B------:R2:W-:Y:S02]  /*9220*/  LDGSTS.E.BYPASS.LTC128B.128 [R184+0xb100], [R136.64], !P2 ;  /* 0x0b10000088b87fae */ /* 0x0005e4000d101d46 */
.L_x_1048:
[----:B---3--:R-:W-:Y:S05]  /*9230*/  BSYNC B0 ;  /* 0x0000000000007941 */ /* 0x008fea0003800000 */
.L_x_1047:
        /* <DEDUP_REMOVED lines=34> */
[----:B-1----:R-:W1:Y:S04]  /*9460*/  SHFL.BFLY PT, R125, R124, 0x2, 0x1f ;  /* 0x0c401f007c7d7f89 */ /* 0x002e6800000e0000 */
[----:B------:R-:W2:Y:S01]  /*9470*/  SHFL.BFLY PT, R0, R136, 0x2, 0x1f ;  /* 0x0c401f0088007f89 */ /* 0x000ea200000e0000 */
[----:B-1----:R-:W-:Y:S02]  /*9480*/  FMNMX.FTZ R125, R124, R125, !PT ;  /* 0x0000007d7c7d7209 */ /* 0x002fe40007810000 */
[----:B--2---:R-:W-:Y:S03]  /*9490*/  FMNMX.FTZ R124, R136, R0, !PT ;  /* 0x00000000887c7209 */ /* 0x004fe60007810000 */
[----:B------:R-:W1:Y:S04]  /*94a0*/  SHFL.BFLY PT, R2, R125, 0x1, 0x1f ;  /* 0x0c201f007d027f89 */ /* 0x000e6800000e0000 */
[----:B------:R2:W3:Y:S01]  /*94b0*/  SHFL.BFLY PT, R0, R124, 0x1, 0x1f ;  /* 0x0c201f007c007f89 */ /* 0x0004e200000e0000 */
[----:B-1----:R-:W-:Y:S04]  /*94c0*/  FMNMX.FTZ R125, R125, R2, !PT ;  /* 0x000000027d7d7209 */ /* 0x002fe80007810000 */
.L_x_1086:
[----:B---3--:R-:W-:Y:S01]  /*94d0*/  FMNMX.FTZ R3, R0, R124, !PT ;  /* 0x0000007c00037209 */ /* 0x008fe20007810000 */
[C---:B------:R-:W-:Y:S01]  /*94e0*/  FADD.FTZ R2, -R125.reuse, R126 ;  /* 0x0000007e7d027221 */ /* 0x040fe20000010100 */
[----:B------:R-:W-:Y:S01]  /*94f0*/  WARPSYNC 0xffffffff ;  /* 0xffffffff00007948 */ /* 0x000fe20003800000 */
[----:B------:R-:W-:Y:S01]  /*9500*/  FMUL.FTZ R126, R125, c[0x0][0x2d0] ;  /* 0x0000b4007d7e7a20 */ /* 0x000fe20000410000 */
[----:B------:R-:W1:Y:S01]  /*9510*/  LDSM.16.MT88.4 R140, [R163] ;  /* 0x00000000a38c783b */ /* 0x000e620000004200 */
[----:B------:R-:W-:Y:S01]  /*9520*/  FADD.FTZ R0, -R3, R127 ;  /* 0x0000007f03007221 */ /* 0x000fe20000010100 */
[----:B------:R-:W-:Y:S01]  /*9530*/  ISETP.GT.AND P0, PT, R187, R212, PT ;  /* 0x000000d4bb00720c */ /* 0x000fe20003f04270 */
[----:B------:R-:W-:Y:S02]  /*9540*/  FMUL.FTZ R127, R3, c[0x0][0x2d0] ;  /* 0x0000b400037f7a20 */ /* 0x000fe40000410000 */
[----:B------:R-:W-:Y:S02]  /*9550*/  FMUL.FTZ R2, R2, c[0x0][0x2d0] ;  /* 0x0000b40002027a20 */ /* 0x000fe40000410000 */
[----:B------:R-:W-:Y:S02]  /*9560*/  FMUL.FTZ R0, R0, c[0x0][0x2d0] ;  /* 0x0000b40000007a20 */ /* 0x000fe40000410000 */
[--C-:B------:R-:W-:Y:S02]  /*9570*/  FFMA.FTZ R4, R4, c[0x0][0x2d0], -R126.reuse ;  /* 0x0000b40004047a23 */ /* 0x100fe4000001087e */
[--C-:B------:R-:W-:Y:S01]  /*9580*/  FFMA.FTZ R5, R5, c[0x0][0x2d0], -R126.reuse ;  /* 0x0000b40005057a23 */ /* 0x100fe2000001087e */
[----:B------:R-:W3:Y:S01]  /*9590*/  MUFU.EX2 R2, R2 ;  /* 0x0000000200027308 */ /* 0x000ee20000000800 */
        /* <DEDUP_REMOVED lines=23> */
[----:B--2---:R-:W-:Y:S01]  /*9710*/  MUFU.EX2 R124, R6 ;  /* 0x00000006007c7308 */ /* 0x004fe20000000800 */
        /* <DEDUP_REMOVED lines=9> */
[----:B------:R-:W-:Y:S01]  /*97b0*/  FFMA.FTZ R35, R35, c[0x0][0x2d0], -R127 ;  /* 0x0000b40023237a23 */ /* 0x000fe2000001087f */
[----:B------:R-:W-:Y:S01]  /*97c0*/  MOV R127, R3 ;  /* 0x00000003007f7202 */ /* 0x000fe20000000f00 */
[----:B------:R-:W-:Y:S01]  /*97d0*/  FFMA.FTZ R28, R28, c[0x0][0x2d0], -R126 ;  /* 0x0000b4001c1c7a23 */ /* 0x000fe2000001087e */
[----:B------:R-:W-:Y:S10]  /*97e0*/  MUFU.EX2 R149, R8 ;  /* 0x0000000800957308 */ /* 0x000ff40000000800 */
[----:B------:R-:W2:Y:S10]  /*97f0*/  MUFU.EX2 R157, R9 ;  /* 0x00000009009d7308 */ /* 0x000eb40000000800 */
[----:B------:R-:W-:Y:S10]  /*9800*/  MUFU.EX2 R155, R10 ;  /* 0x0000000a009b7308 */ /* 0x000ff40000000800 */
[----:B------:R-:W5:Y:S10]  /*9810*/  MUFU.EX2 R156, R11 ;  /* 0x0000000b009c7308 */ /* 0x000f740000000800 */
[----:B------:R-:W-:Y:S10]  /*9820*/  MUFU.EX2 R152, R16 ;  /* 0x0000001000987308 */ /* 0x000ff40000000800 */
[----:B------:R-:W-:Y:S10]  /*9830*/  MUFU.EX2 R154, R17 ;  /* 0x00000011009a7308 */ /* 0x000ff40000000800 */
[----:B------:R-:W-:Y:S10]  /*9840*/  MUFU.EX2 R150, R18 ;  /* 0x0000001200967308 */ /* 0x000ff40000000800 */
[----:B------:R-:W-:Y:S10]  /*9850*/  MUFU.EX2 R146, R12 ;  /* 0x0000000c00927308 */ /* 0x000ff40000000800 */
[----:B------:R-:W1:Y:S10]  /*9860*/  MUFU.EX2 R153, R13 ;  /* 0x0000000d00997308 */ /* 0x000e740000000800 */
[----:B------:R1:W-:Y:S10]  /*9870*/  MUFU.EX2 R145, R14 ;  /* 0x0000000e00917308 */ /* 0x0003f40000000800 */
[----:B------:R-:W1:Y:S10]  /*9880*/  MUFU.EX2 R151, R15 ;  /* 0x0000000f00977308 */ /* 0x000e740000000800 */
[----:B------:R1:W-:Y:S10]  /*9890*/  MUFU.EX2 R126, R28 ;  /* 0x0000001c007e7308 */ /* 0x0003f40000000800 */
[----:B------:R-:W-:Y:S10]  /*98a0*/  MUFU.EX2 R29, R29 ;  /* 0x0000001d001d7308 */ /* 0x000ff40000000800 */
[----:B------:R-:W-:Y:S10]  /*98b0*/  MUFU.EX2 R32, R32 ;  /* 0x0000002000207308 */ /* 0x000ff40000000800 */
[----:B------:R-:W-:Y:S10]  /*98c0*/  MUFU.EX2 R33, R33 ;  /* 0x0000002100217308 */ /* 0x000ff40000000800 */
[----:B------:R-:W-:Y:S10]  /*98d0*/  MUFU.EX2 R30, R30 ;  /* 0x0000001e001e7308 */ /* 0x000ff40000000800 */
[----:B------:R-:W-:Y:S10]  /*98e0*/  MUFU.EX2 R31, R31 ;  /* 0x0000001f001f7308 */ /* 0x000ff40000000800 */
[----:B------:R-:W-:Y:S10]  /*98f0*/  MUFU.EX2 R34, R34 ;  /* 0x0000002200227308 */ /* 0x000ff40000000800 */
[----:B------:R-:W-:Y:S01]  /*9900*/  MUFU.EX2 R35, R35 ;  /* 0x0000002300237308 */ /* 0x000fe20000000800 */
[----:B---3--:R-:W-:Y:S01]  /*9910*/  FMUL.FTZ R4, R2, R128 ;  /* 0x0000008002047220 */ /* 0x008fe20000410000 */
[----:B----4-:R-:W-:Y:S01]  /*9920*/  F2FP.PACK_AB R136, R148, R144 ;  /* 0x000000909488723e */ /* 0x010fe200000000ff */
[----:B------:R-:W-:Y:S01]  /*9930*/  FMUL.FTZ R5, R2, R129 ;  /* 0x0000008102057220 */ /* 0x000fe20000410000 */
[----:B--2---:R-:W-:Y:S01]  /*9940*/  F2FP.PACK_AB R138, R157, R149 ;  /* 0x000000959d8a723e */ /* 0x004fe200000000ff */
[C---:B------:R-:W-:Y:S01]  /*9950*/  FMUL.FTZ R6, R0.reuse, R130 ;  /* 0x0000008200067220 */ /* 0x040fe20000410000 */
[----:B------:R-:W-:Y:S01]  /*9960*/  F2FP.PACK_AB R137, R147, R124 ;  /* 0x0000007c9389723e */ /* 0x000fe200000000ff */
[----:B------:R-:W-:Y:S01]  /*9970*/  FMUL.FTZ R7, R0, R131 ;  /* 0x0000008300077220 */ /* 0x000fe20000410000 */
[----:B-----5:R-:W-:Y:S01]  /*9980*/  F2FP.PACK_AB R139, R156, R155 ;  /* 0x0000009b9c8b723e */ /* 0x020fe200000000ff */
[----:B------:R-:W2:Y:S01]  /*9990*/  LDSM.16.MT88.4 R128, [R164] ;  /* 0x00000000a480783b */ /* 0x000ea20000004200 */
[C---:B------:R-:W-:Y:S01]  /*99a0*/  FMUL.FTZ R8, R2.reuse, R132 ;  /* 0x0000008402087220 */ /* 0x040fe20000410000 */
[----:B-1----:R-:W-:Y:S01]  /*99b0*/  F2FP.PACK_AB R12, R153, R146 ;  /* 0x00000092990c723e */ /* 0x002fe200000000ff */
[----:B------:R-:W-:Y:S01]  /*99c0*/  FMUL.FTZ R9, R2, R133 ;  /* 0x0000008502097220 */ /* 0x000fe20000410000 */
[----:B------:R-:W-:Y:S01]  /*99d0*/  F2FP.PACK_AB R14, R154, R152 ;  /* 0x000000989a0e723e */ /* 0x000fe200000000ff */
[C---:B------:R-:W-:Y:S01]  /*99e0*/  FMUL.FTZ R10, R0.reuse, R134 ;  /* 0x00000086000a7220 */ /* 0x040fe20000410000 */
[C---:B------:R-:W-:Y:S01]  /*99f0*/  HMMA.16816.F32 R4, R136.reuse, R140, R4 ;  /* 0x0000008c8804723c */ /* 0x040fe20000001804 */
[----:B------:R-:W-:Y:S04]  /*9a00*/  MUFU.EX2 R140, R20 ;  /* 0x00000014008c7308 */ /* 0x000fe80000000800 */
[----:B------:R-:W-:Y:S01]  /*9a10*/  FMUL.FTZ R11, R0, R135 ;  /* 0x00000087000b7220 */ /* 0x000fe20000410000 */
[----:B------:R-:W-:Y:S01]  /*9a20*/  F2FP.PACK_AB R13, R151, R145 ;  /* 0x00000091970d723e */ /* 0x000fe200000000ff */
[----:B------:R-:W-:Y:S01]  /*9a30*/  LDSM.16.MT88.4 R132, [R164+0x800] ;  /* 0x00080000a484783b */ /* 0x000fe20000004200 */
[C---:B------:R-:W-:Y:S03]  /*9a40*/  FMUL.FTZ R100, R2.reuse, R100 ;  /* 0x0000006402647220 */ /* 0x040fe60000410000 */
[----:B------:R-:W-:Y:S01]  /*9a50*/  MUFU.EX2 R141, R24 ;  /* 0x00000018008d7308 */ /* 0x000fe20000000800 */
[C---:B------:R-:W-:Y:S03]  /*9a60*/  HMMA.16816.F32 R8, R136.reuse, R142, R8 ;  /* 0x0000008e8808723c */ /* 0x040fe60000001808 */
[----:B------:R-:W-:Y:S02]  /*9a70*/  FMUL.FTZ R101, R2, R101 ;  /* 0x0000006502657220 */ /* 0x000fe40000410000 */
[C---:B------:R-:W-:Y:S02]  /*9a80*/  FMUL.FTZ R102, R0.reuse, R102 ;  /* 0x0000006600667220 */ /* 0x040fe40000410000 */
[----:B------:R-:W-:Y:S02]  /*9a90*/  FMUL.FTZ R103, R0, R103 ;  /* 0x0000006700677220 */ /* 0x000fe40000410000 */
[----:B------:R-:W-:Y:S03]  /*9aa0*/  MUFU.EX2 R142, R21 ;  /* 0x00000015008e7308 */ /* 0x000fe60000000800 */
[C---:B------:R-:W-:Y:S02]  /*9ab0*/  FMUL.FTZ R104, R2.reuse, R104 ;  /* 0x0000006802687220 */ /* 0x040fe40000410000 */
[----:B------:R-:W-:Y:S02]  /*9ac0*/  FMUL.FTZ R105, R2, R105 ;  /* 0x0000006902697220 */ /* 0x000fe40000410000 */
[C---:B------:R-:W-:Y:S02]  /*9ad0*/  FMUL.FTZ R106, R0.reuse, R106 ;  /* 0x0000006a006a7220 */ /* 0x040fe40000410000 */
[----:B------:R-:W-:Y:S01]  /*9ae0*/  FMUL.FTZ R107, R0, R107 ;  /* 0x0000006b006b7220 */ /* 0x000fe20000410000 */
[----:B------:R-:W-:Y:S01]  /*9af0*/  MUFU.EX2 R143, R25 ;  /* 0x00000019008f7308 */ /* 0x000fe20000000800 */
[C---:B------:R-:W-:Y:S01]  /*9b00*/  FMUL.FTZ R108, R2.reuse, R108 ;  /* 0x0000006c026c7220 */ /* 0x040fe20000410000 */
[C---:B--2---:R-:W-:Y:S03]  /*9b10*/  HMMA.16816.F32 R100, R136.reuse, R128, R100 ;  /* 0x000000808864723c */ /* 0x044fe60000001864 */
        /* <DEDUP_REMOVED lines=90> */
[----:B------:R-:W-:Y:S02]  /*a0c0*/  FFMA.FTZ R2, R2, R202, R144 ;  /* 0x000000ca02027223 */ /* 0x000fe40000010090 */
[----:B------:R2:W3:Y:S01]  /*a0d0*/  MUFU.EX2 R144, R19 ;  /* 0x0000001300907308 */ /* 0x0004e20000000800 */
[----:B------:R-:W-:Y:S02]  /*a0e0*/  FFMA.FTZ R124, R0, R206, R124 ;  /* 0x000000ce007c7223 */ /* 0x000fe4000001007c */
[----:B------:R-:W-:Y:S02]  /*a0f0*/  FADD.FTZ R0, R148, R2 ;  /* 0x0000000294007221 */ /* 0x000fe40000010000 */
[----:B------:R-:W-:Y:S01]  /*a100*/  FADD.FTZ R124, R147, R124 ;  /* 0x0000007c937c7221 */ /* 0x000fe20000010000 */
[C---:B-1----:R-:W-:Y:S03]  /*a110*/  HMMA.16816.F32 R44, R136.reuse, R128, R44 ;  /* 0x00000080882c723c */ /* 0x042fe6000000182c */
[----:B------:R-:W-:Y:S02]  /*a120*/  FADD.FTZ R2, R149, R0 ;  /* 0x0000000095027221 */ /* 0x000fe40000010000 */
[----:B------:R-:W-:Y:S02]  /*a130*/  FADD.FTZ R0, R155, R124 ;  /* 0x0000007c9b007221 */ /* 0x000fe40000010000 */
[----:B------:R-:W-:Y:S01]  /*a140*/  FADD.FTZ R2, R157, R2 ;  /* 0x000000029d027221 */ /* 0x000fe20000010000 */
[C---:B------:R-:W-:Y:S01]  /*a150*/  HMMA.16816.F32 R48, R136.reuse, R130, R48 ;  /* 0x000000828830723c */ /* 0x040fe20000001830 */
[----:B------:R-:W1:Y:S03]  /*a160*/  LDSM.16.MT88.4 R128, [R166+0x2000] ;  /* 0x00200000a680783b */ /* 0x000e660000004200 */
[----:B------:R-:W-:Y:S02]  /*a170*/  FADD.FTZ R0, R156, R0 ;  /* 0x000000009c007221 */ /* 0x000fe40000010000 */
[----:B------:R-:W-:Y:S02]  /*a180*/  FADD.FTZ R28, R146, R2 ;  /* 0x00000002921c7221 */ /* 0x000fe40000010000 */
[----:B------:R-:W-:Y:S01]  /*a190*/  FADD.FTZ R2, R145, R0 ;  /* 0x0000000091027221 */ /* 0x000fe20000010000 */
[----:B--2---:R-:W-:Y:S03]  /*a1a0*/  LDSM.16.MT88.4 R16, [R166+0x800] ;  /* 0x00080000a610783b */ /* 0x004fe60000004200 */
[----:B---3--:R-:W-:Y:S01]  /*a1b0*/  F2FP.PACK_AB R15, R144, R150 ;  /* 0x00000096900f723e */ /* 0x008fe200000000ff */
[----:B------:R-:W-:Y:S02]  /*a1c0*/  FADD.FTZ R0, R153, R28 ;  /* 0x0000001c99007221 */ /* 0x000fe40000010000 */
[----:B------:R-:W-:Y:S02]  /*a1d0*/  FADD.FTZ R2, R151, R2 ;  /* 0x0000000297027221 */ /* 0x000fe40000010000 */
[----:B------:R-:W-:Y:S02]  /*a1e0*/  FADD.FTZ R0, R152, R0 ;  /* 0x0000000098007221 */ /* 0x000fe40000010000 */
[----:B------:R-:W-:Y:S02]  /*a1f0*/  FADD.FTZ R2, R150, R2 ;  /* 0x0000000296027221 */ /* 0x000fe40000010000 */
[----:B------:R-:W-:Y:S02]  /*a200*/  FADD.FTZ R0, R154, R0 ;  /* 0x000000009a007221 */ /* 0x000fe40000010000 */
[----:B------:R-:W-:Y:S02]  /*a210*/  FADD.FTZ R2, R144, R2 ;  /* 0x0000000290027221 */ /* 0x000fe40000010000 */
[----:B------:R-:W-:Y:S04]  /*a220*/  FADD.FTZ R0, R140, R0 ;  /* 0x000000008c007221 */ /* 0x000fe80000010000 */
[----:B------:R-:W-:Y:S04]  /*a230*/  FADD.FTZ R0, R142, R0 ;  /* 0x000000008e007221 */ /* 0x000fe80000010000 */
[----:B------:R-:W-:Y:S04]  /*a240*/  FADD.FTZ R0, R141, R0 ;  /* 0x000000008d007221 */ /* 0x000fe80000010000 */
[----:B------:R-:W-:Y:S01]  /*a250*/  FADD.FTZ R0, R143, R0 ;  /* 0x000000008f007221 */ /* 0x000fe20000010000 */
        /* <DEDUP_REMOVED lines=16> */
[----:B------:R-:W-:Y:S01]  /*a360*/  HMMA.16816.F32 R96, R136, R130, R96 ;  /* 0x000000828860723c */ /* 0x000fe20000001860 */
[----:B------:R-:W1:Y:S01]  /*a370*/  LDSM.16.MT88.4 R128, [R163+0x800] ;  /* 0x00080000a380783b */ /* 0x000e620000004200 */
[----:B------:R-:W2:Y:S10]  /*a380*/  MUFU.EX2 R139, R22 ;  /* 0x00000016008b7308 */ /* 0x000eb40000000800 */
[----:B------:R3:W4:Y:S10]  /*a390*/  MUFU.EX2 R138, R23 ;  /* 0x00000017008a7308 */ /* 0x0007340000000800 */
[----:B------:R-:W5:Y:S01]  /*a3a0*/  MUFU.EX2 R137, R26 ;  /* 0x0000001a00897308 */ /* 0x000f620000000800 */
[----:B--2---:R-:W-:Y:S09]  /*a3b0*/  FADD.FTZ R2, R139, R2 ;  /* 0x000000028b027221 */ /* 0x004ff20000010000 */
[----:B------:R2:W2:Y:S01]  /*a3c0*/  MUFU.EX2 R136, R27 ;  /* 0x0000001b00887308 */ /* 0x0004a20000000800 */
[----:B---3--:R-:W-:Y:S01]  /*a3d0*/  LDSM.16.MT88.4 R20, [R164+0x1000] ;  /* 0x00100000a414783b */ /* 0x008fe20000004200 */
[----:B----4-:R-:W-:Y:S01]  /*a3e0*/  FADD.FTZ R2, R138, R2 ;  /* 0x000000028a027221 */ /* 0x010fe20000010000 */
[C---:B-1----:R-:W-:Y:S05]  /*a3f0*/  HMMA.16816.F32 R4, R12.reuse, R128, R4 ;  /* 0x000000800c04723c */ /* 0x042fea0000001804 */
[----:B-----5:R-:W-:Y:S03]  /*a400*/  FADD.FTZ R2, R137, R2 ;  /* 0x0000000289027221 */ /* 0x020fe60000010000 */
[C---:B------:R-:W-:Y:S01]  /*a410*/  HMMA.16816.F32 R8, R12.reuse, R130, R8 ;  /* 0x000000820c08723c */ /* 0x040fe20000001808 */
[----:B------:R-:W1:Y:S07]  /*a420*/  LDSM.16.MT88.4 R128, [R165+0x800] ;  /* 0x00080000a580783b */ /* 0x000e6e0000004200 */
[C---:B------:R-:W-:Y:S01]  /*a430*/  HMMA.16816.F32 R100, R12.reuse, R132, R100 ;  /* 0x000000840c64723c */ /* 0x040fe20000001864 */
[----:B--2---:R-:W-:Y:S07]  /*a440*/  LDSM.16.MT88.4 R24, [R166+0x1000] ;  /* 0x00100000a618783b */ /* 0x004fee0000004200 */
[C---:B------:R-:W-:Y:S01]  /*a450*/  HMMA.16816.F32 R104, R12.reuse, R134, R104 ;  /* 0x000000860c68723c */ /* 0x040fe20000001868 */
[----:B------:R-:W-:Y:S07]  /*a460*/  LDSM.16.MT88.4 R132, [R163+0x1800] ;  /* 0x00180000a384783b */ /* 0x000fee0000004200 */
        /* <DEDUP_REMOVED lines=28> */
[----:B------:R-:W-:Y:S07]  /*a630*/  HMMA.16816.F32 R96, R12, R130, R96 ;  /* 0x000000820c60723c */ /* 0x000fee0000001860 */
[----:B------:R-:W-:Y:S02]  /*a640*/  F2FP.PACK_AB R12, R142, R140 ;  /* 0x0000008c8e0c723e */ /* 0x000fe400000000ff */
[----:B------:R-:W-:Y:S03]  /*a650*/  F2FP.PACK_AB R14, R143, R141 ;  /* 0x0000008d8f0e723e */ /* 0x000fe600000000ff */
[----:B------:R-:W-:Y:S02]  /*a660*/  F2FP.PACK_AB R13, R138, R139 ;  /* 0x0000008b8a0d723e */ /* 0x000fe400000000ff */
[C---:B------:R-:W-:Y:S07]  /*a670*/  F2FP.PACK_AB R15, R136.reuse, R137 ;  /* 0x00000089880f723e */ /* 0x040fee00000000ff */
[C---:B--2---:R-:W-:Y:S08]  /*a680*/  HMMA.16816.F32 R4, R12.reuse, R16, R4 ;  /* 0x000000100c04723c */ /* 0x044ff00000001804 */
        /* <DEDUP_REMOVED lines=39> */
[C---:B------:R-:W-:Y:S01]  /*a900*/  HMMA.16816.F32 R128, R12.reuse, R132, R4 ;  /* 0x000000840c80723c */ /* 0x040fe20000001804 */
[----:B------:R-:W4:Y:S07]  /*a910*/  LDSM.16.MT88.4 R4, [R163+0x3800] ;  /* 0x00380000a304783b */ /* 0x000f2e0000004200 */
        /* <DEDUP_REMOVED lines=10> */
[C---:B----4-:R-:W-:Y:S08]  /*a9c0*/  HMMA.16816.F32 R36, R12.reuse, R4, R36 ;  /* 0x000000040c24723c */ /* 0x050ff00000001824 */
        /* <DEDUP_REMOVED lines=33> */
.L_x_1045:
[----:B------:R-:W-:Y:S05]  /*abe0*/  BRA.DIV ~URZ, `(.L_x_1053) ;  /* 0x00003c627f007947 */ /* 0x000fea000b800000 */
[----:B------:R1:W2:Y:S02]  /*abf0*/  SHFL.BFLY PT, R4, R202, 0x2, 0x1f ;  /* 0x0c401f00ca047f89 */ /* 0x0002a400000e0000 */
.L_x_1087:
[----:B--2---:R-:W-:Y:S01]  /*ac00*/  FADD.FTZ R4, R4, R202 ;  /* 0x000000ca04047221 */ /* 0x004fe20000010000 */
[----:B------:R-:W-:Y:S05]  /*ac10*/  BRA.DIV ~URZ, `(.L_x_1054) ;  /* 0x00003c927f007947 */ /* 0x000fea000b800000 */
[----:B------:R-:W2:Y:S04]  /*ac20*/  SHFL.BFLY PT, R0, R206, 0x2, 0x1f ;  /* 0x0c401f00ce007f89 */ /* 0x000ea800000e0000 */
[----:B------:R-:W3:Y:S01]  /*ac30*/  SHFL.BFLY PT, R2, R4, 0x1, 0x1f ;  /* 0x0c201f0004027f89 */ /* 0x000ee200000e0000 */
[----:B--2---:R-:W-:-:S02]  /*ac40*/  FADD.FTZ R206, R0, R206 ;  /* 0x000000ce00ce7221 */ /* 0x004fc40000010000 */
[----:B---3--:R-:W-:-:S03]  /*ac50*/  FADD.FTZ R4, R4, R2 ;  /* 0x0000000204047221 */ /* 0x008fc60000010000 */
[----:B------:R2:W3:Y:S04]  /*ac60*/  SHFL.BFLY PT, R3, R206, 0x1, 0x1f ;  /* 0x0c201f00ce037f89 */ /* 0x0004e800000e0000 */
.L_x_1088:
        /* <DEDUP_REMOVED lines=59> */
[----:B------:R4:W1:Y:S01]  /*b020*/  @P0 MUFU.LG2 R2, R3 ;  /* 0x0000000300020308 */ /* 0x0008620000000c00 */
[----:B-----5:R-:W-:-:S02]  /*b030*/  @P1 FMUL.FTZ R5, R5, 0.69314718246459960938 ;  /* 0x3f31721805051820 */ /* 0x020fc40000410000 */
[----:B------:R-:W-:Y:S02]  /*b040*/  @P1 FMUL.FTZ R4, R4, c[0x0][0x2d0] ;  /* 0x0000b40004041a20 */ /* 0x000fe40000410000 */
[----:B---3--:R-:W-:Y:S02]  /*b050*/  FMUL.FTZ R130, R0, R130 ;  /* 0x0000008200827220 */ /* 0x008fe40000410000 */
[----:B------:R-:W-:Y:S01]  /*b060*/  @P1 FFMA.FTZ R16, R4, R125, R5 ;  /* 0x0000007d04101223 */ /* 0x000fe20000010005 */
[----:B------:R-:W-:Y:S01]  /*b070*/  MOV R4, 0x1 ;  /* 0x0000000100047802 */ /* 0x000fe20000000f00 */
[C---:B------:R-:W-:Y:S02]  /*b080*/  FMUL.FTZ R131, R0.reuse, R131 ;  /* 0x0000008300837220 */ /* 0x040fe40000410000 */
[C---:B------:R-:W-:Y:S02]  /*b090*/  FMUL.FTZ R134, R0.reuse, R134 ;  /* 0x0000008600867220 */ /* 0x040fe40000410000 */
[----:B------:R-:W-:-:S02]  /*b0a0*/  FMUL.FTZ R135, R0, R135 ;  /* 0x0000008700877220 */ /* 0x000fc40000410000 */
[----:B------:R-:W-:Y:S01]  /*b0b0*/  FMUL.FTZ R102, R0, R102 ;  /* 0x0000006600667220 */ /* 0x000fe20000410000 */
[----:B----4-:R-:W-:Y:S01]  /*b0c0*/  @P0 MOV R3, 0x3f317218 ;  /* 0x3f31721800030802 */ /* 0x010fe20000000f00 */
[----:B-1----:R-:W-:Y:S02]  /*b0d0*/  @P0 FMUL.FTZ R2, R2, 0.69314718246459960938 ;  /* 0x3f31721802020820 */ /* 0x002fe40000410000 */
[C---:B------:R-:W-:Y:S02]  /*b0e0*/  FMUL.FTZ R103, R0.reuse, R103 ;  /* 0x0000006700677220 */ /* 0x040fe40000410000 */
[----:B------:R-:W-:Y:S02]  /*b0f0*/  @P0 FMUL.FTZ R3, R3, c[0x0][0x2d0] ;  /* 0x0000b40003030a20 */ /* 0x000fe40000410000 */
        /* <DEDUP_REMOVED lines=44> */
.L_x_1014:
[----:B------:R-:W1:Y:S01]  /*b3c0*/  S2R R6, SR_TID.X ;  /* 0x0000000000067919 */ /* 0x000e620000002100 */
[----:B------:R-:W-:Y:S01]  /*b3d0*/  BSSY B0, `(.L_x_1055) ;  /* 0x0000010000007945 */ /* 0x000fe20003800000 */
[----:B-1----:R-:W-:-:S13]  /*b3e0*/  LOP3.LUT P6, RZ, R6, 0xff, RZ, 0xc0, !PT ;  /* 0x000000ff06ff7812 */ /* 0x002fda00078cc0ff */
[----:B------:R-:W-:Y:S05]  /*b3f0*/  @P6 BRA `(.L_x_1056) ;  /* 0x000000d000006947 */ /* 0x000fea0003800000 */
[----:B------:R-:W1:Y:S01]  /*b400*/  S2R R4, SR_LANEID ;  /* 0x0000000000047919 */ /* 0x000e620000000000 */
[----:B------:R-:W-:Y:S01]  /*b410*/  VOTEU.ANY UR4, UPT, PT ;  /* 0x0000000000047886 */ /* 0x000fe200038e0100 */
[----:B------:R-:W-:Y:S01]  /*b420*/  IMAD.MOV.U32 R5, RZ, RZ, c[0x0][0x584] ;  /* 0x00016100ff057624 */ /* 0x000fe200078e00ff */
[----:B------:R-:W1:Y:S08]  /*b430*/  FLO.U32 R3, UR4 ;  /* 0x0000000400037d00 */ /* 0x000e7000080e0000 */
[----:B------:R-:W3:Y:S01]  /*b440*/  POPC R2, UR4 ;  /* 0x0000000400027d09 */ /* 0x000ee20008000000 */
[----:B-1----:R-:W-:Y:S01]  /*b450*/  ISETP.EQ.U32.AND P0, PT, R3, R4, PT ;  /* 0x000000040300720c */ /* 0x002fe20003f02070 */
[----:B------:R-:W-:-:S12]  /*b460*/  IMAD.MOV.U32 R4, RZ, RZ, c[0x0][0x580] ;  /* 0x00016000ff047624 */ /* 0x000fd800078e00ff */
[----:B---3--:R1:W3:Y:S04]  /*b470*/  @P0 ATOMG.E.ADD.STRONG.GPU PT, R2, [R4.64], R2 ;  /* 0x00000002040209a8 */ /* 0x0082e800081ee1c6 */
[----:B-1----:R-:W1:Y:S04]  /*b480*/  S2R R4, SR_LTMASK ;  /* 0x0000000000047919 */ /* 0x002e680000003900 */
[----:B---3--:R1:W3:Y:S02]  /*b490*/  SHFL.IDX PT, R3, R2, R3, 0x1f ;  /* 0x00001f0302037589 */ /* 0x0082e400000e0000 */
[----:B-1----:R-:W-:-:S06]  /*b4a0*/  LOP3.LUT R2, R4, UR4, RZ, 0xc0, !PT ;  /* 0x0000000404027c12 */ /* 0x002fcc000f8ec0ff */
[----:B------:R-:W3:Y:S02]  /*b4b0*/  POPC R2, R2 ;  /* 0x0000000200027309 */ /* 0x000ee40000000000 */
[----:B---3--:R-:W-:-:S06]  /*b4c0*/  IADD3 R236, R3, c[0x0][0xc], R2 ;  /* 0x0000030003ec7a10 */ /* 0x008fcc0007ffe002 */
.L_x_1056:
[----:B------:R-:W-:Y:S05]  /*b4d0*/  BSYNC B0 ;  /* 0x0000000000007941 */ /* 0x000fea0003800000 */
.L_x_1055:
[----:B------:R-:W-:Y:S01]  /*b4e0*/  PRMT R0, R0, 0x9910, RZ ;  /* 0x0000991000007816 */ /* 0x000fe200000000ff */
[----:B------:R-:W-:Y:S01]  /*b4f0*/  BSSY B1, `(.L_x_1057) ;  /* 0x0000178000017945 */ /* 0x000fe20003800000 */
[----:B------:R-:W-:Y:S02]  /*b500*/  IMAD.MOV.U32 R17, RZ, RZ, R236 ;  /* 0x000000ffff117224 */ /* 0x000fe400078e00ec */
[----:B------:R-:W-:-:S13]  /*b510*/  ISETP.NE.AND P0, PT, R0, RZ, PT ;  /* 0x000000ff0000720c */ /* 0x000fda0003f05270 */
[----:B------:R-:W-:Y:S05]  /*b520*/  @!P0 BRA `(.L_x_1058) ;  /* 0x000014c000008947 */ /* 0x000fea0003800000 */
[----:B------:R-:W-:Y:S01]  /*b530*/  WARPSYNC 0xffffffff ;  /* 0xffffffff00007948 */ /* 0x000fe20003800000 */
[----:B------:R-:W-:Y:S06]  /*b540*/  BAR.SYNC.DEFER_BLOCKING 0x1, 0x100 ;  /* 0x0044000000007b1d */ /* 0x000fec0000010000 */
[----:B------:R-:W-:Y:S05]  /*b550*/  BRA.CONV ~URZ, `(.L_x_1059) ;  /* 0x000000837f007947 */ /* 0x000fea000b800000 */
[----:B------:R-:W-:Y:S01]  /*b560*/  SHF.R.S32.HI R2, RZ, 0x1f, R6 ;  /* 0x0000001fff027819 */ /* 0x000fe20000011406 */
[----:B------:R-:W-:Y:S02]  /*b570*/  IMAD.MOV.U32 R192, RZ, RZ, RZ ;  /* 0x000000ffffc07224 */ /* 0x000fe400078e00ff */
[----:B------:R-:W-:Y:S01]  /*b580*/  IMAD.MOV.U32 R3, RZ, RZ, 0x1f ;  /* 0x0000001fff037424 */ /* 0x000fe200078e00ff */
[----:B------:R-:W-:-:S04]  /*b590*/  LEA.HI R2, R2, R6, RZ, 0x7 ;  /* 0x0000000602027211 */ /* 0x000fc800078f38ff */
[----:B------:R-:W-:-:S05]  /*b5a0*/  SHF.R.S32.HI R2, RZ, 0x7, R2 ;  /* 0x00000007ff027819 */ /* 0x000fca0000011402 */
[----:B------:R-:W-:Y:S01]  /*b5b0*/  IMAD.MOV.U32 R0, RZ, RZ, R2 ;  /* 0x000000ffff007224 */ /* 0x000fe200078e0002 */
[----:B------:R-:W-:Y:S02]  /*b5c0*/  MOV R2, 0xb5e0 ;  /* 0x0000b5e000027802 */ /* 0x000fe40000000f00 */
[----:B--2--5:R-:W-:Y:S05]  /*b5d0*/  CALL.REL.NOINC `($__internal_17_$__cuda_sm70_shflsync_idx_p) ;  /* 0x0000349000007944 */ /* 0x024fea0003c00000 */
.L_x_1059:
[----:B------:R-:W3:Y:S01]  /*b5e0*/  LDL R6, [R1] ;  /* 0x0000000001067983 */ /* 0x000ee20000100800 */
[----:B------:R-:W-:Y:S01]  /*b5f0*/  IMAD.MOV.U32 R3, RZ, RZ, 0x1 ;  /* 0x00000001ff037424 */ /* 0x000fe200078e00ff */
[----:B------:R-:W-:Y:S01]  /*b600*/  SHF.R.S32.HI R0, RZ, 0x1f, R227 ;  /* 0x0000001fff007819 */ /* 0x000fe200000114e3 */
[----:B------:R-:W-:Y:S01]  /*b610*/  IMAD.WIDE.U32 R4, R227, c[0x0][0x4d0], RZ ;  /* 0x00013400e3047a25 */ /* 0x000fe200078e00ff */
[----:B------:R-:W4:Y:S02]  /*b620*/  LDL R19, [R1+0x8] ;  /* 0x0000080001137983 */ /* 0x000f240000100800 */
[----:B------:R-:W-:Y:S01]  /*b630*/  ISETP.NE.AND P1, PT, R3, c[0x0][0x4e8], PT ;  /* 0x00013a0003007a0c */ /* 0x000fe20003f25270 */
[C---:B------:R-:W-:Y:S02]  /*b640*/  IMAD R2, R0.reuse, c[0x0][0x4d0], RZ ;  /* 0x0001340000027a24 */ /* 0x040fe400078e02ff */
[----:B------:R-:W-:Y:S01]  /*b650*/  IMAD R3, R0, c[0x0][0x438], RZ ;  /* 0x00010e0000037a24 */ /* 0x000fe200078e02ff */
[----:B------:R-:W-:Y:S01]  /*b660*/  SHF.R.S32.HI R0, RZ, 0x1f, R226 ;  /* 0x0000001fff007819 */ /* 0x000fe200000114e2 */
[----:B------:R-:W-:-:S04]  /*b670*/  IMAD R2, R227, c[0x0][0x4d4], R2 ;  /* 0x00013500e3027a24 */ /* 0x000fc800078e0202 */
[----:B------:R-:W-:Y:S02]  /*b680*/  IMAD.IADD R5, R5, 0x1, R2 ;  /* 0x0000000105057824 */ /* 0x000fe400078e0202 */
[----:B------:R-:W-:Y:S02]  /*b690*/  IMAD R9, R0, c[0x0][0x4d8], RZ ;  /* 0x0001360000097a24 */ /* 0x000fe400078e02ff */
[C---:B------:R-:W-:Y:S02]  /*b6a0*/  IMAD R8, R227.reuse, c[0x0][0x43c], R3 ;  /* 0x00010f00e3087a24 */ /* 0x040fe400078e0203 */
[C---:B------:R-:W-:Y:S02]  /*b6b0*/  IMAD R9, R226.reuse, c[0x0][0x4dc], R9 ;  /* 0x00013700e2097a24 */ /* 0x040fe400078e0209 */
[----:B------:R-:W-:Y:S01]  /*b6c0*/  IMAD.WIDE.U32 R4, R226, c[0x0][0x4d8], R4 ;  /* 0x00013600e2047a25 */ /* 0x000fe200078e0004 */
[----:B------:R-:W1:Y:S03]  /*b6d0*/  S2R R20, SR_TID.X ;  /* 0x0000000000147919 */ /* 0x000e660000002100 */
[----:B------:R-:W-:-:S04]  /*b6e0*/  IMAD.WIDE.U32 R2, R227, c[0x0][0x438], RZ ;  /* 0x00010e00e3027a25 */ /* 0x000fc800078e00ff */
[----:B------:R-:W-:Y:S01]  /*b6f0*/  IMAD.IADD R5, R5, 0x1, R9 ;  /* 0x0000000105057824 */ /* 0x000fe200078e0209 */
[----:B------:R-:W-:Y:S01]  /*b700*/  SHF.R.S32.HI R9, RZ, 0x1f, R228 ;  /* 0x0000001fff097819 */ /* 0x000fe200000114e4 */
[----:B------:R-:W-:Y:S02]  /*b710*/  IMAD.IADD R3, R3, 0x1, R8 ;  /* 0x0000000103037824 */ /* 0x000fe400078e0208 */
[----:B------:R-:W-:-:S04]  /*b720*/  IMAD.WIDE.U32 R4, R228, c[0x0][0x4e0], R4 ;  /* 0x00013800e4047a25 */ /* 0x000fc800078e0004 */
[----:B------:R-:W-:Y:S02]  /*b730*/  IMAD R0, R0, c[0x0][0x440], RZ ;  /* 0x0001100000007a24 */ /* 0x000fe400078e02ff */
[----:B------:R-:W-:-:S04]  /*b740*/  IMAD.WIDE.U32 R2, R226, c[0x0][0x440], R2 ;  /* 0x00011000e2027a25 */ /* 0x000fc800078e0002 */
[----:B------:R-:W-:-:S04]  /*b750*/  IMAD R14, R226, c[0x0][0x444], R0 ;  /* 0x00011100e20e7a24 */ /* 0x000fc800078e0200 */
[----:B------:R-:W-:-:S04]  /*b760*/  IMAD.IADD R3, R3, 0x1, R14 ;  /* 0x0000000103037824 */ /* 0x000fc800078e020e */
[----:B------:R-:W-:Y:S01]  /*b770*/  IMAD.WIDE.U32 R2, R228, c[0x0][0x448], R2 ;  /* 0x00011200e4027a25 */ /* 0x000fe200078e0002 */
[----:B-1----:R-:W-:-:S04]  /*b780*/  SHF.R.S32.HI R18, RZ, 0x1f, R20 ;  /* 0x0000001fff127819 */ /* 0x002fc80000011414 */
[----:B------:R-:W-:-:S04]  /*b790*/  LEA.HI R18, R18, R20, RZ, 0x5 ;  /* 0x0000001412127211 */ /* 0x000fc800078f28ff */
[----:B------:R-:W-:Y:S01]  /*b7a0*/  LOP3.LUT R18, R18, 0xffffffe0, RZ, 0xc0, !PT ;  /* 0xffffffe012127812 */ /* 0x000fe200078ec0ff */
[----:B------:R-:W-:Y:S02]  /*b7b0*/  ULDC UR5, c[0x0][0x4e8] ;  /* 0x00013a0000057ab9 */ /* 0x000fe40000000800 */
[----:B------:R-:W-:Y:S02]  /*b7c0*/  ULDC UR4, c[0x0][0x388] ;  /* 0x0000e20000047ab9 */ /* 0x000fe40000000800 */
[----:B------:R-:W-:Y:S01]  /*b7d0*/  IMAD.IADD R18, R20, 0x1, -R18 ;  /* 0x0000000114127824 */ /* 0x000fe200078e0a12 */
[----:B------:R-:W-:Y:S01]  /*b7e0*/  UIMAD UR4, UR5, UR4, URZ ;  /* 0x00000004050472a4 */ /* 0x000fe2000f8e023f */
[C---:B------:R-:W-:Y:S01]  /*b7f0*/  IADD3 R32, R225.reuse, 0x38, RZ ;  /* 0x00000038e1207810 */ /* 0x040fe20007ffe0ff */
[----:B------:R-:W-:Y:S01]  /*b800*/  BSSY B0, `(.L_x_1060) ;  /* 0x00000ba000007945 */ /* 0x000fe20003800000 */
[C---:B------:R-:W-:Y:S02]  /*b810*/  IADD3 R34, R225.reuse, 0x30, RZ ;  /* 0x00000030e1227810 */ /* 0x040fe40007ffe0ff */
[----:B------:R-:W-:-:S02]  /*b820*/  IADD3 R124, R225, 0x28, RZ ;  /* 0x00000028e17c7810 */ /* 0x000fc40007ffe0ff */
[C---:B------:R-:W-:Y:S02]  /*b830*/  IADD3 R126, R225.reuse, 0x20, RZ ;  /* 0x00000020e17e7810 */ /* 0x040fe40007ffe0ff */
[C---:B------:R-:W-:Y:S02]  /*b840*/  IADD3 R136, R225.reuse, 0x18, RZ ;  /* 0x00000018e1887810 */ /* 0x040fe40007ffe0ff */
[C---:B------:R-:W-:Y:S02]  /*b850*/  IADD3 R138, R225.reuse, 0x10, RZ ;  /* 0x00000010e18a7810 */ /* 0x040fe40007ffe0ff */
[----:B------:R-:W-:Y:S02]  /*b860*/  IADD3 R140, R225, 0x8, RZ ;  /* 0x00000008e18c7810 */ /* 0x000fe40007ffe0ff */
        /* <DEDUP_REMOVED lines=12> */
[----:B------:R-:W-:Y:S02]  /*b930*/  IADD3 R31, R225, 0x38, RZ ;  /* 0x00000038e11f7810 */ /* 0x000fe40007ffe0ff */
[----:B------:R-:W-:-:S02]  /*b940*/  SHF.R.S32.HI R32, RZ, 0x1f, R32 ;  /* 0x0000001fff207819 */ /* 0x000fc40000011420 */
[C---:B------:R-:W-:Y:S02]  /*b950*/  IADD3 R33, R225.reuse, 0x30, RZ ;  /* 0x00000030e1217810 */ /* 0x040fe40007ffe0ff */
[----:B------:R-:W-:Y:S02]  /*b960*/  SHF.R.S32.HI R34, RZ, 0x1f, R34 ;  /* 0x0000001fff227819 */ /* 0x000fe40000011422 */
[C---:B------:R-:W-:Y:S02]  /*b970*/  IADD3 R35, R225.reuse, 0x28, RZ ;  /* 0x00000028e1237810 */ /* 0x040fe40007ffe0ff */
        /* <DEDUP_REMOVED lines=8> */
[----:B------:R-:W-:Y:S01]  /*ba00*/  SHF.R.S32.HI R140, RZ, 0x1f, R140 ;  /* 0x0000001fff8c7819 */ /* 0x000fe2000001148c */
[----:B---3--:R-:W-:-:S04]  /*ba10*/  IMAD.IADD R7, R6, 0x1, R229 ;  /* 0x0000000106077824 */ /* 0x008fc800078e02e5 */
[----:B------:R-:W-:-:S04]  /*ba20*/  @P1 IMAD.HI.U32 R10, R7, c[0x0][0x4ec], RZ ;  /* 0x00013b00070a1a27 */ /* 0x000fc800078e00ff */
[----:B------:R-:W-:Y:S01]  /*ba30*/  IMAD.MOV.U32 R6, RZ, RZ, R7 ;  /* 0x000000ffff067224 */ /* 0x000fe200078e0007 */
[----:B------:R-:W-:Y:S01]  /*ba40*/  @P1 SHF.R.U32.HI R6, RZ, c[0x0][0x4f0], R10 ;  /* 0x00013c00ff061a19 */ /* 0x000fe2000001160a */
[----:B------:R-:W-:-:S04]  /*ba50*/  IMAD R10, R9, c[0x0][0x4e0], RZ ;  /* 0x00013800090a7a24 */ /* 0x000fc800078e02ff */
[----:B------:R-:W-:-:S04]  /*ba60*/  IMAD.MOV R8, RZ, RZ, -R6 ;  /* 0x000000ffff087224 */ /* 0x000fc800078e0a06 */
[----:B------:R-:W-:Y:S01]  /*ba70*/  IMAD R8, R8, c[0x0][0x4e8], R7 ;  /* 0x00013a0008087a24 */ /* 0x000fe200078e0207 */
[----:B------:R-:W-:Y:S01]  /*ba80*/  SHF.R.S32.HI R12, RZ, 0x1f, R6 ;  /* 0x0000001fff0c7819 */ /* 0x000fe20000011406 */
[----:B------:R-:W-:Y:S01]  /*ba90*/  IMAD R11, R228, c[0x0][0x4e4], R10 ;  /* 0x00013900e40b7a24 */ /* 0x000fe200078e020a */
[----:B------:R-:W-:Y:S02]  /*baa0*/  IADD3 R4, P0, R6, R4, RZ ;  /* 0x0000000406047210 */ /* 0x000fe40007f1e0ff */
[----:B------:R-:W-:Y:S01]  /*bab0*/  SHF.R.S32.HI R13, RZ, 0x1f, R8 ;  /* 0x0000001fff0d7819 */ /* 0x000fe20000011408 */
[----:B------:R-:W-:Y:S01]  /*bac0*/  @P1 IMAD.HI.U32 R10, R7, c[0x0][0x4ec], RZ ;  /* 0x00013b00070a1a27 */ /* 0x000fe200078e00ff */
[----:B------:R-:W-:-:S03]  /*bad0*/  IADD3.X R5, R12, R5, R11, P0, !PT ;  /* 0x000000050c057210 */ /* 0x000fc600007fe40b */
[----:B------:R-:W-:Y:S02]  /*bae0*/  IMAD R9, R9, c[0x0][0x448], RZ ;  /* 0x0001120009097a24 */ /* 0x000fe400078e02ff */
[----:B------:R-:W-:Y:S02]  /*baf0*/  IMAD R6, R13, c[0x0][0x4c8], RZ ;  /* 0x000132000d067a24 */ /* 0x000fe400078e02ff */
[----:B------:R-:W-:Y:S01]  /*bb00*/  IMAD.MOV.U32 R0, RZ, RZ, R7 ;  /* 0x000000ffff007224 */ /* 0x000fe200078e0007 */
[----:B------:R-:W-:Y:S01]  /*bb10*/  @P1 SHF.R.U32.HI R0, RZ, c[0x0][0x4f0], R10 ;  /* 0x00013c00ff001a19 */ /* 0x000fe2000001160a */
[----:B------:R-:W-:Y:S02]  /*bb20*/  IMAD R9, R228, c[0x0][0x44c], R9 ;  /* 0x00011300e4097a24 */ /* 0x000fe400078e0209 */
[C---:B------:R-:W-:Y:S02]  /*bb30*/  IMAD R6, R8.reuse, c[0x0][0x4cc], R6 ;  /* 0x0001330008067a24 */ /* 0x040fe400078e0206 */
[----:B------:R-:W-:Y:S01]  /*bb40*/  IMAD.WIDE.U32 R4, R8, c[0x0][0x4c8], R4 ;  /* 0x0001320008047a25 */ /* 0x000fe200078e0004 */
[----:B------:R-:W-:-:S03]  /*bb50*/  SHF.R.S32.HI R10, RZ, 0x1f, R0 ;  /* 0x0000001fff0a7819 */ /* 0x000fc60000011400 */
[----:B------:R-:W-:Y:S02]  /*bb60*/  IMAD.IADD R3, R3, 0x1, R9 ;  /* 0x0000000103037824 */ /* 0x000fe400078e0209 */
[----:B------:R-:W-:Y:S02]  /*bb70*/  IMAD.MOV R8, RZ, RZ, -R0 ;  /* 0x000000ffff087224 */ /* 0x000fe400078e0a00 */
[----:B------:R-:W-:Y:S01]  /*bb80*/  IMAD.IADD R9, R5, 0x1, R6 ;  /* 0x0000000105097824 */ /* 0x000fe200078e0206 */
[----:B------:R-:W-:Y:S01]  /*bb90*/  LEA R6, P0, R4, c[0x0][0x4a8], 0x2 ;  /* 0x00012a0004067a11 */ /* 0x000fe200078010ff */
[----:B------:R-:W-:Y:S02]  /*bba0*/  IMAD R8, R8, c[0x0][0x4e8], R7 ;  /* 0x00013a0008087a24 */ /* 0x000fe400078e0207 */
[----:B------:R-:W-:Y:S01]  /*bbb0*/  IMAD R5, R10, c[0x0][0x430], RZ ;  /* 0x00010c000a057a24 */ /* 0x000fe200078e02ff */
[----:B------:R-:W-:Y:S02]  /*bbc0*/  LEA.HI.X R7, R4, c[0x0][0x4ac], R9, 0x2, P0 ;  /* 0x00012b0004077a11 */ /* 0x000fe400000f1409 */
[----:B------:R-:W-:Y:S01]  /*bbd0*/  SHFL.IDX PT, R4, R6, RZ, 0x1c1f ;  /* 0x001c1fff06047589 */ /* 0x000fe200000e0000 */
[----:B------:R-:W-:Y:S01]  /*bbe0*/  IMAD R10, R0, c[0x0][0x434], R5 ;  /* 0x00010d00000a7a24 */ /* 0x000fe200078e0205 */
[----:B------:R-:W-:-:S02]  /*bbf0*/  SHF.R.S32.HI R9, RZ, 0x1f, R8 ;  /* 0x0000001fff097819 */ /* 0x000fc40000011408 */
[----:B------:R-:W1:Y:S01]  /*bc00*/  SHFL.IDX PT, R5, R7, RZ, 0x1c1f ;  /* 0x001c1fff07057589 */ /* 0x000e6200000e0000 */
[----:B------:R-:W-:-:S03]  /*bc10*/  IMAD.WIDE.U32 R2, R0, c[0x0][0x430], R2 ;  /* 0x00010c0000027a25 */ /* 0x000fc600078e0002 */
[----:B------:R-:W-:Y:S01]  /*bc20*/  SHFL.IDX PT, R6, R6, 0x1, 0x1c1f ;  /* 0x003c1f0006067f89 */ /* 0x000fe200000e0000 */
[----:B----4-:R-:W-:-:S03]  /*bc30*/  IMAD.IADD R0, R19, 0x1, R229 ;  /* 0x0000000113007824 */ /* 0x010fc600078e02e5 */
[----:B------:R-:W3:Y:S01]  /*bc40*/  SHFL.IDX PT, R7, R7, 0x1, 0x1c1f ;  /* 0x003c1f0007077f89 */ /* 0x000ee200000e0000 */
[----:B------:R-:W-:Y:S01]  /*bc50*/  IMAD.IADD R3, R3, 0x1, R10 ;  /* 0x0000000103037824 */ /* 0x000fe200078e020a */
[----:B------:R-:W-:Y:S01]  /*bc60*/  LOP3.LUT P1, RZ, R18, 0x3, RZ, 0xc0, !PT ;  /* 0x0000000312ff7812 */ /* 0x000fe2000782c0ff */
[----:B------:R-:W-:Y:S01]  /*bc70*/  IMAD R10, R9, c[0x0][0x428], RZ ;  /* 0x00010a00090a7a24 */ /* 0x000fe200078e02ff */
[C---:B------:R-:W-:Y:S02]  /*bc80*/  IADD3 R9, R0.reuse, 0x8, RZ ;  /* 0x0000000800097810 */ /* 0x040fe40007ffe0ff */
[----:B------:R-:W-:Y:S02]  /*bc90*/  ISETP.GE.OR P2, PT, R0, UR4, P1 ;  /* 0x0000000400007c0c */ /* 0x000fe40008f46670 */
[----:B------:R-:W-:Y:S01]  /*bca0*/  ISETP.GE.OR P1, PT, R9, UR4, P1 ;  /* 0x0000000409007c0c */ /* 0x000fe20008f26670 */
[C---:B------:R-:W-:Y:S02]  /*bcb0*/  IMAD R10, R8.reuse, c[0x0][0x42c], R10 ;  /* 0x00010b00080a7a24 */ /* 0x040fe400078e020a */
[----:B------:R-:W-:-:S04]  /*bcc0*/  IMAD.WIDE.U32 R2, R8, c[0x0][0x428], R2 ;  /* 0x00010a0008027a25 */ /* 0x000fc800078e0002 */
[----:B------:R-:W-:-:S04]  /*bcd0*/  IMAD.IADD R3, R3, 0x1, R10 ;  /* 0x0000000103037824 */ /* 0x000fc800078e020a */
[----:B-1----:R1:W-:Y:S01]  /*bce0*/  @!P2 ST.E [R4.64], R16 ;  /* 0x000000100400a985 */ /* 0x0023e2000c101906 */
[----:B------:R-:W-:-:S03]  /*bcf0*/  LEA R11, P0, R2, c[0x0][0x400], 0x2 ;  /* 0x00010000020b7a11 */ /* 0x000fc600078010ff */
[----:B---3--:R1:W-:Y:S01]  /*bd00*/  @!P1 ST.E [R6.64], R15 ;  /* 0x0000000f06009985 */ /* 0x0083e2000c101906 */
[----:B------:R-:W-:Y:S02]  /*bd10*/  ISETP.GE.AND P1, PT, R0, UR4, PT ;  /* 0x0000000400007c0c */ /* 0x000fe4000bf26270 */
[----:B------:R-:W-:Y:S02]  /*bd20*/  LEA.HI.X R10, R2, c[0x0][0x404], R3, 0x2, P0 ;  /* 0x00010100020a7a11 */ /* 0x000fe400000f1403 */
[----:B------:R1:W3:Y:S01]  /*bd30*/  SHFL.IDX PT, R2, R11, RZ, 0x1c1f ;  /* 0x001c1fff0b027589 */ /* 0x0002e200000e0000 */
[----:B------:R-:W-:-:S03]  /*bd40*/  ISETP.GE.AND P0, PT, R9, UR4, PT ;  /* 0x0000000409007c0c */ /* 0x000fc6000bf06270 */
[----:B------:R1:W4:Y:S01]  /*bd50*/  SHFL.IDX PT, R3, R10, RZ, 0x1c1f ;  /* 0x001c1fff0a037589 */ /* 0x00032200000e0000 */
[----:B------:R-:W-:Y:S02]  /*bd60*/  SHF.R.S32.HI R12, RZ, 0x1f, R237 ;  /* 0x0000001fff0c7819 */ /* 0x000fe400000114ed */
[----:B------:R-:W-:Y:S02]  /*bd70*/  SHF.R.S32.HI R13, RZ, 0x1f, R238 ;  /* 0x0000001fff0d7819 */ /* 0x000fe400000114ee */
[----:B------:R-:W-:Y:S02]  /*bd80*/  SHF.R.S32.HI R18, RZ, 0x1f, R240 ;  /* 0x0000001fff127819 */ /* 0x000fe400000114f0 */
[----:B------:R-:W-:Y:S01]  /*bd90*/  SHF.R.S32.HI R19, RZ, 0x1f, R241 ;  /* 0x0000001fff137819 */ /* 0x000fe200000114f1 */
[----:B------:R-:W-:Y:S05]  /*bda0*/  @P1 BRA `(.L_x_1061) ;  /* 0x000005f000001947 */ /* 0x000fea0003800000 */
[----:B------:R-:W-:Y:S02]  /*bdb0*/  ISETP.GE.AND P5, PT, R225, c[0x0][0x3c8], PT ;  /* 0x0000f200e1007a0c */ /* 0x000fe40003fa6270 */
[----:B------:R-:W-:-:S02]  /*bdc0*/  ISETP.GE.AND P1, PT, R139, c[0x0][0x3c8], PT ;  /* 0x0000f2008b007a0c */ /* 0x000fc40003f26270 */
[----:B------:R-:W-:Y:S02]  /*bdd0*/  ISETP.GE.AND P4, PT, R137, c[0x0][0x3c8], PT ;  /* 0x0000f20089007a0c */ /* 0x000fe40003f86270 */
[----:B------:R-:W-:-:S07]  /*bde0*/  ISETP.GE.AND P2, PT, R127, c[0x0][0x3c8], PT ;  /* 0x0000f2007f007a0c */ /* 0x000fce0003f46270 */
[----:B-1-34-:R-:W-:Y:S02]  /*bdf0*/  @!P5 IMAD.WIDE R6, R225, 0x4, R2 ;  /* 0x00000004e106d825 */ /* 0x01afe400078e0202 */
[----:B------:R-:W-:-:S03]  /*be00*/  @!P1 LEA R4, P3, R139, R2, 0x2 ;  /* 0x000000028b049211 */ /* 0x000fc600078610ff */
[----:B------:R1:W-:Y:S01]  /*be10*/  @!P5 ST.E.64 [R6.64], R128 ;  /* 0x000000800600d985 */ /* 0x0003e2000c101b06 */
[----:B------:R-:W-:Y:S02]  /*be20*/  @!P1 LEA.HI.X R5, R139, R3, R140, 0x2, P3 ;  /* 0x000000038b059211 */ /* 0x000fe400018f148c */
[----:B------:R-:W-:-:S03]  /*be30*/  ISETP.GE.AND P5, PT, R125, c[0x0][0x3c8], PT ;  /* 0x0000f2007d007a0c */ /* 0x000fc60003fa6270 */
[----:B------:R3:W-:Y:S01]  /*be40*/  @!P1 ST.E.64 [R4.64], R132 ;  /* 0x0000008404009985 */ /* 0x0007e2000c101b06 */
[----:B------:R-:W-:Y:S02]  /*be50*/  ISETP.GE.AND P1, PT, R35, c[0x0][0x3c8], PT ;  /* 0x0000f20023007a0c */ /* 0x000fe40003f26270 */
[----:B-1----:R-:W-:-:S04]  /*be60*/  @!P4 LEA R6, P3, R137, R2, 0x2 ;  /* 0x000000028906c211 */ /* 0x002fc800078610ff */
[----:B------:R-:W-:Y:S02]  /*be70*/  @!P4 LEA.HI.X R7, R137, R3, R138, 0x2, P3 ;  /* 0x000000038907c211 */ /* 0x000fe400018f148a */
[----:B---3--:R-:W-:-:S03]  /*be80*/  @!P2 LEA R4, P3, R127, R2, 0x2 ;  /* 0x000000027f04a211 */ /* 0x008fc600078610ff */
        /* <DEDUP_REMOVED lines=60> */
[----:B-1----:R-:W-:-:S04]  /*c250*/  @!P3 LEA R6, P4, R242, R2, 0x2 ;  /* 0x00000002f206b211 */ /* 0x002fc800078810ff */
[-C--:B------:R-:W-:Y:S02]  /*c260*/  @!P3 LEA.HI.X R7, R242, R3.reuse, R20, 0x2, P4 ;  /* 0x00000003f207b211 */ /* 0x080fe400020f1414 */
[-C--:B---3--:R-:W-:Y:S02]  /*c270*/  @!P2 LEA R4, P1, R241, R2.reuse, 0x2 ;  /* 0x00000002f104a211 */ /* 0x088fe400078210ff */
[----:B------:R-:W-:Y:S01]  /*c280*/  ISETP.GE.AND P4, PT, R239, c[0x0][0x3c8], PT ;  /* 0x0000f200ef007a0c */ /* 0x000fe20003f86270 */
[----:B------:R1:W-:Y:S01]  /*c290*/  @!P3 ST.E.64 [R6.64], R76 ;  /* 0x0000004c0600b985 */ /* 0x0003e2000c101b06 */
[----:B------:R-:W-:Y:S02]  /*c2a0*/  @!P2 LEA.HI.X R5, R241, R3, R19, 0x2, P1 ;  /* 0x00000003f105a211 */ /* 0x000fe400008f1413 */
[----:B------:R-:W-:Y:S02]  /*c2b0*/  ISETP.GE.AND P3, PT, R238, c[0x0][0x3c8], PT ;  /* 0x0000f200ee007a0c */ /* 0x000fe40003f66270 */
[----:B------:R-:W-:Y:S01]  /*c2c0*/  @!P5 LEA R8, P1, R240, R2, 0x2 ;  /* 0x00000002f008d211 */ /* 0x000fe200078210ff */
[----:B------:R3:W-:Y:S01]  /*c2d0*/  @!P2 ST.E.64 [R4.64], R80 ;  /* 0x000000500400a985 */ /* 0x0007e2000c101b06 */
[----:B------:R-:W-:-:S02]  /*c2e0*/  ISETP.GE.AND P2, PT, R237, c[0x0][0x3c8], PT ;  /* 0x0000f200ed007a0c */ /* 0x000fc40003f46270 */
[----:B------:R-:W-:-:S05]  /*c2f0*/  @!P5 LEA.HI.X R9, R240, R3, R18, 0x2, P1 ;  /* 0x00000003f009d211 */ /* 0x000fca00008f1412 */
[----:B------:R4:W-:Y:S01]  /*c300*/  @!P5 ST.E.64 [R8.64], R84 ;  /* 0x000000540800d985 */ /* 0x0009e2000c101b06 */
[----:B-1----:R-:W-:-:S04]  /*c310*/  @!P4 LEA R6, P1, R239, R2, 0x2 ;  /* 0x00000002ef06c211 */ /* 0x002fc800078210ff */
[----:B------:R-:W-:Y:S02]  /*c320*/  @!P4 LEA.HI.X R7, R239, R3, R14, 0x2, P1 ;  /* 0x00000003ef07c211 */ /* 0x000fe400008f140e */
[----:B---3--:R-:W-:-:S03]  /*c330*/  @!P3 LEA R4, P1, R238, R2, 0x2 ;  /* 0x00000002ee04b211 */ /* 0x008fc600078210ff */
[----:B------:R4:W-:Y:S01]  /*c340*/  @!P4 ST.E.64 [R6.64], R88 ;  /* 0x000000580600c985 */ /* 0x0009e2000c101b06 */
[----:B------:R-:W-:Y:S02]  /*c350*/  @!P3 LEA.HI.X R5, R238, R3, R13, 0x2, P1 ;  /* 0x00000003ee05b211 */ /* 0x000fe400008f140d */
[----:B------:R-:W-:-:S03]  /*c360*/  @!P2 LEA R2, P1, R237, R2, 0x2 ;  /* 0x00000002ed02a211 */ /* 0x000fc600078210ff */
[----:B------:R4:W-:Y:S01]  /*c370*/  @!P3 ST.E.64 [R4.64], R92 ;  /* 0x0000005c0400b985 */ /* 0x0009e2000c101b06 */
[----:B------:R-:W-:-:S05]  /*c380*/  @!P2 LEA.HI.X R3, R237, R3, R12, 0x2, P1 ;  /* 0x00000003ed03a211 */ /* 0x000fca00008f140c */
[----:B------:R4:W-:Y:S04]  /*c390*/  @!P2 ST.E.64 [R2.64], R96 ;  /* 0x000000600200a985 */ /* 0x0009e8000c101b06 */
.L_x_1061:
[----:B------:R-:W-:Y:S05]  /*c3a0*/  BSYNC B0 ;  /* 0x0000000000007941 */ /* 0x000fea0003800000 */
.L_x_1060:
[----:B----4-:R4:W1:Y:S04]  /*c3b0*/  SHFL.IDX PT, R3, R10, 0x1, 0x1c1f ;  /* 0x003c1f000a037f89 */ /* 0x01086800000e0000 */
[----:B---3--:R4:W3:Y:S01]  /*c3c0*/  SHFL.IDX PT, R2, R11, 0x1, 0x1c1f ;  /* 0x003c1f000b027f89 */ /* 0x0088e200000e0000 */
[----:B------:R-:W-:Y:S05]  /*c3d0*/  @P0 BRA `(.L_x_1062) ;  /* 0x0000089000000947 */ /* 0x000fea0003800000 */
[----:B------:R-:W-:Y:S02]  /*c3e0*/  ISETP.GE.AND P1, PT, R225, c[0x0][0x3c8], PT ;  /* 0x0000f200e1007a0c */ /* 0x000fe40003f26270 */
[----:B------:R-:W-:Y:S02]  /*c3f0*/  ISETP.GE.AND P2, PT, R139, c[0x0][0x3c8], PT ;  /* 0x0000f2008b007a0c */ /* 0x000fe40003f46270 */
[----:B------:R-:W-:Y:S02]  /*c400*/  ISETP.GE.AND P3, PT, R137, c[0x0][0x3c8], PT ;  /* 0x0000f20089007a0c */ /* 0x000fe40003f66270 */
[----:B------:R-:W-:-:S07]  /*c410*/  ISETP.GE.AND P0, PT, R127, c[0x0][0x3c8], PT ;  /* 0x0000f2007f007a0c */ /* 0x000fce0003f06270 */
[----:B-1-3--:R-:W-:Y:S02]  /*c420*/  @!P1 IMAD.WIDE R6, R225, 0x4, R2 ;  /* 0x00000004e1069825 */ /* 0x00afe400078e0202 */
[----:B------:R-:W-:-:S03]  /*c430*/  @!P2 LEA R4, P5, R139, R2, 0x2 ;  /* 0x000000028b04a211 */ /* 0x000fc600078a10ff */
[----:B------:R1:W-:Y:S01]  /*c440*/  @!P1 ST.E.64 [R6.64], R130 ;  /* 0x0000008206009985 */ /* 0x0003e2000c101b06 */
[----:B------:R-:W-:Y:S02]  /*c450*/  ISETP.GE.AND P1, PT, R125, c[0x0][0x3c8], PT ;  /* 0x0000f2007d007a0c */ /* 0x000fe40003f26270 */
[----:B------:R-:W-:-:S05]  /*c460*/  @!P2 LEA.HI.X R5, R139, R3, R140, 0x2, P5 ;  /* 0x000000038b05a211 */ /* 0x000fca00028f148c */
[----:B------:R3:W-:Y:S01]  /*c470*/  @!P2 ST.E.64 [R4.64], R134 ;  /* 0x000000860400a985 */ /* 0x0007e2000c101b06 */
[----:B------:R-:W-:Y:S02]  /*c480*/  ISETP.GE.AND P2, PT, R35, c[0x0][0x3c8], PT ;  /* 0x0000f20023007a0c */ /* 0x000fe40003f46270 */
[----:B-1----:R-:W-:-:S04]  /*c490*/  @!P3 LEA R6, P4, R137, R2, 0x2 ;  /* 0x000000028906b211 */ /* 0x002fc800078810ff */
[----:B------:R-:W-:Y:S02]  /*c4a0*/  @!P3 LEA.HI.X R7, R137, R3, R138, 0x2, P4 ;  /* 0x000000038907b211 */ /* 0x000fe400020f148a */
[----:B---3--:R-:W-:-:S03]  /*c4b0*/  @!P0 LEA R4, P5, R127, R2, 0x2 ;  /* 0x000000027f048211 */ /* 0x008fc600078a10ff */
        /* <DEDUP_REMOVED lines=30> */
[-C--:B------:R-:W-:Y:S02]  /*c6a0*/  @!P3 LEA.HI.X R7, R250, R3.reuse, R28, 0x2, P4 ;  /* 0x00000003fa07b211 */ /* 0x080fe400020f141c */
[----:B------:R-:W-:Y:S02]  /*c6b0*/  ISETP.GE.AND P4, PT, R246, c[0x0][0x3c8], PT ;  /* 0x0000f200f6007a0c */ /* 0x000fe40003f86270 */
[CC--:B---3--:R-:W-:Y:S01]  /*c6c0*/  @!P0 LEA R4, P5, R249.reuse, R2.reuse, 0x2 ;  /* 0x00000002f9048211 */ /* 0x0c8fe200078a10ff */
[----:B------:R1:W-:Y:S01]  /*c6d0*/  @!P3 ST.E.64 [R6.64], R46 ;  /* 0x0000002e0600b985 */ /* 0x0003e2000c101b06 */
[C---:B------:R-:W-:Y:S02]  /*c6e0*/  @!P1 LEA R8, P3, R248.reuse, R2, 0x2 ;  /* 0x00000002f8089211 */ /* 0x040fe400078610ff */
[-C--:B------:R-:W-:Y:S02]  /*c6f0*/  @!P0 LEA.HI.X R5, R249, R3.reuse, R27, 0x2, P5 ;  /* 0x00000003f9058211 */ /* 0x080fe400028f141b */
[----:B------:R-:W-:-:S02]  /*c700*/  @!P1 LEA.HI.X R9, R248, R3, R26, 0x2, P3 ;  /* 0x00000003f8099211 */ /* 0x000fc400018f141a */
[----:B------:R-:W-:Y:S01]  /*c710*/  ISETP.GE.AND P3, PT, R245, c[0x0][0x3c8], PT ;  /* 0x0000f200f5007a0c */ /* 0x000fe20003f66270 */
[----:B------:R3:W-:Y:S04]  /*c720*/  @!P0 ST.E.64 [R4.64], R50 ;  /* 0x0000003204008985 */ /* 0x0007e8000c101b06 */
[----:B------:R2:W-:Y:S01]  /*c730*/  @!P1 ST.E.64 [R8.64], R54 ;  /* 0x0000003608009985 */ /* 0x0005e2000c101b06 */
[----:B------:R-:W-:Y:S02]  /*c740*/  ISETP.GE.AND P1, PT, R244, c[0x0][0x3c8], PT ;  /* 0x0000f200f4007a0c */ /* 0x000fe40003f26270 */
[----:B-1----:R-:W-:-:S04]  /*c750*/  @!P2 LEA R6, P0, R247, R2, 0x2 ;  /* 0x00000002f706a211 */ /* 0x002fc800078010ff */
[-C--:B------:R-:W-:Y:S02]  /*c760*/  @!P2 LEA.HI.X R7, R247, R3.reuse, R25, 0x2, P0 ;  /* 0x00000003f707a211 */ /* 0x080fe400000f1419 */
[----:B------:R-:W-:Y:S02]  /*c770*/  ISETP.GE.AND P0, PT, R243, c[0x0][0x3c8], PT ;  /* 0x0000f200f3007a0c */ /* 0x000fe40003f06270 */
[CC--:B---3--:R-:W-:Y:S01]  /*c780*/  @!P4 LEA R4, P5, R246.reuse, R2.reuse, 0x2 ;  /* 0x00000002f604c211 */ /* 0x0c8fe200078a10ff */
[----:B------:R1:W-:Y:S03]  /*c790*/  @!P2 ST.E.64 [R6.64], R58 ;  /* 0x0000003a0600a985 */ /* 0x0003e6000c101b06 */
[----:B------:R-:W-:Y:S02]  /*c7a0*/  @!P4 LEA.HI.X R5, R246, R3, R24, 0x2, P5 ;  /* 0x00000003f605c211 */ /* 0x000fe400028f1418 */
[----:B--2---:R-:W-:-:S03]  /*c7b0*/  @!P3 LEA R8, P2, R245, R2, 0x2 ;  /* 0x00000002f508b211 */ /* 0x004fc600078410ff */
[----:B------:R2:W-:Y:S01]  /*c7c0*/  @!P4 ST.E.64 [R4.64], R62 ;  /* 0x0000003e0400c985 */ /* 0x0005e2000c101b06 */
[----:B------:R-:W-:Y:S02]  /*c7d0*/  ISETP.GE.AND P4, PT, R242, c[0x0][0x3c8], PT ;  /* 0x0000f200f2007a0c */ /* 0x000fe40003f86270 */
[----:B------:R-:W-:-:S05]  /*c7e0*/  @!P3 LEA.HI.X R9, R245, R3, R23, 0x2, P2 ;  /* 0x00000003f509b211 */ /* 0x000fca00010f1417 */
[----:B------:R-:W-:Y:S01]  /*c7f0*/  @!P3 ST.E.64 [R8.64], R66 ;  /* 0x000000420800b985 */ /* 0x000fe2000c101b06 */
[----:B------:R-:W-:Y:S02]  /*c800*/  ISETP.GE.AND P3, PT, R241, c[0x0][0x3c8], PT ;  /* 0x0000f200f1007a0c */ /* 0x000fe40003f66270 */
[----:B-1----:R-:W-:-:S04]  /*c810*/  @!P0 LEA R6, P2, R243, R2, 0x2 ;  /* 0x00000002f3068211 */ /* 0x002fc800078410ff */
[----:B------:R-:W-:Y:S02]  /*c820*/  @!P0 LEA.HI.X R7, R243, R3, R21, 0x2, P2 ;  /* 0x00000003f3078211 */ /* 0x000fe400010f1415 */
[----:B------:R-:W-:Y:S02]  /*c830*/  ISETP.GE.AND P2, PT, R240, c[0x0][0x3c8], PT ;  /* 0x0000f200f0007a0c */ /* 0x000fe40003f46270 */
[----:B--2---:R-:W-:-:S04]  /*c840*/  @!P1 LEA R4, P5, R244, R2, 0x2 ;  /* 0x00000002f4049211 */ /* 0x004fc800078a10ff */
[----:B------:R-:W-:-:S05]  /*c850*/  @!P1 LEA.HI.X R5, R244, R3, R22, 0x2, P5 ;  /* 0x00000003f4059211 */ /* 0x000fca00028f1416 */
[----:B------:R1:W-:Y:S01]  /*c860*/  @!P1 ST.E.64 [R4.64], R70 ;  /* 0x0000004604009985 */ /* 0x0003e2000c101b06 */
[----:B------:R-:W-:-:S03]  /*c870*/  ISETP.GE.AND P1, PT, R239, c[0x0][0x3c8], PT ;  /* 0x0000f200ef007a0c */ /* 0x000fc60003f26270 */
[----:B------:R2:W-:Y:S01]  /*c880*/  @!P0 ST.E.64 [R6.64], R74 ;  /* 0x0000004a06008985 */ /* 0x0005e2000c101b06 */
[----:B------:R-:W-:Y:S02]  /*c890*/  ISETP.GE.AND P0, PT, R238, c[0x0][0x3c8], PT ;  /* 0x0000f200ee007a0c */ /* 0x000fe40003f06270 */
[----:B-1----:R-:W-:-:S04]  /*c8a0*/  @!P4 LEA R4, P5, R242, R2, 0x2 ;  /* 0x00000002f204c211 */ /* 0x002fc800078a10ff */
[----:B------:R-:W-:Y:S02]  /*c8b0*/  @!P4 LEA.HI.X R5, R242, R3, R20, 0x2, P5 ;  /* 0x00000003f205c211 */ /* 0x000fe400028f1414 */
[----:B----4-:R-:W-:-:S03]  /*c8c0*/  @!P3 LEA R10, P5, R241, R2, 0x2 ;  /* 0x00000002f10ab211 */ /* 0x010fc600078a10ff */
[----:B------:R1:W-:Y:S01]  /*c8d0*/  @!P4 ST.E.64 [R4.64], R78 ;  /* 0x0000004e0400c985 */ /* 0x0003e2000c101b06 */
[CC--:B------:R-:W-:Y:S02]  /*c8e0*/  @!P2 LEA R8, P4, R240.reuse, R2.reuse, 0x2 ;  /* 0x00000002f008a211 */ /* 0x0c0fe400078810ff */
[-C--:B------:R-:W-:Y:S02]  /*c8f0*/  @!P3 LEA.HI.X R11, R241, R3.reuse, R19, 0x2, P5 ;  /* 0x00000003f10bb211 */ /* 0x080fe400028f1413 */
[C---:B--2---:R-:W-:Y:S02]  /*c900*/  @!P1 LEA R6, P5, R239.reuse, R2, 0x2 ;  /* 0x00000002ef069211 */ /* 0x044fe400078a10ff */
[-C--:B------:R-:W-:Y:S01]  /*c910*/  @!P2 LEA.HI.X R9, R240, R3.reuse, R18, 0x2, P4 ;  /* 0x00000003f009a211 */ /* 0x080fe200020f1412 */
[----:B------:R2:W-:Y:S01]  /*c920*/  @!P3 ST.E.64 [R10.64], R82 ;  /* 0x000000520a00b985 */ /* 0x0005e2000c101b06 */
[----:B------:R-:W-:-:S03]  /*c930*/  @!P1 LEA.HI.X R7, R239, R3, R14, 0x2, P5 ;  /* 0x00000003ef079211 */ /* 0x000fc600028f140e */
[----:B------:R2:W-:Y:S04]  /*c940*/  @!P2 ST.E.64 [R8.64], R86 ;  /* 0x000000560800a985 */ /* 0x0005e8000c101b06 */
[----:B------:R2:W-:Y:S01]  /*c950*/  @!P1 ST.E.64 [R6.64], R90 ;  /* 0x0000005a06009985 */ /* 0x0005e2000c101b06 */
[----:B-1----:R-:W-:-:S04]  /*c960*/  @!P0 LEA R4, P4, R238, R2, 0x2 ;  /* 0x00000002ee048211 */ /* 0x002fc800078810ff */
[----:B------:R-:W-:-:S05]  /*c970*/  @!P0 LEA.HI.X R5, R238, R3, R13, 0x2, P4 ;  /* 0x00000003ee058211 */ /* 0x000fca00020f140d */
[----:B------:R2:W-:Y:S01]  /*c980*/  @!P0 ST.E.64 [R4.64], R94 ;  /* 0x0000005e04008985 */ /* 0x0005e2000c101b06 */
[----:B------:R-:W-:-:S13]  /*c990*/  ISETP.GE.AND P0, PT, R237, c[0x0][0x3c8], PT ;  /* 0x0000f200ed007a0c */ /* 0x000fda0003f06270 */
[----:B------:R-:W-:Y:S05]  /*c9a0*/  @P0 BRA `(.L_x_1062) ;  /* 0x000002c000000947 */ /* 0x000fea0003800000 */
[----:B------:R-:W-:-:S04]  /*c9b0*/  LEA R2, P0, R237, R2, 0x2 ;  /* 0x00000002ed027211 */ /* 0x000fc800078010ff */
[----:B------:R-:W-:-:S05]  /*c9c0*/  LEA.HI.X R3, R237, R3, R12, 0x2, P0 ;  /* 0x00000003ed037211 */ /* 0x000fca00000f140c */
[----:B------:R1:W-:Y:S01]  /*c9d0*/  ST.E.64 [R2.64], R98 ;  /* 0x0000006202007985 */ /* 0x0003e2000c101b06 */
[----:B------:R-:W-:Y:S05]  /*c9e0*/  BRA `(.L_x_1062) ;  /* 0x0000028000007947 */ /* 0x000fea0003800000 */
.L_x_1058:
[----:B------:R-:W1:Y:S02]  /*c9f0*/  S2R R3, SR_TID.X ;  /* 0x0000000000037919 */ /* 0x000e640000002100 */
[----:B-1----:R-:W-:-:S13]  /*ca00*/  ISETP.GT.AND P0, PT, R3, 0x7f, PT ;  /* 0x0000007f0300780c */ /* 0x002fda0003f04270 */
[----:B------:R-:W-:Y:S05]  /*ca10*/  @P0 BRA `(.L_x_1062) ;  /* 0x0000025000000947 */ /* 0x000fea0003800000 */
[----:B------:R-:W-:Y:S02]  /*ca20*/  MOV R2, c[0x0][0x4e8] ;  /* 0x00013a0000027a02 */ /* 0x000fe40000000f00 */
[----:B------:R-:W-:-:S03]  /*ca30*/  IADD3 R6, R229, R3, RZ ;  /* 0x00000003e5067210 */ /* 0x000fc60007ffe0ff */
[----:B------:R-:W-:-:S05]  /*ca40*/  IMAD R0, R2, c[0x0][0x388], RZ ;  /* 0x0000e20002007a24 */ /* 0x000fca00078e02ff */
[----:B------:R-:W-:-:S13]  /*ca50*/  ISETP.GE.AND P0, PT, R6, R0, PT ;  /* 0x000000000600720c */ /* 0x000fda0003f06270 */
[----:B------:R-:W-:Y:S05]  /*ca60*/  @P0 BRA `(.L_x_1062) ;  /* 0x0000020000000947 */ /* 0x000fea0003800000 */
[----:B------:R-:W-:Y:S01]  /*ca70*/  ISETP.NE.AND P0, PT, R2, 0x1, PT ;  /* 0x000000010200780c */ /* 0x000fe20003f05270 */
[----:B------:R-:W-:Y:S01]  /*ca80*/  IMAD.WIDE.U32 R2, R227, c[0x0][0x4d0], RZ ;  /* 0x00013400e3027a25 */ /* 0x000fe200078e00ff */
[----:B------:R-:W-:Y:S02]  /*ca90*/  SHF.R.S32.HI R0, RZ, 0x1f, R227 ;  /* 0x0000001fff007819 */ /* 0x000fe400000114e3 */
[----:B------:R-:W-:-:S03]  /*caa0*/  SHF.R.S32.HI R5, RZ, 0x1f, R226 ;  /* 0x0000001fff057819 */ /* 0x000fc600000114e2 */
[----:B------:R-:W-:Y:S02]  /*cab0*/  IMAD R0, R0, c[0x0][0x4d0], RZ ;  /* 0x0001340000007a24 */ /* 0x000fe400078e02ff */
[----:B------:R-:W-:Y:S02]  /*cac0*/  IMAD R5, R5, c[0x0][0x4d8], RZ ;  /* 0x0001360005057a24 */ /* 0x000fe400078e02ff */
[----:B------:R-:W-:Y:S01]  /*cad0*/  IMAD R4, R227, c[0x0][0x4d4], R0 ;  /* 0x00013500e3047a24 */ /* 0x000fe200078e0200 */
[----:B------:R-:W-:Y:S01]  /*cae0*/  MOV R0, R6 ;  /* 0x0000000600007202 */ /* 0x000fe20000000f00 */
[----:B------:R-:W-:-:S03]  /*caf0*/  @P0 IMAD.HI.U32 R7, R6, c[0x0][0x4ec], RZ ;  /* 0x00013b0006070a27 */ /* 0x000fc600078e00ff */
[----:B------:R-:W-:Y:S02]  /*cb00*/  IADD3 R3, R3, R4, RZ ;  /* 0x0000000403037210 */ /* 0x000fe40007ffe0ff */
[----:B------:R-:W-:Y:S01]  /*cb10*/  @P0 SHF.R.U32.HI R0, RZ, c[0x0][0x4f0], R7 ;  /* 0x00013c00ff000a19 */ /* 0x000fe20000011607 */
[C---:B------:R-:W-:Y:S01]  /*cb20*/  IMAD R7, R226.reuse, c[0x0][0x4dc], R5 ;  /* 0x00013700e2077a24 */ /* 0x040fe200078e0205 */
[----:B------:R-:W-:Y:S01]  /*cb30*/  SHF.R.S32.HI R4, RZ, 0x1f, R228 ;  /* 0x0000001fff047819 */ /* 0x000fe200000114e4 */
[----:B------:R-:W-:Y:S01]  /*cb40*/  IMAD.WIDE.U32 R2, R226, c[0x0][0x4d8], R2 ;  /* 0x00013600e2027a25 */ /* 0x000fe200078e0002 */
[----:B------:R-:W-:-:S04]  /*cb50*/  IADD3 R5, -R0, RZ, RZ ;  /* 0x000000ff00057210 */ /* 0x000fc80007ffe1ff */
[----:B------:R-:W-:Y:S01]  /*cb60*/  IADD3 R3, R3, R7, RZ ;  /* 0x0000000703037210 */ /* 0x000fe20007ffe0ff */
[----:B------:R-:W-:Y:S02]  /*cb70*/  IMAD R7, R4, c[0x0][0x4e0], RZ ;  /* 0x0001380004077a24 */ /* 0x000fe400078e02ff */
[----:B------:R-:W-:Y:S02]  /*cb80*/  IMAD R4, R5, c[0x0][0x4e8], R6 ;  /* 0x00013a0005047a24 */ /* 0x000fe400078e0206 */
[----:B------:R-:W-:-:S03]  /*cb90*/  IMAD.WIDE.U32 R2, R228, c[0x0][0x4e0], R2 ;  /* 0x00013800e4027a25 */ /* 0x000fc600078e0002 */
[----:B------:R-:W-:Y:S01]  /*cba0*/  SHF.R.S32.HI R5, RZ, 0x1f, R4 ;  /* 0x0000001fff057819 */ /* 0x000fe20000011404 */
[----:B------:R-:W-:Y:S01]  /*cbb0*/  IMAD R6, R228, c[0x0][0x4e4], R7 ;  /* 0x00013900e4067a24 */ /* 0x000fe200078e0207 */
[----:B------:R-:W-:Y:S02]  /*cbc0*/  SHF.R.S32.HI R7, RZ, 0x1f, R0 ;  /* 0x0000001fff077819 */ /* 0x000fe40000011400 */
[----:B------:R-:W-:Y:S01]  /*cbd0*/  IADD3 R2, P0, R0, R2, RZ ;  /* 0x0000000200027210 */ /* 0x000fe20007f1e0ff */
[----:B------:R-:W-:-:S03]  /*cbe0*/  IMAD R0, R5, c[0x0][0x4c8], RZ ;  /* 0x0001320005007a24 */ /* 0x000fc600078e02ff */
[----:B------:R-:W-:Y:S01]  /*cbf0*/  IADD3.X R3, R7, R3, R6, P0, !PT ;  /* 0x0000000307037210 */ /* 0x000fe200007fe406 */
[----:B------:R-:W-:-:S04]  /*cc00*/  IMAD R0, R4, c[0x0][0x4cc], R0 ;  /* 0x0001330004007a24 */ /* 0x000fc800078e0200 */
[----:B------:R-:W-:-:S05]  /*cc10*/  IMAD.WIDE.U32 R2, R4, c[0x0][0x4c8], R2 ;  /* 0x0001320004027a25 */ /* 0x000fca00078e0002 */
[----:B------:R-:W-:Y:S02]  /*cc20*/  IADD3 R0, R3, R0, RZ ;  /* 0x0000000003007210 */ /* 0x000fe40007ffe0ff */
[----:B------:R-:W-:-:S04]  /*cc30*/  LEA R4, P0, R2, c[0x0][0x4a8], 0x2 ;  /* 0x00012a0002047a11 */ /* 0x000fc800078010ff */
[----:B------:R-:W-:Y:S02]  /*cc40*/  LEA.HI.X R5, R2, c[0x0][0x4ac], R0, 0x2, P0 ;  /* 0x00012b0002057a11 */ /* 0x000fe400000f1400 */
[----:B------:R-:W-:-:S05]  /*cc50*/  MOV R0, 0xff800000 ;  /* 0xff80000000007802 */ /* 0x000fca0000000f00 */
[----:B------:R1:W-:Y:S02]  /*cc60*/  STG.E [R4.64], R0 ;  /* 0x0000000004007986 */ /* 0x0003e4000c101906 */
.L_x_1062:
[----:B------:R-:W-:Y:S05]  /*cc70*/  BSYNC B1 ;  /* 0x0000000000017941 */ /* 0x000fea0003800000 */
.L_x_1057:
[----:B-12---:R-:W2:Y:S02]  /*cc80*/  LDL R0, [R1+0x4] ;  /* 0x0000040001007983 */ /* 0x006ea40000100800 */
[----:B--2---:R-:W-:-:S13]  /*cc90*/  ISETP.NE.AND P0, PT, R0, RZ, PT ;  /* 0x000000ff0000720c */ /* 0x004fda0003f05270 */
[----:B------:R-:W-:Y:S01]  /*cca0*/  @P0 WARPSYNC 0xffffffff ;  /* 0xffffffff00000948 */ /* 0x000fe20003800000 */
[----:B------:R-:W-:Y:S06]  /*ccb0*/  @P0 BAR.SYNC.DEFER_BLOCKING 0x5, 0x100 ;  /* 0x0144000000000b1d */ /* 0x000fec0000010000 */
[----:B------:R-:W1:Y:S04]  /*ccc0*/  @P0 LDS R236, [0x18100] ;  /* 0x01810000ffec0984 */ /* 0x000e680000000800 */
[----:B------:R-:W-:Y:S06]  /*ccd0*/  @P0 BAR.ARV 0x4, 0x100 ;  /* 0x0104000000000b1d */ /* 0x000fec0000002000 */
[----:B------:R-:W-:Y:S05]  /*cce0*/  @P0 BRA `(.L_x_1063) ;  /* 0x0000007000000947 */ /* 0x000fea0003800000 */
[----:B------:R-:W-:Y:S05]  /*ccf0*/  BRA.DIV ~URZ, `(.L_x_1064) ;  /* 0x00001cb27f007947 */ /* 0x000fea000b800000 */
[----:B------:R2:W4:Y:S02]  /*cd00*/  SHFL.IDX PT, R0, R17, RZ, 0x1f ;  /* 0x00001fff11007589 */ /* 0x00052400000e0000 */
.L_x_1089:
[----:B------:R-:W-:Y:S01]  /*cd10*/  WARPSYNC 0xffffffff ;  /* 0xffffffff00007948 */ /* 0x000fe20003800000 */
[----:B------:R-:W-:Y:S01]  /*cd20*/  BAR.SYNC.DEFER_BLOCKING 0x4, 0x100 ;  /* 0x0104000000007b1d */ /* 0x000fe20000010000 */
[----:B-1--4-:R-:W-:-:S05]  /*cd30*/  MOV R236, R0 ;  /* 0x0000000000ec7202 */ /* 0x012fca0000000f00 */
[----:B------:R1:W-:Y:S04]  /*cd40*/  @!P6 STS [0x18100], R17 ;  /* 0x01810011ff00e388 */ /* 0x0003e80000000800 */
[----:B------:R-:W-:Y:S06]  /*cd50*/  BAR.ARV 0x5, 0x100 ;  /* 0x0144000000007b1d */ /* 0x000fec0000002000 */
.L_x_1063:
[----:B-1----:R-:W-:-:S13]  /*cd60*/  ISETP.GE.AND P0, PT, R236, c[0x0][0x538], PT ;  /* 0x00014e00ec007a0c */ /* 0x002fda0003f06270 */
[----:B--2345:R-:W-:Y:S01]  /*cd70*/  @P0 CALL.REL.NOINC `(.L_x_1065) ;  /* 0x0000001000000944 */ /* 0x03cfe20003c00000 */
[----:B------:R-:W-:Y:S05]  /*cd80*/  BRA `(.L_x_1066) ;  /* 0xffff3b9000007947 */ /* 0x000fea000383ffff */
.L_x_1065:
[----:B------:R-:W-:Y:S05]  /*cd90*/  EXIT ;  /* 0x000000000000794d */ /* 0x000fea0003800000 */
.L_x_1015:
[----:B------:R-:W-:Y:S01]  /*cda0*/  IMAD.MOV.U32 R0, RZ, RZ, R9 ;  /* 0x000000ffff007224 */ /* 0x000fe200078e0009 */
[----:B------:R-:W-:Y:S01]  /*cdb0*/  MOV R192, RZ ;  /* 0x000000ff00c07202 */ /* 0x000fe20000000f00 */
[----:B------:R-:W-:Y:S01]  /*cdc0*/  IMAD.MOV.U32 R3, RZ, RZ, 0x181f ;  /* 0x0000181fff037424 */ /* 0x000fe200078e00ff */
[----:B------:R-:W-:Y:S02]  /*cdd0*/  MOV R2, 0xcdf0 ;  /* 0x0000cdf000027802 */ /* 0x000fe40000000f00 */
[----:B-----5:R-:W-:Y:S05]  /*cde0*/  CALL.REL.NOINC `($__internal_17_$__cuda_sm70_shflsync_idx_p) ;  /* 0x00001c8000007944 */ /* 0x020fea0003c00000 */
[----:B------:R-:W-:Y:S01]  /*cdf0*/  MOV R8, R0 ;  /* 0x0000000000087202 */ /* 0x000fe20000000f00 */
[----:B------:R-:W-:Y:S05]  /*ce00*/  BRA `(.L_x_1067) ;  /* 0xffff47b000007947 */ /* 0x000fea000383ffff */
.L_x_1016:
[----:B------:R-:W-:Y:S01]  /*ce10*/  IMAD.MOV.U32 R0, RZ, RZ, R11 ;  /* 0x000000ffff007224 */ /* 0x000fe200078e000b */
[----:B------:R-:W-:Y:S01]  /*ce20*/  MOV R192, RZ ;  /* 0x000000ff00c07202 */ /* 0x000fe20000000f00 */
[----:B------:R-:W-:Y:S01]  /*ce30*/  IMAD.MOV.U32 R3, RZ, RZ, 0x181f ;  /* 0x0000181fff037424 */ /* 0x000fe200078e00ff */
[----:B------:R-:W-:Y:S02]  /*ce40*/  MOV R2, 0xce60 ;  /* 0x0000ce6000027802 */ /* 0x000fe40000000f00 */
[----:B-12--5:R-:W-:Y:S05]  /*ce50*/  CALL.REL.NOINC `($__internal_17_$__cuda_sm70_shflsync_idx_p) ;  /* 0x00001c1000007944 */ /* 0x026fea0003c00000 */
[----:B------:R-:W-:Y:S05]  /*ce60*/  BRA `(.L_x_1068) ;  /* 0xffff477000007947 */ /* 0x000fea000383ffff */
.L_x_1019:
[----:B----4-:R-:W-:Y:S01]  /*ce70*/  IMAD.MOV.U32 R0, RZ, RZ, R9 ;  /* 0x000000ffff007224 */ /* 0x010fe200078e0009 */
[----:B------:R-:W-:Y:S01]  /*ce80*/  MOV R192, 0x1 ;  /* 0x0000000100c07802 */ /* 0x000fe20000000f00 */
[----:B--2---:R-:W-:Y:S01]  /*ce90*/  IMAD.MOV.U32 R3, RZ, RZ, 0x181f ;  /* 0x0000181fff037424 */ /* 0x004fe200078e00ff */
[----:B------:R-:W-:-:S02]  /*cea0*/  MOV R2, 0xcec0 ;  /* 0x0000cec000027802 */ /* 0x000fc40000000f00 */
[----:B-1-3-5:R-:W-:Y:S05]  /*ceb0*/  CALL.REL.NOINC `($__internal_17_$__cuda_sm70_shflsync_idx_p) ;  /* 0x00001bb000007944 */ /* 0x02afea0003c00000 */
[----:B------:R-:W-:Y:S01]  /*cec0*/  IMAD.MOV.U32 R8, RZ, RZ, R0 ;  /* 0x000000ffff087224 */ /* 0x000fe200078e0000 */
[----:B------:R-:W-:Y:S01]  /*ced0*/  MOV R192, 0x1 ;  /* 0x0000000100c07802 */ /* 0x000fe20000000f00 */
[----:B------:R-:W-:Y:S01]  /*cee0*/  IMAD.MOV.U32 R0, RZ, RZ, R11 ;  /* 0x000000ffff007224 */ /* 0x000fe200078e000b */
[----:B------:R-:W-:-:S02]  /*cef0*/  MOV R3, 0x181f ;  /* 0x0000181f00037802 */ /* 0x000fc40000000f00 */
[----:B------:R-:W-:Y:S02]  /*cf00*/  MOV R2, 0xcf20 ;  /* 0x0000cf2000027802 */ /* 0x000fe40000000f00 */
[----:B------:R-:W-:Y:S05]  /*cf10*/  CALL.REL.NOINC `($__internal_17_$__cuda_sm70_shflsync_idx_p) ;  /* 0x00001b5000007944 */ /* 0x000fea0003c00000 */
[----:B------:R-:W-:Y:S05]  /*cf20*/  BRA `(.L_x_1069) ;  /* 0xffff484000007947 */ /* 0x000fea000383ffff */
.L_x_1022:
[----:B----4-:R-:W-:Y:S01]  /*cf30*/  IMAD.MOV.U32 R0, RZ, RZ, R9 ;  /* 0x000000ffff007224 */ /* 0x010fe200078e0009 */
[----:B------:R-:W-:Y:S01]  /*cf40*/  MOV R192, 0x2 ;  /* 0x0000000200c07802 */ /* 0x000fe20000000f00 */
[----:B-1----:R-:W-:Y:S01]  /*cf50*/  IMAD.MOV.U32 R3, RZ, RZ, 0x181f ;  /* 0x0000181fff037424 */ /* 0x002fe200078e00ff */
[----:B------:R-:W-:Y:S02]  /*cf60*/  MOV R2, 0xcf80 ;  /* 0x0000cf8000027802 */ /* 0x000fe40000000f00 */
[----:B--23-5:R-:W-:Y:S05]  /*cf70*/  CALL.REL.NOINC `($__internal_17_$__cuda_sm70_shflsync_idx_p) ;  /* 0x00001af000007944 */ /* 0x02cfea0003c00000 */
[----:B------:R-:W-:Y:S01]  /*cf80*/  MOV R8, R0 ;  /* 0x0000000000087202 */ /* 0x000fe20000000f00 */
[----:B------:R-:W-:Y:S05]  /*cf90*/  BRA `(.L_x_1070) ;  /* 0xffff493000007947 */ /* 0x000fea000383ffff */
.L_x_1023:
[----:B----4-:R-:W-:Y:S01]  /*cfa0*/  IMAD.MOV.U32 R0, RZ, RZ, R11 ;  /* 0x000000ffff007224 */ /* 0x010fe200078e000b */
[----:B------:R-:W-:Y:S01]  /*cfb0*/  MOV R192, 0x2 ;  /* 0x0000000200c07802 */ /* 0x000fe20000000f00 */
[----:B------:R-:W-:Y:S01]  /*cfc0*/  IMAD.MOV.U32 R3, RZ, RZ, 0x181f ;  /* 0x0000181fff037424 */ /* 0x000fe200078e00ff */
[----:B------:R-:W-:Y:S02]  /*cfd0*/  MOV R2, 0xcff0 ;  /* 0x0000cff000027802 */ /* 0x000fe40000000f00 */
[----:B-123-5:R-:W-:Y:S05]  /*cfe0*/  CALL.REL.NOINC `($__internal_17_$__cuda_sm70_shflsync_idx_p) ;  /* 0x00001a8000007944 */ /* 0x02efea0003c00000 */
[----:B------:R-:W-:Y:S05]  /*cff0*/  BRA `(.L_x_1071) ;  /* 0xffff48f000007947 */ /* 0x000fea000383ffff */
.L_x_1026:
[----:B-1----:R-:W-:Y:S01]  /*d000*/  IMAD.MOV.U32 R0, RZ, RZ, R9 ;  /* 0x000000ffff007224 */ /* 0x002fe200078e0009 */
[----:B------:R-:W-:Y:S01]  /*d010*/  MOV R192, 0x3 ;  /* 0x0000000300c07802 */ /* 0x000fe20000000f00 */
[----:B------:R-:W-:Y:S01]  /*d020*/  IMAD.MOV.U32 R3, RZ, RZ, 0x181f ;  /* 0x0000181fff037424 */ /* 0x000fe200078e00ff */
[----:B------:R-:W-:-:S02]  /*d030*/  MOV R2, 0xd050 ;  /* 0x0000d05000027802 */ /* 0x000fc40000000f00 */
[----:B--2345:R-:W-:Y:S05]  /*d040*/  CALL.REL.NOINC `($__internal_17_$__cuda_sm70_shflsync_idx_p) ;  /* 0x00001a2000007944 */ /* 0x03cfea0003c00000 */
[----:B------:R-:W-:Y:S01]  /*d050*/  IMAD.MOV.U32 R8, RZ, RZ, R0 ;  /* 0x000000ffff087224 */ /* 0x000fe200078e0000 */
[----:B------:R-:W-:Y:S01]  /*d060*/  MOV R192, 0x3 ;  /* 0x0000000300c07802 */ /* 0x000fe20000000f00 */
[----:B------:R-:W-:Y:S01]  /*d070*/  IMAD.MOV.U32 R0, RZ, RZ, R11 ;  /* 0x000000ffff007224 */ /* 0x000fe200078e000b */
[----:B------:R-:W-:-:S02]  /*d080*/  MOV R3, 0x181f ;  /* 0x0000181f00037802 */ /* 0x000fc40000000f00 */
[----:B------:R-:W-:Y:S02]  /*d090*/  MOV R2, 0xd0b0 ;  /* 0x0000d0b000027802 */ /* 0x000fe40000000f00 */
[----:B------:R-:W-:Y:S05]  /*d0a0*/  CALL.REL.NOINC `($__internal_17_$__cuda_sm70_shflsync_idx_p) ;  /* 0x000019c000007944 */ /* 0x000fea0003c00000 */
[----:B------:R-:W-:Y:S05]  /*d0b0*/  BRA `(.L_x_1072) ;  /* 0xffff49a000007947 */ /* 0x000fea000383ffff */
.L_x_1029:
[----:B------:R-:W-:Y:S01]  /*d0c0*/  IMAD.MOV.U32 R0, RZ, RZ, R5 ;  /* 0x000000ffff007224 */ /* 0x000fe200078e0005 */
[----:B------:R-:W-:Y:S01]  /*d0d0*/  MOV R192, RZ ;  /* 0x000000ff00c07202 */ /* 0x000fe20000000f00 */
[----:B------:R-:W-:Y:S01]  /*d0e0*/  IMAD.MOV.U32 R3, RZ, RZ, 0x181f ;  /* 0x0000181fff037424 */ /* 0x000fe200078e00ff */
[----:B------:R-:W-:Y:S02]  /*d0f0*/  MOV R2, 0xd110 ;  /* 0x0000d11000027802 */ /* 0x000fe40000000f00 */
[----:B------:R-:W-:Y:S05]  /*d100*/  CALL.REL.NOINC `($__internal_17_$__cuda_sm70_shflsync_idx_p) ;  /* 0x0000196000007944 */ /* 0x000fea0003c00000 */
[----:B------:R-:W-:Y:S01]  /*d110*/  MOV R4, R0 ;  /* 0x0000000000047202 */ /* 0x000fe20000000f00 */
[----:B------:R-:W-:Y:S05]  /*d120*/  BRA `(.L_x_1073) ;  /* 0xffff5fe000007947 */ /* 0x000fea000383ffff */
.L_x_1030:
[----:B------:R-:W-:Y:S01]  /*d130*/  IMAD.MOV.U32 R0, RZ, RZ, R12 ;  /* 0x000000ffff007224 */ /* 0x000fe200078e000c */
[----:B------:R-:W-:Y:S01]  /*d140*/  MOV R192, RZ ;  /* 0x000000ff00c07202 */ /* 0x000fe20000000f00 */
[----:B------:R-:W-:Y:S01]  /*d150*/  IMAD.MOV.U32 R3, RZ, RZ, 0x181f ;  /* 0x0000181fff037424 */ /* 0x000fe200078e00ff */
[----:B------:R-:W-:Y:S02]  /*d160*/  MOV R2, 0xd180 ;  /* 0x0000d18000027802 */ /* 0x000fe40000000f00 */
[----:B-12---:R-:W-:Y:S05]  /*d170*/  CALL.REL.NOINC `($__internal_17_$__cuda_sm70_shflsync_idx_p) ;  /* 0x000018f000007944 */ /* 0x006fea0003c00000 */
[C---:B------:R-:W-:Y:S01]  /*d180*/  IADD3 R8, P0, R0.reuse, R106, RZ ;  /* 0x0000006a00087210 */ /* 0x040fe20007f1e0ff */
[----:B------:R-:W-:Y:S01]  /*d190*/  IMAD.MOV.U32 R192, RZ, RZ, 0x1 ;  /* 0x00000001ffc07424 */ /* 0x000fe200078e00ff */
[----:B------:R-:W-:Y:S02]  /*d1a0*/  IADD3 R6, P6, R0, R107, RZ ;  /* 0x0000006b00067210 */ /* 0x000fe40007fde0ff */
[----:B------:R-:W-:Y:S01]  /*d1b0*/  ISETP.GE.AND P5, PT, R196, c[0x0][0x1d4], PT ;  /* 0x00007500c4007a0c */ /* 0x000fe20003fa6270 */
[----:B------:R-:W-:Y:S01]  /*d1c0*/  IMAD.X R9, R4, 0x1, R101, P0 ;  /* 0x0000000104097824 */ /* 0x000fe200000e0665 */
[----:B------:R-:W-:Y:S01]  /*d1d0*/  ISETP.GE.AND P2, PT, R208, c[0x0][0x1d4], PT ;  /* 0x00007500d0007a0c */ /* 0x000fe20003f46270 */
[----:B------:R-:W-:Y:S01]  /*d1e0*/  IMAD.X R7, R4, 0x1, R103, P6 ;  /* 0x0000000104077824 */ /* 0x000fe200030e0667 */
[----:B------:R-:W-:-:S02]  /*d1f0*/  ISETP.GE.AND P0, PT, R207, c[0x0][0x1d4], PT ;  /* 0x00007500cf007a0c */ /* 0x000fc40003f06270 */
[----:B------:R-:W-:Y:S01]  /*d200*/  IADD3 R2, P6, R0, R108, RZ ;  /* 0x0000006c00027210 */ /* 0x000fe20007fde0ff */
[----:B------:R-:W-:Y:S01]  /*d210*/  IMAD.MOV.U32 R0, RZ, RZ, R5 ;  /* 0x000000ffff007224 */ /* 0x000fe200078e0005 */
        /* <DEDUP_REMOVED lines=12> */
[----:B-1----:R-:W-:Y:S05]  /*d2e0*/  CALL.REL.NOINC `($__internal_17_$__cuda_sm70_shflsync_idx_p) ;  /* 0x0000178000007944 */ /* 0x002fea0003c00000 */
[----:B------:R-:W-:Y:S01]  /*d2f0*/  IMAD.MOV.U32 R4, RZ, RZ, R0 ;  /* 0x000000ffff047224 */ /* 0x000fe200078e0000 */
[----:B------:R-:W-:Y:S01]  /*d300*/  MOV R192, 0x1 ;  /* 0x0000000100c07802 */ /* 0x000fe20000000f00 */
[----:B------:R-:W-:Y:S01]  /*d310*/  IMAD.MOV.U32 R0, RZ, RZ, R12 ;  /* 0x000000ffff007224 */ /* 0x000fe200078e000c */
[----:B------:R-:W-:-:S02]  /*d320*/  MOV R3, 0x181f ;  /* 0x0000181f00037802 */ /* 0x000fc40000000f00 */
[----:B------:R-:W-:Y:S02]  /*d330*/  MOV R2, 0xd350 ;  /* 0x0000d35000027802 */ /* 0x000fe40000000f00 */
[----:B------:R-:W-:Y:S05]  /*d340*/  CALL.REL.NOINC `($__internal_17_$__cuda_sm70_shflsync_idx_p) ;  /* 0x0000172000007944 */ /* 0x000fea0003c00000 */
[----:B------:R-:W-:Y:S05]  /*d350*/  BRA `(.L_x_1074) ;  /* 0xffff5f0000007947 */ /* 0x000fea000383ffff */
.L_x_1031:
[----:B------:R-:W-:Y:S01]  /*d360*/  IMAD.MOV.U32 R0, RZ, RZ, R4 ;  /* 0x000000ffff007224 */ /* 0x000fe200078e0004 */
[----:B------:R-:W-:Y:S01]  /*d370*/  MOV R192, RZ ;  /* 0x000000ff00c07202 */ /* 0x000fe20000000f00 */
[----:B------:R-:W-:Y:S01]  /*d380*/  IMAD.MOV.U32 R3, RZ, RZ, 0x1c1f ;  /* 0x00001c1fff037424 */ /* 0x000fe200078e00ff */
[----:B------:R-:W-:Y:S02]  /*d390*/  MOV R2, 0xd3b0 ;  /* 0x0000d3b000027802 */ /* 0x000fe40000000f00 */
[----:B------:R-:W-:Y:S05]  /*d3a0*/  CALL.REL.NOINC `($__internal_17_$__cuda_sm70_shflsync_idx_p) ;  /* 0x000016c000007944 */ /* 0x000fea0003c00000 */
[----:B------:R-:W-:Y:S05]  /*d3b0*/  BRA `(.L_x_1075) ;  /* 0xffff60e000007947 */ /* 0x000fea000383ffff */
.L_x_1032:
[----:B------:R-:W-:Y:S01]  /*d3c0*/  IMAD.MOV.U32 R0, RZ, RZ, R4 ;  /* 0x000000ffff007224 */ /* 0x000fe200078e0004 */
[----:B------:R-:W-:Y:S01]  /*d3d0*/  MOV R192, 0x1 ;  /* 0x0000000100c07802 */ /* 0x000fe20000000f00 */
[----:B------:R-:W-:Y:S01]  /*d3e0*/  IMAD.MOV.U32 R3, RZ, RZ, 0x1c1f ;  /* 0x00001c1fff037424 */ /* 0x000fe200078e00ff */
[----:B------:R-:W-:Y:S02]  /*d3f0*/  MOV R2, 0xd410 ;  /* 0x0000d41000027802 */ /* 0x000fe40000000f00 */
[----:B-1----:R-:W-:Y:S05]  /*d400*/  CALL.REL.NOINC `($__internal_17_$__cuda_sm70_shflsync_idx_p) ;  /* 0x0000166000007944 */ /* 0x002fea0003c00000 */
[----:B------:R-:W-:Y:S01]  /*d410*/  IMAD.IADD R0, R5, 0x1, R0 ;  /* 0x0000000105007824 */ /* 0x000fe200078e0200 */
[----:B------:R-:W-:Y:S02]  /*d420*/  FMNMX.FTZ R125, R7, R8, !PT ;  /* 0x00000008077d7209 */ /* 0x000fe40007810000 */
[----:B------:R-:W-:Y:S02]  /*d430*/  MOV R2, 0xd850 ;  /* 0x0000d85000027802 */ /* 0x000fe40000000f00 */
[----:B------:R-:W-:-:S02]  /*d440*/  IMNMX R0, R6, R0, PT ;  /* 0x0000000006007217 */ /* 0x000fc40003800200 */
[----:B------:R-:W-:Y:S02]  /*d450*/  FMNMX.FTZ R125, R10, R125, !PT ;  /* 0x0000007d0a7d7209 */ /* 0x000fe40007810000 */
[C---:B------:R-:W-:Y:S02]  /*d460*/  ISETP.GT.AND P5, PT, R0.reuse, RZ, PT ;  /* 0x000000ff0000720c */ /* 0x040fe40003fa4270 */
[C---:B------:R-:W-:Y:S02]  /*d470*/  ISETP.GT.AND P2, PT, R0.reuse, 0x1, PT ;  /* 0x000000010000780c */ /* 0x040fe40003f44270 */
[----:B------:R-:W-:Y:S02]  /*d480*/  ISETP.GT.AND P0, PT, R0, 0x8, PT ;  /* 0x000000080000780c */ /* 0x000fe40003f04270 */
[----:B------:R-:W-:Y:S02]  /*d490*/  FSEL R4, R42, -INF , P5 ;  /* 0xff8000002a047808 */ /* 0x000fe40002800000 */
[----:B------:R-:W-:-:S02]  /*d4a0*/  FSEL R5, R43, -INF , P2 ;  /* 0xff8000002b057808 */ /* 0x000fc40001000000 */
[----:B------:R-:W-:Y:S02]  /*d4b0*/  ISETP.GT.AND P2, PT, R0, 0x9, PT ;  /* 0x000000090000780c */ /* 0x000fe40003f44270 */
[----:B------:R-:W-:Y:S02]  /*d4c0*/  FSEL R6, R38, -INF , P0 ;  /* 0xff80000026067808 */ /* 0x000fe40000000000 */
[----:B------:R-:W-:Y:S02]  /*d4d0*/  FMNMX.FTZ R3, R4, R5, !PT ;  /* 0x0000000504037209 */ /* 0x000fe40007810000 */
[----:B------:R-:W-:Y:S02]  /*d4e0*/  FSEL R9, R39, -INF , P2 ;  /* 0xff80000027097808 */ /* 0x000fe40001000000 */
[----:B------:R-:W-:Y:S02]  /*d4f0*/  FMNMX.FTZ R125, R11, R125, !PT ;  /* 0x0000007d0b7d7209 */ /* 0x000fe40007810000 */
        /* <DEDUP_REMOVED lines=32> */
[----:B------:R-:W-:Y:S02]  /*d700*/  ISETP.GT.AND P2, PT, R0, 0x30, PT ;  /* 0x000000300000780c */ /* 0x000fe40003f44270 */
        /* <DEDUP_REMOVED lines=10> */
[----:B------:R-:W-:Y:S01]  /*d7b0*/  ISETP.GT.AND P0, PT, R0, 0x39, PT ;  /* 0x000000390000780c */ /* 0x000fe20003f04270 */
[----:B------:R-:W-:Y:S01]  /*d7c0*/  IMAD.MOV.U32 R0, RZ, RZ, 0x2 ;  /* 0x00000002ff007424 */ /* 0x000fe200078e00ff */
[----:B------:R-:W-:Y:S02]  /*d7d0*/  FSEL R126, R46, -INF , P2 ;  /* 0xff8000002e7e7808 */ /* 0x000fe40001000000 */
[----:B------:R-:W-:Y:S02]  /*d7e0*/  FMNMX.FTZ R12, R156, R12, !PT ;  /* 0x0000000c9c0c7209 */ /* 0x000fe40007810000 */
[----:B------:R-:W-:Y:S02]  /*d7f0*/  FMNMX.FTZ R125, R158, R125, !PT ;  /* 0x0000007d9e7d7209 */ /* 0x000fe40007810000 */
[----:B------:R-:W-:Y:S02]  /*d800*/  FSEL R127, R47, -INF , P0 ;  /* 0xff8000002f7f7808 */ /* 0x000fe40000000000 */
[----:B------:R-:W-:Y:S01]  /*d810*/  FMNMX.FTZ R12, R126, R12, !PT ;  /* 0x0000000c7e0c7209 */ /* 0x000fe20007810000 */
[----:B------:R-:W-:-:S03]  /*d820*/  IMAD.MOV.U32 R124, RZ, RZ, R125 ;  /* 0x000000ffff7c7224 */ /* 0x000fc600078e007d */
[----:B------:R-:W-:Y:S02]  /*d830*/  FMNMX.FTZ R12, R127, R12, !PT ;  /* 0x0000000c7f0c7209 */ /* 0x000fe40007810000 */
[----:B------:R-:W-:Y:S05]  /*d840*/  CALL.REL.NOINC `($__internal_16_$__cuda_sm70_shflsync_bfly_p) ;  /* 0x000011c000007944 */ /* 0x000fea0003c00000 */
[----:B------:R-:W-:Y:S01]  /*d850*/  FMNMX.FTZ R125, R125, R0, !PT ;  /* 0x000000007d7d7209 */ /* 0x000fe20007810000 */
[----:B------:R-:W-:Y:S01]  /*d860*/  IMAD.MOV.U32 R0, RZ, RZ, 0x1 ;  /* 0x00000001ff007424 */ /* 0x000fe200078e00ff */
[----:B------:R-:W-:-:S03]  /*d870*/  MOV R2, 0xd8a0 ;  /* 0x0000d8a000027802 */ /* 0x000fc60000000f00 */
[----:B------:R-:W-:Y:S02]  /*d880*/  IMAD.MOV.U32 R124, RZ, RZ, R125 ;  /* 0x000000ffff7c7224 */ /* 0x000fe400078e007d */
[----:B------:R-:W-:Y:S05]  /*d890*/  CALL.REL.NOINC `($__internal_16_$__cuda_sm70_shflsync_bfly_p) ;  /* 0x0000117000007944 */ /* 0x000fea0003c00000 */
[----:B------:R-:W-:Y:S01]  /*d8a0*/  FMNMX.FTZ R125, R125, R0, !PT ;  /* 0x000000007d7d7209 */ /* 0x000fe20007810000 */
[----:B------:R-:W-:Y:S01]  /*d8b0*/  IMAD.MOV.U32 R124, RZ, RZ, R12 ;  /* 0x000000ffff7c7224 */ /* 0x000fe200078e000c */
[----:B------:R-:W-:Y:S01]  /*d8c0*/  MOV R2, 0xd8f0 ;  /* 0x0000d8f000027802 */ /* 0x000fe20000000f00 */
[----:B------:R-:W-:Y:S02]  /*d8d0*/  IMAD.MOV.U32 R0, RZ, RZ, 0x2 ;  /* 0x00000002ff007424 */ /* 0x000fe400078e00ff */
[----:B------:R-:W-:Y:S05]  /*d8e0*/  CALL.REL.NOINC `($__internal_16_$__cuda_sm70_shflsync_bfly_p) ;  /* 0x0000112000007944 */ /* 0x000fea0003c00000 */
[----:B------:R-:W-:Y:S01]  /*d8f0*/  FMNMX.FTZ R12, R12, R0, !PT ;  /* 0x000000000c0c7209 */ /* 0x000fe20007810000 */
[----:B------:R-:W-:Y:S01]  /*d900*/  IMAD.MOV.U32 R0, RZ, RZ, 0x1 ;  /* 0x00000001ff007424 */ /* 0x000fe200078e00ff */
[----:B------:R-:W-:-:S03]  /*d910*/  MOV R2, 0xd940 ;  /* 0x0000d94000027802 */ /* 0x000fc60000000f00 */
[----:B------:R-:W-:Y:S02]  /*d920*/  IMAD.MOV.U32 R124, RZ, RZ, R12 ;  /* 0x000000ffff7c7224 */ /* 0x000fe400078e000c */
[----:B------:R-:W-:Y:S05]  /*d930*/  CALL.REL.NOINC `($__internal_16_$__cuda_sm70_shflsync_bfly_p) ;  /* 0x000010d000007944 */ /* 0x000fea0003c00000 */
[----:B------:R-:W-:Y:S01]  /*d940*/  MOV R3, R0 ;  /* 0x0000000000037202 */ /* 0x000fe20000000f00 */
[----:B------:R-:W-:Y:S05]  /*d950*/  BRA `(.L_x_1076) ;  /* 0xffff61f000007947 */ /* 0x000fea000383ffff */
.L_x_1036:
[----:B------:R-:W-:Y:S01]  /*d960*/  MOV R192, RZ ;  /* 0x000000ff00c07202 */ /* 0x000fe20000000f00 */
[----:B------:R-:W-:Y:S01]  /*d970*/  IMAD.MOV.U32 R0, RZ, RZ, R5 ;  /* 0x000000ffff007224 */ /* 0x000fe200078e0005 */
[----:B------:R-:W-:Y:S01]  /*d980*/  MOV R2, 0xd9b0 ;  /* 0x0000d9b000027802 */ /* 0x000fe20000000f00 */
[----:B------:R-:W-:Y:S02]  /*d990*/  IMAD.MOV.U32 R3, RZ, RZ, 0x181f ;  /* 0x0000181fff037424 */ /* 0x000fe400078e00ff */
[----:B-1234-:R-:W-:Y:S05]  /*d9a0*/  CALL.REL.NOINC `($__internal_17_$__cuda_sm70_shflsync_idx_p) ;  /* 0x000010c000007944 */ /* 0x01efea0003c00000 */
[----:B------:R-:W-:Y:S01]  /*d9b0*/  MOV R4, R0 ;  /* 0x0000000000047202 */ /* 0x000fe20000000f00 */
[----:B------:R-:W-:-:S05]  /*d9c0*/  BRA `(.L_x_1077) ;  /* 0xffff756000007947 */ /* 0x000fca000383ffff */
.L_x_1037:
[----:B------:R-:W-:Y:S01]  /*d9d0*/  MOV R192, RZ ;  /* 0x000000ff00c07202 */ /* 0x000fe20000000f00 */
[----:B------:R-:W-:Y:S01]  /*d9e0*/  IMAD.MOV.U32 R0, RZ, RZ, R12 ;  /* 0x000000ffff007224 */ /* 0x000fe200078e000c */
[----:B------:R-:W-:Y:S01]  /*d9f0*/  MOV R2, 0xda20 ;  /* 0x0000da2000027802 */ /* 0x000fe20000000f00 */
[----:B------:R-:W-:Y:S02]  /*da00*/  IMAD.MOV.U32 R3, RZ, RZ, 0x181f ;  /* 0x0000181fff037424 */ /* 0x000fe400078e00ff */
[----:B-1234-:R-:W-:Y:S05]  /*da10*/  CALL.REL.NOINC `($__internal_17_$__cuda_sm70_shflsync_idx_p) ;  /* 0x0000105000007944 */ /* 0x01efea0003c00000 */
[----:B------:R-:W-:Y:S01]  /*da20*/  ISETP.GE.AND P6, PT, R196, c[0x0][0x1d4], PT ;  /* 0x00007500c4007a0c */ /* 0x000fe20003fc6270 */
[----:B------:R-:W-:Y:S01]  /*da30*/  IMAD.MOV.U32 R192, RZ, RZ, 0x1 ;  /* 0x00000001ffc07424 */ /* 0x000fe200078e00ff */
[----:B------:R-:W-:Y:S02]  /*da40*/  IADD3 R2, P0, R0, R20, RZ ;  /* 0x0000001400027210 */ /* 0x000fe40007f1e0ff */
[----:B------:R-:W-:Y:S02]  /*da50*/  ISETP.GE.AND P5, PT, R208, c[0x0][0x1d4], PT ;  /* 0x00007500d0007a0c */ /* 0x000fe40003fa6270 */
[----:B------:R-:W-:Y:S01]  /*da60*/  IADD3 R6, P2, R0, R21, RZ ;  /* 0x0000001500067210 */ /* 0x000fe20007f5e0ff */
[C---:B------:R-:W-:Y:S01]  /*da70*/  IMAD.X R3, R4.reuse, 0x1, R13, P0 ;  /* 0x0000000104037824 */ /* 0x040fe200000e060d */
[----:B------:R-:W-:Y:S03]  /*da80*/  ISETP.GE.AND P0, PT, R207, c[0x0][0x1d4], PT ;  /* 0x00007500cf007a0c */ /* 0x000fe60003f06270 */
[----:B------:R-:W-:Y:S02]  /*da90*/  IMAD.X R7, R4, 0x1, R14, P2 ;  /* 0x0000000104077824 */ /* 0x000fe400010e060e */
[----:B------:R-:W-:Y:S01]  /*daa0*/  @!PT LDS RZ, [RZ] ;  /* 0x00000000fffff984 */ /* 0x000fe20000000800 */
[----:B------:R-:W-:Y:S01]  /*dab0*/  @!PT LDS RZ, [RZ] ;  /* 0x00000000fffff984 */ /* 0x000fe20000000800 */
[----:B------:R-:W-:Y:S01]  /*dac0*/  @!PT LDS RZ, [RZ] ;  /* 0x00000000fffff984 */ /* 0x000fe20000000800 */
[----:B------:R1:W-:Y:S04]  /*dad0*/  LDGSTS.E.BYPASS.LTC128B.128 [R184+0x100], [R2.64], !P6 ;  /* 0x0010000002b87fae */ /* 0x0003e8000f101d46 */
[----:B------:R2:W-:Y:S01]  /*dae0*/  LDGSTS.E.BYPASS.LTC128B.128 [R184+0x2100], [R6.64], !P5 ;  /* 0x0210000006b87fae */ /* 0x0005e2000e901d46 */
[----:B-1----:R-:W-:Y:S01]  /*daf0*/  IADD3 R2, P2, R0, R22, RZ ;  /* 0x0000001600027210 */ /* 0x002fe20007f5e0ff */
[----:B------:R-:W-:Y:S01]  /*db00*/  IMAD.MOV.U32 R0, RZ, RZ, R5 ;  /* 0x000000ffff007224 */ /* 0x000fe200078e0005 */
[----:B------:R-:W-:Y:S02]  /*db10*/  SEL R5, RZ, 0x10, P6 ;  /* 0x00000010ff057807 */ /* 0x000fe40003000000 */
[----:B--2---:R-:W-:Y:S01]  /*db20*/  SEL R6, RZ, 0x10, P5 ;  /* 0x00000010ff067807 */ /* 0x004fe20002800000 */
[----:B------:R-:W-:Y:S01]  /*db30*/  IMAD.X R3, R4, 0x1, R15, P2 ;  /* 0x0000000104037824 */ /* 0x000fe200010e060f */
[----:B------:R-:W-:Y:S04]  /*db40*/  SEL R7, RZ, 0x10, P0 ;  /* 0x00000010ff077807 */ /* 0x000fe80000000000 */
[----:B------:R1:W-:Y:S02]  /*db50*/  LDGSTS.E.BYPASS.LTC128B.128 [R184+0x4100], [R2.64], !P0 ;  /* 0x0410000002b87fae */ /* 0x0003e4000c101d46 */
[----:B-1----:R-:W-:Y:S01]  /*db60*/  MOV R2, 0xdb90 ;  /* 0x0000db9000027802 */ /* 0x002fe20000000f00 */
[----:B------:R-:W-:Y:S02]  /*db70*/  IMAD.MOV.U32 R3, RZ, RZ, 0x181f ;  /* 0x0000181fff037424 */ /* 0x000fe400078e00ff */
[----:B------:R-:W-:Y:S05]  /*db80*/  CALL.REL.NOINC `($__internal_17_$__cuda_sm70_shflsync_idx_p) ;  /* 0x00000ee000007944 */ /* 0x000fea0003c00000 */
[----:B------:R-:W-:Y:S01]  /*db90*/  MOV R192, 0x1 ;  /* 0x0000000100c07802 */ /* 0x000fe20000000f00 */
[----:B------:R-:W-:Y:S01]  /*dba0*/  IMAD.MOV.U32 R4, RZ, RZ, R0 ;  /* 0x000000ffff047224 */ /* 0x000fe200078e0000 */
[----:B------:R-:W-:Y:S01]  /*dbb0*/  MOV R3, 0x181f ;  /* 0x0000181f00037802 */ /* 0x000fe20000000f00 */
[----:B------:R-:W-:Y:S01]  /*dbc0*/  IMAD.MOV.U32 R0, RZ, RZ, R12 ;  /* 0x000000ffff007224 */ /* 0x000fe200078e000c */
[----:B------:R-:W-:Y:S02]  /*dbd0*/  MOV R2, 0xdbf0 ;  /* 0x0000dbf000027802 */ /* 0x000fe40000000f00 */
[----:B------:R-:W-:Y:S05]  /*dbe0*/  CALL.REL.NOINC `($__internal_17_$__cuda_sm70_shflsync_idx_p) ;  /* 0x00000e8000007944 */ /* 0x000fea0003c00000 */
[----:B------:R-:W-:-:S05]  /*dbf0*/  BRA `(.L_x_1078) ;  /* 0xffff748000007947 */ /* 0x000fca000383ffff */
.L_x_1040:
[----:B------:R-:W-:Y:S01]  /*dc00*/  MOV R192, RZ ;  /* 0x000000ff00c07202 */ /* 0x000fe20000000f00 */
[----:B------:R-:W-:Y:S01]  /*dc10*/  IMAD.MOV.U32 R0, RZ, RZ, R125 ;  /* 0x000000ffff007224 */ /* 0x000fe200078e007d */
[----:B------:R-:W-:Y:S01]  /*dc20*/  MOV R2, 0xdc50 ;  /* 0x0000dc5000027802 */ /* 0x000fe20000000f00 */
[----:B------:R-:W-:Y:S02]  /*dc30*/  IMAD.MOV.U32 R3, RZ, RZ, 0x181f ;  /* 0x0000181fff037424 */ /* 0x000fe400078e00ff */
[----:B------:R-:W-:Y:S05]  /*dc40*/  CALL.REL.NOINC `($__internal_17_$__cuda_sm70_shflsync_idx_p) ;  /* 0x00000e2000007944 */ /* 0x000fea0003c00000 */
[----:B------:R-:W-:Y:S01]  /*dc50*/  MOV R124, R0 ;  /* 0x00000000007c7202 */ /* 0x000fe20000000f00 */
[----:B------:R-:W-:-:S05]  /*dc60*/  BRA `(.L_x_1079) ;  /* 0xffff817000007947 */ /* 0x000fca000383ffff */
.L_x_1041:
[----:B------:R-:W-:Y:S01]  /*dc70*/  MOV R192, RZ ;  /* 0x000000ff00c07202 */ /* 0x000fe20000000f00 */
[----:B------:R-:W-:Y:S01]  /*dc80*/  IMAD.MOV.U32 R0, RZ, RZ, R138 ;  /* 0x000000ffff007224 */ /* 0x000fe200078e008a */
[----:B------:R-:W-:Y:S01]  /*dc90*/  MOV R2, 0xdcc0 ;  /* 0x0000dcc000027802 */ /* 0x000fe20000000f00 */
[----:B------:R-:W-:Y:S02]  /*dca0*/  IMAD.MOV.U32 R3, RZ, RZ, 0x181f ;  /* 0x0000181fff037424 */ /* 0x000fe400078e00ff */
[----:B-12---:R-:W-:Y:S05]  /*dcb0*/  CALL.REL.NOINC `($__internal_17_$__cuda_sm70_shflsync_idx_p) ;  /* 0x00000db000007944 */ /* 0x006fea0003c00000 */
        /* <DEDUP_REMOVED lines=30> */
.L_x_1042:
[----:B------:R-:W-:Y:S01]  /*dea0*/  MOV R192, RZ ;  /* 0x000000ff00c07202 */ /* 0x000fe20000000f00 */
[----:B------:R-:W-:Y:S01]  /*deb0*/  IMAD.MOV.U32 R0, RZ, RZ, R124 ;  /* 0x000000ffff007224 */ /* 0x000fe200078e007c */
[----:B------:R-:W-:Y:S01]  /*dec0*/  MOV R2, 0xdef0 ;  /* 0x0000def000027802 */ /* 0x000fe20000000f00 */
[----:B------:R-:W-:Y:S02]  /*ded0*/  IMAD.MOV.U32 R3, RZ, RZ, 0x1c1f ;  /* 0x00001c1fff037424 */ /* 0x000fe400078e00ff */
[----:B------:R-:W-:Y:S05]  /*dee0*/  CALL.REL.NOINC `($__internal_17_$__cuda_sm70_shflsync_idx_p) ;  /* 0x00000b8000007944 */ /* 0x000fea0003c00000 */
[----:B------:R-:W-:-:S05]  /*def0*/  BRA `(.L_x_1081) ;  /* 0xffff825000007947 */ /* 0x000fca000383ffff */
.L_x_1043:
[----:B------:R-:W-:Y:S01]  /*df00*/  MOV R192, 0x1 ;  /* 0x0000000100c07802 */ /* 0x000fe20000000f00 */
[----:B------:R-:W-:Y:S01]  /*df10*/  IMAD.MOV.U32 R0, RZ, RZ, R124 ;  /* 0x000000ffff007224 */ /* 0x000fe200078e007c */
[----:B------:R-:W-:Y:S01]  /*df20*/  MOV R2, 0xdf50 ;  /* 0x0000df5000027802 */ /* 0x000fe20000000f00 */
[----:B------:R-:W-:Y:S02]  /*df30*/  IMAD.MOV.U32 R3, RZ, RZ, 0x1c1f ;  /* 0x00001c1fff037424 */ /* 0x000fe400078e00ff */
[----:B-1----:R-:W-:Y:S05]  /*df40*/  CALL.REL.NOINC `($__internal_17_$__cuda_sm70_shflsync_idx_p) ;  /* 0x00000b2000007944 */ /* 0x002fea0003c00000 */
[----:B------:R-:W-:Y:S05]  /*df50*/  IMAD.IADD R0, R125, 0x1, R0 ;  /* 0x000000017d007824 */ /* 0x000fea00078e0200 */
[C---:B------:R-:W-:Y:S02]  /*df60*/  ISETP.GT.AND P6, PT, R0.reuse, RZ, PT ;  /* 0x000000ff0000720c */ /* 0x040fe40003fc4270 */
[C---:B------:R-:W-:Y:S02]  /*df70*/  ISETP.GT.AND P5, PT, R0.reuse, 0x1, PT ;  /* 0x000000010000780c */ /* 0x040fe40003fa4270 */
[C---:B------:R-:W-:Y:S02]  /*df80*/  ISETP.GT.AND P2, PT, R0.reuse, 0x8, PT ;  /* 0x000000080000780c */ /* 0x040fe40003f44270 */
[----:B------:R-:W-:Y:S02]  /*df90*/  ISETP.GT.AND P0, PT, R0, 0x9, PT ;  /* 0x000000090000780c */ /* 0x000fe40003f04270 */
[----:B------:R-:W-:Y:S02]  /*dfa0*/  FSEL R6, R6, -INF , P6 ;  /* 0xff80000006067808 */ /* 0x000fe40003000000 */
[----:B------:R-:W-:Y:S02]  /*dfb0*/  FSEL R7, R7, -INF , P5 ;  /* 0xff80000007077808 */ /* 0x000fe40002800000 */
[----:B------:R-:W-:Y:S02]  /*dfc0*/  FSEL R10, R10, -INF , P2 ;  /* 0xff8000000a0a7808 */ /* 0x000fe40001000000 */
[----:B------:R-:W-:Y:S02]  /*dfd0*/  FSEL R11, R11, -INF , P0 ;  /* 0xff8000000b0b7808 */ /* 0x000fe40000000000 */
[C---:B------:R-:W-:Y:S02]  /*dfe0*/  ISETP.GT.AND P6, PT, R0.reuse, 0x10, PT ;  /* 0x000000100000780c */ /* 0x040fe40003fc4270 */
        /* <DEDUP_REMOVED lines=42> */
[----:B------:R-:W-:Y:S02]  /*e290*/  FSEL R192, R30, -INF , P6 ;  /* 0xff8000001ec07808 */ /* 0x000fe40003000000 */
[----:B------:R-:W-:Y:S02]  /*e2a0*/  FMNMX.FTZ R12, R156, R2, !PT ;  /* 0x000000029c0c7209 */ /* 0x000fe40007810000 */
[----:B------:R-:W-:Y:S01]  /*e2b0*/  FMNMX.FTZ R124, R191, R0, !PT ;  /* 0x00000000bf7c7209 */ /* 0x000fe20007810000 */
[----:B------:R-:W-:Y:S01]  /*e2c0*/  IMAD.MOV.U32 R0, RZ, RZ, 0x2 ;  /* 0x00000002ff007424 */ /* 0x000fe200078e00ff */
[----:B------:R-:W-:Y:S02]  /*e2d0*/  FSEL R194, R31, -INF , P5 ;  /* 0xff8000001fc27808 */ /* 0x000fe40002800000 */
[----:B------:R-:W-:Y:S02]  /*e2e0*/  FMNMX.FTZ R12, R192, R12, !PT ;  /* 0x0000000cc00c7209 */ /* 0x000fe40007810000 */
[----:B------:R-:W-:Y:S02]  /*e2f0*/  FMNMX.FTZ R124, R190, R124, !PT ;  /* 0x0000007cbe7c7209 */ /* 0x000fe40007810000 */
[----:B------:R-:W-:Y:S02]  /*e300*/  FSEL R195, R34, -INF , P2 ;  /* 0xff80000022c37808 */ /* 0x000fe40001000000 */
[----:B------:R-:W-:Y:S02]  /*e310*/  FMNMX.FTZ R12, R194, R12, !PT ;  /* 0x0000000cc20c7209 */ /* 0x000fe40007810000 */
[----:B------:R-:W-:Y:S02]  /*e320*/  FMNMX.FTZ R124, R189, R124, !PT ;  /* 0x0000007cbd7c7209 */ /* 0x000fe40007810000 */
[----:B------:R-:W-:Y:S02]  /*e330*/  FSEL R193, R35, -INF , P0 ;  /* 0xff80000023c17808 */ /* 0x000fe40000000000 */
[----:B------:R-:W-:Y:S02]  /*e340*/  FMNMX.FTZ R12, R195, R12, !PT ;  /* 0x0000000cc30c7209 */ /* 0x000fe40007810000 */
[----:B------:R-:W-:Y:S02]  /*e350*/  FMNMX.FTZ R124, R188, R124, !PT ;  /* 0x0000007cbc7c7209 */ /* 0x000fe40007810000 */
[----:B------:R-:W-:Y:S02]  /*e360*/  FMNMX.FTZ R12, R193, R12, !PT ;  /* 0x0000000cc10c7209 */ /* 0x000fe40007810000 */
[----:B------:R-:W-:Y:S02]  /*e370*/  MOV R2, 0xe390 ;  /* 0x0000e39000027802 */ /* 0x000fe40000000f00 */
[----:B------:R-:W-:Y:S05]  /*e380*/  CALL.REL.NOINC `($__internal_16_$__cuda_sm70_shflsync_bfly_p) ;  /* 0x0000068000007944 */ /* 0x000fea0003c00000 */
[----:B------:R-:W-:Y:S01]  /*e390*/  FMNMX.FTZ R124, R124, R0, !PT ;  /* 0x000000007c7c7209 */ /* 0x000fe20007810000 */
[----:B------:R-:W-:Y:S01]  /*e3a0*/  IMAD.MOV.U32 R0, RZ, RZ, 0x1 ;  /* 0x00000001ff007424 */ /* 0x000fe200078e00ff */
[----:B------:R-:W-:Y:S02]  /*e3b0*/  MOV R2, 0xe3d0 ;  /* 0x0000e3d000027802 */ /* 0x000fe40000000f00 */
        /* <DEDUP_REMOVED lines=8> */
[----:B------:R-:W-:Y:S02]  /*e440*/  MOV R2, 0xe460 ;  /* 0x0000e46000027802 */ /* 0x000fe40000000f00 */
[----:B------:R-:W-:Y:S05]  /*e450*/  CALL.REL.NOINC `($__internal_16_$__cuda_sm70_shflsync_bfly_p) ;  /* 0x000005b000007944 */ /* 0x000fea0003c00000 */
[----:B------:R-:W-:-:S05]  /*e460*/  BRA `(.L_x_1082) ;  /* 0xffff839000007947 */ /* 0x000fca000383ffff */
.L_x_1046:
[----:B------:R-:W-:Y:S01]  /*e470*/  MOV R192, RZ ;  /* 0x000000ff00c07202 */ /* 0x000fe20000000f00 */
[----:B------:R-:W-:Y:S01]  /*e480*/  IMAD.MOV.U32 R0, RZ, RZ, R20 ;  /* 0x000000ffff007224 */ /* 0x000fe200078e0014 */
[----:B------:R-:W-:Y:S01]  /*e490*/  MOV R2, 0xe4c0 ;  /* 0x0000e4c000027802 */ /* 0x000fe20000000f00 */
[----:B------:R-:W-:Y:S02]  /*e4a0*/  IMAD.MOV.U32 R3, RZ, RZ, 0x181f ;  /* 0x0000181fff037424 */ /* 0x000fe400078e00ff */
[----:B-1234-:R-:W-:Y:S05]  /*e4b0*/  CALL.REL.NOINC `($__internal_17_$__cuda_sm70_shflsync_idx_p) ;  /* 0x000005b000007944 */ /* 0x01efea0003c00000 */
[----:B------:R-:W-:-:S05]  /*e4c0*/  BRA `(.L_x_1083) ;  /* 0xffff9d2000007947 */ /* 0x000fca000383ffff */
.L_x_1049:
[----:B------:R-:W-:Y:S01]  /*e4d0*/  MOV R192, RZ ;  /* 0x000000ff00c07202 */ /* 0x000fe20000000f00 */
[----:B------:R-:W-:Y:S01]  /*e4e0*/  IMAD.MOV.U32 R0, RZ, RZ, R125 ;  /* 0x000000ffff007224 */ /* 0x000fe200078e007d */
[----:B------:R-:W-:Y:S01]  /*e4f0*/  MOV R2, 0xe520 ;  /* 0x0000e52000027802 */ /* 0x000fe20000000f00 */
[----:B------:R-:W-:Y:S02]  /*e500*/  IMAD.MOV.U32 R3, RZ, RZ, 0x181f ;  /* 0x0000181fff037424 */ /* 0x000fe400078e00ff */
[----:B------:R-:W-:Y:S05]  /*e510*/  CALL.REL.NOINC `($__internal_17_$__cuda_sm70_shflsync_idx_p) ;  /* 0x0000055000007944 */ /* 0x000fea0003c00000 */
[----:B------:R-:W-:Y:S01]  /*e520*/  MOV R124, R0 ;  /* 0x00000000007c7202 */ /* 0x000fe20000000f00 */
[----:B------:R-:W-:-:S05]  /*e530*/  BRA `(.L_x_1084) ;  /* 0xffffaae000007947 */ /* 0x000fca000383ffff */
.L_x_1050:
[----:B------:R-:W-:Y:S01]  /*e540*/  MOV R192, RZ ;  /* 0x000000ff00c07202 */ /* 0x000fe20000000f00 */
[----:B------:R-:W-:Y:S01]  /*e550*/  IMAD.MOV.U32 R0, RZ, RZ, R138 ;  /* 0x000000ffff007224 */ /* 0x000fe200078e008a */
[----:B------:R-:W-:Y:S01]  /*e560*/  MOV R2, 0xe590 ;  /* 0x0000e59000027802 */ /* 0x000fe20000000f00 */
[----:B------:R-:W-:Y:S02]  /*e570*/  IMAD.MOV.U32 R3, RZ, RZ, 0x181f ;  /* 0x0000181fff037424 */ /* 0x000fe400078e00ff */
[----:B-12---:R-:W-:Y:S05]  /*e580*/  CALL.REL.NOINC `($__internal_17_$__cuda_sm70_shflsync_idx_p) ;  /* 0x000004e000007944 */ /* 0x006fea0003c00000 */
        /* <DEDUP_REMOVED lines=19> */
[----:B--2---:R-:W-:Y:S05]  /*e6c0*/  CALL.REL.NOINC `($__internal_17_$__cuda_sm70_shflsync_idx_p) ;  /* 0x000003a000007944 */ /* 0x004fea0003c00000 */
[----:B------:R-:W-:Y:S01]  /*e6d0*/  MOV R192, 0x1 ;  /* 0x0000000100c07802 */ /* 0x000fe20000000f00 */
[----:B------:R-:W-:Y:S01]  /*e6e0*/  IMAD.MOV.U32 R124, RZ, RZ, R0 ;  /* 0x000000ffff7c7224 */ /* 0x000fe200078e0000 */
[----:B------:R-:W-:Y:S01]  /*e6f0*/  MOV R3, 0x181f ;  /* 0x0000181f00037802 */ /* 0x000fe20000000f00 */
[----:B------:R-:W-:Y:S01]  /*e700*/  IMAD.MOV.U32 R0, RZ, RZ, R138 ;  /* 0x000000ffff007224 */ /* 0x000fe200078e008a */
[----:B------:R-:W-:Y:S02]  /*e710*/  MOV R2, 0xe730 ;  /* 0x0000e73000027802 */ /* 0x000fe40000000f00 */
[----:B------:R-:W-:Y:S05]  /*e720*/  CALL.REL.NOINC `($__internal_17_$__cuda_sm70_shflsync_idx_p) ;  /* 0x0000034000007944 */ /* 0x000fea0003c00000 */
[----:B------:R-:W-:-:S05]  /*e730*/  BRA `(.L_x_1085) ;  /* 0xffffaa0000007947 */ /* 0x000fca000383ffff */
.L_x_1051:
[----:B------:R-:W-:Y:S02]  /*e740*/  MOV R0, 0x2 ;  /* 0x0000000200007802 */ /* 0x000fe40000000f00 */
[----:B------:R-:W-:Y:S02]  /*e750*/  MOV R2, 0xe770 ;  /* 0x0000e77000027802 */ /* 0x000fe40000000f00 */
[----:B-1----:R-:W-:Y:S05]  /*e760*/  CALL.REL.NOINC `($__internal_16_$__cuda_sm70_shflsync_bfly_p) ;  /* 0x000002a000007944 */ /* 0x002fea0003c00000 */
        /* <DEDUP_REMOVED lines=14> */
.L_x_1053:
[----:B------:R-:W-:Y:S01]  /*e850*/  IMAD.MOV.U32 R124, RZ, RZ, R202 ;  /* 0x000000ffff7c7224 */ /* 0x000fe200078e00ca */
[----:B------:R-:W-:-:S02]  /*e860*/  MOV R0, 0x2 ;  /* 0x0000000200007802 */ /* 0x000fc40000000f00 */
[----:B------:R-:W-:Y:S02]  /*e870*/  MOV R2, 0xe890 ;  /* 0x0000e89000027802 */ /* 0x000fe40000000f00 */
[----:B------:R-:W-:Y:S05]  /*e880*/  CALL.REL.NOINC `($__internal_16_$__cuda_sm70_shflsync_bfly_p) ;  /* 0x0000018000007944 */ /* 0x000fea0003c00000 */
[----:B------:R-:W-:Y:S01]  /*e890*/  MOV R4, R0 ;  /* 0x0000000000047202 */ /* 0x000fe20000000f00 */
[----:B------:R-:W-:Y:S05]  /*e8a0*/  BRA `(.L_x_1087) ;  /* 0xffffc35000007947 */ /* 0x000fea000383ffff */
.L_x_1054:
[----:B------:R-:W-:Y:S01]  /*e8b0*/  IMAD.MOV.U32 R124, RZ, RZ, R4 ;  /* 0x000000ffff7c7224 */ /* 0x000fe200078e0004 */
[----:B------:R-:W-:Y:S02]  /*e8c0*/  MOV R0, 0x1 ;  /* 0x0000000100007802 */ /* 0x000fe40000000f00 */
[----:B------:R-:W-:Y:S02]  /*e8d0*/  MOV R2, 0xe8f0 ;  /* 0x0000e8f000027802 */ /* 0x000fe40000000f00 */
[----:B-1----:R-:W-:Y:S05]  /*e8e0*/  CALL.REL.NOINC `($__internal_16_$__cuda_sm70_shflsync_bfly_p) ;  /* 0x0000012000007944 */ /* 0x002fea0003c00000 */
[----:B------:R-:W-:Y:S01]  /*e8f0*/  FADD.FTZ R4, R4, R0 ;  /* 0x0000000004047221 */ /* 0x000fe20000010000 */
[----:B------:R-:W-:Y:S02]  /*e900*/  MOV R124, R206 ;  /* 0x000000ce007c7202 */ /* 0x000fe40000000f00 */
[----:B------:R-:W-:Y:S02]  /*e910*/  MOV R0, 0x2 ;  /* 0x0000000200007802 */ /* 0x000fe40000000f00 */
[----:B------:R-:W-:Y:S02]  /*e920*/  MOV R2, 0xe940 ;  /* 0x0000e94000027802 */ /* 0x000fe40000000f00 */
[----:B------:R-:W-:Y:S05]  /*e930*/  CALL.REL.NOINC `($__internal_16_$__cuda_sm70_shflsync_bfly_p) ;  /* 0x000000d000007944 */ /* 0x000fea0003c00000 */
[----:B------:R-:W-:Y:S01]  /*e940*/  FADD.FTZ R206, R206, R0 ;  /* 0x00000000cece7221 */ /* 0x000fe20000010000 */
[----:B------:R-:W-:-:S02]  /*e950*/  MOV R0, 0x1 ;  /* 0x0000000100007802 */ /* 0x000fc40000000f00 */
[----:B------:R-:W-:Y:S02]  /*e960*/  MOV R2, 0xe990 ;  /* 0x0000e99000027802 */ /* 0x000fe40000000f00 */
[----:B------:R-:W-:Y:S02]  /*e970*/  MOV R124, R206 ;  /* 0x000000ce007c7202 */ /* 0x000fe40000000f00 */
[----:B------:R-:W-:Y:S05]  /*e980*/  CALL.REL.NOINC `($__internal_16_$__cuda_sm70_shflsync_bfly_p) ;  /* 0x0000008000007944 */ /* 0x000fea0003c00000 */
[----:B------:R-:W-:Y:S01]  /*e990*/  MOV R3, R0 ;  /* 0x0000000000037202 */ /* 0x000fe20000000f00 */
[----:B------:R-:W-:Y:S05]  /*e9a0*/  BRA `(.L_x_1088) ;  /* 0xffffc2c000007947 */ /* 0x000fea000383ffff */
.L_x_1064:
[----:B------:R-:W-:Y:S01]  /*e9b0*/  IMAD.MOV.U32 R0, RZ, RZ, R17 ;  /* 0x000000ffff007224 */ /* 0x000fe200078e0011 */
[----:B------:R-:W-:Y:S01]  /*e9c0*/  MOV R192, RZ ;  /* 0x000000ff00c07202 */ /* 0x000fe20000000f00 */
[----:B------:R-:W-:Y:S01]  /*e9d0*/  IMAD.MOV.U32 R3, RZ, RZ, 0x1f ;  /* 0x0000001fff037424 */ /* 0x000fe200078e00ff */
[----:B---3--:R-:W-:Y:S02]  /*e9e0*/  MOV R2, 0xea00 ;  /* 0x0000ea0000027802 */ /* 0x008fe40000000f00 */
[----:B-1--45:R-:W-:Y:S05]  /*e9f0*/  CALL.REL.NOINC `($__internal_17_$__cuda_sm70_shflsync_idx_p) ;  /* 0x0000007000007944 */ /* 0x032fea0003c00000 */
[----:B------:R-:W-:Y:S05]  /*ea00*/  BRA `(.L_x_1089) ;  /* 0xffffe30000007947 */ /* 0x000fea000383ffff */
        .weak           $__internal_16_$__cuda_sm70_shflsync_bfly_p
        .type           $__internal_16_$__cuda_sm70_shflsync_bfly_p,@function
        .size           $__internal_16_$__cuda_sm70_shflsync_bfly_p,($__internal_17_$__cuda_sm70_shflsync_idx_p - $__internal_16_$__cuda_sm70_shflsync_bfly_p)
$__internal_16_$__cuda_sm70_shflsync_bfly_p:
[----:B------:R-:W-:Y:S02]  /*ea10*/  MOV R137, 0xffffffff ;  /* 0xffffffff00897802 */ /* 0x000fe40000000f00 */
[----:B------:R-:W-:Y:S02]  /*ea20*/  MOV R3, 0x1f ;  /* 0x0000001f00037802 */ /* 0x000fe40000000f00 */
[----:B------:R-:W-:Y:S04]  /*ea30*/  WARPSYNC R137 ;  /* 0x0000008900007348 */ /* 0x000fe80003800000 */
[----:B------:R1:W2:Y:S02]  /*ea40*/  SHFL.BFLY PT, R0, R124, R0, R3 ;  /* 0x0c0000007c007389 */ /* 0x0002a400000e0003 */
[----:B-1----:R-:W-:-:S04]  /*ea50*/  MOV R3, 0x0 ;  /* 0x0000000000037802 */ /* 0x002fc80000000f00 */
[----:B--2---:R-:W-:Y:S05]  /*ea60*/  RET.REL.NODEC R2 `(_ZN7cutlass13device_kernelIN5flash19enable_sm80_to_sm89INS1_16FlashAttnFwdSm80INS1_25CollectiveMainloopFwdSm80ILi8ELi1ELb0EN4cute5tupleIJNS5_1CILi128EEENS7_ILi64EEENS7_ILi192EEEEEELi192ENS_6half_tEfNS_4arch4Sm80ELb1ELb0ELb0ELb0ELb1ELb0ELb1ELb1EEENS1_21CollectiveEpilogueFwdINS6_IJS8_SA_S9_EEENS6_IJNS7_ILi1EEESI_SI_EEESC_SE_Li256ELb0ELb1ELb1ELb0EEENS1_30DynamicPersistentTileSchedulerILi256ELi256ELb1ELb1ELb0EEEEEEEEEvNT_6ParamsE) ;  /* 0xffff159002007950 */ /* 0x004fea0003c3ffff */
        .weak           $__internal_17_$__cuda_sm70_shflsync_idx_p
        .type           $__internal_17_$__cuda_sm70_shflsync_idx_p,@function
        .size           $__internal_17_$__cuda_sm70_shflsync_idx_p,(.L_x_3107 - $__internal_17_$__cuda_sm70_shflsync_idx_p)
$__internal_17_$__cuda_sm70_shflsync_idx_p:
[----:B------:R-:W-:-:S04]  /*ea70*/  MOV R193, 0xffffffff ;  /* 0xffffffff00c17802 */ /* 0x000fc80000000f00 */
[----:B------:R-:W-:Y:S04]  /*ea80*/  WARPSYNC R193 ;  /* 0x000000c100007348 */ /* 0x000fe80003800000 */
[----:B------:R1:W2:Y:S02]  /*ea90*/  SHFL.IDX PT, R0, R0, R192, R3 ;  /* 0x000000c000007389 */ /* 0x0002a400000e0003 */
[----:B-1----:R-:W-:-:S04]  /*eaa0*/  MOV R3, 0x0 ;  /* 0x0000000000037802 */ /* 0x002fc80000000f00 */
[----:B--2---:R-:W-:Y:S05]  /*eab0*/  RET.REL.NODEC R2 `(_ZN7cutlass13device_kernelIN5flash19enable_sm80_to_sm89INS1_16FlashAttnFwdSm80INS1_25CollectiveMainloopFwdSm80ILi8ELi1ELb0EN4cute5tupleIJNS5_1CILi128EEENS7_ILi64EEENS7_ILi192EEEEEELi192ENS_6half_tEfNS_4arch4Sm80ELb1ELb0ELb0ELb0ELb1ELb0ELb1ELb1EEENS1_21CollectiveEpilogueFwdINS6_IJS8_SA_S9_EEENS6_IJNS7_ILi1EEESI_SI_EEESC_SE_Li256ELb0ELb1ELb1ELb0EEENS1_30DynamicPersistentTileSchedulerILi256ELi256ELb1ELb1ELb0EEEEEEEEEvNT_6ParamsE) ;  /* 0xffff154002007950 */ /* 0x004fea0003c3ffff */
.L_x_1090:
        /* <DEDUP_REMOVED lines=12> */
.L_x_3107:


//--------------------- .text._ZN7cutlass13device_kernelIN5flash19enable_sm80_to_sm89INS1_16FlashAttnFwdSm80INS1_25CollectiveMainloopFwdSm80ILi8ELi1ELb0EN4cute5tupleIJNS5_1CILi128EEENS7_ILi64EEENS7_ILi192EEEEEELi192ENS_6half_tEfNS_4arch4Sm80ELb1ELb0ELb0ELb1ELb1ELb0ELb1ELb1EEENS1_21CollectiveEpilogueFwdINS6_IJS8_SA_S9_EEENS6_IJNS7_ILi1EEESI_SI_EEESC_SE_Li256ELb1ELb1ELb1ELb0EEENS1_36VarlenDynamicPersistentTileSchedulerILi128ELi64ELi256ELi256ELb1ELb1ELb0ELb1ELb1ELb1EEEEEEEEEvNT_6ParamsE --------------------------
	.section	.text._ZN7cutlass13device_kernelIN5flash19enable_sm80_to_sm89INS1_16FlashAttnFwdSm80INS1_25CollectiveMainloopFwdSm80ILi8ELi1ELb0EN4cute5tupleIJNS5_1CILi128EEENS7_ILi64EEENS7_ILi192EEEEEELi192ENS_6half_tEfNS_4arch4Sm80ELb1ELb0ELb0ELb1ELb1ELb0ELb1ELb1EEENS1_21CollectiveEpilogueFwdINS6_IJS8_SA_S9_EEENS6_IJNS7_ILi1EEESI_SI_EEESC_SE_Li256ELb1ELb1ELb1ELb0EEENS1_36VarlenDynamicPersistentTileSchedulerILi128ELi64ELi256ELi256ELb1ELb1ELb0ELb1ELb1ELb1EEEEEEEEEvNT_6ParamsE,"ax",@progbits
	.sectioninfo	@"SHI_REGISTERS=255"
	.align	128
.text._ZN7cutlass13device_kernelIN5flash19enable_sm80_to_sm89INS1_16FlashAttnFwdSm80INS1_25CollectiveMainloopFwdSm80ILi8ELi1ELb0EN4cute5tupleIJNS5_1CILi128EEENS7_ILi64EEENS7_ILi192EEEEEELi192ENS_6half_tEfNS_4arch4Sm80ELb1ELb0ELb0ELb1ELb1ELb0ELb1ELb1EEENS1_21CollectiveEpilogueFwdINS6_IJS8_SA_S9_EEENS6_IJNS7_ILi1EEESI_SI_EEESC_SE_Li256ELb1ELb1ELb1ELb0EEENS1_36VarlenDynamicPersistentTileSchedulerILi128ELi64ELi256ELi256ELb1ELb1ELb0ELb1ELb1ELb1EEEEEEEEEvNT_6ParamsE:
        .type           _ZN7cutlass13device_kernelIN5flash19enable_sm80_to_sm89INS1_16FlashAttnFwdSm80INS1_25CollectiveMainloopFwdSm80ILi8ELi1ELb0EN4cute5tupleIJNS5_1CILi128EEENS7_ILi64EEENS7_ILi192EEEEEELi192ENS_6half_tEfNS_4arch4Sm80ELb1ELb0ELb0ELb1ELb1ELb0ELb1ELb1EEENS1_21CollectiveEpilogueFwdINS6_IJS8_SA_S9_EEENS6_IJNS7_ILi1EEESI_SI_EEESC_SE_Li256ELb1ELb1ELb1ELb0EEENS1_36VarlenDynamicPersistentTileSchedulerILi128ELi64ELi256ELi256ELb1ELb1ELb0ELb1ELb1ELb1EEEEEEEEEvNT_6ParamsE,@function
        .size           _ZN7cutlass13device_kernelIN5flash19enable_sm80_to_sm89INS1_16FlashAttnFwdSm80INS1_25CollectiveMainloopFwdSm80ILi8ELi1ELb0EN4cute5tupleIJNS5_1CILi128EEENS7_ILi64EEENS7_ILi192EEEEEELi192ENS_6half_tEfNS_4arch4Sm80ELb1ELb0ELb0ELb1ELb1ELb0ELb1ELb1EEENS1_21CollectiveEpilogueFwdINS6_IJS8_SA_S9_EEENS6_IJNS7_ILi1EEESI_SI_EEESC_SE_Li256ELb1ELb1ELb1ELb0EEENS1_36VarlenDynamicPersistentTileSchedulerILi128ELi64ELi256ELi256ELb1ELb1ELb0ELb1ELb1ELb1EEEEEEEEEvNT_6ParamsE,(.L_x_3110 - _ZN7cutlass13device_kernelIN5flash19enable_sm80_to_sm89INS1_16FlashAttnFwdSm80INS1_25CollectiveMainloopFwdSm80ILi8ELi1ELb0EN4cute5tupleIJNS5_1CILi128EEENS7_ILi64EEENS7_ILi192EEEEEELi192ENS_6half_tEfNS_4arch4Sm80ELb1ELb0ELb0ELb1ELb1ELb0ELb1ELb1EEENS1_21CollectiveEpilogueFwdINS6_IJS8_SA_S9_EEENS6_IJNS7_ILi1EEESI_SI_EEESC_SE_Li256ELb1ELb1ELb1ELb0EEENS1_36VarlenDynamicPersistentTileSchedulerILi128ELi64ELi256ELi256ELb1ELb1ELb0ELb1ELb1ELb1EEEEEEEEEvNT_6ParamsE)
        .other          _ZN7cutlass13device_kernelIN5flash19enable_sm80_to_sm89INS1_16FlashAttnFwdSm80INS1_25CollectiveMainloopFwdSm80ILi8ELi1ELb0EN4cute5tupleIJNS5_1CILi128EEENS7_ILi64EEENS7_ILi192EEEEEELi192ENS_6half_tEfNS_4arch4Sm80ELb1ELb0ELb0ELb1ELb1ELb0ELb1ELb1EEENS1_21CollectiveEpilogueFwdINS6_IJS8_SA_S9_EEENS6_IJNS7_ILi1EEESI_SI_EEESC_SE_Li256ELb1ELb1ELb1ELb0EEENS1_36VarlenDynamicPersistentTileSchedulerILi128ELi64ELi256ELi256ELb1ELb1ELb0ELb1ELb1ELb1EEEEEEEEEvNT_6ParamsE,@"STO_CUDA_ENTRY STV_DEFAULT"
_ZN7cutlass13device_kernelIN5flash19enable_sm80_to_sm89INS1_16FlashAttnFwdSm80INS1_25CollectiveMainloopFwdSm80ILi8ELi1ELb0EN4cute5tupleIJNS5_1CILi128EEENS7_ILi64EEENS7_ILi192EEEEEELi192ENS_6half_tEfNS_4arch4Sm80ELb1ELb0ELb0ELb1ELb1ELb0ELb1ELb1EEENS1_21CollectiveEpilogueFwdINS6_IJS8_SA_S9_EEENS6_IJNS7_ILi1EEESI_SI_EEESC_SE_Li256ELb1ELb1ELb1ELb0EEENS1_36VarlenDynamicPersistentTileSchedulerILi128ELi64ELi256ELi256ELb1ELb1ELb0ELb1ELb1ELb1EEEEEEEEEvNT_6ParamsE:
        /* <DEDUP_REMOVED lines=52> */
.L_x_1096:
        /* <DEDUP_REMOVED lines=16> */
.L_x_1213:
        /* <DEDUP_REMOVED lines=16> */
.L_x_1214:
[----:B---3--:R-:W-:-:S05]  /*0540*/  IMAD R0, R0, c[0x0][0x538], RZ ;  /* 0x00014e0000007a24 */ /* 0x008fca00078e02ff */
[----:B------:R-:W-:-:S04]  /*0550*/  IADD3 R6, R0, R6, RZ ;  /* 0x0000000600067210 */ /* 0x000fc80007ffe0ff */
[----:B------:R-:W-:-:S13]  /*0560*/  ISETP.GT.AND P0, PT, R6, UR4, PT ;  /* 0x0000000406007c0c */ /* 0x000fda000bf04270 */
[----:B-12---:R-:W-:Y:S05]  /*0570*/  @!P0 BRA `(.L_x_1096) ;  /* 0xfffffdc000008947 */ /* 0x006fea000383ffff */
.L_x_1092:
[----:B------:R-:W-:-:S05]  /*0580*/  IADD3 R10, -R0, R6, RZ ;  /* 0x00000006000a7210 */ /* 0x000fca0007ffe1ff */
[----:B------:R-:W-:-:S05]  /*0590*/  IMAD R0, R4, c[0x0][0x538], R10 ;  /* 0x00014e0004007a24 */ /* 0x000fca00078e020a */
[----:B------:R-:W-:Y:S01]  /*05a0*/  ISETP.GT.AND P0, PT, R0, UR4, PT ;  /* 0x0000000400007c0c */ /* 0x000fe2000bf04270 */
[----:B------:R-:W-:-:S12]  /*05b0*/  BRA.DIV ~URZ, `(.L_x_1097) ;  /* 0x000104827f007947 */ /* 0x000fd8000b800000 */
[----:B------:R-:W-:-:S04]  /*05c0*/  VOTE.ANY R6, PT, !P0 ;  /* 0x0000000000067806 */ /* 0x000fc800040e0100 */
.L_x_1215:
[----:B------:R-:W1:Y:S02]  /*05d0*/  POPC R0, R6 ;  /* 0x0000000600007309 */ /* 0x000e640000000000 */
[----:B-12---:R-:W-:Y:S01]  /*05e0*/  IADD3 R211, R0, R7, RZ ;  /* 0x0000000700d37210 */ /* 0x006fe20007ffe0ff */
[----:B------:R-:W-:Y:S05]  /*05f0*/  BRA.DIV ~URZ, `(.L_x_1098) ;  /* 0x000104927f007947 */ /* 0x000fea000b800000 */
[----:B------:R1:W2:Y:S01]  /*0600*/  SHFL.IDX PT, R209, R9, R0, 0x1f ;  /* 0x00001f0009d17589 */ /* 0x0002a200000e0000 */
[----:B------:R-:W-:-:S03]  /*0610*/  MOV R5, RZ ;  /* 0x000000ff00057202 */ /* 0x000fc60000000f00 */
[----:B------:R1:W3:Y:S04]  /*0620*/  SHFL.IDX PT, R9, R8, R0, 0x1f ;  /* 0x00001f0008097589 */ /* 0x0002e800000e0000 */
.L_x_1216:
[----:B------:R-:W-:Y:S01]  /*0630*/  ISETP.NE.AND P0, PT, R6, RZ, PT ;  /* 0x000000ff0600720c */ /* 0x000fe20003f05270 */
[----:B------:R-:W-:-:S12]  /*0640*/  BSSY B0, `(.L_x_1099) ;  /* 0x0000005000007945 */ /* 0x000fd80003800000 */
[----:B------:R-:W-:Y:S05]  /*0650*/  @!P0 BRA `(.L_x_1100) ;  /* 0x0000003000008947 */ /* 0x000fea0003800000 */
[----:B-1----:R-:W-:Y:S01]  /*0660*/  IADD3 R0, R0, -0x1, RZ ;  /* 0xffffffff00007810 */ /* 0x002fe20007ffe0ff */
[----:B------:R-:W-:Y:S05]  /*0670*/  BRA.DIV ~URZ, `(.L_x_1101) ;  /* 0x000104f27f007947 */ /* 0x000fea000b800000 */
[----:B------:R1:W4:Y:S02]  /*0680*/  SHFL.IDX PT, R5, R4, R0, 0x1f ;  /* 0x00001f0004057589 */ /* 0x00032400000e0000 */
.L_x_1100:
[----:B------:R-:W-:Y:S05]  /*0690*/  BSYNC B0 ;  /* 0x0000000000007941 */ /* 0x000fea0003800000 */
.L_x_1099:
        /* <DEDUP_REMOVED lines=67> */
.L_x_1103:
        /* <DEDUP_REMOVED lines=68> */
.L_x_1104:
[----:B------:R-:W-:Y:S05]  /*0f10*/  BSYNC B0 ;  /* 0x0000000000007941 */ /* 0x000fea0003800000 */
.L_x_1102:
[----:B------:R-:W-:-:S04]  /*0f20*/  LOP3.LUT R0, RZ, R0, RZ, 0x33, !PT ;  /* 0x00000000ff007212 */ /* 0x000fc800078e33ff */
[----:B------:R-:W-:Y:S01]  /*0f30*/  IADD3 R209, R0, R209, RZ ;  /* 0x000000d100d17210 */ /* 0x000fe20007ffe0ff */
[----:B------:R-:W-:Y:S05]  /*0f40*/  BRA `(.L_x_1105) ;  /* 0x0000004000007947 */ /* 0x000fea0003800000 */
.L_x_1093:
[----:B--2---:R-:W-:Y:S01]  /*0f50*/  IMAD.MOV.U32 R209, RZ, RZ, RZ ;  /* 0x000000ffffd17224 */ /* 0x004fe200078e00ff */
[----:B------:R-:W-:Y:S01]  /*0f60*/  MOV R210, RZ ;  /* 0x000000ff00d27202 */ /* 0x000fe20000000f00 */
[----:B------:R-:W-:Y:S01]  /*0f70*/  IMAD.U32 R208, RZ, RZ, UR4 ;  /* 0x00000004ffd07e24 */ /* 0x000fe2000f8e00ff */
[----:B------:R-:W-:Y:S02]  /*0f80*/  MOV R211, c[0x0][0x53c] ;  /* 0x00014f0000d37a02 */ /* 0x000fe40000000f00 */
.L_x_1105:
[----:B------:R-:W-:Y:S01]  /*0f90*/  ISETP.NE.AND P0, PT, R12, RZ, PT ;  /* 0x000000ff0c00720c */ /* 0x000fe20003f05270 */
[----:B------:R-:W-:-:S12]  /*0fa0*/  WARPSYNC 0xffffffff ;  /* 0xffffffff00007948 */ /* 0x000fd80003800000 */
[----:B------:R1:W-:Y:S04]  /*0fb0*/  @!P0 STS.128 [0x18100], R208 ;  /* 0x018100d0ff008388 */ /* 0x0003e80000000c00 */
[----:B------:R-:W-:Y:S06]  /*0fc0*/  BAR.ARV 0x5, 0x100 ;  /* 0x0144000000007b1d */ /* 0x000fec0000002000 */
.L_x_1091:
        /* <DEDUP_REMOVED lines=76> */
[----:B------:R1:W-:Y:S01]  /*1490*/  STL [R1+0x10], R15 ;  /* 0x0000100f01007387 */ /* 0x0003e20000100800 */
[----:B------:R-:W-:Y:S01]  /*14a0*/  LEA.HI R3, R4, R4, RZ, 0x1d ;  /* 0x0000000404037211 */ /* 0x000fe200078fe8ff */
[----:B------:R-:W-:Y:S01]  /*14b0*/  IMAD R0, R14, 0x200, R13 ;  /* 0x000002000e007824 */ /* 0x000fe200078e020d */
[----:B------:R-:W-:Y:S01]  /*14c0*/  LOP3.LUT R2, R6, R2, RZ, 0x3c, !PT ;  /* 0x0000000206027212 */ /* 0x000fe200078e3cff */
[----:B------:R-:W-:Y:S01]  /*14d0*/  IMAD R212, R9, 0x8, R15 ;  /* 0x0000000809d47824 */ /* 0x000fe200078e020f */
[----:B------:R-:W-:Y:S01]  /*14e0*/  LOP3.LUT R4, R7, 0xfffffe00, RZ, 0xc0, !PT ;  /* 0xfffffe0007047812 */ /* 0x000fe200078ec0ff */
[----:B------:R-:W-:Y:S01]  /*14f0*/  IMAD.IADD R7, R5, 0x1, R3 ;  /* 0x0000000105077824 */ /* 0x000fe200078e0203 */
[----:B------:R-:W-:Y:S01]  /*1500*/  IADD3 R187, R182, 0x40, RZ ;  /* 0x00000040b6bb7810 */ /* 0x000fe20007ffe0ff */
[----:B------:R-:W-:Y:S01]  /*1510*/  IMAD.SHL.U32 R179, R11, 0x2, RZ ;  /* 0x000000020bb37824 */ /* 0x000fe200078e00ff */
[CC--:B------:R-:W-:Y:S01]  /*1520*/  IADD3 R3, R2.reuse, R4.reuse, R8 ;  /* 0x0000000402037210 */ /* 0x0c0fe20007ffe008 */
[----:B------:R-:W-:Y:S01]  /*1530*/  IMAD.MOV.U32 R8, RZ, RZ, 0x20 ;  /* 0x00000020ff087424 */ /* 0x000fe200078e00ff */
[----:B------:R-:W-:-:S02]  /*1540*/  LOP3.LUT R4, R2, R4, RZ, 0xfc, !PT ;  /* 0x0000000402047212 */ /* 0x000fc400078efcff */
[----:B------:R-:W-:Y:S02]  /*1550*/  LOP3.LUT R2, R12, 0x7ffffffc, RZ, 0xc0, !PT ;  /* 0x7ffffffc0c027812 */ /* 0x000fe400078ec0ff */
[----:B------:R-:W-:Y:S02]  /*1560*/  IADD3 R188, R182, 0x80, RZ ;  /* 0x00000080b6bc7810 */ /* 0x000fe40007ffe0ff */
[----:B------:R-:W-:Y:S01]  /*1570*/  SHF.R.S32.HI R5, RZ, 0x1f, R187 ;  /* 0x0000001fff057819 */ /* 0x000fe200000114bb */
[----:B------:R-:W-:Y:S01]  /*1580*/  IMAD.IADD R2, R16, 0x1, -R2 ;  /* 0x0000000110027824 */ /* 0x000fe200078e0a02 */
[----:B------:R-:W-:Y:S02]  /*1590*/  LEA R225, R7, 0x80, 0x1 ;  /* 0x0000008007e17811 */ /* 0x000fe400078e08ff */
[----:B------:R-:W-:Y:S01]  /*15a0*/  SEL R5, R8, 0xffffffe0, !P1 ;  /* 0xffffffe008057807 */ /* 0x000fe20004800000 */
[----:B------:R-:W-:Y:S01]  /*15b0*/  IMAD.SHL.U32 R206, R2, 0x2, RZ ;  /* 0x0000000202ce7824 */ /* 0x000fe200078e00ff */
[----:B------:R-:W-:-:S02]  /*15c0*/  SEL R2, R8, 0xffffffe0, !P4 ;  /* 0xffffffe008027807 */ /* 0x000fc40006000000 */
[----:B------:R-:W-:Y:S01]  /*15d0*/  SHF.R.S32.HI R6, RZ, 0x1f, R188 ;  /* 0x0000001fff067819 */ /* 0x000fe200000114bc */
[----:B------:R-:W-:Y:S01]  /*15e0*/  IMAD.IADD R228, R225, 0x1, R5 ;  /* 0x00000001e1e47824 */ /* 0x000fe200078e0205 */
        /* <DEDUP_REMOVED lines=9> */
[----:B------:R-:W-:Y:S02]  /*1680*/  SHF.R.S32.HI R7, RZ, 0x1f, R251 ;  /* 0x0000001fff077819 */ /* 0x000fe400000114fb */
[----:B------:R-:W-:-:S02]  /*1690*/  IADD3 R237, R206, 0x78, RZ ;  /* 0x00000078ceed7810 */ /* 0x000fc40007ffe0ff */
[C---:B------:R-:W-:Y:S02]  /*16a0*/  IADD3 R236, R206.reuse, 0x80, RZ ;  /* 0x00000080ceec7810 */ /* 0x040fe40007ffe0ff */
[----:B------:R-:W-:Y:S02]  /*16b0*/  SHF.R.S32.HI R8, RZ, 0x1f, R249 ;  /* 0x0000001fff087819 */ /* 0x000fe400000114f9 */
[----:B------:R-:W-:Y:S02]  /*16c0*/  SHF.R.S32.HI R7, RZ, 0x1f, R248 ;  /* 0x0000001fff077819 */ /* 0x000fe400000114f8 */
[C---:B------:R-:W-:Y:S02]  /*16d0*/  IADD3 R234, R206.reuse, 0x90, RZ ;  /* 0x00000090ceea7810 */ /* 0x040fe40007ffe0ff */
[----:B------:R-:W-:Y:S02]  /*16e0*/  IADD3 R233, R206, 0x98, RZ ;  /* 0x00000098cee97810 */ /* 0x000fe40007ffe0ff */
[----:B------:R-:W-:-:S02]  /*16f0*/  SHF.R.S32.HI R8, RZ, 0x1f, R246 ;  /* 0x0000001fff087819 */ /* 0x000fc400000114f6 */
[----:B------:R-:W-:Y:S02]  /*1700*/  SHF.R.S32.HI R7, RZ, 0x1f, R245 ;  /* 0x0000001fff077819 */ /* 0x000fe400000114f5 */
[----:B------:R-:W-:Y:S02]  /*1710*/  SEL R6, R10, 0xffffffc0, !P2 ;  /* 0xffffffc00a067807 */ /* 0x000fe40005000000 */
[C---:B------:R-:W-:Y:S02]  /*1720*/  IADD3 R231, R206.reuse, 0xa8, RZ ;  /* 0x000000a8cee77810 */ /* 0x040fe40007ffe0ff */
[----:B------:R-:W-:Y:S02]  /*1730*/  IADD3 R230, R206, 0xb0, RZ ;  /* 0x000000b0cee67810 */ /* 0x000fe40007ffe0ff */
[----:B------:R-:W-:Y:S02]  /*1740*/  SHF.R.S32.HI R8, RZ, 0x1f, R243 ;  /* 0x0000001fff087819 */ /* 0x000fe400000114f3 */
[----:B------:R-:W-:-:S02]  /*1750*/  SHF.R.S32.HI R7, RZ, 0x1f, R242 ;  /* 0x0000001fff077819 */ /* 0x000fc400000114f2 */
[----:B------:R-:W-:Y:S02]  /*1760*/  IADD3 R229, R206, 0xb8, RZ ;  /* 0x000000b8cee57810 */ /* 0x000fe40007ffe0ff */
[----:B------:R-:W-:Y:S02]  /*1770*/  SHF.R.S32.HI R8, RZ, 0x1f, R240 ;  /* 0x0000001fff087819 */ /* 0x000fe400000114f0 */
[----:B------:R-:W-:Y:S02]  /*1780*/  SHF.R.S32.HI R7, RZ, 0x1f, R239 ;  /* 0x0000001fff077819 */ /* 0x000fe400000114ef */
[----:B------:R-:W-:Y:S02]  /*1790*/  IADD3 R226, R225, -0x10, RZ ;  /* 0xfffffff0e1e27810 */ /* 0x000fe40007ffe0ff */
[----:B------:R-:W-:Y:S02]  /*17a0*/  SHF.R.S32.HI R8, RZ, 0x1f, R237 ;  /* 0x0000001fff087819 */ /* 0x000fe400000114ed */
[----:B------:R-:W-:-:S02]  /*17b0*/  SHF.R.S32.HI R7, RZ, 0x1f, R236 ;  /* 0x0000001fff077819 */ /* 0x000fc400000114ec */
[----:B------:R-:W-:Y:S02]  /*17c0*/  @P0 IADD3 R226, R225, 0x10, RZ ;  /* 0x00000010e1e20810 */ /* 0x000fe40007ffe0ff */
[----:B------:R-:W-:Y:S02]  /*17d0*/  SHF.R.S32.HI R8, RZ, 0x1f, R234 ;  /* 0x0000001fff087819 */ /* 0x000fe400000114ea */
        /* <DEDUP_REMOVED lines=8> */
[----:B------:R-:W-:Y:S01]  /*1860*/  LEA R173, R3, 0xc100, 0x1 ;  /* 0x0000c10003ad7811 */ /* 0x000fe200078e08ff */
[----:B------:R-:W-:Y:S01]  /*1870*/  IMAD.IADD R3, R6, 0x1, R226 ;  /* 0x0000000106037824 */ /* 0x000fe200078e02e2 */
[----:B------:R1:W-:Y:S01]  /*1880*/  STL [R1+0x8], R8 ;  /* 0x0000080801007387 */ /* 0x0003e20000100800 */
[----:B------:R-:W-:-:S02]  /*1890*/  IADD3 R250, R206, 0x10, RZ ;  /* 0x00000010cefa7810 */ /* 0x000fc40007ffe0ff */
[----:B------:R-:W-:Y:S01]  /*18a0*/  IADD3 R247, R206, 0x28, RZ ;  /* 0x00000028cef77810 */ /* 0x000fe20007ffe0ff */
[----:B------:R1:W-:Y:S01]  /*18b0*/  STL [R1+0x4], R7 ;  /* 0x0000040701007387 */ /* 0x0003e20000100800 */
[----:B------:R-:W-:Y:S01]  /*18c0*/  LEA R168, R4, 0x100, 0x1 ;  /* 0x0000010004a87811 */ /* 0x000fe200078e08ff */
[----:B------:R-:W-:Y:S01]  /*18d0*/  IMAD.IADD R174, R173, 0x1, R2 ;  /* 0x00000001adae7824 */ /* 0x000fe200078e0202 */
[C---:B------:R-:W-:Y:S01]  /*18e0*/  IADD3 R244, R206.reuse, 0x40, RZ ;  /* 0x00000040cef47810 */ /* 0x040fe20007ffe0ff */
[----:B------:R1:W-:Y:S01]  /*18f0*/  STL [R1], R3 ;  /* 0x0000000301007387 */ /* 0x0003e20000100800 */
[----:B------:R-:W-:Y:S01]  /*1900*/  IADD3 R241, R206, 0x58, RZ ;  /* 0x00000058cef17810 */ /* 0x000fe20007ffe0ff */
[----:B------:R-:W-:Y:S01]  /*1910*/  IMAD.IADD R169, R2, 0x1, R168 ;  /* 0x0000000102a97824 */ /* 0x000fe200078e02a8 */
[----:B------:R-:W-:Y:S02]  /*1920*/  LEA R165, R0, 0x6100, 0x1 ;  /* 0x0000610000a57811 */ /* 0x000fe400078e08ff */
[----:B------:R-:W-:-:S02]  /*1930*/  IADD3 R238, R206, 0x70, RZ ;  /* 0x00000070ceee7810 */ /* 0x000fc40007ffe0ff */
        /* <DEDUP_REMOVED lines=15> */
.L_x_1212:
        /* <DEDUP_REMOVED lines=30> */
.L_x_1106:
[----:B------:R-:W-:-:S04]  /*1c10*/  ISETP.NE.U32.AND P1, PT, RZ, c[0x0][0x368], PT ;  /* 0x0000da00ff007a0c */ /* 0x000fc80003f25070 */
[----:B------:R-:W-:-:S13]  /*1c20*/  ISETP.NE.AND.EX P1, PT, RZ, c[0x0][0x36c], PT, P1 ;  /* 0x0000db00ff007a0c */ /* 0x000fda0003f25310 */
[----:B------:R-:W-:Y:S05]  /*1c30*/  @!P1 BRA `(.L_x_1107) ;  /* 0x0000004000009947 */ /* 0x000fea0003800000 */
[----:B-1----:R-:W-:-:S04]  /*1c40*/  IADD3 R2, P1, R217, c[0x0][0x368], RZ ;  /* 0x0000da00d9027a10 */ /* 0x002fc80007f3e0ff */
[----:B------:R-:W-:-:S05]  /*1c50*/  IADD3.X R3, R218, c[0x0][0x36c], RZ, P1, !PT ;  /* 0x0000db00da037a10 */ /* 0x000fca0000ffe4ff */
[----:B------:R1:W5:Y:S01]  /*1c60*/  LDG.E R0, [R2.64] ;  /* 0x0000000602007981 */ /* 0x000362000c1e1900 */
[----:B------:R-:W-:Y:S05]  /*1c70*/  BRA `(.L_x_1108) ;  /* 0x0000008000007947 */ /* 0x000fea0003800000 */
.L_x_1107:
        /* <DEDUP_REMOVED lines=8> */
.L_x_1108:
[----:B-1----:R-:W-:Y:S01]  /*1d00*/  IMAD.MOV.U32 R2, RZ, RZ, c[0x0][0x2c4] ;  /* 0x0000b100ff027624 */ /* 0x002fe200078e00ff */
[----:B------:R-:W-:Y:S01]  /*1d10*/  BSSY B0, `(.L_x_1109) ;  /* 0x0000039000007945 */ /* 0x000fe20003800000 */
[----:B------:R-:W-:Y:S02]  /*1d20*/  IMAD.SHL.U32 R205, R209, 0x80, RZ ;  /* 0x00000080d1cd7824 */ /* 0x000fe400078e00ff */
[----:B-----5:R-:W-:Y:S01]  /*1d30*/  IMAD.IADD R203, R0, 0x1, -R193 ;  /* 0x0000000100cb7824 */ /* 0x020fe200078e0ac1 */
[----:B------:R-:W-:-:S02]  /*1d40*/  ISETP.NE.AND P4, PT, R2, 0x1, PT ;  /* 0x000000010200780c */ /* 0x000fc40003f85270 */
[----:B------:R-:W-:Y:S02]  /*1d50*/  IADD3 R2, R205, 0x7f, RZ ;  /* 0x0000007fcd027810 */ /* 0x000fe40007ffe0ff */
[----:B------:R-:W-:-:S03]  /*1d60*/  IADD3 R3, R203, 0x40, -R204 ;  /* 0x00000040cb037810 */ /* 0x000fc60007ffe8cc */
[----:B------:R-:W-:-:S06]  /*1d70*/  IMAD.MOV.U32 R0, RZ, RZ, R2 ;  /* 0x000000ffff007224 */ /* 0x000fcc00078e0002 */
[----:B------:R-:W-:Y:S01]  /*1d80*/  @P4 IMAD.HI.U32 R4, R2, c[0x0][0x2c8], RZ ;  /* 0x0000b20002044a27 */ /* 0x000fe200078e00ff */
[----:B------:R-:W-:-:S04]  /*1d90*/  IADD3 R2, R203, 0x3f, RZ ;  /* 0x0000003fcb027810 */ /* 0x000fc80007ffe0ff */
[----:B------:R-:W-:-:S05]  /*1da0*/  @P4 SHF.R.U32.HI R0, RZ, c[0x0][0x2cc], R4 ;  /* 0x0000b300ff004a19 */ /* 0x000fca0000011604 */
[----:B------:R-:W-:Y:S01]  /*1db0*/  IMAD.IADD R0, R3, 0x1, R0 ;  /* 0x0000000103007824 */ /* 0x000fe200078e0200 */
[----:B------:R-:W-:-:S04]  /*1dc0*/  SHF.R.S32.HI R3, RZ, 0x1f, R2 ;  /* 0x0000001fff037819 */ /* 0x000fc80000011402 */
[----:B------:R-:W-:Y:S02]  /*1dd0*/  SHF.R.S32.HI R4, RZ, 0x1f, R0 ;  /* 0x0000001fff047819 */ /* 0x000fe40000011400 */
[----:B------:R-:W-:Y:S02]  /*1de0*/  LEA.HI R2, R3, R2, RZ, 0x6 ;  /* 0x0000000203027211 */ /* 0x000fe400078f30ff */
[----:B------:R-:W-:Y:S02]  /*1df0*/  LEA.HI R0, R4, R0, RZ, 0x6 ;  /* 0x0000000004007211 */ /* 0x000fe400078f30ff */
[----:B------:R-:W-:Y:S02]  /*1e00*/  SHF.R.S32.HI R3, RZ, 0x6, R2 ;  /* 0x00000006ff037819 */ /* 0x000fe40000011402 */
[----:B------:R-:W-:Y:S02]  /*1e10*/  SHF.R.S32.HI R0, RZ, 0x6, R0 ;  /* 0x00000006ff007819 */ /* 0x000fe40000011400 */
[----:B------:R-:W-:-:S02]  /*1e20*/  LOP3.LUT R2, R210, 0xff000000, RZ, 0xc0, !PT ;  /* 0xff000000d2027812 */ /* 0x000fc400078ec0ff */
[----:B------:R-:W-:Y:S02]  /*1e30*/  IMNMX R8, R3, R0, PT ;  /* 0x0000000003087217 */ /* 0x000fe40003800200 */
[----:B------:R-:W-:Y:S02]  /*1e40*/  LOP3.LUT R4, R210, 0xff0000, RZ, 0xc0, !PT ;  /* 0x00ff0000d2047812 */ /* 0x000fe400078ec0ff */
[----:B------:R-:W-:Y:S02]  /*1e50*/  ISETP.GE.AND P1, PT, R8, 0x1, PT ;  /* 0x000000010800780c */ /* 0x000fe40003f26270 */
[----:B------:R-:W-:Y:S01]  /*1e60*/  SHF.R.U32.HI R0, RZ, 0x8, R2 ;  /* 0x00000008ff007819 */ /* 0x000fe20000011602 */
[----:B------:R-:W-:-:S03]  /*1e70*/  IMAD.MOV.U32 R2, RZ, RZ, RZ ;  /* 0x000000ffff027224 */ /* 0x000fc600078e00ff */
[----:B------:R-:W-:-:S04]  /*1e80*/  LEA.HI R0, R4, R0, RZ, 0x10 ;  /* 0x0000000004007211 */ /* 0x000fc800078f80ff */
[----:B------:R-:W-:Y:S02]  /*1e90*/  LOP3.LUT R223, R0, 0xff, RZ, 0xc0, !PT ;  /* 0x000000ff00df7812 */ /* 0x000fe400078ec0ff */
[----:B------:R-:W-:Y:S01]  /*1ea0*/  SHF.R.U32.HI R222, RZ, 0x10, R0 ;  /* 0x00000010ffde7819 */ /* 0x000fe20000011600 */
        /* <DEDUP_REMOVED lines=31> */
.L_x_1110:
[----:B------:R-:W-:Y:S05]  /*20a0*/  BSYNC B0 ;  /* 0x0000000000007941 */ /* 0x000fea0003800000 */
.L_x_1109:
        /* <DEDUP_REMOVED lines=61> */
[----:B------:R-:W-:Y:S01]  /*2480*/  IMAD.IADD R5, R190, 0x1, R205 ;  /* 0x00000001be057824 */ /* 0x000fe200078e02cd */
[----:B------:R-:W-:Y:S02]  /*2490*/  LOP3.LUT R14, R210, 0xffff, RZ, 0xc0, !PT ;  /* 0x0000ffffd20e7812 */ /* 0x000fe400078ec0ff */
[----:B------:R-:W-:Y:S01]  /*24a0*/  SEL R6, R224, RZ, !P0 ;  /* 0x000000ffe0067207 */ /* 0x000fe20004000000 */
[----:B------:R-:W-:Y:S01]  /*24b0*/  IMAD R0, R0, c[0x0][0x178], RZ ;  /* 0x00005e0000007a24 */ /* 0x000fe200078e02ff */
[----:B------:R-:W-:Y:S01]  /*24c0*/  SEL R4, R213, RZ, !P0 ;  /* 0x000000ffd5047207 */ /* 0x000fe20004000000 */
[----:B------:R-:W-:Y:S01]  /*24d0*/  @P4 IMAD.HI.U32 R7, R5, c[0x0][0x2c8], RZ ;  /* 0x0000b20005074a27 */ /* 0x000fe200078e00ff */
[----:B------:R-:W-:Y:S02]  /*24e0*/  ISETP.GE.AND P6, PT, R182, c[0x0][0x198], PT ;  /* 0x00006600b6007a0c */ /* 0x000fe40003fc6270 */
[----:B------:R-:W-:Y:S01]  /*24f0*/  ISETP.GE.AND P5, PT, R187, c[0x0][0x198], PT ;  /* 0x00006600bb007a0c */ /* 0x000fe20003fa6270 */
[----:B------:R-:W-:Y:S01]  /*2500*/  IMAD R0, R11, c[0x0][0x17c], R0 ;  /* 0x00005f000b007a24 */ /* 0x000fe200078e0200 */
[----:B------:R-:W-:Y:S01]  /*2510*/  ISETP.GE.AND P3, PT, R188, c[0x0][0x198], PT ;  /* 0x00006600bc007a0c */ /* 0x000fe20003f66270 */
[----:B------:R-:W-:Y:S01]  /*2520*/  IMAD R6, R6, c[0x0][0x1c0], RZ ;  /* 0x0000700006067a24 */ /* 0x000fe200078e02ff */
[----:B------:R-:W-:-:S03]  /*2530*/  IADD3 R92, R192, -0x1, RZ ;  /* 0xffffffffc05c7810 */ /* 0x000fc60007ffe0ff */
[----:B------:R-:W-:Y:S02]  /*2540*/  IMAD R6, R4, c[0x0][0x1c4], R6 ;  /* 0x0000710004067a24 */ /* 0x000fe400078e0206 */
[----:B-1----:R-:W-:-:S04]  /*2550*/  IMAD.WIDE.U32 R2, R11, c[0x0][0x178], RZ ;  /* 0x00005e000b027a25 */ /* 0x002fc800078e00ff */
[----:B------:R-:W-:Y:S01]  /*2560*/  IMAD.IADD R3, R3, 0x1, R0 ;  /* 0x0000000103037824 */ /* 0x000fe200078e0200 */
        /* <DEDUP_REMOVED lines=23> */
.L_x_1217:
[----:B------:R-:W-:Y:S05]  /*26e0*/  BRA.DIV ~URZ, `(.L_x_1113) ;  /* 0x0000e5627f007947 */ /* 0x000fea000b800000 */
[----:B------:R3:W4:Y:S02]  /*26f0*/  SHFL.IDX PT, R0, R12, RZ, 0x181f ;  /* 0x00181fff0c007589 */ /* 0x00072400000e0000 */
.L_x_1218:
[----:B------:R-:W-:Y:S01]  /*2700*/  IMAD R11, R204, c[0x0][0x2c4], RZ ;  /* 0x0000b100cc0b7a24 */ /* 0x000fe200078e02ff */
[----:B------:R-:W-:Y:S01]  /*2710*/  IADD3 R10, R207, R205, RZ ;  /* 0x000000cdcf0a7210 */ /* 0x000fe20007ffe0ff */
        /* <DEDUP_REMOVED lines=18> */
.L_x_1115:
[----:B------:R-:W-:Y:S05]  /*2840*/  BSYNC B0 ;  /* 0x0000000000007941 */ /* 0x000fea0003800000 */
.L_x_1114:
[----:B------:R-:W-:Y:S05]  /*2850*/  BRA.DIV ~URZ, `(.L_x_1116) ;  /* 0x0000e4627f007947 */ /* 0x000fea000b800000 */
[----:B--2---:R2:W1:Y:S04]  /*2860*/  SHFL.IDX PT, R8, R9, 0x1, 0x181f ;  /* 0x00381f0009087f89 */ /* 0x00446800000e0000 */
[----:B----4-:R2:W4:Y:S02]  /*2870*/  SHFL.IDX PT, R0, R12, 0x1, 0x181f ;  /* 0x00381f000c007f89 */ /* 0x01052400000e0000 */
.L_x_1219:
        /* <DEDUP_REMOVED lines=19> */
.L_x_1118:
[----:B------:R-:W-:Y:S05]  /*29b0*/  BSYNC B0 ;  /* 0x0000000000007941 */ /* 0x000fea0003800000 */
.L_x_1117:
[----:B------:R-:W-:Y:S05]  /*29c0*/  BRA.DIV ~URZ, `(.L_x_1119) ;  /* 0x0000e3c27f007947 */ /* 0x000fea000b800000 */
[----:B-1----:R1:W2:Y:S02]  /*29d0*/  SHFL.IDX PT, R8, R9, 0x2, 0x181f ;  /* 0x00581f0009087f89 */ /* 0x0022a400000e0000 */
.L_x_1220:
[----:B------:R-:W-:Y:S05]  /*29e0*/  BRA.DIV ~URZ, `(.L_x_1120) ;  /* 0x0000e4127f007947 */ /* 0x000fea000b800000 */
[----:B----4-:R4:W1:Y:S02]  /*29f0*/  SHFL.IDX PT, R0, R12, 0x2, 0x181f ;  /* 0x00581f000c007f89 */ /* 0x01086400000e0000 */
.L_x_1221:
        /* <DEDUP_REMOVED lines=19> */
.L_x_1122:
[----:B------:R-:W-:Y:S05]  /*2b30*/  BSYNC B0 ;  /* 0x0000000000007941 */ /* 0x000fea0003800000 */
.L_x_1121:
[----:B------:R-:W-:Y:S05]  /*2b40*/  BRA.DIV ~URZ, `(.L_x_1123) ;  /* 0x0000e3227f007947 */ /* 0x000fea000b800000 */
[----:B--2---:R2:W3:Y:S04]  /*2b50*/  SHFL.IDX PT, R8, R9, 0x3, 0x181f ;  /* 0x00781f0009087f89 */ /* 0x0044e800000e0000 */
[----:B-1----:R2:W1:Y:S02]  /*2b60*/  SHFL.IDX PT, R0, R12, 0x3, 0x181f ;  /* 0x00781f000c007f89 */ /* 0x00246400000e0000 */
.L_x_1222:
[----:B------:R-:W-:Y:S01]  /*2b70*/  IADD3 R2, R10, 0x60, RZ ;  /* 0x000000600a027810 */ /* 0x000fe20007ffe0ff */
[----:B-----5:R-:W-:Y:S01]  /*2b80*/  IMAD.WIDE.U32 R196, R13, c[0x0][0x2b0], RZ ;  /* 0x0000ac000dc47a25 */ /* 0x020fe200078e00ff */
[----:B------:R-:W-:-:S02]  /*2b90*/  SHF.R.S32.HI R25, RZ, 0x1f, R182 ;  /* 0x0000001fff197819 */ /* 0x000fc400000114b6 */
[----:B------:R-:W-:Y:S02]  /*2ba0*/  ISETP.GE.AND P2, PT, R2, R11, PT ;  /* 0x0000000b0200720c */ /* 0x000fe40003f46270 */
[----:B------:R-:W-:Y:S02]  /*2bb0*/  SHF.R.S32.HI R24, RZ, 0x1f, R187 ;  /* 0x0000001fff187819 */ /* 0x000fe400000114bb */
[----:B------:R-:W-:-:S09]  /*2bc0*/  SHF.R.S32.HI R15, RZ, 0x1f, R188 ;  /* 0x0000001fff0f7819 */ /* 0x000fd200000114bc */
[CC--:B-1----:R-:W-:Y:S02]  /*2bd0*/  @!P2 LEA R6, P0, R182.reuse, R0.reuse, 0x1 ;  /* 0x00000000b606a211 */ /* 0x0c2fe400078008ff */
[C---:B------:R-:W-:Y:S02]  /*2be0*/  @!P2 LEA R4, P1, R187.reuse, R0, 0x1 ;  /* 0x00000000bb04a211 */ /* 0x040fe400078208ff */
        /* <DEDUP_REMOVED lines=33> */
[----:B------:R-:W-:Y:S01]  /*2e00*/  IADD3 R164, R165, 0x20, RZ ;  /* 0x00000020a5a47810 */ /* 0x000fe20007ffe0ff */
[----:B------:R-:W-:Y:S01]  /*2e10*/  IMAD.WIDE.U32 R194, R14, c[0x0][0x1e8], RZ ;  /* 0x00007a000ec27a25 */ /* 0x000fe200078e00ff */
[----:B------:R-:W-:Y:S01]  /*2e20*/  SHF.L.U64.HI R93, R182, 0x1, R25 ;  /* 0x00000001b65d7819 */ /* 0x000fe20000010219 */
[----:B------:R-:W-:Y:S01]  /*2e30*/  BSSY B0, `(.L_x_1124) ;  /* 0x0000158000007945 */ /* 0x000fe20003800000 */
[----:B------:R-:W-:Y:S01]  /*2e40*/  SHF.L.U64.HI R95, R187, 0x1, R24 ;  /* 0x00000001bb5f7819 */ /* 0x000fe20000010218 */
[----:B------:R-:W-:Y:S01]  /*2e50*/  IMAD R181, R0, c[0x0][0x2b8], R2 ;  /* 0x0000ae0000b57a24 */ /* 0x000fe200078e0202 */
[----:B------:R-:W-:Y:S01]  /*2e60*/  SHF.L.U64.HI R94, R188, 0x1, R15 ;  /* 0x00000001bc5e7819 */ /* 0x000fe2000001020f */
[----:B------:R-:W-:Y:S02]  /*2e70*/  IMAD R200, R14, c[0x0][0x1ec], R195 ;  /* 0x00007b000ec87a24 */ /* 0x000fe400078e02c3 */
[----:B------:R-:W-:Y:S01]  /*2e80*/  IMAD.WIDE.U32 R2, R181, c[0x0][0x1e0], RZ ;  /* 0x00007800b5027a25 */ /* 0x000fe200078e00ff */
[----:B--2---:R-:W-:-:S03]  /*2e90*/  SHF.R.S32.HI R9, RZ, 0x1f, R181 ;  /* 0x0000001fff097819 */ /* 0x004fc600000114b5 */
[----:B------:R-:W-:Y:S02]  /*2ea0*/  IMAD R96, R92, -0x40, R203 ;  /* 0xffffffc05c607824 */ /* 0x000fe400078e02cb */
[----:B------:R-:W-:Y:S02]  /*2eb0*/  IMAD R0, R9, c[0x0][0x1e0], RZ ;  /* 0x0000780009007a24 */ /* 0x000fe400078e02ff */
[----:B------:R-:W-:Y:S02]  /*2ec0*/  IMAD.IADD R13, R96, 0x1, -R207 ;  /* 0x00000001600d7824 */ /* 0x000fe400078e0acf */
[----:B------:R-:W-:Y:S02]  /*2ed0*/  IMAD R0, R181, c[0x0][0x1e4], R0 ;  /* 0x00007900b5007a24 */ /* 0x000fe400078e0200 */
[----:B------:R-:W-:Y:S01]  /*2ee0*/  IMAD.WIDE.U32 R198, R14, c[0x0][0x210], RZ ;  /* 0x000084000ec67a25 */ /* 0x000fe200078e00ff */
[C---:B------:R-:W-:Y:S02]  /*2ef0*/  ISETP.GE.AND P2, PT, R13.reuse, 0x1, PT ;  /* 0x000000010d00780c */ /* 0x040fe40003f46270 */
[----:B------:R-:W-:Y:S01]  /*2f00*/  ISETP.GE.AND P6, PT, R13, 0x21, PT ;  /* 0x000000210d00780c */ /* 0x000fe20003fc6270 */
[----:B------:R-:W-:-:S02]  /*2f10*/  IMAD.IADD R3, R3, 0x1, R0 ;  /* 0x0000000103037824 */ /* 0x000fc400078e0200 */
[----:B------:R-:W-:Y:S02]  /*2f20*/  IMAD R202, R14, c[0x0][0x214], R199 ;  /* 0x000085000eca7a24 */ /* 0x000fe400078e02c7 */
[----:B------:R-:W-:Y:S02]  /*2f30*/  IMAD.SHL.U32 R97, R182, 0x2, RZ ;  /* 0x00000002b6617824 */ /* 0x000fe400078e00ff */
[C---:B------:R-:W-:Y:S02]  /*2f40*/  IMAD.SHL.U32 R98, R187.reuse, 0x2, RZ ;  /* 0x00000002bb627824 */ /* 0x040fe400078e00ff */
[----:B------:R-:W-:Y:S02]  /*2f50*/  IMAD.SHL.U32 R99, R188, 0x2, RZ ;  /* 0x00000002bc637824 */ /* 0x000fe400078e00ff */
[----:B------:R-:W-:Y:S02]  /*2f60*/  @P2 ISETP.GE.AND P1, PT, R182, c[0x0][0x1d4], PT ;  /* 0x00007500b6002a0c */ /* 0x000fe40003f26270 */
[----:B------:R-:W-:-:S02]  /*2f70*/  @P2 ISETP.GE.AND P5, PT, R187, c[0x0][0x1d4], PT ;  /* 0x00007500bb002a0c */ /* 0x000fc40003fa6270 */
[----:B---3--:R-:W-:Y:S01]  /*2f80*/  SHF.R.S32.HI R10, RZ, 0x1f, R178 ;  /* 0x0000001fff0a7819 */ /* 0x008fe200000114b2 */
[----:B------:R-:W-:-:S04]  /*2f90*/  IMAD.WIDE.U32 R2, R178, c[0x0][0x1f0], R2 ;  /* 0x00007c00b2027a25 */ /* 0x000fc800078e0002 */
[----:B------:R-:W-:-:S04]  /*2fa0*/  IMAD R0, R10, c[0x0][0x1f0], RZ ;  /* 0x00007c000a007a24 */ /* 0x000fc800078e02ff */
[----:B------:R-:W-:Y:S01]  /*2fb0*/  IMAD R4, R178, c[0x0][0x1f4], R0 ;  /* 0x00007d00b2047a24 */ /* 0x000fe200078e0200 */
[----:B------:R-:W-:-:S04]  /*2fc0*/  IADD3 R0, P0, R2, R194, RZ ;  /* 0x000000c202007210 */ /* 0x000fc80007f1e0ff */
[----:B------:R-:W-:Y:S02]  /*2fd0*/  IADD3.X R2, R200, R3, R4, P0, !PT ;  /* 0x00000003c8027210 */ /* 0x000fe400007fe404 */
[----:B------:R-:W-:-:S04]  /*2fe0*/  LEA R3, P0, R0, c[0x0][0x1c8], 0x1 ;  /* 0x0000720000037a11 */ /* 0x000fc800078008ff */
[----:B------:R-:W-:Y:S02]  /*2ff0*/  LEA.HI.X R5, R0, c[0x0][0x1cc], R2, 0x1, P0 ;  /* 0x0000730000057a11 */ /* 0x000fe400000f0c02 */
[----:B------:R-:W1:Y:S04]  /*3000*/  SHFL.IDX PT, R0, R3, RZ, 0x181f ;  /* 0x00181fff03007589 */ /* 0x000e6800000e0000 */
[----:B------:R-:W2:Y:S04]  /*3010*/  SHFL.IDX PT, R2, R5, RZ, 0x181f ;  /* 0x00181fff05027589 */ /* 0x000ea800000e0000 */
[----:B------:R-:W3:Y:S04]  /*3020*/  SHFL.IDX PT, R3, R3, 0x1, 0x181f ;  /* 0x00381f0003037f89 */ /* 0x000ee800000e0000 */
[----:B------:R2:W5:Y:S01]  /*3030*/  SHFL.IDX PT, R8, R5, 0x1, 0x181f ;  /* 0x00381f0005087f89 */ /* 0x00056200000e0000 */
        /* <DEDUP_REMOVED lines=13> */
[C---:B------:R-:W-:Y:S02]  /*3110*/  @P6 ISETP.GE.AND P2, PT, R182.reuse, c[0x0][0x1d4], PT ;  /* 0x00007500b6006a0c */ /* 0x040fe40003f46270 */
[----:B------:R-:W-:Y:S02]  /*3120*/  @P6 ISETP.GE.AND P1, PT, R187, c[0x0][0x1d4], PT ;  /* 0x00007500bb006a0c */ /* 0x000fe40003f26270 */
[----:B-----5:R-:W-:Y:S02]  /*3130*/  @P6 LEA.HI.X R7, R182, R8, R25, 0x1, P0 ;  /* 0x00000008b6076211 */ /* 0x020fe400000f0c19 */
[----:B------:R-:W-:-:S07]  /*3140*/  @P6 ISETP.GE.AND P0, PT, R188, c[0x0][0x1d4], PT ;  /* 0x00007500bc006a0c */ /* 0x000fce0003f06270 */
[----:B------:R2:W-:Y:S01]  /*3150*/  @P6 LDGSTS.E.BYPASS.LTC128B.128 [R179+0x7100], [R6.64], !P2 ;  /* 0x0710000006b36fae */ /* 0x0005e2000d101d46 */
[----:B-1----:R-:W-:-:S04]  /*3160*/  @P6 LEA R4, P5, R187, R3, 0x1 ;  /* 0x00000003bb046211 */ /* 0x002fc800078a08ff */
[----:B------:R-:W-:Y:S02]  /*3170*/  @P6 LEA.HI.X R5, R187, R8, R24, 0x1, P5 ;  /* 0x00000008bb056211 */ /* 0x000fe400028f0c18 */
[----:B------:R-:W-:-:S03]  /*3180*/  @P6 LEA R2, P5, R188, R3, 0x1 ;  /* 0x00000003bc026211 */ /* 0x000fc600078a08ff */
[----:B------:R2:W-:Y:S01]  /*3190*/  @P6 LDGSTS.E.BYPASS.LTC128B.128 [R179+0x9100], [R4.64], !P1 ;  /* 0x0910000004b36fae */ /* 0x0005e2000c901d46 */
[----:B------:R-:W-:-:S05]  /*31a0*/  @P6 LEA.HI.X R3, R188, R8, R15, 0x1, P5 ;  /* 0x00000008bc036211 */ /* 0x000fca00028f0c0f */
[----:B------:R1:W-:Y:S04]  /*31b0*/  @P6 LDGSTS.E.BYPASS.LTC128B.128 [R179+0xb100], [R2.64], !P0 ;  /* 0x0b10000002b36fae */ /* 0x0003e8000c101d46 */
[----:B------:R-:W0:Y:S01]  /*31c0*/  LDGDEPBAR ;  /* 0x00000000000079af */ /* 0x000e220000000000 */
[----:B------:R-:W-:Y:S02]  /*31d0*/  R2P PR, R191, 0x6 ;  /* 0x00000006bf007804 */ /* 0x000fe40000000000 */
[----:B------:R-:W-:-:S11]  /*31e0*/  ISETP.GE.AND P6, PT, R182, c[0x0][0x1d4], PT ;  /* 0x00007500b6007a0c */ /* 0x000fd60003fc6270 */
[----:B------:R-:W-:Y:S01]  /*31f0*/  @P1 IADD3 R164, R165, -0x20, RZ ;  /* 0xffffffe0a5a41810 */ /* 0x000fe20007ffe0ff */
[----:B-1----:R-:W-:Y:S01]  /*3200*/  IMAD.WIDE.U32 R2, R181, c[0x0][0x208], RZ ;  /* 0x00008200b5027a25 */ /* 0x002fe200078e00ff */
[----:B------:R-:W-:-:S04]  /*3210*/  DEPBAR.LE SB0, 0x1 ;  /* 0x000080400000791a */ /* 0x000fc80000000000 */
[----:B------:R-:W-:-:S04]  /*3220*/  DEPBAR.LE SB0, 0x0 ;  /* 0x000080000000791a */ /* 0x000fc80000000000 */
[----:B------:R-:W-:Y:S01]  /*3230*/  BAR.SYNC.DEFER_BLOCKING 0x0 ;  /* 0x0000000000007b1d */ /* 0x000fe20000010000 */
[----:B------:R-:W-:Y:S02]  /*3240*/  IMAD.IADD R3, R3, 0x1, R0 ;  /* 0x0000000103037824 */ /* 0x000fe400078e0200 */
[----:B------:R-:W-:Y:S02]  /*3250*/  IMAD R0, R10, c[0x0][0x218], RZ ;  /* 0x000086000a007a24 */ /* 0x000fe400078e02ff */
[----:B------:R-:W-:-:S04]  /*3260*/  IMAD.WIDE.U32 R2, R178, c[0x0][0x218], R2 ;  /* 0x00008600b2027a25 */ /* 0x000fc800078e0002 */
[----:B------:R-:W-:Y:S01]  /*3270*/  IMAD R8, R178, c[0x0][0x21c], R0 ;  /* 0x00008700b2087a24 */ /* 0x000fe200078e0200 */
[----:B------:R-:W-:-:S04]  /*3280*/  IADD3 R0, P0, R2, R198, RZ ;  /* 0x000000c602007210 */ /* 0x000fc80007f1e0ff */
[----:B------:R-:W-:Y:S02]  /*3290*/  IADD3.X R2, R202, R3, R8, P0, !PT ;  /* 0x00000003ca027210 */ /* 0x000fe400007fe408 */
[----:B------:R-:W-:-:S04]  /*32a0*/  LEA R8, P0, R0, c[0x0][0x1f8], 0x1 ;  /* 0x00007e0000087a11 */ /* 0x000fc800078008ff */
[----:B----4-:R-:W-:Y:S02]  /*32b0*/  LEA.HI.X R12, R0, c[0x0][0x1fc], R2, 0x1, P0 ;  /* 0x00007f00000c7a11 */ /* 0x010fe400000f0c02 */
[----:B------:R-:W1:Y:S04]  /*32c0*/  SHFL.IDX PT, R2, R8, RZ, 0x181f ;  /* 0x00181fff08027589 */ /* 0x000e6800000e0000 */
[----:B--2---:R-:W-:Y:S04]  /*32d0*/  LDSM.16.M88.4 R4, [R173] ;  /* 0x00000000ad04783b */ /* 0x004fe80000000200 */
[----:B------:R-:W-:Y:S04]  /*32e0*/  LDSM.16.M88.4 R16, [R165] ;  /* 0x00000000a510783b */ /* 0x000fe80000000200 */
[----:B------:R-:W-:Y:S04]  /*32f0*/  LDSM.16.M88.4 R20, [R165+0x1000] ;  /* 0x00100000a514783b */ /* 0x000fe80000000200 */
[----:B------:R-:W2:Y:S04]  /*3300*/  SHFL.IDX PT, R3, R12, RZ, 0x181f ;  /* 0x00181fff0c037589 */ /* 0x000ea800000e0000 */
[----:B------:R-:W3:Y:S04]  /*3310*/  SHFL.IDX PT, R0, R8, 0x1, 0x181f ;  /* 0x00381f0008007f89 */ /* 0x000ee800000e0000 */
[----:B------:R-:W-:Y:S01]  /*3320*/  LDSM.16.M88.4 R8, [R174] ;  /* 0x00000000ae08783b */ /* 0x000fe20000000200 */
[----:B-1----:R-:W-:-:S03]  /*3330*/  IADD3 R14, P5, R2, R98, RZ ;  /* 0x00000062020e7210 */ /* 0x002fc60007fbe0ff */
[----:B------:R-:W-:Y:S04]  /*3340*/  LDSM.16.M88.4 R36, [R164] ;  /* 0x00000000a424783b */ /* 0x000fe80000000200 */
[----:B------:R-:W1:Y:S04]  /*3350*/  SHFL.IDX PT, R12, R12, 0x1, 0x181f ;  /* 0x00381f000c0c7f89 */ /* 0x000e6800000e0000 */
[----:B------:R-:W4:Y:S01]  /*3360*/  LDSM.16.M88.4 R28, [R165+0x800] ;  /* 0x00080000a51c783b */ /* 0x000f220000000200 */
[----:B--2---:R-:W-:Y:S01]  /*3370*/  IMAD.X R15, R3, 0x1, R95, P5 ;  /* 0x00000001030f7824 */ /* 0x004fe200028e065f */
[----:B------:R-:W-:-:S02]  /*3380*/  ISETP.GE.AND P5, PT, R187, c[0x0][0x1d4], PT ;  /* 0x00007500bb007a0c */ /* 0x000fc40003fa6270 */
[----:B------:R-:W2:Y:S04]  /*3390*/  LDSM.16.M88.4 R52, [R165+0x1800] ;  /* 0x00180000a534783b */ /* 0x000ea80000000200 */
[----:B------:R-:W5:Y:S01]  /*33a0*/  LDSM.16.M88.4 R24, [R164+0x800] ;  /* 0x00080000a418783b */ /* 0x000f620000000200 */
[C---:B------:R-:W-:Y:S03]  /*33b0*/  HMMA.16816.F32 R56, R4.reuse, R16, RZ ;  /* 0x000000100438723c */ /* 0x040fe600000018ff */
[----:B------:R-:W2:Y:S04]  /*33c0*/  LDSM.16.M88.4 R48, [R164+0x1000] ;  /* 0x00100000a430783b */ /* 0x000ea80000000200 */
[C---:B------:R-:W-:Y:S01]  /*33d0*/  IADD3 R16, P1, R2.reuse, R97, RZ ;  /* 0x0000006102107210 */ /* 0x040fe20007f3e0ff */
[----:B------:R-:W-:Y:S01]  /*33e0*/  HMMA.16816.F32 R32, R4, R20, RZ ;  /* 0x000000140420723c */ /* 0x000fe200000018ff */
[----:B------:R-:W-:-:S03]  /*33f0*/  IADD3 R2, P0, R2, R99, RZ ;  /* 0x0000006302027210 */ /* 0x000fc60007f1e0ff */
[C-C-:B------:R-:W-:Y:S02]  /*3400*/  IMAD.X R17, R3.reuse, 0x1, R93.reuse, P1 ;  /* 0x0000000103117824 */ /* 0x140fe400008e065d */
[----:B------:R-:W-:Y:S01]  /*3410*/  IMAD.X R3, R3, 0x1, R94, P0 ;  /* 0x0000000103037824 */ /* 0x000fe200000e065e */
[----:B---3--:R-:W-:Y:S01]  /*3420*/  IADD3 R20, P1, R0, R97, RZ ;  /* 0x0000006100147210 */ /* 0x008fe20007f3e0ff */
[----:B------:R-:W-:Y:S04]  /*3430*/  HMMA.16816.F32 R44, R4, R18, RZ ;  /* 0x00000012042c723c */ /* 0x000fe800000018ff */
[----:B-1----:R-:W-:Y:S01]  /*3440*/  IMAD.X R21, R12, 0x1, R93, P1 ;  /* 0x000000010c157824 */ /* 0x002fe200008e065d */
[C---:B------:R-:W-:Y:S02]  /*3450*/  ISETP.LT.OR P1, PT, R13.reuse, 0x1, P6 ;  /* 0x000000010d00780c */ /* 0x040fe40003721670 */
[----:B------:R-:W-:Y:S01]  /*3460*/  IADD3 R18, P0, R0, R98, RZ ;  /* 0x0000006200127210 */ /* 0x000fe20007f1e0ff */
[----:B------:R-:W-:Y:S01]  /*3470*/  HMMA.16816.F32 R80, R8, R36, R56 ;  /* 0x000000240850723c */ /* 0x000fe20000001838 */
[----:B------:R-:W1:Y:S01]  /*3480*/  LDSM.16.M88.4 R56, [R164+0x1800] ;  /* 0x00180000a438783b */ /* 0x000e620000000200 */
[----:B------:R-:W-:-:S02]  /*3490*/  ISETP.LT.OR P6, PT, R13, 0x21, P6 ;  /* 0x000000210d00780c */ /* 0x000fc400037c1670 */
[----:B------:R-:W-:Y:S01]  /*34a0*/  IMAD.X R19, R12, 0x1, R95, P0 ;  /* 0x000000010c137824 */ /* 0x000fe200000e065f */
[C---:B------:R-:W-:Y:S02]  /*34b0*/  ISETP.LT.OR P0, PT, R13.reuse, 0x1, P5 ;  /* 0x000000010d00780c */ /* 0x040fe40002f01670 */
[----:B------:R-:W-:Y:S01]  /*34c0*/  ISETP.LT.OR P5, PT, R13, 0x21, P5 ;  /* 0x000000210d00780c */ /* 0x000fe20002fa1670 */
[----:B----4-:R-:W-:Y:S02]  /*34d0*/  HMMA.16816.F32 R40, R4, R28, RZ ;  /* 0x0000001c0428723c */ /* 0x010fe400000018ff */
[----:B------:R-:W-:Y:S01]  /*34e0*/  @!PT LDS RZ, [RZ] ;  /* 0x00000000fffff984 */ /* 0x000fe20000000800 */
[----:B------:R-:W-:Y:S01]  /*34f0*/  @!PT LDS RZ, [RZ] ;  /* 0x00000000fffff984 */ /* 0x000fe20000000800 */
[----:B------:R-:W-:Y:S01]  /*3500*/  @!PT LDS RZ, [RZ] ;  /* 0x00000000fffff984 */ /* 0x000fe20000000800 */
[----:B------:R3:W-:Y:S01]  /*3510*/  LDGSTS.E.BYPASS.LTC128B.128 [R179+0x100], [R16.64], !P1 ;  /* 0x0010000010b37fae */ /* 0x0007e2000c901d46 */
[----:B------:R-:W-:-:S05]  /*3520*/  ISETP.GE.AND P1, PT, R188, c[0x0][0x1d4], PT ;  /* 0x00007500bc007a0c */ /* 0x000fca0003f26270 */
[----:B------:R-:W-:Y:S02]  /*3530*/  HMMA.16816.F32 R28, R4, R30, RZ ;  /* 0x0000001e041c723c */ /* 0x000fe400000018ff */
[----:B------:R4:W-:Y:S01]  /*3540*/  LDGSTS.E.BYPASS.LTC128B.128 [R179+0x2100], [R14.64], !P0 ;  /* 0x021000000eb37fae */ /* 0x0009e2000c101d46 */
[C---:B------:R-:W-:Y:S02]  /*3550*/  ISETP.LT.OR P0, PT, R13.reuse, 0x1, P1 ;  /* 0x000000010d00780c */ /* 0x040fe40000f01670 */
[----:B------:R-:W-:-:S03]  /*3560*/  ISETP.LT.OR P1, PT, R13, 0x21, P1 ;  /* 0x000000210d00780c */ /* 0x000fc60000f21670 */
[C---:B------:R-:W-:Y:S08]  /*3570*/  HMMA.16816.F32 R60, R4.reuse, R22, RZ ;  /* 0x00000016043c723c */ /* 0x040ff000000018ff */
[----:B------:R1:W-:Y:S01]  /*3580*/  LDGSTS.E.BYPASS.LTC128B.128 [R179+0x4100], [R2.64], !P0 ;  /* 0x0410000002b37fae */ /* 0x0003e2000c101d46 */
[C---:B--2---:R-:W-:Y:S03]  /*3590*/  HMMA.16816.F32 R68, R4.reuse, R52, RZ ;  /* 0x000000340444723c */ /* 0x044fe600000018ff */
[----:B------:R2:W-:Y:S04]  /*35a0*/  LDGSTS.E.BYPASS.LTC128B.128 [R179+0x1100], [R20.64], !P6 ;  /* 0x0110000014b37fae */ /* 0x0005e8000f101d46 */
[----:B------:R3:W-:Y:S01]  /*35b0*/  LDGSTS.E.BYPASS.LTC128B.128 [R179+0x3100], [R18.64], !P5 ;  /* 0x0310000012b37fae */ /* 0x0007e2000e901d46 */
[----:B------:R-:W-:Y:S08]  /*35c0*/  HMMA.16816.F32 R64, R4, R54, RZ ;  /* 0x000000360440723c */ /* 0x000ff000000018ff */
[C---:B-----5:R-:W-:Y:S08]  /*35d0*/  HMMA.16816.F32 R72, R8.reuse, R24, R40 ;  /* 0x000000180848723c */ /* 0x060ff00000001828 */
[----:B------:R-:W-:Y:S01]  /*35e0*/  HMMA.16816.F32 R52, R8, R26, R28 ;  /* 0x0000001a0834723c */ /* 0x000fe2000000181c */
[----:B-1----:R-:W-:Y:S01]  /*35f0*/  IMAD.MOV.U32 R3, RZ, RZ, 0x40 ;  /* 0x00000040ff037424 */ /* 0x002fe200078e00ff */
[----:B------:R-:W-:-:S04]  /*3600*/  IADD3 R2, P0, R0, R99, RZ ;  /* 0x0000006300027210 */ /* 0x000fc80007f1e0ff */
[----:B------:R-:W-:Y:S01]  /*3610*/  SEL R0, R3, 0xffffffc0, !P2 ;  /* 0xffffffc003007807 */ /* 0x000fe20005000000 */
[----:B------:R-:W-:Y:S01]  /*3620*/  IMAD.X R3, R12, 0x1, R94, P0 ;  /* 0x000000010c037824 */ /* 0x000fe200000e065e */
[----:B------:R-:W-:Y:S01]  /*3630*/  HMMA.16816.F32 R76, R8, R38, R44 ;  /* 0x00000026084c723c */ /* 0x000fe2000000182c */
[----:B------:R-:W-:Y:S02]  /*3640*/  ISETP.GT.AND P0, PT, R92, R189, PT ;  /* 0x000000bd5c00720c */ /* 0x000fe40003f04270 */
[----:B------:R-:W-:Y:S01]  /*3650*/  IMAD.IADD R167, R165, 0x1, R0 ;  /* 0x00000001a5a77824 */ /* 0x000fe200078e0200 */
[----:B------:R1:W-:Y:S01]  /*3660*/  LDGSTS.E.BYPASS.LTC128B.128 [R179+0x5100], [R2.64], !P1 ;  /* 0x0510000002b37fae */ /* 0x0003e2000c901d46 */
[----:B------:R-:W-:-:S03]  /*3670*/  ISETP.GT.AND P1, PT, R190, 0x3f, PT ;  /* 0x0000003fbe00780c */ /* 0x000fc60003f24270 */
[----:B------:R-:W-:Y:S01]  /*3680*/  LDSM.16.M88.4 R4, [R176] ;  /* 0x00000000b004783b */ /* 0x000fe20000000200 */
[C---:B------:R-:W-:Y:S03]  /*3690*/  HMMA.16816.F32 R40, R8.reuse, R48, R32 ;  /* 0x000000300828723c */ /* 0x040fe60000001820 */
[----:B------:R-:W5:Y:S04]  /*36a0*/  LDSM.16.M88.4 R24, [R167] ;  /* 0x00000000a718783b */ /* 0x000f680000000200 */
[----:B--2---:R-:W2:Y:S01]  /*36b0*/  LDSM.16.M88.4 R20, [R167+0x800] ;  /* 0x00080000a714783b */ /* 0x004ea20000000200 */
[C---:B----4-:R-:W-:Y:S03]  /*36c0*/  HMMA.16816.F32 R12, R8.reuse, R50, R60 ;  /* 0x00000032080c723c */ /* 0x050fe6000000183c */
[----:B---3--:R-:W3:Y:S04]  /*36d0*/  LDSM.16.M88.4 R16, [R167+0x1000] ;  /* 0x00100000a710783b */ /* 0x008ee80000000200 */
[----:B------:R-:W4:Y:S01]  /*36e0*/  LDSM.16.M88.4 R36, [R167+0x1800] ;  /* 0x00180000a724783b */ /* 0x000f220000000200 */
[----:B------:R-:W-:Y:S03]  /*36f0*/  HMMA.16816.F32 R32, R8, R56, R68 ;  /* 0x000000380820723c */ /* 0x000fe60000001844 */
[----:B------:R-:W0:Y:S01]  /*3700*/  LDGDEPBAR ;  /* 0x00000000000079af */ /* 0x000e220000000000 */
[----:B-1----:R-:W-:-:S04]  /*3710*/  IADD3 R2, R164, 0x4000, RZ ;  /* 0x00004000a4027810 */ /* 0x002fc80007ffe0ff */
[----:B------:R-:W-:Y:S01]  /*3720*/  HMMA.16816.F32 R28, R8, R58, R64 ;  /* 0x0000003a081c723c */ /* 0x000fe20000001840 */
[----:B------:R-:W-:Y:S01]  /*3730*/  LDSM.16.M88.4 R8, [R175] ;  /* 0x00000000af08783b */ /* 0x000fe20000000200 */
[----:B------:R-:W-:-:S05]  /*3740*/  IMAD.IADD R166, R2, 0x1, R0 ;  /* 0x0000000102a67824 */ /* 0x000fca00078e0200 */
[----:B------:R-:W1:Y:S04]  /*3750*/  LDSM.16.M88.4 R64, [R166+-0x4000] ;  /* 0xffc00000a640783b */ /* 0x000e680000000200 */
[----:B------:R-:W1:Y:S04]  /*3760*/  LDSM.16.M88.4 R68, [R166+-0x3800] ;  /* 0xffc80000a644783b */ /* 0x000e680000000200 */
[----:B------:R-:W1:Y:S01]  /*3770*/  LDSM.16.M88.4 R84, [R166+-0x3000] ;  /* 0xffd00000a654783b */ /* 0x000e620000000200 */
[C---:B-----5:R-:W-:Y:S03]  /*3780*/  HMMA.16816.F32 R44, R4.reuse, R24, R80 ;  /* 0x00000018042c723c */ /* 0x060fe60000001850 */
[----:B------:R-:W5:Y:S04]  /*3790*/  LDSM.16.M88.4 R88, [R166+-0x2800] ;  /* 0xffd80000a658783b */ /* 0x000f680000000200 */
[----:B------:R-:W-:Y:S01]  /*37a0*/  LDSM.16.M88.4 R80, [R165+0x3800] ;  /* 0x00380000a550783b */ /* 0x000fe20000000200 */
[C---:B------:R-:W-:Y:S03]  /*37b0*/  HMMA.16816.F32 R56, R4.reuse, R26, R76 ;  /* 0x0000001a0438723c */ /* 0x040fe6000000184c */
[----:B------:R-:W-:Y:S05]  /*37c0*/  LDSM.16.M88.4 R76, [R164+0x3000] ;  /* 0x00300000a44c783b */ /* 0x000fea0000000200 */
[C---:B--2---:R-:W-:Y:S01]  /*37d0*/  HMMA.16816.F32 R60, R4.reuse, R20, R72 ;  /* 0x00000014043c723c */ /* 0x044fe20000001848 */
[----:B------:R-:W-:Y:S07]  /*37e0*/  LDSM.16.M88.4 R72, [R165+0x3000] ;  /* 0x00300000a548783b */ /* 0x000fee0000000200 */
[C---:B------:R-:W-:Y:S01]  /*37f0*/  HMMA.16816.F32 R48, R4.reuse, R22, R52 ;  /* 0x000000160430723c */ /* 0x040fe20000001834 */
[----:B------:R-:W-:Y:S07]  /*3800*/  LDSM.16.M88.4 R52, [R165+0x2800] ;  /* 0x00280000a534783b */ /* 0x000fee0000000200 */
[C---:B---3--:R-:W-:Y:S08]  /*3810*/  HMMA.16816.F32 R40, R4.reuse, R16, R40 ;  /* 0x000000100428723c */ /* 0x048ff00000001828 */
[C---:B------:R-:W-:Y:S08]  /*3820*/  HMMA.16816.F32 R20, R4.reuse, R18, R12 ;  /* 0x000000120414723c */ /* 0x040ff0000000180c */
[C---:B----4-:R-:W-:Y:S08]  /*3830*/  HMMA.16816.F32 R16, R4.reuse, R36, R32 ;  /* 0x000000240410723c */ /* 0x050ff00000001820 */
[----:B------:R-:W-:Y:S01]  /*3840*/  HMMA.16816.F32 R12, R4, R38, R28 ;  /* 0x00000026040c723c */ /* 0x000fe2000000181c */
[----:B------:R-:W-:Y:S04]  /*3850*/  LDSM.16.M88.4 R4, [R173+0x4000] ;  /* 0x00400000ad04783b */ /* 0x000fe80000000200 */
[----:B------:R-:W2:Y:S03]  /*3860*/  LDSM.16.M88.4 R28, [R165+0x2000] ;  /* 0x00200000a51c783b */ /* 0x000ea60000000200 */
[C---:B-1----:R-:W-:Y:S08]  /*3870*/  HMMA.16816.F32 R24, R8.reuse, R64, R44 ;  /* 0x000000400818723c */ /* 0x042ff0000000182c */
[C---:B------:R-:W-:Y:S01]  /*3880*/  HMMA.16816.F32 R32, R8.reuse, R66, R56 ;  /* 0x000000420820723c */ /* 0x040fe20000001838 */
[----:B------:R-:W-:Y:S04]  /*3890*/  LDSM.16.M88.4 R56, [R164+0x2000] ;  /* 0x00200000a438783b */ /* 0x000fe80000000200 */
[----:B------:R-:W-:Y:S03]  /*38a0*/  LDSM.16.M88.4 R64, [R167+0x2800] ;  /* 0x00280000a740783b */ /* 0x000fe60000000200 */
[C---:B------:R-:W-:Y:S01]  /*38b0*/  HMMA.16816.F32 R44, R8.reuse, R68, R60 ;  /* 0x00000044082c723c */ /* 0x040fe2000000183c */
[----:B------:R-:W-:Y:S07]  /*38c0*/  LDSM.16.M88.4 R60, [R164+0x2800] ;  /* 0x00280000a43c783b */ /* 0x000fee0000000200 */
[C---:B------:R-:W-:Y:S01]  /*38d0*/  HMMA.16816.F32 R48, R8.reuse, R70, R48 ;  /* 0x000000460830723c */ /* 0x040fe20000001830 */
[----:B------:R-:W-:Y:S07]  /*38e0*/  LDSM.16.M88.4 R68, [R167+0x3000] ;  /* 0x00300000a744783b */ /* 0x000fee0000000200 */
[C---:B------:R-:W-:Y:S08]  /*38f0*/  HMMA.16816.F32 R40, R8.reuse, R84, R40 ;  /* 0x000000540828723c */ /* 0x040ff00000001828 */
[C---:B------:R-:W-:Y:S01]  /*3900*/  HMMA.16816.F32 R36, R8.reuse, R86, R20 ;  /* 0x000000560824723c */ /* 0x040fe20000001814 */
[----:B------:R-:W-:Y:S07]  /*3910*/  LDSM.16.M88.4 R84, [R164+0x3800] ;  /* 0x00380000a454783b */ /* 0x000fee0000000200 */
[C---:B-----5:R-:W-:Y:S08]  /*3920*/  HMMA.16816.F32 R16, R8.reuse, R88, R16 ;  /* 0x000000580810723c */ /* 0x060ff00000001810 */
[----:B------:R-:W-:Y:S01]  /*3930*/  HMMA.16816.F32 R12, R8, R90, R12 ;  /* 0x0000005a080c723c */ /* 0x000fe2000000180c */
[----:B------:R-:W1:Y:S07]  /*3940*/  LDSM.16.M88.4 R8, [R174+0x4000] ;  /* 0x00400000ae08783b */ /* 0x000e6e0000000200 */
[C---:B--2---:R-:W-:Y:S08]  /*3950*/  HMMA.16816.F32 R20, R4.reuse, R28, R24 ;  /* 0x0000001c0414723c */ /* 0x044ff00000001818 */
[C---:B------:R-:W-:Y:S08]  /*3960*/  HMMA.16816.F32 R28, R4.reuse, R30, R32 ;  /* 0x0000001e041c723c */ /* 0x040ff00000001820 */
[C---:B------:R-:W-:Y:S08]  /*3970*/  HMMA.16816.F32 R32, R4.reuse, R52, R44 ;  /* 0x000000340420723c */ /* 0x040ff0000000182c */
[C---:B------:R-:W-:Y:S01]  /*3980*/  HMMA.16816.F32 R44, R4.reuse, R54, R48 ;  /* 0x00000036042c723c */ /* 0x040fe20000001830 */
[----:B------:R-:W-:Y:S07]  /*3990*/  LDSM.16.M88.4 R48, [R166+-0x2000] ;  /* 0xffe00000a630783b */ /* 0x000fee0000000200 */
[C---:B------:R-:W-:Y:S01]  /*39a0*/  HMMA.16816.F32 R52, R4.reuse, R72, R40 ;  /* 0x000000480434723c */ /* 0x040fe20000001828 */
[----:B------:R-:W-:Y:S07]  /*39b0*/  LDSM.16.M88.4 R40, [R167+0x2000] ;  /* 0x00200000a728783b */ /* 0x000fee0000000200 */
[C---:B------:R-:W-:Y:S01]  /*39c0*/  HMMA.16816.F32 R36, R4.reuse, R74, R36 ;  /* 0x0000004a0424723c */ /* 0x040fe20000001824 */
[----:B------:R-:W-:Y:S07]  /*39d0*/  LDSM.16.M88.4 R72, [R166+-0x1000] ;  /* 0xfff00000a648783b */ /* 0x000fee0000000200 */
[C---:B------:R-:W-:Y:S08]  /*39e0*/  HMMA.16816.F32 R24, R4.reuse, R80, R16 ;  /* 0x000000500418723c */ /* 0x040ff00000001810 */
[----:B------:R-:W-:Y:S01]  /*39f0*/  HMMA.16816.F32 R12, R4, R82, R12 ;  /* 0x00000052040c723c */ /* 0x000fe2000000180c */
[----:B------:R-:W2:Y:S04]  /*3a00*/  LDSM.16.M88.4 R4, [R176+0x4000] ;  /* 0x00400000b004783b */ /* 0x000ea80000000200 */
[----:B------:R-:W3:Y:S03]  /*3a10*/  LDSM.16.M88.4 R80, [R167+0x3800] ;  /* 0x00380000a750783b */ /* 0x000ee60000000200 */
[C---:B-1----:R-:W-:Y:S08]  /*3a20*/  HMMA.16816.F32 R20, R8.reuse, R56, R20 ;  /* 0x000000380814723c */ /* 0x042ff00000001814 */
[C---:B------:R-:W-:Y:S01]  /*3a30*/  HMMA.16816.F32 R16, R8.reuse, R58, R28 ;  /* 0x0000003a0810723c */ /* 0x040fe2000000181c */
[----:B------:R-:W-:Y:S07]  /*3a40*/  LDSM.16.M88.4 R56, [R166+-0x1800] ;  /* 0xffe80000a638783b */ /* 0x000fee0000000200 */
        /* <DEDUP_REMOVED lines=9> */
[----:B------:R-:W4:Y:S03]  /*3ae0*/  LDSM.16.M88.4 R84, [R166+-0x800] ;  /* 0xfff80000a654783b */ /* 0x000f260000000200 */
        /* <DEDUP_REMOVED lines=8> */
[C---:B---3--:R-:W-:Y:S08]  /*3b70*/  HMMA.16816.F32 R36, R4.reuse, R80, R24 ;  /* 0x000000500424723c */ /* 0x048ff00000001818 */
[----:B------:R-:W-:Y:S01]  /*3b80*/  HMMA.16816.F32 R12, R4, R82, R12 ;  /* 0x00000052040c723c */ /* 0x000fe2000000180c */
[----:B------:R-:W2:Y:S04]  /*3b90*/  LDSM.16.M88.4 R4, [R173+0x8000] ;  /* 0x00800000ad04783b */ /* 0x000ea80000000200 */
[----:B------:R-:W3:Y:S03]  /*3ba0*/  LDSM.16.M88.4 R80, [R165+0x5800] ;  /* 0x00580000a550783b */ /* 0x000ee60000000200 */
        /* <DEDUP_REMOVED lines=11> */
[----:B------:R-:W4:Y:S03]  /*3c60*/  LDSM.16.M88.4 R84, [R164+0x5800] ;  /* 0x00580000a454783b */ /* 0x000f260000000200 */
[C---:B--2---:R-:W-:Y:S08]  /*3c70*/  HMMA.16816.F32 R40, R4.reuse, R60, R28 ;  /* 0x0000003c0428723c */ /* 0x044ff0000000181c */
[C---:B------:R-:W-:Y:S08]  /*3c80*/  HMMA.16816.F32 R32, R4.reuse, R68, R20 ;  /* 0x000000440420723c */ /* 0x040ff00000001814 */
[C---:B------:R-:W-:Y:S01]  /*3c90*/  HMMA.16816.F32 R36, R4.reuse, R62, R24 ;  /* 0x0000003e0424723c */ /* 0x040fe20000001818 */
[----:B------:R-:W-:Y:S07]  /*3ca0*/  LDSM.16.M88.4 R60, [R167+0x4000] ;  /* 0x00400000a73c783b */ /* 0x000fee0000000200 */
[C---:B------:R-:W-:Y:S01]  /*3cb0*/  HMMA.16816.F32 R28, R4.reuse, R70, R16 ;  /* 0x00000046041c723c */ /* 0x040fe20000001810 */
[----:B------:R-:W-:Y:S07]  /*3cc0*/  LDSM.16.M88.4 R68, [R167+0x4800] ;  /* 0x00480000a744783b */ /* 0x000fee0000000200 */
[C---:B------:R-:W-:Y:S01]  /*3cd0*/  HMMA.16816.F32 R24, R4.reuse, R76, R52 ;  /* 0x0000004c0418723c */ /* 0x040fe20000001834 */
[----:B------:R-:W-:Y:S07]  /*3ce0*/  LDSM.16.M88.4 R52, [R166+0x800] ;  /* 0x00080000a634783b */ /* 0x000fee0000000200 */
[C---:B------:R-:W-:Y:S01]  /*3cf0*/  HMMA.16816.F32 R20, R4.reuse, R78, R48 ;  /* 0x0000004e0414723c */ /* 0x040fe20000001830 */
[----:B------:R-:W-:Y:S04]  /*3d00*/  LDSM.16.M88.4 R76, [R167+0x5000] ;  /* 0x00500000a74c783b */ /* 0x000fe80000000200 */
[----:B------:R-:W-:Y:S03]  /*3d10*/  LDSM.16.M88.4 R48, [R166+0x1000] ;  /* 0x00100000a630783b */ /* 0x000fe60000000200 */
[C---:B---3--:R-:W-:Y:S01]  /*3d20*/  HMMA.16816.F32 R16, R4.reuse, R80, R44 ;  /* 0x000000500410723c */ /* 0x048fe2000000182c */
[----:B------:R-:W-:Y:S07]  /*3d30*/  LDSM.16.M88.4 R44, [R166+0x1800] ;  /* 0x00180000a62c783b */ /* 0x000fee0000000200 */
[----:B------:R-:W-:Y:S01]  /*3d40*/  HMMA.16816.F32 R4, R4, R82, R8 ;  /* 0x000000520404723c */ /* 0x000fe20000001808 */
[----:B------:R-:W2:Y:S04]  /*3d50*/  LDSM.16.M88.4 R8, [R176+0x8000] ;  /* 0x00800000b008783b */ /* 0x000ea80000000200 */
[----:B------:R-:W3:Y:S03]  /*3d60*/  LDSM.16.M88.4 R80, [R167+0x5800] ;  /* 0x00580000a750783b */ /* 0x000ee60000000200 */
[C---:B-1----:R-:W-:Y:S08]  /*3d70*/  HMMA.16816.F32 R32, R12.reuse, R64, R32 ;  /* 0x000000400c20723c */ /* 0x042ff00000001820 */
[C---:B------:R-:W-:Y:S08]  /*3d80*/  HMMA.16816.F32 R28, R12.reuse, R66, R28 ;  /* 0x000000420c1c723c */ /* 0x040ff0000000181c */
[C---:B------:R-:W-:Y:S08]  /*3d90*/  HMMA.16816.F32 R40, R12.reuse, R56, R40 ;  /* 0x000000380c28723c */ /* 0x040ff00000001828 */
[C---:B------:R-:W-:Y:S01]  /*3da0*/  HMMA.16816.F32 R36, R12.reuse, R58, R36 ;  /* 0x0000003a0c24723c */ /* 0x040fe20000001824 */
[----:B------:R-:W-:Y:S07]  /*3db0*/  LDSM.16.M88.4 R56, [R166] ;  /* 0x00000000a638783b */ /* 0x000fee0000000200 */
[C---:B------:R-:W-:Y:S08]  /*3dc0*/  HMMA.16816.F32 R24, R12.reuse, R72, R24 ;  /* 0x000000480c18723c */ /* 0x040ff00000001818 */
[C---:B------:R-:W-:Y:S08]  /*3dd0*/  HMMA.16816.F32 R20, R12.reuse, R74, R20 ;  /* 0x0000004a0c14723c */ /* 0x040ff00000001814 */
[C---:B----4-:R-:W-:Y:S08]  /*3de0*/  HMMA.16816.F32 R16, R12.reuse, R84, R16 ;  /* 0x000000540c10723c */ /* 0x050ff00000001810 */
[----:B------:R-:W-:Y:S01]  /*3df0*/  HMMA.16816.F32 R12, R12, R86, R4 ;  /* 0x000000560c0c723c */ /* 0x000fe20000001804 */
[----:B------:R-:W1:Y:S01]  /*3e00*/  LDSM.16.M88.4 R4, [R175+0x8000] ;  /* 0x00800000af04783b */ /* 0x000e620000000200 */
[----:B------:R-:W-:-:S06]  /*3e10*/  DEPBAR.LE SB0, 0x0 ;  /* 0x000080000000791a */ /* 0x000fcc0000000000 */
[C---:B--2---:R-:W-:Y:S08]  /*3e20*/  HMMA.16816.F32 R32, R8.reuse, R68, R32 ;  /* 0x000000440820723c */ /* 0x044ff00000001820 */
[C---:B------:R-:W-:Y:S08]  /*3e30*/  HMMA.16816.F32 R28, R8.reuse, R70, R28 ;  /* 0x00000046081c723c */ /* 0x040ff0000000181c */
        /* <DEDUP_REMOVED lines=45> */
.L_x_1223:
        /* <DEDUP_REMOVED lines=8> */
[----:B--2---:R-:W-:Y:S01]  /*4190*/  IMAD.X R7, R4, 0x1, R93, P0 ;  /* 0x0000000104077824 */ /* 0x004fe200000e065d */
        /* <DEDUP_REMOVED lines=12> */
.L_x_1224:
        /* <DEDUP_REMOVED lines=21> */
.L_x_1125:
[----:B------:R-:W-:Y:S05]  /*43b0*/  BSYNC B0 ;  /* 0x0000000000007941 */ /* 0x000fea0003800000 */
.L_x_1124:
[----:B-1----:R-:W-:Y:S01]  /*43c0*/  MOV R2, 0x1 ;  /* 0x0000000100027802 */ /* 0x002fe20000000f00 */
[----:B------:R-:W0:Y:S01]  /*43d0*/  LDGDEPBAR ;  /* 0x00000000000079af */ /* 0x000e220000000000 */
[----:B------:R-:W-:-:S02]  /*43e0*/  IADD3 R0, R212, R205, RZ ;  /* 0x000000cdd4007210 */ /* 0x000fc40007ffe0ff */
[----:B------:R-:W-:Y:S01]  /*43f0*/  IADD3 R6, -R206, R96, RZ ;  /* 0x00000060ce067210 */ /* 0x000fe20007ffe1ff */
[----:B------:R-:W-:Y:S02]  /*4400*/  IMAD R2, R92, -0x40, R2 ;  /* 0xffffffc05c027824 */ /* 0x000fe400078e0202 */
[----:B------:R-:W-:-:S04]  /*4410*/  @P4 IMAD.HI.U32 R3, R0, c[0x0][0x2c8], RZ ;  /* 0x0000b20000034a27 */ /* 0x000fc800078e00ff */
[----:B------:R-:W-:Y:S01]  /*4420*/  IMAD.MOV.U32 R4, RZ, RZ, R0 ;  /* 0x000000ffff047224 */ /* 0x000fe200078e0000 */
[----:B------:R-:W-:Y:S02]  /*4430*/  IADD3 R0, -R206, R2, R203 ;  /* 0x00000002ce007210 */ /* 0x000fe40007ffe1cb */
[----:B------:R-:W-:-:S03]  /*4440*/  @P4 SHF.R.U32.HI R4, RZ, c[0x0][0x2cc], R3 ;  /* 0x0000b300ff044a19 */ /* 0x000fc60000011603 */
[----:B------:R-:W-:Y:S01]  /*4450*/  IMAD.IADD R5, R0, 0x1, -R204 ;  /* 0x0000000100057824 */ /* 0x000fe200078e0acc */
[----:B------:R-:W-:Y:S05]  /*4460*/  BRA.DIV ~URZ, `(.L_x_1128) ;  /* 0x0000cd827f007947 */ /* 0x000fea000b800000 */
[----:B------:R1:W2:Y:S02]  /*4470*/  SHFL.IDX PT, R0, R4, RZ, 0x1c1f ;  /* 0x001c1fff04007589 */ /* 0x0002a400000e0000 */
.L_x_1225:
        /* <DEDUP_REMOVED lines=35> */
[----:B------:R-:W2:Y:S02]  /*46b0*/  SHFL.IDX PT, R0, R4, 0x1, 0x1c1f ;  /* 0x003c1f0004007f89 */ /* 0x000ea400000e0000 */
[----:B--2---:R-:W-:-:S05]  /*46c0*/  IMAD.IADD R0, R5, 0x1, R0 ;  /* 0x0000000105007824 */ /* 0x004fca00078e0200 */
[----:B------:R-:W-:Y:S02]  /*46d0*/  IMNMX R3, R6, R0, PT ;  /* 0x0000000006037217 */ /* 0x000fe40003800200 */
[----:B------:R-:W-:Y:S02]  /*46e0*/  FMNMX.FTZ R0, R9, R10, !PT ;  /* 0x0000000a09007209 */ /* 0x000fe40007810000 */
[C---:B------:R-:W-:Y:S02]  /*46f0*/  ISETP.GT.AND P5, PT, R3.reuse, RZ, PT ;  /* 0x000000ff0300720c */ /* 0x040fe40003fa4270 */
[C---:B------:R-:W-:Y:S02]  /*4700*/  ISETP.GT.AND P2, PT, R3.reuse, 0x1, PT ;  /* 0x000000010300780c */ /* 0x040fe40003f44270 */
[----:B------:R-:W-:Y:S02]  /*4710*/  ISETP.GT.AND P0, PT, R3, 0x8, PT ;  /* 0x000000080300780c */ /* 0x000fe40003f04270 */
[----:B------:R-:W-:-:S02]  /*4720*/  FSEL R6, R42, -INF , P5 ;  /* 0xff8000002a067808 */ /* 0x000fc40002800000 */
[----:B------:R-:W-:Y:S02]  /*4730*/  FSEL R7, R43, -INF , P2 ;  /* 0xff8000002b077808 */ /* 0x000fe40001000000 */
[----:B------:R-:W-:Y:S02]  /*4740*/  ISETP.GT.AND P2, PT, R3, 0x9, PT ;  /* 0x000000090300780c */ /* 0x000fe40003f44270 */
[----:B------:R-:W-:Y:S02]  /*4750*/  FMNMX.FTZ R0, R13, R0, !PT ;  /* 0x000000000d007209 */ /* 0x000fe40007810000 */
[----:B------:R-:W-:Y:S02]  /*4760*/  FSEL R8, R38, -INF , P0 ;  /* 0xff80000026087808 */ /* 0x000fe40000000000 */
[----:B------:R-:W-:Y:S02]  /*4770*/  FMNMX.FTZ R2, R6, R7, !PT ;  /* 0x0000000706027209 */ /* 0x000fe40007810000 */
[----:B------:R-:W-:-:S02]  /*4780*/  FSEL R11, R39, -INF , P2 ;  /* 0xff800000270b7808 */ /* 0x000fc40001000000 */
[----:B------:R-:W-:Y:S02]  /*4790*/  FMNMX.FTZ R0, R14, R0, !PT ;  /* 0x000000000e007209 */ /* 0x000fe40007810000 */
        /* <DEDUP_REMOVED lines=48> */
[----:B------:R-:W-:Y:S01]  /*4aa0*/  FMNMX.FTZ R2, R131, R2, !PT ;  /* 0x0000000283027209 */ /* 0x000fe20007810000 */
[----:B------:R-:W2:Y:S03]  /*4ab0*/  SHFL.BFLY PT, R3, R0, 0x2, 0x1f ;  /* 0x0c401f0000037f89 */ /* 0x000ea600000e0000 */
[----:B------:R-:W-:-:S05]  /*4ac0*/  FMNMX.FTZ R2, R130, R2, !PT ;  /* 0x0000000282027209 */ /* 0x000fca0007810000 */
[----:B-1----:R-:W1:Y:S01]  /*4ad0*/  SHFL.BFLY PT, R4, R2, 0x2, 0x1f ;  /* 0x0c401f0002047f89 */ /* 0x002e6200000e0000 */
[----:B--2---:R-:W-:-:S05]  /*4ae0*/  FMNMX.FTZ R0, R3, R0, !PT ;  /* 0x0000000003007209 */ /* 0x004fca0007810000 */
[----:B------:R-:W2:Y:S01]  /*4af0*/  SHFL.BFLY PT, R3, R0, 0x1, 0x1f ;  /* 0x0c201f0000037f89 */ /* 0x000ea200000e0000 */
[----:B-1----:R-:W-:-:S05]  /*4b00*/  FMNMX.FTZ R4, R2, R4, !PT ;  /* 0x0000000402047209 */ /* 0x002fca0007810000 */
[----:B------:R1:W3:Y:S01]  /*4b10*/  SHFL.BFLY PT, R5, R4, 0x1, 0x1f ;  /* 0x0c201f0004057f89 */ /* 0x0002e200000e0000 */
[----:B--2---:R-:W-:-:S05]  /*4b20*/  FMNMX.FTZ R129, R0, R3, !PT ;  /* 0x0000000300817209 */ /* 0x004fca0007810000 */
.L_x_1226:
[C---:B------:R-:W-:Y:S01]  /*4b30*/  FMUL.FTZ R0, R129.reuse, c[0x0][0x2d0] ;  /* 0x0000b40081007a20 */ /* 0x040fe20000410000 */
[----:B------:R-:W-:Y:S01]  /*4b40*/  FSETP.NEU.FTZ.AND P0, PT, R129, -INF , PT ;  /* 0xff8000008100780b */ /* 0x000fe20003f1d000 */
[----:B------:R-:W-:Y:S01]  /*4b50*/  WARPSYNC 0xffffffff ;  /* 0xffffffff00007948 */ /* 0x000fe20003800000 */
[----:B---3--:R-:W-:Y:S01]  /*4b60*/  FMNMX.FTZ R12, R5, R4, !PT ;  /* 0x00000004050c7209 */ /* 0x008fe20007810000 */
        /* <DEDUP_REMOVED lines=13> */
[----:B--2---:R-:W-:-:S04]  /*4c40*/  FFMA.FTZ R2, R10, c[0x0][0x2d0], -R0 ;  /* 0x0000b4000a027a23 */ /* 0x004fc80000010800 */
[----:B------:R2:W-:Y:S01]  /*4c50*/  MUFU.EX2 R128, R2 ;  /* 0x0000000200807308 */ /* 0x0005e20000000800 */
[--C-:B---3--:R-:W-:Y:S02]  /*4c60*/  FFMA.FTZ R3, R14, c[0x0][0x2d0], -R0.reuse ;  /* 0x0000b4000e037a23 */ /* 0x108fe40000010800 */
[----:B------:R-:W-:-:S05]  /*4c70*/  FFMA.FTZ R14, R78, c[0x0][0x2d0], -R0 ;  /* 0x0000b4004e0e7a23 */ /* 0x000fca0000010800 */
[----:B------:R-:W3:Y:S01]  /*4c80*/  MUFU.EX2 R155, R3 ;  /* 0x00000003009b7308 */ /* 0x000ee20000000800 */
[----:B--2---:R-:W-:-:S07]  /*4c90*/  FMUL.FTZ R2, R12, c[0x0][0x2d0] ;  /* 0x0000b4000c027a20 */ /* 0x004fce0000410000 */
[----:B------:R-:W-:Y:S01]  /*4ca0*/  MUFU.EX2 R14, R14 ;  /* 0x0000000e000e7308 */ /* 0x000fe20000000800 */
[----:B------:R-:W-:Y:S02]  /*4cb0*/  FSEL R2, R2, RZ, P0 ;  /* 0x000000ff02027208 */ /* 0x000fe40000000000 */
[----:B---3--:R-:W-:-:S03]  /*4cc0*/  F2FP.PACK_AB R10, R155, R13 ;  /* 0x0000000d9b0a723e */ /* 0x008fc600000000ff */
[----:B------:R-:W-:-:S04]  /*4cd0*/  FFMA.FTZ R3, R6, c[0x0][0x2d0], -R2 ;  /* 0x0000b40006037a23 */ /* 0x000fc80000010802 */
[----:B------:R2:W-:Y:S02]  /*4ce0*/  MUFU.EX2 R154, R3 ;  /* 0x00000003009a7308 */ /* 0x0005e40000000800 */
[--C-:B--2---:R-:W-:Y:S02]  /*4cf0*/  FFMA.FTZ R3, R7, c[0x0][0x2d0], -R2.reuse ;  /* 0x0000b40007037a23 */ /* 0x104fe40000010802 */
[----:B-1----:R-:W1:Y:S04]  /*4d00*/  LDSM.16.MT88.4 R4, [R169] ;  /* 0x00000000a904783b */ /* 0x002e680000004200 */
[----:B------:R2:W3:Y:S02]  /*4d10*/  MUFU.EX2 R152, R3 ;  /* 0x0000000300987308 */ /* 0x0004e40000000800 */
[----:B--2---:R-:W-:Y:S01]  /*4d20*/  FFMA.FTZ R3, R8, c[0x0][0x2d0], -R2 ;  /* 0x0000b40008037a23 */ /* 0x004fe20000010802 */
[----:B------:R-:W-:-:S02]  /*4d30*/  F2FP.PACK_AB R8, R128, R153 ;  /* 0x000000998008723e */ /* 0x000fc400000000ff */
[----:B---3--:R-:W-:-:S03]  /*4d40*/  F2FP.PACK_AB R9, R152, R154 ;  /* 0x0000009a9809723e */ /* 0x008fc600000000ff */
        /* <DEDUP_REMOVED lines=12> */
[----:B-1----:R-:W-:Y:S01]  /*4e10*/  FFMA.FTZ R3, R23, c[0x0][0x2d0], -R0 ;  /* 0x0000b40017037a23 */ /* 0x002fe20000010800 */
[----:B--2---:R-:W-:-:S03]  /*4e20*/  F2FP.PACK_AB R4, R216, R183 ;  /* 0x000000b7d804723e */ /* 0x004fc600000000ff */
[----:B------:R1:W-:Y:S02]  /*4e30*/  MUFU.EX2 R215, R3 ;  /* 0x0000000300d77308 */ /* 0x0003e40000000800 */
[----:B-1----:R-:W-:Y:S02]  /*4e40*/  FFMA.FTZ R3, R24, c[0x0][0x2d0], -R0 ;  /* 0x0000b40018037a23 */ /* 0x002fe40000010800 */
[----:B------:R-:W-:Y:S04]  /*4e50*/  HMMA.16816.F32 R24, R8, R6, RZ ;  /* 0x000000060818723c */ /* 0x000fe800000018ff */
[----:B------:R1:W2:Y:S02]  /*4e60*/  MUFU.EX2 R221, R3 ;  /* 0x0000000300dd7308 */ /* 0x0002a40000000800 */
[----:B-1----:R-:W-:Y:S01]  /*4e70*/  FFMA.FTZ R3, R15, c[0x0][0x2d0], -R2 ;  /* 0x0000b4000f037a23 */ /* 0x002fe20000010802 */
[----:B--2---:R-:W-:Y:S01]  /*4e80*/  F2FP.PACK_AB R6, R221, R215 ;  /* 0x000000d7dd06723e */ /* 0x004fe200000000ff */
[----:B------:R-:W-:-:S04]  /*4e90*/  FFMA.FTZ R15, R79, c[0x0][0x2d0], -R0 ;  /* 0x0000b4004f0f7a23 */ /* 0x000fc80000010800 */
[----:B------:R1:W-:Y:S08]  /*4ea0*/  MUFU.EX2 R214, R3 ;  /* 0x0000000300d67308 */ /* 0x0003f00000000800 */
[----:B------:R-:W-:Y:S01]  /*4eb0*/  MUFU.EX2 R15, R15 ;  /* 0x0000000f000f7308 */ /* 0x000fe20000000800 */
[--C-:B-1----:R-:W-:Y:S02]  /*4ec0*/  FFMA.FTZ R3, R22, c[0x0][0x2d0], -R2.reuse ;  /* 0x0000b40016037a23 */ /* 0x102fe40000010802 */
[----:B------:R-:W-:Y:S01]  /*4ed0*/  HMMA.16816.F32 R20, R8, R40, RZ ;  /* 0x000000280814723c */ /* 0x000fe200000018ff */
[----:B------:R-:W-:Y:S04]  /*4ee0*/  LDSM.16.MT88.4 R40, [R169+0x2800] ;  /* 0x00280000a928783b */ /* 0x000fe80000004200 */
        /* <DEDUP_REMOVED lines=16> */
[----:B------:R-:W-:Y:S01]  /*4ff0*/  LDSM.16.MT88.4 R56, [R171+0x2000] ;  /* 0x00200000ab38783b */ /* 0x000fe20000004200 */
[----:B------:R2:W-:Y:S06]  /*5000*/  MUFU.EX2 R172, R3 ;  /* 0x0000000300ac7308 */ /* 0x0005ec0000000800 */
[C---:B------:R-:W-:Y:S08]  /*5010*/  HMMA.16816.F32 R144, R4.reuse, R44, R20 ;  /* 0x0000002c0490723c */ /* 0x040ff00000001814 */
[----:B------:R-:W-:Y:S01]  /*5020*/  HMMA.16816.F32 R140, R4, R46, R16 ;  /* 0x0000002e048c723c */ /* 0x000fe20000001810 */
[----:B------:R-:W5:Y:S01]  /*5030*/  LDSM.16.MT88.4 R44, [R168+0x2800] ;  /* 0x00280000a82c783b */ /* 0x000f620000004200 */
[----:B--2---:R-:W-:-:S04]  /*5040*/  FFMA.FTZ R3, R73, c[0x0][0x2d0], -R0 ;  /* 0x0000b40049037a23 */ /* 0x004fc80000010800 */
[----:B------:R2:W-:Y:S02]  /*5050*/  MUFU.EX2 R177, R3 ;  /* 0x0000000300b17308 */ /* 0x0005e40000000800 */
[----:B-1----:R-:W-:Y:S08]  /*5060*/  HMMA.16816.F32 R20, R8, R52, RZ ;  /* 0x000000340814723c */ /* 0x002ff000000018ff */
[----:B------:R-:W-:Y:S01]  /*5070*/  HMMA.16816.F32 R104, R4, R38, R48 ;  /* 0x000000260468723c */ /* 0x000fe20000001830 */
[----:B------:R-:W-:Y:S01]  /*5080*/  LDSM.16.MT88.4 R48, [R170+0x2800] ;  /* 0x00280000aa30783b */ /* 0x000fe20000004200 */
[----:B--2---:R-:W-:-:S06]  /*5090*/  FFMA.FTZ R3, R72, c[0x0][0x2d0], -R0 ;  /* 0x0000b40048037a23 */ /* 0x004fcc0000010800 */
[C---:B------:R-:W-:Y:S01]  /*50a0*/  HMMA.16816.F32 R16, R8.reuse, R54, RZ ;  /* 0x000000360810723c */ /* 0x040fe200000018ff */
[----:B------:R-:W1:Y:S01]  /*50b0*/  LDSM.16.MT88.4 R52, [R171+0x2800] ;  /* 0x00280000ab34783b */ /* 0x000e620000004200 */
[----:B------:R2:W1:Y:S06]  /*50c0*/  MUFU.EX2 R180, R3 ;  /* 0x0000000300b47308 */ /* 0x00046c0000000800 */
[----:B------:R-:W-:Y:S08]  /*50d0*/  HMMA.16816.F32 R36, R8, R64, RZ ;  /* 0x000000400824723c */ /* 0x000ff000000018ff */
[----:B---3--:R-:W-:Y:S01]  /*50e0*/  HMMA.16816.F32 R120, R4, R28, R20 ;  /* 0x0000001c0478723c */ /* 0x008fe20000001814 */
[----:B--2---:R-:W-:-:S04]  /*50f0*/  FFMA.FTZ R3, R70, c[0x0][0x2d0], -R2 ;  /* 0x0000b40046037a23 */ /* 0x004fc80000010802 */
[----:B------:R2:W-:Y:S03]  /*5100*/  MUFU.EX2 R162, R3 ;  /* 0x0000000300a27308 */ /* 0x0005e60000000800 */
[C---:B------:R-:W-:Y:S01]  /*5110*/  HMMA.16816.F32 R32, R8.reuse, R66, RZ ;  /* 0x000000420820723c */ /* 0x040fe200000018ff */
[----:B------:R-:W3:Y:S07]  /*5120*/  LDSM.16.MT88.4 R64, [R168+0x4000] ;  /* 0x00400000a840783b */ /* 0x000eee0000004200 */
[----:B----4-:R-:W-:Y:S01]  /*5130*/  HMMA.16816.F32 R20, R8, R24, RZ ;  /* 0x000000180814723c */ /* 0x010fe200000018ff */
[----:B--2---:R-:W-:-:S07]  /*5140*/  FFMA.FTZ R3, R68, c[0x0][0x2d0], -R2 ;  /* 0x0000b40044037a23 */ /* 0x004fce0000010802 */
[C---:B------:R-:W-:Y:S08]  /*5150*/  HMMA.16816.F32 R136, R4.reuse, R30, R16 ;  /* 0x0000001e0488723c */ /* 0x040ff00000001810 */
[----:B-----5:R-:W-:Y:S01]  /*5160*/  HMMA.16816.F32 R124, R4, R44, R36 ;  /* 0x0000002c047c723c */ /* 0x020fe20000001824 */
[----:B------:R-:W2:Y:S07]  /*5170*/  LDSM.16.MT88.4 R36, [R169+0x4000] ;  /* 0x00400000a924783b */ /* 0x000eae0000004200 */
[C---:B------:R-:W-:Y:S08]  /*5180*/  HMMA.16816.F32 R28, R8.reuse, R58, RZ ;  /* 0x0000003a081c723c */ /* 0x040ff000000018ff */
[----:B------:R-:W-:Y:S08]  /*5190*/  HMMA.16816.F32 R16, R8, R26, RZ ;  /* 0x0000001a0810723c */ /* 0x000ff000000018ff */
[C---:B------:R-:W-:Y:S01]  /*51a0*/  HMMA.16816.F32 R108, R4.reuse, R46, R32 ;  /* 0x0000002e046c723c */ /* 0x040fe20000001820 */
[----:B------:R-:W4:Y:S07]  /*51b0*/  LDSM.16.MT88.4 R44, [R168+0x4800] ;  /* 0x00480000a82c783b */ /* 0x000f2e0000004200 */
[----:B------:R-:W-:Y:S08]  /*51c0*/  HMMA.16816.F32 R116, R4, R40, R20 ;  /* 0x000000280474723c */ /* 0x000ff00000001814 */
[C---:B------:R-:W-:Y:S08]  /*51d0*/  HMMA.16816.F32 R20, R8.reuse, R62, RZ ;  /* 0x0000003e0814723c */ /* 0x040ff000000018ff */
[----:B------:R-:W-:Y:S08]  /*51e0*/  HMMA.16816.F32 R32, R8, R56, RZ ;  /* 0x000000380820723c */ /* 0x000ff000000018ff */
[C---:B-1----:R-:W-:Y:S01]  /*51f0*/  HMMA.16816.F32 R92, R4.reuse, R54, R28 ;  /* 0x00000036045c723c */ /* 0x042fe2000000181c */
[----:B------:R-:W1:Y:S07]  /*5200*/  LDSM.16.MT88.4 R28, [R169+0x4800] ;  /* 0x00480000a91c783b */ /* 0x000e6e0000004200 */
[----:B------:R-:W-:Y:S08]  /*5210*/  HMMA.16816.F32 R100, R4, R42, R16 ;  /* 0x0000002a0464723c */ /* 0x000ff00000001810 */
[----:B---3--:R-:W-:Y:S08]  /*5220*/  HMMA.16816.F32 R16, R8, R64, RZ ;  /* 0x000000400810723c */ /* 0x008ff000000018ff */
[C---:B------:R-:W-:Y:S08]  /*5230*/  HMMA.16816.F32 R84, R4.reuse, R50, R20 ;  /* 0x000000320454723c */ /* 0x040ff00000001814 */
[----:B------:R-:W-:Y:S01]  /*5240*/  HMMA.16816.F32 R96, R4, R52, R32 ;  /* 0x000000340460723c */ /* 0x000fe20000001820 */
[----:B------:R-:W3:Y:S07]  /*5250*/  LDSM.16.MT88.4 R32, [R171+0x4000] ;  /* 0x00400000ab20783b */ /* 0x000eee0000004200 */
[C---:B--2---:R-:W-:Y:S08]  /*5260*/  HMMA.16816.F32 R20, R8.reuse, R36, RZ ;  /* 0x000000240814723c */ /* 0x044ff000000018ff */
[----:B------:R-:W-:Y:S08]  /*5270*/  HMMA.16816.F32 R24, R8, R60, RZ ;  /* 0x0000003c0818723c */ /* 0x000ff000000018ff */
[----:B----4-:R-:W-:Y:S08]  /*5280*/  HMMA.16816.F32 R80, R4, R44, R16 ;  /* 0x0000002c0450723c */ /* 0x010ff00000001810 */
[----:B------:R-:W-:Y:S08]  /*5290*/  HMMA.16816.F32 R16, R8, R38, RZ ;  /* 0x000000260810723c */ /* 0x000ff000000018ff */
[C---:B-1----:R-:W-:Y:S01]  /*52a0*/  HMMA.16816.F32 R56, R4.reuse, R28, R20 ;  /* 0x0000001c0438723c */ /* 0x042fe20000001814 */
[----:B------:R-:W1:Y:S07]  /*52b0*/  LDSM.16.MT88.4 R20, [R171+0x4800] ;  /* 0x00480000ab14783b */ /* 0x000e6e0000004200 */
[----:B------:R-:W-:Y:S08]  /*52c0*/  HMMA.16816.F32 R88, R4, R48, R24 ;  /* 0x000000300458723c */ /* 0x000ff00000001818 */
[----:B------:R-:W-:Y:S08]  /*52d0*/  HMMA.16816.F32 R24, R8, R66, RZ ;  /* 0x000000420818723c */ /* 0x000ff000000018ff */
[----:B------:R-:W-:Y:S08]  /*52e0*/  HMMA.16816.F32 R48, R4, R30, R16 ;  /* 0x0000001e0430723c */ /* 0x000ff00000001810 */
[----:B---3--:R-:W-:Y:S08]  /*52f0*/  HMMA.16816.F32 R16, R8, R32, RZ ;  /* 0x000000200810723c */ /* 0x008ff000000018ff */
[C---:B------:R-:W-:Y:S11]  /*5300*/  HMMA.16816.F32 R64, R4.reuse, R46, R24 ;  /* 0x0000002e0440723c */ /* 0x040ff60000001818 */
[----:B------:R-:W-:Y:S05]  /*5310*/  @!UPT UIADD3 URZ, URZ, URZ, URZ ;  /* 0x0000003f3f3ff290 */ /* 0x000fea000fffe03f */
[----:B-1----:R-:W-:Y:S08]  /*5320*/  HMMA.16816.F32 R44, R4, R20, R16 ;  /* 0x00000014042c723c */ /* 0x002ff00000001810 */
[----:B------:R-:W-:Y:S11]  /*5330*/  HMMA.16816.F32 R16, R8, R34, RZ ;  /* 0x000000220810723c */ /* 0x000ff600000018ff */
[----:B------:R-:W-:Y:S11]  /*5340*/  @!UPT UIADD3 URZ, URZ, URZ, URZ ;  /* 0x0000003f3f3ff290 */ /* 0x000ff6000fffe03f */
[----:B------:R-:W-:Y:S02]  /*5350*/  @!UPT UIADD3 URZ, URZ, URZ, URZ ;  /* 0x0000003f3f3ff290 */ /* 0x000fe4000fffe03f */
[----:B------:R-:W-:Y:S01]  /*5360*/  HMMA.16816.F32 R36, R4, R22, R16 ;  /* 0x000000160424723c */ /* 0x000fe20000001810 */
[----:B------:R-:W1:Y:S07]  /*5370*/  LDSM.16.MT88.4 R16, [R170+0x4000] ;  /* 0x00400000aa10783b */ /* 0x000e6e0000004200 */
[C---:B-1----:R-:W-:Y:S08]  /*5380*/  HMMA.16816.F32 R20, R8.reuse, R16, RZ ;  /* 0x000000100814723c */ /* 0x042ff000000018ff */
[----:B------:R-:W-:Y:S01]  /*5390*/  HMMA.16816.F32 R8, R8, R18, RZ ;  /* 0x000000120808723c */ /* 0x000fe200000018ff */
[----:B------:R-:W1:Y:S11]  /*53a0*/  LDSM.16.MT88.4 R16, [R170+0x4800] ;  /* 0x00480000aa10783b */ /* 0x000e760000004200 */
[----:B------:R-:W-:Y:S04]  /*53b0*/  @!UPT UIADD3 URZ, URZ, URZ, URZ ;  /* 0x0000003f3f3ff290 */ /* 0x000fe8000fffe03f */
[C---:B-1----:R-:W-:Y:S01]  /*53c0*/  HMMA.16816.F32 R24, R4.reuse, R16, R20 ;  /* 0x000000100418723c */ /* 0x042fe20000001814 */
[----:B------:R1:W2:Y:S06]  /*53d0*/  MUFU.EX2 R22, R3 ;  /* 0x0000000300167308 */ /* 0x0002ac0000000800 */
[----:B------:R-:W-:Y:S01]  /*53e0*/  FADD.FTZ R21, R154, R152 ;  /* 0x000000989a157221 */ /* 0x000fe20000010000 */
[----:B------:R-:W-:Y:S01]  /*53f0*/  HMMA.16816.F32 R16, R4, R18, R8 ;  /* 0x000000120410723c */ /* 0x000fe20000001808 */
[----:B------:R-:W3:Y:S06]  /*5400*/  LDSM.16.MT88.4 R8, [R168+0x1000] ;  /* 0x00100000a808783b */ /* 0x000eec0000004200 */
[----:B------:R-:W-:Y:S01]  /*5410*/  FADD.FTZ R4, R153, R128 ;  /* 0x0000008099047221 */ /* 0x000fe20000010000 */
[----:B------:R-:W-:Y:S01]  /*5420*/  F2FP.PACK_AB R6, R180, R177 ;  /* 0x000000b1b406723e */ /* 0x000fe200000000ff */
[----:B-1----:R-:W-:Y:S01]  /*5430*/  FFMA.FTZ R3, R71, c[0x0][0x2d0], -R2 ;  /* 0x0000b40047037a23 */ /* 0x002fe20000010802 */
[----:B--2---:R-:W-:-:S03]  /*5440*/  F2FP.PACK_AB R5, R22, R162 ;  /* 0x000000a21605723e */ /* 0x004fc600000000ff */
[----:B------:R1:W-:Y:S02]  /*5450*/  MUFU.EX2 R23, R3 ;  /* 0x0000000300177308 */ /* 0x0003e40000000800 */
[----:B-1----:R-:W-:-:S06]  /*5460*/  FFMA.FTZ R3, R69, c[0x0][0x2d0], -R2 ;  /* 0x0000b40045037a23 */ /* 0x002fcc0000010802 */
[----:B------:R1:W2:Y:S02]  /*5470*/  MUFU.EX2 R128, R3 ;  /* 0x0000000300807308 */ /* 0x0002a40000000800 */
[----:B-1----:R-:W-:Y:S01]  /*5480*/  FADD.FTZ R3, R13, R4 ;  /* 0x000000040d037221 */ /* 0x002fe20000010000 */
[----:B------:R-:W-:Y:S01]  /*5490*/  F2FP.PACK_AB R4, R172, R163 ;  /* 0x000000a3ac04723e */ /* 0x000fe200000000ff */
[--C-:B------:R-:W-:Y:S01]  /*54a0*/  FFMA.FTZ R13, R77, c[0x0][0x2d0], -R0.reuse ;  /* 0x0000b4004d0d7a23 */ /* 0x100fe20000010800 */
[----:B--2---:R-:W-:Y:S01]  /*54b0*/  F2FP.PACK_AB R7, R128, R23 ;  /* 0x000000178007723e */ /* 0x004fe200000000ff */
[----:B------:R-:W-:Y:S02]  /*54c0*/  FFMA.FTZ R0, R76, c[0x0][0x2d0], -R0 ;  /* 0x0000b4004c007a23 */ /* 0x000fe40000010800 */
[----:B------:R-:W-:Y:S02]  /*54d0*/  FADD.FTZ R20, R155, R3 ;  /* 0x000000039b147221 */ /* 0x000fe40000010000 */
[----:B------:R1:W-:Y:S01]  /*54e0*/  MUFU.EX2 R185, R0 ;  /* 0x0000000000b97308 */ /* 0x0003e20000000800 */
[--C-:B------:R-:W-:Y:S01]  /*54f0*/  FFMA.FTZ R3, R131, c[0x0][0x2d0], -R2.reuse ;  /* 0x0000b40083037a23 */ /* 0x100fe20000010802 */
[C---:B---3--:R-:W-:Y:S06]  /*5500*/  HMMA.16816.F32 R132, R4.reuse, R8, R132 ;  /* 0x000000080484723c */ /* 0x048fec0000001884 */
[----:B------:R-:W2:Y:S02]  /*5510*/  MUFU.EX2 R13, R13 ;  /* 0x0000000d000d7308 */ /* 0x000ea40000000800 */
[----:B------:R-:W-:Y:S01]  /*5520*/  HMMA.16816.F32 R28, R4, R10, R104 ;  /* 0x0000000a041c723c */ /* 0x000fe20000001868 */
[----:B------:R-:W3:Y:S01]  /*5530*/  LDSM.16.MT88.4 R8, [R169+0x1000] ;  /* 0x00100000a908783b */ /* 0x000ee20000004200 */
[----:B-1----:R-:W-:-:S06]  /*5540*/  FFMA.FTZ R0, R161, c[0x0][0x2d0], -R2 ;  /* 0x0000b400a1007a23 */ /* 0x002fcc0000010802 */
[C---:B---3--:R-:W-:Y:S08]  /*5550*/  HMMA.16816.F32 R104, R4.reuse, R8, R148 ;  /* 0x000000080468723c */ /* 0x048ff00000001894 */
        /* <DEDUP_REMOVED lines=16> */
[----:B------:R-:W1:Y:S04]  /*5660*/  LDSM.16.MT88.4 R8, [R171+0x3000] ;  /* 0x00300000ab08783b */ /* 0x000e680000004200 */
[----:B------:R-:W-:Y:S03]  /*5670*/  LDSM.16.MT88.4 R100, [R168+0x1800] ;  /* 0x00180000a864783b */ /* 0x000fe60000004200 */
[C---:B-1----:R-:W-:Y:S07]  /*5680*/  HMMA.16816.F32 R156, R4.reuse, R8, R96 ;  /* 0x00000008049c723c */ /* 0x042fee0000001860 */
[----:B------:R-:W-:Y:S01]  /*5690*/  F2FP.PACK_AB R96, R14, R15 ;  /* 0x0000000f0e60723e */ /* 0x000fe200000000ff */
[----:B------:R-:W-:Y:S01]  /*56a0*/  HMMA.16816.F32 R148, R4, R10, R92 ;  /* 0x0000000a0494723c */ /* 0x000fe2000000185c */
[----:B------:R-:W1:Y:S01]  /*56b0*/  LDSM.16.MT88.4 R8, [R170+0x3000] ;  /* 0x00300000aa08783b */ /* 0x000e620000004200 */
[----:B--2---:R-:W-:-:S06]  /*56c0*/  F2FP.PACK_AB R98, R185, R13 ;  /* 0x0000000db962723e */ /* 0x004fcc00000000ff */
[C---:B-1----:R-:W-:Y:S08]  /*56d0*/  HMMA.16816.F32 R140, R4.reuse, R8, R88 ;  /* 0x00000008048c723c */ /* 0x042ff00000001858 */
        /* <DEDUP_REMOVED lines=17> */
[----:B------:R-:W-:Y:S06]  /*57f0*/  MUFU.EX2 R8, R3 ;  /* 0x0000000300087308 */ /* 0x000fec0000000800 */
[----:B------:R-:W-:-:S02]  /*5800*/  FADD.FTZ R4, R184, R21 ;  /* 0x00000015b8047221 */ /* 0x000fc40000010000 */
[--C-:B-1----:R-:W-:Y:S02]  /*5810*/  FFMA.FTZ R0, R160, c[0x0][0x2d0], -R2.reuse ;  /* 0x0000b400a0007a23 */ /* 0x102fe40000010802 */
[----:B------:R-:W-:Y:S02]  /*5820*/  FFMA.FTZ R2, R130, c[0x0][0x2d0], -R2 ;  /* 0x0000b40082027a23 */ /* 0x000fe40000010802 */
[----:B------:R-:W-:Y:S01]  /*5830*/  FADD.FTZ R4, R186, R4 ;  /* 0x00000004ba047221 */ /* 0x000fe20000010000 */
[----:B------:R-:W1:Y:S08]  /*5840*/  MUFU.EX2 R10, R0 ;  /* 0x00000000000a7308 */ /* 0x000e700000000800 */
[----:B------:R-:W2:Y:S01]  /*5850*/  MUFU.EX2 R186, R2 ;  /* 0x0000000200ba7308 */ /* 0x000ea20000000800 */
[----:B-1----:R-:W-:Y:S01]  /*5860*/  F2FP.PACK_AB R97, R10, R9 ;  /* 0x000000090a61723e */ /* 0x002fe200000000ff */
[----:B------:R-:W-:-:S04]  /*5870*/  FADD.FTZ R0, R183, R20 ;  /* 0x00000014b7007221 */ /* 0x000fc80000010000 */
[----:B------:R-:W-:Y:S01]  /*5880*/  FADD.FTZ R0, R216, R0 ;  /* 0x00000000d8007221 */ /* 0x000fe20000010000 */
[----:B--2---:R-:W-:Y:S01]  /*5890*/  F2FP.PACK_AB R99, R186, R8 ;  /* 0x00000008ba63723e */ /* 0x004fe200000000ff */
[----:B------:R-:W-:Y:S02]  /*58a0*/  FADD.FTZ R2, R214, R4 ;  /* 0x00000004d6027221 */ /* 0x000fe40000010000 */
[----:B------:R-:W-:Y:S01]  /*58b0*/  LDSM.16.MT88.4 R4, [R170+0x5800] ;  /* 0x00580000aa04783b */ /* 0x000fe20000004200 */
[----:B------:R-:W-:Y:S02]  /*58c0*/  FADD.FTZ R0, R215, R0 ;  /* 0x00000000d7007221 */ /* 0x000fe40000010000 */
[----:B------:R-:W-:Y:S01]  /*58d0*/  FADD.FTZ R2, R209, R2 ;  /* 0x00000002d1027221 */ /* 0x000fe20000010000 */
[----:B------:R-:W-:Y:S01]  /*58e0*/  HMMA.16816.F32 R112, R96, R116, R112 ;  /* 0x000000746070723c */ /* 0x000fe20000001870 */
[----:B------:R-:W-:Y:S02]  /*58f0*/  FADD.FTZ R0, R221, R0 ;  /* 0x00000000dd007221 */ /* 0x000fe40000010000 */
[----:B------:R-:W-:-:S04]  /*5900*/  FADD.FTZ R2, R219, R2 ;  /* 0x00000002db027221 */ /* 0x000fc80000010000 */
[----:B------:R-:W-:Y:S01]  /*5910*/  FADD.FTZ R3, R220, R2 ;  /* 0x00000002dc037221 */ /* 0x000fe20000010000 */
[----:B------:R-:W-:Y:S01]  /*5920*/  HMMA.16816.F32 R116, R96, R118, R40 ;  /* 0x000000766074723c */ /* 0x000fe20000001828 */
[----:B------:R-:W1:Y:S01]  /*5930*/  LDSM.16.MT88.4 R40, [R168+0x3800] ;  /* 0x00380000a828783b */ /* 0x000e620000004200 */
[----:B------:R-:W-:-:S06]  /*5940*/  @P4 IMAD.HI.U32 R2, R205, c[0x0][0x2c8], RZ ;  /* 0x0000b200cd024a27 */ /* 0x000fcc00078e00ff */
[C---:B------:R-:W-:Y:S01]  /*5950*/  HMMA.16816.F32 R44, R96.reuse, R48, R72 ;  /* 0x00000030602c723c */ /* 0x040fe20000001848 */
[----:B------:R-:W2:Y:S07]  /*5960*/  LDSM.16.MT88.4 R72, [R168+0x5800] ;  /* 0x00580000a848783b */ /* 0x000eae0000004200 */
[C---:B------:R-:W-:Y:S08]  /*5970*/  HMMA.16816.F32 R120, R96.reuse, R124, R120 ;  /* 0x0000007c6078723c */ /* 0x040ff00000001878 */
[C---:B------:R-:W-:Y:S08]  /*5980*/  HMMA.16816.F32 R124, R96.reuse, R126, R52 ;  /* 0x0000007e607c723c */ /* 0x040ff00000001834 */
[C---:B------:R-:W-:Y:S08]  /*5990*/  HMMA.16816.F32 R48, R96.reuse, R50, R76 ;  /* 0x000000326030723c */ /* 0x040ff0000000184c */
[C---:B------:R-:W-:Y:S08]  /*59a0*/  HMMA.16816.F32 R132, R96.reuse, R100, R132 ;  /* 0x000000646084723c */ /* 0x040ff00000001884 */
[C---:B-1----:R-:W-:Y:S08]  /*59b0*/  HMMA.16816.F32 R36, R96.reuse, R40, R60 ;  /* 0x000000286024723c */ /* 0x042ff0000000183c */
[C---:B------:R-:W-:Y:S08]  /*59c0*/  HMMA.16816.F32 R60, R96.reuse, R64, R140 ;  /* 0x00000040603c723c */ /* 0x040ff0000000188c */
[C---:B------:R-:W-:Y:S01]  /*59d0*/  HMMA.16816.F32 R64, R96.reuse, R66, R88 ;  /* 0x000000426040723c */ /* 0x040fe20000001858 */
[----:B------:R-:W1:Y:S07]  /*59e0*/  LDSM.16.MT88.4 R88, [R171+0x5800] ;  /* 0x00580000ab58783b */ /* 0x000e6e0000004200 */
[C---:B------:R-:W-:Y:S08]  /*59f0*/  HMMA.16816.F32 R40, R96.reuse, R42, R68 ;  /* 0x0000002a6028723c */ /* 0x040ff00000001844 */
[C---:B--2---:R-:W-:Y:S08]  /*5a00*/  HMMA.16816.F32 R68, R96.reuse, R72, R84 ;  /* 0x000000486044723c */ /* 0x044ff00000001854 */
[C---:B------:R-:W-:Y:S01]  /*5a10*/  HMMA.16816.F32 R72, R96.reuse, R74, R80 ;  /* 0x0000004a6048723c */ /* 0x040fe20000001850 */
[----:B------:R-:W2:Y:S07]  /*5a20*/  LDSM.16.MT88.4 R80, [R169+0x5800] ;  /* 0x00580000a950783b */ /* 0x000eae0000004200 */
[C---:B------:R-:W-:Y:S08]  /*5a30*/  HMMA.16816.F32 R104, R96.reuse, R108, R104 ;  /* 0x0000006c6068723c */ /* 0x040ff00000001868 */
[C---:B------:R-:W-:Y:S08]  /*5a40*/  HMMA.16816.F32 R52, R96.reuse, R56, R156 ;  /* 0x000000386034723c */ /* 0x040ff0000000189c */
[C---:B-1----:R-:W-:Y:S08]  /*5a50*/  HMMA.16816.F32 R84, R96.reuse, R88, R136 ;  /* 0x000000586054723c */ /* 0x042ff00000001888 */
[C---:B------:R-:W-:Y:S08]  /*5a60*/  HMMA.16816.F32 R88, R96.reuse, R90, R92 ;  /* 0x0000005a6058723c */ /* 0x040ff0000000185c */
[C---:B------:R-:W-:Y:S07]  /*5a70*/  HMMA.16816.F32 R92, R96.reuse, R4, R24 ;  /* 0x00000004605c723c */ /* 0x040fee0000001818 */
[----:B------:R-:W-:Y:S01]  /*5a80*/  FADD.FTZ R4, R163, R0 ;  /* 0x00000000a3047221 */ /* 0x000fe20000010000 */
[----:B------:R-:W-:Y:S01]  /*5a90*/  MOV R0, R205 ;  /* 0x000000cd00007202 */ /* 0x000fe20000000f00 */
[----:B--2---:R-:W-:Y:S01]  /*5aa0*/  HMMA.16816.F32 R76, R96, R80, R152 ;  /* 0x00000050604c723c */ /* 0x004fe20000001898 */
[----:B------:R-:W-:Y:S01]  /*5ab0*/  @P4 SHF.R.U32.HI R0, RZ, c[0x0][0x2cc], R2 ;  /* 0x0000b300ff004a19 */ /* 0x000fe20000011602 */
[----:B------:R-:W-:-:S02]  /*5ac0*/  FADD.FTZ R2, R162, R3 ;  /* 0x00000003a2027221 */ /* 0x000fc40000010000 */
[----:B------:R-:W-:Y:S01]  /*5ad0*/  FADD.FTZ R4, R172, R4 ;  /* 0x00000004ac047221 */ /* 0x000fe20000010000 */
[----:B------:R-:W-:Y:S01]  /*5ae0*/  IADD3 R0, R0, R203, -R204 ;  /* 0x000000cb00007210 */ /* 0x000fe20007ffe8cc */
[----:B------:R-:W-:Y:S02]  /*5af0*/  FADD.FTZ R2, R22, R2 ;  /* 0x0000000216027221 */ /* 0x000fe40000010000 */
[----:B------:R-:W-:Y:S01]  /*5b00*/  FADD.FTZ R4, R177, R4 ;  /* 0x00000004b1047221 */ /* 0x000fe20000010000 */
[----:B------:R-:W-:Y:S01]  /*5b10*/  SHF.R.S32.HI R5, RZ, 0x1f, R0 ;  /* 0x0000001fff057819 */ /* 0x000fe20000011400 */
[----:B------:R-:W-:Y:S01]  /*5b20*/  FADD.FTZ R3, R23, R2 ;  /* 0x0000000217037221 */ /* 0x000fe20000010000 */
[C---:B------:R-:W-:Y:S01]  /*5b30*/  HMMA.16816.F32 R100, R96.reuse, R102, R28 ;  /* 0x000000666064723c */ /* 0x040fe2000000181c */
[----:B------:R-:W-:Y:S01]  /*5b40*/  FADD.FTZ R2, R180, R4 ;  /* 0x00000004b4027221 */ /* 0x000fe20000010000 */
[----:B------:R-:W-:Y:S01]  /*5b50*/  LEA.HI R5, R5, R0, RZ, 0x6 ;  /* 0x0000000005057211 */ /* 0x000fe200078f30ff */
[----:B------:R-:W-:Y:S01]  /*5b60*/  FADD.FTZ R0, R128, R3 ;  /* 0x0000000380007221 */ /* 0x000fe20000010000 */
[----:B------:R-:W-:Y:S01]  /*5b70*/  IADD3 R180, R192, -0x2, RZ ;  /* 0xfffffffec0b47810 */ /* 0x000fe20007ffe0ff */
[----:B------:R-:W-:Y:S01]  /*5b80*/  FADD.FTZ R2, R15, R2 ;  /* 0x000000020f027221 */ /* 0x000fe20000010000 */
[----:B------:R-:W-:Y:S01]  /*5b90*/  SHF.R.S32.HI R3, RZ, 0x6, R5 ;  /* 0x00000006ff037819 */ /* 0x000fe20000011405 */
[----:B------:R-:W-:Y:S01]  /*5ba0*/  FADD.FTZ R0, R9, R0 ;  /* 0x0000000009007221 */ /* 0x000fe20000010000 */
[----:B------:R-:W-:Y:S01]  /*5bb0*/  HMMA.16816.F32 R108, R96, R110, R32 ;  /* 0x0000006e606c723c */ /* 0x000fe20000001820 */
[----:B------:R-:W-:Y:S01]  /*5bc0*/  FADD.FTZ R2, R14, R2 ;  /* 0x000000020e027221 */ /* 0x000fe20000010000 */
[----:B------:R-:W-:Y:S01]  /*5bd0*/  IMNMX R192, R189, R3, !PT ;  /* 0x00000003bdc07217 */ /* 0x000fe20007800200 */
[----:B------:R-:W-:-:S02]  /*5be0*/  FADD.FTZ R0, R10, R0 ;  /* 0x000000000a007221 */ /* 0x000fc40000010000 */
[----:B------:R-:W-:Y:S01]  /*5bf0*/  FADD.FTZ R2, R13, R2 ;  /* 0x000000020d027221 */ /* 0x000fe20000010000 */
[----:B------:R-:W-:Y:S01]  /*5c00*/  ISETP.GE.AND P0, PT, R180, R192, PT ;  /* 0x000000c0b400720c */ /* 0x000fe20003f06270 */
[----:B------:R-:W-:Y:S01]  /*5c10*/  FADD.FTZ R0, R8, R0 ;  /* 0x0000000008007221 */ /* 0x000fe20000010000 */
[----:B------:R-:W-:Y:S01]  /*5c20*/  HMMA.16816.F32 R56, R96, R58, R148 ;  /* 0x0000003a6038723c */ /* 0x000fe20000001894 */
[----:B------:R-:W-:Y:S02]  /*5c30*/  FADD.FTZ R185, R185, R2 ;  /* 0x00000002b9b97221 */ /* 0x000fe40000010000 */
[----:B------:R-:W-:-:S05]  /*5c40*/  FADD.FTZ R186, R186, R0 ;  /* 0x00000000baba7221 */ /* 0x000fca0000010000 */
[C---:B------:R-:W-:Y:S08]  /*5c50*/  HMMA.16816.F32 R80, R96.reuse, R82, R144 ;  /* 0x000000526050723c */ /* 0x040ff00000001890 */
[----:B------:R-:W-:Y:S01]  /*5c60*/  HMMA.16816.F32 R96, R96, R6, R16 ;  /* 0x000000066060723c */ /* 0x000fe20000001810 */
[----:B------:R-:W-:Y:S03]  /*5c70*/  @!UPT UIADD3 URZ, URZ, URZ, URZ ;  /* 0x0000003f3f3ff290 */ /* 0x000fe6000fffe03f */
[----:B------:R-:W-:Y:S11]  /*5c80*/  @!P0 BRA `(.L_x_1130) ;  /* 0x000032a000008947 */ /* 0x000ff60003800000 */
[----:B------:R-:W-:Y:S02]  /*5c90*/  MOV R131, R12 ;  /* 0x0000000c00837202 */ /* 0x000fe40000000f00 */
[----:B------:R-:W-:-:S07]  /*5ca0*/  MOV R130, R129 ;  /* 0x0000008100827202 */ /* 0x000fce0000000f00 */
.L_x_1141:
        /* <DEDUP_REMOVED lines=40> */
.L_x_1227:
[----:B------:R-:W-:-:S05]  /*5f30*/  BRA.DIV ~URZ, `(.L_x_1134) ;  /* 0x0000b9327f007947 */ /* 0x000fca000b800000 */
[----:B------:R-:W5:Y:S01]  /*5f40*/  SHFL.IDX PT, R0, R12, RZ, 0x181f ;  /* 0x00181fff0c007589 */ /* 0x000f6200000e0000 */
[----:B------:R-:W-:Y:S02]  /*5f50*/  ISETP.GE.AND P5, PT, R182, c[0x0][0x1d4], PT ;  /* 0x00007500b6007a0c */ /* 0x000fe40003fa6270 */
[----:B------:R-:W-:Y:S02]  /*5f60*/  ISETP.GE.AND P2, PT, R187, c[0x0][0x1d4], PT ;  /* 0x00007500bb007a0c */ /* 0x000fe40003f46270 */
[C---:B-----5:R-:W-:Y:S02]  /*5f70*/  IADD3 R2, P0, R0.reuse, R20, RZ ;  /* 0x0000001400027210 */ /* 0x060fe40007f1e0ff */
[----:B------:R-:W-:Y:S03]  /*5f80*/  IADD3 R6, P6, R0, R21, RZ ;  /* 0x0000001500067210 */ /* 0x000fe60007fde0ff */
[----:B---3--:R-:W-:Y:S01]  /*5f90*/  IMAD.X R3, R4, 0x1, R13, P0 ;  /* 0x0000000104037824 */ /* 0x008fe200000e060d */
        /* <DEDUP_REMOVED lines=14> */
.L_x_1228:
[C---:B--23--:R-:W-:Y:S02]  /*6080*/  IADD3 R2, -R5.reuse, 0x10, RZ ;  /* 0x0000001005027810 */ /* 0x04cfe40007ffe1ff */
[----:B------:R-:W-:Y:S02]  /*6090*/  ISETP.NE.U32.AND P5, PT, R5, RZ, PT ;  /* 0x000000ff0500720c */ /* 0x000fe40003fa5070 */
[----:B------:R-:W-:Y:S02]  /*60a0*/  LOP3.LUT R2, R2, 0xf, RZ, 0xc0, !PT ;  /* 0x0000000f02027812 */ /* 0x000fe400078ec0ff */
[----:B------:R-:W-:Y:S02]  /*60b0*/  ISETP.NE.U32.AND P6, PT, R6, RZ, PT ;  /* 0x000000ff0600720c */ /* 0x000fe40003fc5070 */
[----:B------:R-:W-:Y:S04]  /*60c0*/  IADD3 R2, P2, P0, R2, R0, R20 ;  /* 0x0000000002027210 */ /* 0x000fe8000785e014 */
[----:B------:R-:W-:Y:S05]  /*60d0*/  IADD3.X R3, RZ, R4, R13, P2, P0 ;  /* 0x00000004ff037210 */ /* 0x000fea00017e040d */
[----:B------:R-:W-:Y:S01]  /*60e0*/  @!PT LDS RZ, [RZ] ;  /* 0x00000000fffff984 */ /* 0x000fe20000000800 */
[----:B------:R-:W-:Y:S01]  /*60f0*/  @!PT LDS RZ, [RZ] ;  /* 0x00000000fffff984 */ /* 0x000fe20000000800 */
[----:B------:R-:W-:Y:S01]  /*6100*/  @!PT LDS RZ, [RZ] ;  /* 0x00000000fffff984 */ /* 0x000fe20000000800 */
[----:B------:R2:W-:Y:S01]  /*6110*/  LDGSTS.E.BYPASS.LTC128B.128.ZFILL [R179+0x1100], [R2.64], P5 ;  /* 0x0110000002b37fae */ /* 0x0005e2000a941d46 */
[C---:B------:R-:W-:Y:S02]  /*6120*/  ISETP.NE.U32.AND P5, PT, R7.reuse, RZ, PT ;  /* 0x000000ff0700720c */ /* 0x040fe40003fa5070 */
[----:B--2---:R-:W-:Y:S04]  /*6130*/  IADD3 R2, -R6, 0x10, RZ ;  /* 0x0000001006027810 */ /* 0x004fe80007ffe1ff */
[----:B------:R-:W-:Y:S04]  /*6140*/  LOP3.LUT R2, R2, 0xf, RZ, 0xc0, !PT ;  /* 0x0000000f02027812 */ /* 0x000fe800078ec0ff */
[----:B------:R-:W-:Y:S02]  /*6150*/  IADD3 R6, P2, P0, R2, R0, R21 ;  /* 0x0000000002067210 */ /* 0x000fe4000785e015 */
[----:B------:R-:W-:Y:S02]  /*6160*/  IADD3 R2, -R7, 0x10, RZ ;  /* 0x0000001007027810 */ /* 0x000fe40007ffe1ff */
[----:B------:R-:W-:Y:S02]  /*6170*/  IADD3.X R7, RZ, R4, R14, P2, P0 ;  /* 0x00000004ff077210 */ /* 0x000fe400017e040e */
[----:B------:R-:W-:Y:S03]  /*6180*/  LOP3.LUT R2, R2, 0xf, RZ, 0xc0, !PT ;  /* 0x0000000f02027812 */ /* 0x000fe600078ec0ff */
[----:B------:R2:W-:Y:S01]  /*6190*/  LDGSTS.E.BYPASS.LTC128B.128.ZFILL [R179+0x3100], [R6.64], P6 ;  /* 0x0310000006b37fae */ /* 0x0005e2000b141d46 */
[----:B------:R-:W-:Y:S04]  /*61a0*/  IADD3 R2, P2, P0, R2, R0, R22 ;  /* 0x0000000002027210 */ /* 0x000fe8000785e016 */
[----:B------:R-:W-:Y:S05]  /*61b0*/  IADD3.X R3, RZ, R4, R15, P2, P0 ;  /* 0x00000004ff037210 */ /* 0x000fea00017e040f */
[----:B------:R2:W-:Y:S04]  /*61c0*/  LDGSTS.E.BYPASS.LTC128B.128.ZFILL [R179+0x5100], [R2.64], P5 ;  /* 0x0510000002b37fae */ /* 0x0005e8000a941d46 */
.L_x_1132:
[----:B------:R-:W-:Y:S05]  /*61d0*/  BSYNC B0 ;  /* 0x0000000000007941 */ /* 0x000fea0003800000 */
.L_x_1131:
        /* <DEDUP_REMOVED lines=191> */
.L_x_1229:
[----:B------:R-:W-:-:S05]  /*6dd0*/  BRA.DIV ~URZ, `(.L_x_1138) ;  /* 0x0000ad427f007947 */ /* 0x000fca000b800000 */
[----:B------:R-:W3:Y:S01]  /*6de0*/  SHFL.IDX PT, R0, R138, RZ, 0x181f ;  /* 0x00181fff8a007589 */ /* 0x000ee200000e0000 */
[----:B------:R-:W-:Y:S02]  /*6df0*/  ISETP.GE.AND P5, PT, R182, c[0x0][0x1d4], PT ;  /* 0x00007500b6007a0c */ /* 0x000fe40003fa6270 */
[----:B------:R-:W-:Y:S02]  /*6e00*/  ISETP.GE.AND P2, PT, R187, c[0x0][0x1d4], PT ;  /* 0x00007500bb007a0c */ /* 0x000fe40003f46270 */
[C---:B---3--:R-:W-:Y:S02]  /*6e10*/  IADD3 R2, P0, R0.reuse, R142, RZ ;  /* 0x0000008e00027210 */ /* 0x048fe40007f1e0ff */
[----:B------:R-:W-:Y:S03]  /*6e20*/  IADD3 R136, P6, R0, R143, RZ ;  /* 0x0000008f00887210 */ /* 0x000fe60007fde0ff */
[----:B--2---:R-:W-:Y:S01]  /*6e30*/  IMAD.X R3, R128, 0x1, R139, P0 ;  /* 0x0000000180037824 */ /* 0x004fe200000e068b */
        /* <DEDUP_REMOVED lines=14> */
.L_x_1230:
[C---:B--2---:R-:W-:Y:S02]  /*6f20*/  IADD3 R2, -R129.reuse, 0x10, RZ ;  /* 0x0000001081027810 */ /* 0x044fe40007ffe1ff */
[----:B------:R-:W-:Y:S02]  /*6f30*/  ISETP.NE.U32.AND P5, PT, R129, RZ, PT ;  /* 0x000000ff8100720c */ /* 0x000fe40003fa5070 */
[----:B------:R-:W-:Y:S02]  /*6f40*/  LOP3.LUT R2, R2, 0xf, RZ, 0xc0, !PT ;  /* 0x0000000f02027812 */ /* 0x000fe400078ec0ff */
[----:B------:R-:W-:Y:S02]  /*6f50*/  ISETP.NE.U32.AND P6, PT, R136, RZ, PT ;  /* 0x000000ff8800720c */ /* 0x000fe40003fc5070 */
[----:B------:R-:W-:Y:S04]  /*6f60*/  IADD3 R2, P2, P0, R2, R0, R142 ;  /* 0x0000000002027210 */ /* 0x000fe8000785e08e */
[----:B----4-:R-:W-:Y:S05]  /*6f70*/  IADD3.X R3, RZ, R128, R139, P2, P0 ;  /* 0x00000080ff037210 */ /* 0x010fea00017e048b */
        /* <DEDUP_REMOVED lines=15> */
.L_x_1136:
[----:B------:R-:W-:Y:S05]  /*7070*/  BSYNC B0 ;  /* 0x0000000000007941 */ /* 0x000fea0003800000 */
.L_x_1135:
[----:B------:R-:W-:Y:S01]  /*7080*/  IADD3 R128, R212, R205, RZ ;  /* 0x000000cdd4807210 */ /* 0x000fe20007ffe0ff */
[----:B------:R-:W0:Y:S04]  /*7090*/  LDGDEPBAR ;  /* 0x00000000000079af */ /* 0x000e280000000000 */
[----:B------:R-:W-:Y:S05]  /*70a0*/  @P4 IMAD.HI.U32 R0, R128, c[0x0][0x2c8], RZ ;  /* 0x0000b20080004a27 */ /* 0x000fea00078e00ff */
[----:B------:R-:W-:Y:S02]  /*70b0*/  @P4 SHF.R.U32.HI R128, RZ, c[0x0][0x2cc], R0 ;  /* 0x0000b300ff804a19 */ /* 0x000fe40000011600 */
[----:B------:R-:W-:Y:S05]  /*70c0*/  MOV R0, 0x1 ;  /* 0x0000000100007802 */ /* 0x000fea0000000f00 */
[----:B------:R-:W-:Y:S05]  /*70d0*/  IMAD R0, R180, -0x40, R0 ;  /* 0xffffffc0b4007824 */ /* 0x000fea00078e0200 */
[----:B------:R-:W-:Y:S04]  /*70e0*/  IADD3 R0, R203, R0, -R206 ;  /* 0x00000000cb007210 */ /* 0x000fe80007ffe8ce */
[----:B------:R-:W-:Y:S01]  /*70f0*/  IADD3 R129, R0, -R204, RZ ;  /* 0x800000cc00817210 */ /* 0x000fe20007ffe0ff */
[----:B------:R-:W-:-:S05]  /*7100*/  BRA.DIV ~URZ, `(.L_x_1139) ;  /* 0x0000ac527f007947 */ /* 0x000fca000b800000 */
[----:B------:R2:W3:Y:S02]  /*7110*/  SHFL.IDX PT, R0, R128, RZ, 0x1c1f ;  /* 0x001c1fff80007589 */ /* 0x0004e400000e0000 */
.L_x_1231:
[----:B---3--:R-:W-:Y:S05]  /*7120*/  IMAD.IADD R0, R129, 0x1, R0 ;  /* 0x0000000181007824 */ /* 0x008fea00078e0200 */
        /* <DEDUP_REMOVED lines=26> */
[----:B-1----:R-:W-:Y:S02]  /*72d0*/  FSEL R137, R25, -INF , P0 ;  /* 0xff80000019897808 */ /* 0x002fe40000000000 */
[----:B------:R-:W-:Y:S02]  /*72e0*/  ISETP.GT.AND P0, PT, R0, 0x39, PT ;  /* 0x000000390000780c */ /* 0x000fe40003f04270 */
[----:B------:R-:W-:Y:S02]  /*72f0*/  FSEL R136, R28, -INF , P6 ;  /* 0xff8000001c887808 */ /* 0x000fe40003000000 */
[----:B------:R-:W-:Y:S02]  /*7300*/  FSEL R29, R29, -INF , P5 ;  /* 0xff8000001d1d7808 */ /* 0x000fe40002800000 */
[----:B------:R-:W-:Y:S02]  /*7310*/  FSEL R28, R32, -INF , P2 ;  /* 0xff800000201c7808 */ /* 0x000fe40001000000 */
[----:B------:R-:W-:Y:S01]  /*7320*/  FSEL R25, R33, -INF , P0 ;  /* 0xff80000021197808 */ /* 0x000fe20000000000 */
[----:B------:R-:W-:-:S05]  /*7330*/  BRA.DIV ~URZ, `(.L_x_1140) ;  /* 0x0000aa927f007947 */ /* 0x000fca000b800000 */
[----:B------:R-:W-:Y:S01]  /*7340*/  FMNMX.FTZ R2, R141, R130, !PT ;  /* 0x000000828d027209 */ /* 0x000fe20007810000 */
[----:B------:R-:W1:Y:S03]  /*7350*/  SHFL.IDX PT, R0, R128, 0x1, 0x1c1f ;  /* 0x003c1f0080007f89 */ /* 0x000e6600000e0000 */
[----:B------:R-:W-:Y:S04]  /*7360*/  FMNMX.FTZ R2, R148, R2, !PT ;  /* 0x0000000294027209 */ /* 0x000fe80007810000 */
[----:B------:R-:W-:Y:S04]  /*7370*/  FMNMX.FTZ R2, R147, R2, !PT ;  /* 0x0000000293027209 */ /* 0x000fe80007810000 */
[----:B------:R-:W-:Y:S04]  /*7380*/  FMNMX.FTZ R2, R146, R2, !PT ;  /* 0x0000000292027209 */ /* 0x000fe80007810000 */
[----:B------:R-:W-:Y:S04]  /*7390*/  FMNMX.FTZ R2, R145, R2, !PT ;  /* 0x0000000291027209 */ /* 0x000fe80007810000 */
[----:B------:R-:W-:Y:S04]  /*73a0*/  FMNMX.FTZ R2, R144, R2, !PT ;  /* 0x0000000290027209 */ /* 0x000fe80007810000 */
[----:B------:R-:W-:Y:S01]  /*73b0*/  FMNMX.FTZ R2, R143, R2, !PT ;  /* 0x000000028f027209 */ /* 0x000fe20007810000 */
[----:B-1----:R-:W-:Y:S03]  /*73c0*/  IMAD.IADD R0, R129, 0x1, R0 ;  /* 0x0000000181007824 */ /* 0x002fe600078e0200 */
[----:B------:R-:W-:Y:S02]  /*73d0*/  FMNMX.FTZ R2, R142, R2, !PT ;  /* 0x000000028e027209 */ /* 0x000fe40007810000 */
[----:B------:R-:W-:Y:S02]  /*73e0*/  ISETP.GT.AND P6, PT, R0, RZ, PT ;  /* 0x000000ff0000720c */ /* 0x000fe40003fc4270 */
[----:B------:R-:W-:Y:S02]  /*73f0*/  FMNMX.FTZ R2, R140, R2, !PT ;  /* 0x000000028c027209 */ /* 0x000fe40007810000 */
[C---:B------:R-:W-:Y:S02]  /*7400*/  ISETP.GT.AND P5, PT, R0.reuse, 0x1, PT ;  /* 0x000000010000780c */ /* 0x040fe40003fa4270 */
[----:B------:R-:W-:Y:S02]  /*7410*/  FMNMX.FTZ R2, R139, R2, !PT ;  /* 0x000000028b027209 */ /* 0x000fe40007810000 */
[----:B------:R-:W-:Y:S02]  /*7420*/  ISETP.GT.AND P2, PT, R0, 0x8, PT ;  /* 0x000000080000780c */ /* 0x000fe40003f44270 */
[----:B------:R-:W-:Y:S02]  /*7430*/  FMNMX.FTZ R2, R138, R2, !PT ;  /* 0x000000028a027209 */ /* 0x000fe40007810000 */
[----:B------:R-:W-:Y:S02]  /*7440*/  ISETP.GT.AND P0, PT, R0, 0x9, PT ;  /* 0x000000090000780c */ /* 0x000fe40003f04270 */
[----:B------:R-:W-:Y:S02]  /*7450*/  FMNMX.FTZ R2, R137, R2, !PT ;  /* 0x0000000289027209 */ /* 0x000fe40007810000 */
[----:B------:R-:W-:Y:S02]  /*7460*/  FSEL R17, R6, -INF , P6 ;  /* 0xff80000006117808 */ /* 0x000fe40003000000 */
[----:B------:R-:W-:Y:S02]  /*7470*/  FMNMX.FTZ R2, R136, R2, !PT ;  /* 0x0000000288027209 */ /* 0x000fe40007810000 */
[----:B------:R-:W-:Y:S02]  /*7480*/  FSEL R24, R7, -INF , P5 ;  /* 0xff80000007187808 */ /* 0x000fe40002800000 */
[----:B------:R-:W-:Y:S02]  /*7490*/  FMNMX.FTZ R2, R29, R2, !PT ;  /* 0x000000021d027209 */ /* 0x000fe40007810000 */
[----:B------:R-:W-:Y:S02]  /*74a0*/  FSEL R21, R10, -INF , P2 ;  /* 0xff8000000a157808 */ /* 0x000fe40001000000 */
[----:B------:R-:W-:Y:S02]  /*74b0*/  FSEL R20, R11, -INF , P0 ;  /* 0xff8000000b147808 */ /* 0x000fe40000000000 */
[C---:B------:R-:W-:Y:S02]  /*74c0*/  ISETP.GT.AND P6, PT, R0.reuse, 0x10, PT ;  /* 0x000000100000780c */ /* 0x040fe40003fc4270 */
[C---:B------:R-:W-:Y:S02]  /*74d0*/  ISETP.GT.AND P5, PT, R0.reuse, 0x11, PT ;  /* 0x000000110000780c */ /* 0x040fe40003fa4270 */
[C---:B------:R-:W-:Y:S02]  /*74e0*/  ISETP.GT.AND P2, PT, R0.reuse, 0x18, PT ;  /* 0x000000180000780c */ /* 0x040fe40003f44270 */
[----:B------:R-:W-:Y:S02]  /*74f0*/  ISETP.GT.AND P0, PT, R0, 0x19, PT ;  /* 0x000000190000780c */ /* 0x000fe40003f04270 */
[----:B------:R-:W-:Y:S02]  /*7500*/  FMNMX.FTZ R2, R28, R2, !PT ;  /* 0x000000021c027209 */ /* 0x000fe40007810000 */
        /* <DEDUP_REMOVED lines=17> */
[----:B------:R-:W-:Y:S01]  /*7620*/  FSEL R8, R30, -INF , P6 ;  /* 0xff8000001e087808 */ /* 0x000fe20003000000 */
[----:B------:R-:W1:Y:S01]  /*7630*/  SHFL.BFLY PT, R0, R2, 0x2, 0x1f ;  /* 0x0c401f0002007f89 */ /* 0x000e6200000e0000 */
[----:B------:R-:W-:Y:S02]  /*7640*/  FSEL R7, R31, -INF , P5 ;  /* 0xff8000001f077808 */ /* 0x000fe40002800000 */
[----:B------:R-:W-:Y:S02]  /*7650*/  FSEL R6, R34, -INF , P2 ;  /* 0xff80000022067808 */ /* 0x000fe40001000000 */
[----:B------:R-:W-:Y:S02]  /*7660*/  FSEL R5, R35, -INF , P0 ;  /* 0xff80000023057808 */ /* 0x000fe40000000000 */
[----:B-1----:R-:W-:Y:S05]  /*7670*/  FMNMX.FTZ R0, R0, R2, !PT ;  /* 0x0000000200007209 */ /* 0x002fea0007810000 */
[----:B------:R-:W1:Y:S02]  /*7680*/  SHFL.BFLY PT, R2, R0, 0x1, 0x1f ;  /* 0x0c201f0000027f89 */ /* 0x000e6400000e0000 */
[----:B-1----:R-:W-:Y:S02]  /*7690*/  FMNMX.FTZ R129, R0, R2, !PT ;  /* 0x0000000200817209 */ /* 0x002fe40007810000 */
[----:B------:R-:W-:Y:S04]  /*76a0*/  FMNMX.FTZ R0, R17, R131, !PT ;  /* 0x0000008311007209 */ /* 0x000fe80007810000 */
        /* <DEDUP_REMOVED lines=14> */
[----:B------:R-:W-:Y:S05]  /*7790*/  FMNMX.FTZ R0, R5, R0, !PT ;  /* 0x0000000005007209 */ /* 0x000fea0007810000 */
[----:B------:R-:W1:Y:S02]  /*77a0*/  SHFL.BFLY PT, R2, R0, 0x2, 0x1f ;  /* 0x0c401f0000027f89 */ /* 0x000e6400000e0000 */
[----:B-1----:R-:W-:Y:S06]  /*77b0*/  FMNMX.FTZ R4, R0, R2, !PT ;  /* 0x0000000200047209 */ /* 0x002fec0007810000 */
[----:B------:R1:W3:Y:S02]  /*77c0*/  SHFL.BFLY PT, R0, R4, 0x1, 0x1f ;  /* 0x0c201f0004007f89 */ /* 0x0002e400000e0000 */
.L_x_1232:
[C---:B------:R-:W-:Y:S01]  /*77d0*/  FMUL.FTZ R2, R129.reuse, c[0x0][0x2d0] ;  /* 0x0000b40081027a20 */ /* 0x040fe20000410000 */
[C---:B------:R-:W-:Y:S01]  /*77e0*/  FSETP.NEU.FTZ.AND P0, PT, R129.reuse, -INF , PT ;  /* 0xff8000008100780b */ /* 0x040fe20003f1d000 */
[----:B------:R-:W-:Y:S01]  /*77f0*/  WARPSYNC 0xffffffff ;  /* 0xffffffff00007948 */ /* 0x000fe20003800000 */
[----:B---3--:R-:W-:Y:S02]  /*7800*/  FMNMX.FTZ R3, R0, R4, !PT ;  /* 0x0000000400037209 */ /* 0x008fe40007810000 */
[----:B------:R-:W-:Y:S02]  /*7810*/  FSEL R2, R2, RZ, P0 ;  /* 0x000000ff02027208 */ /* 0x000fe40000000000 */
[----:B------:R-:W-:Y:S02]  /*7820*/  FSEL R0, R129, RZ, P0 ;  /* 0x000000ff81007208 */ /* 0x000fe40000000000 */
[----:B------:R-:W-:Y:S01]  /*7830*/  FSETP.NEU.FTZ.AND P0, PT, R3, -INF , PT ;  /* 0xff8000000300780b */ /* 0x000fe20003f1d000 */
[----:B-1----:R-:W-:Y:S02]  /*7840*/  FFMA.FTZ R4, R148, c[0x0][0x2d0], -R2 ;  /* 0x0000b40094047a23 */ /* 0x002fe40000010802 */
[----:B------:R-:W-:Y:S02]  /*7850*/  FADD.FTZ R0, -R0, R130 ;  /* 0x0000008200007221 */ /* 0x000fe40000010100 */
[----:B------:R1:W-:Y:S01]  /*7860*/  MUFU.EX2 R23, R4 ;  /* 0x0000000400177308 */ /* 0x0003e20000000800 */
[--C-:B------:R-:W-:Y:S02]  /*7870*/  FFMA.FTZ R18, R141, c[0x0][0x2d0], -R2.reuse ;  /* 0x0000b4008d127a23 */ /* 0x100fe40000010802 */
[----:B------:R-:W-:Y:S02]  /*7880*/  FMUL.FTZ R0, R0, c[0x0][0x2d0] ;  /* 0x0000b40000007a20 */ /* 0x000fe40000410000 */
        /* <DEDUP_REMOVED lines=16> */
[----:B------:R-:W-:Y:S01]  /*7990*/  FFMA.FTZ R156, R140, c[0x0][0x2d0], -R2 ;  /* 0x0000b4008c9c7a23 */ /* 0x000fe20000010802 */
[C---:B------:R-:W-:Y:S01]  /*79a0*/  FSEL R2, R3.reuse, RZ, P0 ;  /* 0x000000ff03027208 */ /* 0x040fe20000000000 */
[----:B-1----:R-:W-:Y:S04]  /*79b0*/  FMUL.FTZ R4, R3, c[0x0][0x2d0] ;  /* 0x0000b40003047a20 */ /* 0x002fe80000410000 */
[----:B------:R-:W-:Y:S01]  /*79c0*/  FADD.FTZ R2, -R2, R131 ;  /* 0x0000008302027221 */ /* 0x000fe20000010100 */
[----:B------:R-:W-:Y:S02]  /*79d0*/  FSEL R4, R4, RZ, P0 ;  /* 0x000000ff04047208 */ /* 0x000fe40000000000 */
[----:B------:R-:W1:Y:S01]  /*79e0*/  MUFU.EX2 R157, R19 ;  /* 0x00000013009d7308 */ /* 0x000e620000000800 */
[----:B------:R-:W-:Y:S01]  /*79f0*/  FMUL.FTZ R2, R2, c[0x0][0x2d0] ;  /* 0x0000b40002027a20 */ /* 0x000fe20000410000 */
[C---:B------:R-:W-:Y:S01]  /*7a00*/  ISETP.GT.AND P0, PT, R180.reuse, R192, PT ;  /* 0x000000c0b400720c */ /* 0x040fe20003f04270 */
[--C-:B------:R-:W-:Y:S01]  /*7a10*/  FFMA.FTZ R17, R17, c[0x0][0x2d0], -R4.reuse ;  /* 0x0000b40011117a23 */ /* 0x100fe20000010804 */
[----:B------:R-:W-:Y:S01]  /*7a20*/  IADD3 R180, R180, -0x1, RZ ;  /* 0xffffffffb4b47810 */ /* 0x000fe20007ffe0ff */
[--C-:B---3--:R-:W-:Y:S02]  /*7a30*/  FFMA.FTZ R18, R24, c[0x0][0x2d0], -R4.reuse ;  /* 0x0000b40018127a23 */ /* 0x108fe40000010804 */
[--C-:B------:R-:W-:Y:S02]  /*7a40*/  FFMA.FTZ R159, R8, c[0x0][0x2d0], -R4.reuse ;  /* 0x0000b400089f7a23 */ /* 0x100fe40000010804 */
[--C-:B--2---:R-:W-:Y:S01]  /*7a50*/  FFMA.FTZ R128, R21, c[0x0][0x2d0], -R4.reuse ;  /* 0x0000b40015807a23 */ /* 0x104fe20000010804 */
        /* <DEDUP_REMOVED lines=14> */
[----:B------:R-:W-:Y:S07]  /*7b40*/  FFMA.FTZ R183, R5, c[0x0][0x2d0], -R4 ;  /* 0x0000b40005b77a23 */ /* 0x000fee0000010804 */
[----:B------:R-:W-:Y:S10]  /*7b50*/  MUFU.EX2 R153, R153 ;  /* 0x0000009900997308 */ /* 0x000ff40000000800 */
[----:B------:R-:W-:Y:S01]  /*7b60*/  MUFU.EX2 R149, R149 ;  /* 0x0000009500957308 */ /* 0x000fe20000000800 */
[C---:B----4-:R-:W-:Y:S01]  /*7b70*/  FMUL.FTZ R8, R0.reuse, R100 ;  /* 0x0000006400087220 */ /* 0x050fe20000410000 */
[C---:B------:R-:W-:Y:S01]  /*7b80*/  F2FP.PACK_AB R136, R23.reuse, R25 ;  /* 0x000000191788723e */ /* 0x040fe200000000ff */
[----:B------:R-:W-:Y:S01]  /*7b90*/  FFMA.FTZ R4, R0, R185, R25 ;  /* 0x000000b900047223 */ /* 0x000fe20000010019 */
[----:B-1----:R-:W-:Y:S01]  /*7ba0*/  F2FP.PACK_AB R138, R158, R157 ;  /* 0x0000009d9e8a723e */ /* 0x002fe200000000ff */
[C---:B------:R-:W-:Y:S02]  /*7bb0*/  FMUL.FTZ R9, R0.reuse, R101 ;  /* 0x0000006500097220 */ /* 0x040fe40000410000 */
[C---:B------:R-:W-:Y:S02]  /*7bc0*/  FMUL.FTZ R12, R0.reuse, R104 ;  /* 0x00000068000c7220 */ /* 0x040fe40000410000 */
[C---:B------:R-:W-:Y:S01]  /*7bd0*/  FMUL.FTZ R13, R0.reuse, R105 ;  /* 0x00000069000d7220 */ /* 0x040fe20000410000 */
[----:B------:R-:W1:Y:S01]  /*7be0*/  MUFU.EX2 R100, R18 ;  /* 0x0000001200647308 */ /* 0x000e620000000800 */
[C---:B--2---:R-:W-:Y:S02]  /*7bf0*/  FMUL.FTZ R17, R0.reuse, R109 ;  /* 0x0000006d00117220 */ /* 0x044fe40000410000 */
        /* <DEDUP_REMOVED lines=12> */
[----:B------:R-:W-:Y:S01]  /*7cc0*/  FMUL.FTZ R36, R0, R36 ;  /* 0x0000002400247220 */ /* 0x000fe20000410000 */
[----:B-1----:R-:W-:Y:S01]  /*7cd0*/  F2FP.PACK_AB R137, R100, R131 ;  /* 0x000000836489723e */ /* 0x002fe200000000ff */
        /* <DEDUP_REMOVED lines=32> */
[----:B------:R-:W-:Y:S02]  /*7ee0*/  FADD.FTZ R140, R23, R4 ;  /* 0x00000004178c7221 */ /* 0x000fe40000010000 */
[C---:B------:R-:W-:Y:S01]  /*7ef0*/  FMUL.FTZ R4, R0.reuse, R132 ;  /* 0x0000008400047220 */ /* 0x040fe20000410000 */
[----:B------:R-:W-:Y:S01]  /*7f00*/  MUFU.EX2 R148, R155 ;  /* 0x0000009b00947308 */ /* 0x000fe20000000800 */
[C---:B------:R-:W-:Y:S02]  /*7f10*/  FMUL.FTZ R92, R0.reuse, R92 ;  /* 0x0000005c005c7220 */ /* 0x040fe40000410000 */
[C---:B------:R-:W-:Y:S02]  /*7f20*/  FMUL.FTZ R93, R0.reuse, R93 ;  /* 0x0000005d005d7220 */ /* 0x040fe40000410000 */
[C---:B------:R-:W-:Y:S02]  /*7f30*/  FMUL.FTZ R96, R0.reuse, R96 ;  /* 0x0000006000607220 */ /* 0x040fe40000410000 */
[----:B------:R-:W-:Y:S02]  /*7f40*/  FMUL.FTZ R97, R0, R97 ;  /* 0x0000006100617220 */ /* 0x000fe40000410000 */
[C---:B------:R-:W-:Y:S01]  /*7f50*/  FFMA.FTZ R0, R2.reuse, R186, R131 ;  /* 0x000000ba02007223 */ /* 0x040fe20000010083 */
[----:B------:R-:W-:Y:S01]  /*7f60*/  MUFU.EX2 R121, R150 ;  /* 0x0000009600797308 */ /* 0x000fe20000000800 */
[C---:B------:R-:W-:Y:S02]  /*7f70*/  FMUL.FTZ R10, R2.reuse, R102 ;  /* 0x00000066020a7220 */ /* 0x040fe40000410000 */
[----:B------:R-:W-:Y:S02]  /*7f80*/  FMUL.FTZ R11, R2, R103 ;  /* 0x00000067020b7220 */ /* 0x000fe40000410000 */
[----:B------:R-:W-:Y:S02]  /*7f90*/  FADD.FTZ R0, R100, R0 ;  /* 0x0000000064007221 */ /* 0x000fe40000010000 */
[----:B------:R-:W1:Y:S01]  /*7fa0*/  LDSM.16.MT88.4 R100, [R168] ;  /* 0x00000000a864783b */ /* 0x000e620000004200 */
[C---:B------:R-:W-:Y:S02]  /*7fb0*/  FMUL.FTZ R22, R2.reuse, R114 ;  /* 0x0000007202167220 */ /* 0x040fe40000410000 */
[----:B------:R-:W2:Y:S01]  /*7fc0*/  MUFU.EX2 R114, R130 ;  /* 0x0000008200727308 */ /* 0x000ea20000000800 */
[C---:B------:R-:W-:Y:S02]  /*7fd0*/  FMUL.FTZ R6, R2.reuse, R134 ;  /* 0x0000008602067220 */ /* 0x040fe40000410000 */
[C---:B------:R-:W-:Y:S02]  /*7fe0*/  FMUL.FTZ R7, R2.reuse, R135 ;  /* 0x0000008702077220 */ /* 0x040fe40000410000 */
[C---:B------:R-:W-:Y:S02]  /*7ff0*/  FMUL.FTZ R14, R2.reuse, R106 ;  /* 0x0000006a020e7220 */ /* 0x040fe40000410000 */
[C---:B------:R-:W-:Y:S02]  /*8000*/  FMUL.FTZ R15, R2.reuse, R107 ;  /* 0x0000006b020f7220 */ /* 0x040fe40000410000 */
[C---:B------:R-:W-:Y:S01]  /*8010*/  FMUL.FTZ R18, R2.reuse, R110 ;  /* 0x0000006e02127220 */ /* 0x040fe20000410000 */
[----:B------:R-:W-:Y:S01]  /*8020*/  LDSM.16.MT88.4 R104, [R168+0x800] ;  /* 0x00080000a868783b */ /* 0x000fe20000004200 */
[C---:B------:R-:W-:Y:S01]  /*8030*/  FMUL.FTZ R19, R2.reuse, R111 ;  /* 0x0000006f02137220 */ /* 0x040fe20000410000 */
[----:B------:R-:W-:Y:S01]  /*8040*/  MUFU.EX2 R147, R151 ;  /* 0x0000009700937308 */ /* 0x000fe20000000800 */
[C---:B------:R-:W-:Y:S02]  /*8050*/  FMUL.FTZ R23, R2.reuse, R115 ;  /* 0x0000007302177220 */ /* 0x040fe40000410000 */
[C---:B------:R-:W-:Y:S02]  /*8060*/  FMUL.FTZ R26, R2.reuse, R118 ;  /* 0x00000076021a7220 */ /* 0x040fe40000410000 */
[C---:B------:R-:W-:Y:S02]  /*8070*/  FMUL.FTZ R27, R2.reuse, R119 ;  /* 0x00000077021b7220 */ /* 0x040fe40000410000 */
[C---:B------:R-:W-:Y:S02]  /*8080*/  FMUL.FTZ R30, R2.reuse, R122 ;  /* 0x0000007a021e7220 */ /* 0x040fe40000410000 */
[C---:B------:R-:W-:Y:S01]  /*8090*/  FMUL.FTZ R31, R2.reuse, R123 ;  /* 0x0000007b021f7220 */ /* 0x040fe20000410000 */
[----:B------:R-:W3:Y:S01]  /*80a0*/  MUFU.EX2 R115, R141 ;  /* 0x0000008d00737308 */ /* 0x000ee20000000800 */
[----:B------:R-:W-:Y:S01]  /*80b0*/  FMUL.FTZ R34, R2, R126 ;  /* 0x0000007e02227220 */ /* 0x000fe20000410000 */
[----:B--2---:R-:W-:Y:S01]  /*80c0*/  F2FP.PACK_AB R139, R114, R108 ;  /* 0x0000006c728b723e */ /* 0x004fe200000000ff */
[----:B------:R-:W-:Y:S02]  /*80d0*/  FMUL.FTZ R35, R2, R127 ;  /* 0x0000007f02237220 */ /* 0x000fe40000410000 */
[----:B------:R-:W-:Y:S01]  /*80e0*/  LDSM.16.MT88.4 R124, [R170+0x1800] ;  /* 0x00180000aa7c783b */ /* 0x000fe20000004200 */
[----:B------:R-:W-:Y:S02]  /*80f0*/  FADD.FTZ R0, R108, R0 ;  /* 0x000000006c007221 */ /* 0x000fe40000010000 */
[----:B------:R-:W-:Y:S02]  /*8100*/  FMUL.FTZ R38, R2, R38 ;  /* 0x0000002602267220 */ /* 0x000fe40000410000 */
[----:B------:R-:W-:Y:S01]  /*8110*/  FADD.FTZ R0, R114, R0 ;  /* 0x0000000072007221 */ /* 0x000fe20000010000 */
[----:B------:R-:W2:Y:S01]  /*8120*/  MUFU.EX2 R122, R143 ;  /* 0x0000008f007a7308 */ /* 0x000ea20000000800 */
[----:B------:R-:W-:Y:S01]  /*8130*/  FMUL.FTZ R39, R2, R39 ;  /* 0x0000002702277220 */ /* 0x000fe20000410000 */
[----:B------:R-:W-:Y:S01]  /*8140*/  LDSM.16.MT88.4 R108, [R169+0x800] ;  /* 0x00080000a96c783b */ /* 0x000fe20000004200 */
[----:B------:R-:W-:Y:S01]  /*8150*/  FADD.FTZ R0, R112, R0 ;  /* 0x0000000070007221 */ /* 0x000fe20000010000 */
[C---:B-1----:R-:W-:Y:S05]  /*8160*/  HMMA.16816.F32 R4, R136.reuse, R100, R4 ;  /* 0x000000648804723c */ /* 0x042fea0000001804 */
[C---:B------:R-:W-:Y:S01]  /*8170*/  FMUL.FTZ R42, R2.reuse, R42 ;  /* 0x0000002a022a7220 */ /* 0x040fe20000410000 */
[----:B------:R-:W1:Y:S01]  /*8180*/  MUFU.EX2 R123, R144 ;  /* 0x00000090007b7308 */ /* 0x000e620000000800 */
[C---:B------:R-:W-:Y:S01]  /*8190*/  FMUL.FTZ R43, R2.reuse, R43 ;  /* 0x0000002b022b7220 */ /* 0x040fe20000410000 */
[C---:B------:R-:W-:Y:S01]  /*81a0*/  HMMA.16816.F32 R8, R136.reuse, R102, R8 ;  /* 0x000000668808723c */ /* 0x040fe20000001808 */
[----:B------:R-:W4:Y:S03]  /*81b0*/  LDSM.16.MT88.4 R100, [R169] ;  /* 0x00000000a964783b */ /* 0x000f260000004200 */
[----:B---3--:R-:W-:Y:S02]  /*81c0*/  FADD.FTZ R0, R115, R0 ;  /* 0x0000000073007221 */ /* 0x008fe40000010000 */
[C---:B------:R-:W-:Y:S02]  /*81d0*/  FMUL.FTZ R46, R2.reuse, R46 ;  /* 0x0000002e022e7220 */ /* 0x040fe40000410000 */
[C---:B------:R-:W-:Y:S01]  /*81e0*/  FMUL.FTZ R47, R2.reuse, R47 ;  /* 0x0000002f022f7220 */ /* 0x040fe20000410000 */
[----:B------:R-:W-:Y:S03]  /*81f0*/  MUFU.EX2 R146, R152 ;  /* 0x0000009800927308 */ /* 0x000fe60000000800 */
        /* <DEDUP_REMOVED lines=17> */
[C---:B------:R-:W-:Y:S01]  /*8310*/  FMUL.FTZ R78, R2.reuse, R78 ;  /* 0x0000004e024e7220 */ /* 0x040fe20000410000 */
[C---:B----4-:R-:W-:Y:S03]  /*8320*/  HMMA.16816.F32 R12, R136.reuse, R100, R12 ;  /* 0x00000064880c723c */ /* 0x050fe6000000180c */
[C---:B------:R-:W-:Y:S02]  /*8330*/  FMUL.FTZ R79, R2.reuse, R79 ;  /* 0x0000004f024f7220 */ /* 0x040fe40000410000 */
[C---:B------:R-:W-:Y:S02]  /*8340*/  FMUL.FTZ R82, R2.reuse, R82 ;  /* 0x0000005202527220 */ /* 0x040fe40000410000 */
[C---:B------:R-:W-:Y:S01]  /*8350*/  FMUL.FTZ R83, R2.reuse, R83 ;  /* 0x0000005302537220 */ /* 0x040fe20000410000 */
[C---:B------:R-:W-:Y:S01]  /*8360*/  HMMA.16816.F32 R16, R136.reuse, R102, R16 ;  /* 0x000000668810723c */ /* 0x040fe20000001810 */
[----:B------:R-:W4:Y:S01]  /*8370*/  LDSM.16.MT88.4 R100, [R171] ;  /* 0x00000000ab64783b */ /* 0x000f220000004200 */
[----:B------:R-:W5:Y:S02]  /*8380*/  MUFU.EX2 R145, R162 ;  /* 0x000000a200917308 */ /* 0x000f640000000800 */
[C---:B------:R-:W-:Y:S02]  /*8390*/  FMUL.FTZ R86, R2.reuse, R86 ;  /* 0x0000005602567220 */ /* 0x040fe40000410000 */
[C---:B------:R-:W-:Y:S02]  /*83a0*/  FMUL.FTZ R87, R2.reuse, R87 ;  /* 0x0000005702577220 */ /* 0x040fe40000410000 */
[C---:B------:R-:W-:Y:S04]  /*83b0*/  FMUL.FTZ R90, R2.reuse, R90 ;  /* 0x0000005a025a7220 */ /* 0x040fe80000410000 */
[C---:B------:R-:W-:Y:S01]  /*83c0*/  FMUL.FTZ R91, R2.reuse, R91 ;  /* 0x0000005b025b7220 */ /* 0x040fe20000410000 */
[----:B------:R-:W-:Y:S01]  /*83d0*/  MUFU.EX2 R142, R159 ;  /* 0x0000009f008e7308 */ /* 0x000fe20000000800 */
[C---:B------:R-:W-:Y:S02]  /*83e0*/  FMUL.FTZ R94, R2.reuse, R94 ;  /* 0x0000005e025e7220 */ /* 0x040fe40000410000 */
[C---:B------:R-:W-:Y:S02]  /*83f0*/  FMUL.FTZ R95, R2.reuse, R95 ;  /* 0x0000005f025f7220 */ /* 0x040fe40000410000 */
[C---:B------:R-:W-:Y:S02]  /*8400*/  FMUL.FTZ R98, R2.reuse, R98 ;  /* 0x0000006202627220 */ /* 0x040fe40000410000 */
[----:B------:R-:W-:Y:S02]  /*8410*/  FMUL.FTZ R99, R2, R99 ;  /* 0x0000006302637220 */ /* 0x000fe40000410000 */
[----:B------:R-:W-:Y:S01]  /*8420*/  FADD.FTZ R2, R157, R140 ;  /* 0x0000008c9d027221 */ /* 0x000fe20000010000 */
[----:B------:R-:W-:Y:S01]  /*8430*/  MUFU.EX2 R131, R161 ;  /* 0x000000a100837308 */ /* 0x000fe20000000800 */
[----:B--2---:R-:W-:Y:S02]  /*8440*/  FADD.FTZ R0, R122, R0 ;  /* 0x000000007a007221 */ /* 0x004fe40000010000 */
[----:B------:R-:W-:Y:S02]  /*8450*/  FADD.FTZ R2, R158, R2 ;  /* 0x000000029e027221 */ /* 0x000fe40000010000 */
[----:B-1----:R-:W-:Y:S02]  /*8460*/  FADD.FTZ R0, R123, R0 ;  /* 0x000000007b007221 */ /* 0x002fe40000010000 */
[----:B------:R-:W-:Y:S03]  /*8470*/  FADD.FTZ R2, R113, R2 ;  /* 0x0000000271027221 */ /* 0x000fe60000010000 */
[----:B------:R-:W1:Y:S01]  /*8480*/  MUFU.EX2 R140, R160 ;  /* 0x000000a0008c7308 */ /* 0x000e620000000800 */
[----:B------:R-:W-:Y:S04]  /*8490*/  FADD.FTZ R2, R116, R2 ;  /* 0x0000000274027221 */ /* 0x000fe80000010000 */
[----:B------:R-:W-:Y:S01]  /*84a0*/  FADD.FTZ R2, R117, R2 ;  /* 0x0000000275027221 */ /* 0x000fe20000010000 */
[C---:B----4-:R-:W-:Y:S04]  /*84b0*/  HMMA.16816.F32 R20, R136.reuse, R100, R20 ;  /* 0x000000648814723c */ /* 0x050fe80000001814 */
[----:B------:R-:W2:Y:S01]  /*84c0*/  MUFU.EX2 R130, R183 ;  /* 0x000000b700827308 */ /* 0x000ea20000000800 */
[----:B------:R-:W-:Y:S03]  /*84d0*/  FADD.FTZ R2, R128, R2 ;  /* 0x0000000280027221 */ /* 0x000fe60000010000 */
[C---:B------:R-:W-:Y:S01]  /*84e0*/  HMMA.16816.F32 R24, R136.reuse, R102, R24 ;  /* 0x000000668818723c */ /* 0x040fe20000001818 */
[----:B------:R-:W4:Y:S07]  /*84f0*/  LDSM.16.MT88.4 R100, [R170] ;  /* 0x00000000aa64783b */ /* 0x000f2e0000004200 */
[C---:B----4-:R-:W-:Y:S08]  /*8500*/  HMMA.16816.F32 R28, R136.reuse, R100, R28 ;  /* 0x00000064881c723c */ /* 0x050ff0000000181c */
[C---:B------:R-:W-:Y:S01]  /*8510*/  HMMA.16816.F32 R32, R136.reuse, R102, R32 ;  /* 0x000000668820723c */ /* 0x040fe20000001820 */
[----:B------:R-:W4:Y:S07]  /*8520*/  LDSM.16.MT88.4 R100, [R168+0x2000] ;  /* 0x00200000a864783b */ /* 0x000f2e0000004200 */
        /* <DEDUP_REMOVED lines=21> */
[C---:B----4-:R-:W-:Y:S07]  /*8680*/  HMMA.16816.F32 R92, R136.reuse, R100, R92 ;  /* 0x00000064885c723c */ /* 0x050fee000000185c */
[----:B------:R-:W-:Y:S01]  /*8690*/  F2FP.PACK_AB R100, R116, R113 ;  /* 0x000000717464723e */ /* 0x000fe200000000ff */
[----:B------:R-:W-:Y:S04]  /*86a0*/  HMMA.16816.F32 R96, R136, R102, R96 ;  /* 0x000000668860723c */ /* 0x000fe80000001860 */
[----:B------:R-:W-:Y:S02]  /*86b0*/  F2FP.PACK_AB R101, R115, R112 ;  /* 0x000000707365723e */ /* 0x000fe400000000ff */
[----:B------:R-:W-:Y:S01]  /*86c0*/  LDSM.16.MT88.4 R112, [R169+0x1000] ;  /* 0x00100000a970783b */ /* 0x000fe20000004200 */
[----:B------:R-:W-:Y:S01]  /*86d0*/  F2FP.PACK_AB R102, R128, R117 ;  /* 0x000000758066723e */ /* 0x000fe200000000ff */
[----:B------:R-:W-:Y:S01]  /*86e0*/  FADD.FTZ R128, R120, R2 ;  /* 0x0000000278807221 */ /* 0x000fe20000010000 */
[----:B------:R-:W-:Y:S03]  /*86f0*/  F2FP.PACK_AB R103, R123, R122 ;  /* 0x0000007a7b67723e */ /* 0x000fe600000000ff */
[----:B---3--:R-:W-:Y:S01]  /*8700*/  F2FP.PACK_AB R136, R143, R141 ;  /* 0x0000008d8f88723e */ /* 0x008fe200000000ff */
[----:B------:R-:W-:Y:S01]  /*8710*/  FADD.FTZ R2, R121, R0 ;  /* 0x0000000079027221 */ /* 0x000fe20000010000 */
[----:B------:R-:W-:Y:S01]  /*8720*/  LDSM.16.MT88.4 R116, [R171+0x1800] ;  /* 0x00180000ab74783b */ /* 0x000fe20000004200 */
[----:B-----5:R-:W-:Y:S01]  /*8730*/  F2FP.PACK_AB R138, R145, R144 ;  /* 0x00000090918a723e */ /* 0x020fe200000000ff */
[C---:B------:R-:W-:Y:S05]  /*8740*/  HMMA.16816.F32 R4, R100.reuse, R104, R4 ;  /* 0x000000686404723c */ /* 0x040fea0000001804 */
[----:B-1----:R-:W-:Y:S01]  /*8750*/  F2FP.PACK_AB R137, R140, R142 ;  /* 0x0000008e8c89723e */ /* 0x002fe200000000ff */
[----:B------:R-:W-:Y:S01]  /*8760*/  FADD.FTZ R0, R148, R128 ;  /* 0x0000008094007221 */ /* 0x000fe20000010000 */
[----:B--2---:R-:W-:Y:S01]  /*8770*/  F2FP.PACK_AB R139, R130, R131 ;  /* 0x00000083828b723e */ /* 0x004fe200000000ff */
[C---:B------:R-:W-:Y:S01]  /*8780*/  HMMA.16816.F32 R8, R100.reuse, R106, R8 ;  /* 0x0000006a6408723c */ /* 0x040fe20000001808 */
[----:B------:R-:W1:Y:S03]  /*8790*/  LDSM.16.MT88.4 R104, [R171+0x800] ;  /* 0x00080000ab68783b */ /* 0x000e660000004200 */
[----:B------:R-:W-:Y:S02]  /*87a0*/  FADD.FTZ R2, R149, R2 ;  /* 0x0000000295027221 */ /* 0x000fe40000010000 */
[----:B------:R-:W-:Y:S02]  /*87b0*/  FADD.FTZ R0, R154, R0 ;  /* 0x000000009a007221 */ /* 0x000fe40000010000 */
[C---:B------:R-:W-:Y:S04]  /*87c0*/  HMMA.16816.F32 R12, R100.reuse, R108, R12 ;  /* 0x0000006c640c723c */ /* 0x040fe8000000180c */
[----:B------:R-:W-:Y:S02]  /*87d0*/  FADD.FTZ R2, R147, R2 ;  /* 0x0000000293027221 */ /* 0x000fe40000010000 */
[C---:B------:R-:W-:Y:S02]  /*87e0*/  FADD.FTZ R0, R153.reuse, R0 ;  /* 0x0000000099007221 */ /* 0x040fe40000010000 */
        /* <DEDUP_REMOVED lines=35> */
[C---:B------:R-:W-:Y:S07]  /*8a20*/  F2FP.PACK_AB R103, R146.reuse, R147 ;  /* 0x000000939267723e */ /* 0x040fee00000000ff */
        /* <DEDUP_REMOVED lines=34> */
[----:B------:R-:W-:Y:S08]  /*8c50*/  HMMA.16816.F32 R96, R100, R110, R96 ;  /* 0x0000006e6460723c */ /* 0x000ff00000001860 */
[C---:B-1----:R-:W-:Y:S01]  /*8c60*/  HMMA.16816.F32 R132, R136.reuse, R104, R4 ;  /* 0x000000688884723c */ /* 0x042fe20000001804 */
[----:B------:R-:W1:Y:S07]  /*8c70*/  LDSM.16.MT88.4 R4, [R168+0x3800] ;  /* 0x00380000a804783b */ /* 0x000e6e0000004200 */
[C---:B------:R-:W-:Y:S01]  /*8c80*/  HMMA.16816.F32 R100, R136.reuse, R106, R8 ;  /* 0x0000006a8864723c */ /* 0x040fe20000001808 */
[----:B------:R-:W2:Y:S07]  /*8c90*/  LDSM.16.MT88.4 R8, [R169+0x3800] ;  /* 0x00380000a908783b */ /* 0x000eae0000004200 */
[C---:B------:R-:W-:Y:S01]  /*8ca0*/  HMMA.16816.F32 R104, R136.reuse, R112, R12 ;  /* 0x000000708868723c */ /* 0x040fe2000000180c */
[----:B------:R-:W3:Y:S07]  /*8cb0*/  LDSM.16.MT88.4 R12, [R171+0x3800] ;  /* 0x00380000ab0c783b */ /* 0x000eee0000004200 */
[C---:B------:R-:W-:Y:S01]  /*8cc0*/  HMMA.16816.F32 R108, R136.reuse, R114, R16 ;  /* 0x00000072886c723c */ /* 0x040fe20000001810 */
[----:B------:R-:W4:Y:S07]  /*8cd0*/  LDSM.16.MT88.4 R16, [R170+0x3800] ;  /* 0x00380000aa10783b */ /* 0x000f2e0000004200 */
[C---:B------:R-:W-:Y:S08]  /*8ce0*/  HMMA.16816.F32 R112, R136.reuse, R116, R20 ;  /* 0x000000748870723c */ /* 0x040ff00000001814 */
[C---:B------:R-:W-:Y:S08]  /*8cf0*/  HMMA.16816.F32 R116, R136.reuse, R118, R24 ;  /* 0x000000768874723c */ /* 0x040ff00000001818 */
[C---:B------:R-:W-:Y:S08]  /*8d00*/  HMMA.16816.F32 R120, R136.reuse, R124, R28 ;  /* 0x0000007c8878723c */ /* 0x040ff0000000181c */
        /* <DEDUP_REMOVED lines=34> */
.L_x_1130:
[----:B------:R-:W-:-:S13]  /*8f30*/  ISETP.GE.AND P0, PT, R180, R189, PT ;  /* 0x000000bdb400720c */ /* 0x000fda0003f06270 */
[----:B------:R-:W-:Y:S05]  /*8f40*/  @!P0 BRA `(.L_x_1142) ;  /* 0x00002ce000008947 */ /* 0x000fea0003800000 */
[----:B------:R-:W-:Y:S02]  /*8f50*/  MOV R131, R12 ;  /* 0x0000000c00837202 */ /* 0x000fe40000000f00 */
[----:B------:R-:W-:Y:S02]  /*8f60*/  MOV R130, R129 ;  /* 0x0000008100827202 */ /* 0x000fe40000000f00 */
.L_x_1149:
        /* <DEDUP_REMOVED lines=22> */
[C---:B------:R-:W-:Y:S01]  /*90d0*/  IMAD.SHL.U32 R15, R187.reuse, 0x2, RZ ;  /* 0x00000002bb0f7824 */ /* 0x040fe200078e00ff */
[----:B------:R-:W-:Y:S01]  /*90e0*/  IADD3 R0, P0, R198, R2, RZ ;  /* 0x00000002c6007210 */ /* 0x000fe20007f1e0ff */
[----:B------:R1:W2:Y:S01]  /*90f0*/  LDSM.16.M88.4 R32, [R173] ;  /* 0x00000000ad20783b */ /* 0x0002a20000000200 */
[----:B------:R-:W-:Y:S02]  /*9100*/  IADD3 R129, R164, 0x3000, RZ ;  /* 0x00003000a4817810 */ /* 0x000fe40007ffe0ff */
        /* <DEDUP_REMOVED lines=8> */
[----:B------:R-:W-:Y:S01]  /*9190*/  SHF.L.U64.HI R14, R187, 0x1, R12 ;  /* 0x00000001bb0e7819 */ /* 0x000fe2000001020c */
[C---:B------:R-:W-:Y:S01]  /*91a0*/  IMAD.SHL.U32 R12, R182.reuse, 0x2, RZ ;  /* 0x00000002b60c7824 */ /* 0x040fe200078e00ff */
        /* <DEDUP_REMOVED lines=9> */
.L_x_1233:
[----:B------:R-:W5:Y:S01]  /*9240*/  SHFL.IDX PT, R3, R6, RZ, 0x181f ;  /* 0x00181fff06037589 */ /* 0x000f6200000e0000 */
[----:B------:R-:W-:Y:S01]  /*9250*/  ISETP.GE.AND P0, PT, R182, c[0x0][0x1d4], PT ;  /* 0x00007500b6007a0c */ /* 0x000fe20003f06270 */
[----:B------:R-:W-:Y:S01]  /*9260*/  BSSY B0, `(.L_x_1144) ;  /* 0x0000101000007945 */ /* 0x000fe20003800000 */
[----:B------:R-:W-:Y:S02]  /*9270*/  ISETP.GE.AND P4, PT, R187, c[0x0][0x1d4], PT ;  /* 0x00007500bb007a0c */ /* 0x000fe40003f86270 */
[----:B------:R-:W4:Y:S01]  /*9280*/  SHFL.IDX PT, R20, R6, 0x1, 0x181f ;  /* 0x00381f0006147f89 */ /* 0x000f2200000e0000 */
[----:B------:R-:W-:Y:S04]  /*9290*/  SEL R177, RZ, 0x10, P0 ;  /* 0x00000010ffb17807 */ /* 0x000fe80000000000 */
[----:B------:R-:W3:Y:S01]  /*92a0*/  SHFL.IDX PT, R21, R7, 0x1, 0x181f ;  /* 0x00381f0007157f89 */ /* 0x000ee200000e0000 */
[C---:B-----5:R-:W-:Y:S05]  /*92b0*/  IADD3 R4, P2, R3.reuse, R12, RZ ;  /* 0x0000000c03047210 */ /* 0x060fea0007f5e0ff */
[C-C-:B---3--:R-:W-:Y:S05]  /*92c0*/  IMAD.X R5, R2.reuse, 0x1, R13.reuse, P2 ;  /* 0x0000000102057824 */ /* 0x148fea00010e060d */
[----:B------:R3:W-:Y:S02]  /*92d0*/  LDGSTS.E.BYPASS.LTC128B.128 [R179+0x100], [R4.64], !P0 ;  /* 0x0010000004b37fae */ /* 0x0007e4000c101d46 */
[----:B---3--:R-:W-:Y:S05]  /*92e0*/  IADD3 R4, P2, R3, R15, RZ ;  /* 0x0000000f03047210 */ /* 0x008fea0007f5e0ff */
[----:B------:R-:W-:Y:S01]  /*92f0*/  IMAD.X R5, R2, 0x1, R14, P2 ;  /* 0x0000000102057824 */ /* 0x000fe200010e060e */
[----:B------:R-:W-:Y:S04]  /*9300*/  ISETP.GE.AND P2, PT, R188, c[0x0][0x1d4], PT ;  /* 0x00007500bc007a0c */ /* 0x000fe80003f46270 */
[----:B------:R3:W-:Y:S02]  /*9310*/  LDGSTS.E.BYPASS.LTC128B.128 [R179+0x2100], [R4.64], !P4 ;  /* 0x0210000004b37fae */ /* 0x0007e4000e101d46 */
[----:B---3--:R-:W-:Y:S02]  /*9320*/  IADD3 R5, -R177, 0x10, RZ ;  /* 0x00000010b1057810 */ /* 0x008fe40007ffe1ff */
[----:B------:R-:W-:Y:S02]  /*9330*/  IADD3 R4, P5, R3, R28, RZ ;  /* 0x0000001c03047210 */ /* 0x000fe40007fbe0ff */
[----:B------:R-:W-:Y:S04]  /*9340*/  LOP3.LUT R5, R5, 0xf, RZ, 0xc0, !PT ;  /* 0x0000000f05057812 */ /* 0x000fe800078ec0ff */
[-C--:B----4-:R-:W-:Y:S01]  /*9350*/  IADD3 R12, P6, P0, R5, R20.reuse, R12 ;  /* 0x00000014050c7210 */ /* 0x090fe200078de00c */
[----:B------:R-:W-:Y:S01]  /*9360*/  IMAD.X R5, R2, 0x1, R22, P5 ;  /* 0x0000000102057824 */ /* 0x000fe200028e0616 */
[----:B------:R-:W-:Y:S02]  /*9370*/  ISETP.NE.U32.AND P5, PT, R177, RZ, PT ;  /* 0x000000ffb100720c */ /* 0x000fe40003fa5070 */
[----:B------:R-:W-:Y:S02]  /*9380*/  SEL R2, RZ, 0x10, P4 ;  /* 0x00000010ff027807 */ /* 0x000fe40002000000 */
[----:B------:R3:W-:Y:S01]  /*9390*/  LDGSTS.E.BYPASS.LTC128B.128 [R179+0x4100], [R4.64], !P2 ;  /* 0x0410000004b37fae */ /* 0x0007e2000d101d46 */
[-C--:B------:R-:W-:Y:S02]  /*93a0*/  IADD3.X R13, RZ, R21.reuse, R13, P6, P0 ;  /* 0x00000015ff0d7210 */ /* 0x080fe400037e040d */
[C---:B------:R-:W-:Y:S02]  /*93b0*/  ISETP.NE.U32.AND P0, PT, R2.reuse, RZ, PT ;  /* 0x000000ff0200720c */ /* 0x040fe40003f05070 */
[----:B------:R-:W-:Y:S04]  /*93c0*/  IADD3 R2, -R2, 0x10, RZ ;  /* 0x0000001002027810 */ /* 0x000fe80007ffe1ff */
[----:B------:R-:W-:Y:S01]  /*93d0*/  LOP3.LUT R2, R2, 0xf, RZ, 0xc0, !PT ;  /* 0x0000000f02027812 */ /* 0x000fe200078ec0ff */
[----:B------:R4:W-:Y:S03]  /*93e0*/  LDGSTS.E.BYPASS.LTC128B.128.ZFILL [R179+0x1100], [R12.64], P5 ;  /* 0x011000000cb37fae */ /* 0x0009e6000a941d46 */
[-C--:B------:R-:W-:Y:S04]  /*93f0*/  IADD3 R2, P6, P5, R2, R20.reuse, R15 ;  /* 0x0000001402027210 */ /* 0x080fe80007dde00f */
[-C--:B------:R-:W-:Y:S05]  /*9400*/  IADD3.X R3, RZ, R21.reuse, R14, P6, P5 ;  /* 0x00000015ff037210 */ /* 0x080fea00037ea40e */
[----:B------:R5:W-:Y:S01]  /*9410*/  LDGSTS.E.BYPASS.LTC128B.128.ZFILL [R179+0x3100], [R2.64], P0 ;  /* 0x0310000002b37fae */ /* 0x000be20008141d46 */
[C---:B--23--:R-:W-:Y:S08]  /*9420*/  HMMA.16816.F32 R4, R32.reuse, R8, RZ ;  /* 0x000000082004723c */ /* 0x04cff000000018ff */
[C---:B------:R-:W-:Y:S01]  /*9430*/  HMMA.16816.F32 R8, R32.reuse, R10, RZ ;  /* 0x0000000a2008723c */ /* 0x040fe200000018ff */
[----:B----4-:R-:W-:Y:S04]  /*9440*/  SEL R12, RZ, 0x10, P2 ;  /* 0x00000010ff0c7807 */ /* 0x010fe80001000000 */
[C---:B------:R-:W-:Y:S02]  /*9450*/  ISETP.NE.U32.AND P6, PT, R12.reuse, RZ, PT ;  /* 0x000000ff0c00720c */ /* 0x040fe40003fc5070 */
[----:B------:R-:W-:Y:S02]  /*9460*/  IADD3 R23, -R12, 0x10, RZ ;  /* 0x000000100c177810 */ /* 0x000fe40007ffe1ff */
[C---:B------:R-:W-:Y:S03]  /*9470*/  HMMA.16816.F32 R12, R32.reuse, R16, RZ ;  /* 0x00000010200c723c */ /* 0x040fe600000018ff */
[----:B-----5:R-:W-:Y:S04]  /*9480*/  LOP3.LUT R2, R23, 0xf, RZ, 0xc0, !PT ;  /* 0x0000000f17027812 */ /* 0x020fe800078ec0ff */
[----:B------:R-:W-:Y:S01]  /*9490*/  IADD3 R2, P5, P0, R2, R20, R28 ;  /* 0x0000001402027210 */ /* 0x000fe200078be01c */
[C---:B------:R-:W-:Y:S04]  /*94a0*/  HMMA.16816.F32 R16, R32.reuse, R18, RZ ;  /* 0x000000122010723c */ /* 0x040fe800000018ff */
[----:B------:R-:W-:Y:S02]  /*94b0*/  IADD3.X R3, RZ, R21, R22, P5, P0 ;  /* 0x00000015ff037210 */ /* 0x000fe40002fe0416 */
[----:B------:R-:W-:Y:S02]  /*94c0*/  ISETP.GT.AND P0, PT, R180, R189, PT ;  /* 0x000000bdb400720c */ /* 0x000fe40003f04270 */
[C---:B-1----:R-:W-:Y:S01]  /*94d0*/  HMMA.16816.F32 R20, R32.reuse, R24, RZ ;  /* 0x000000182014723c */ /* 0x042fe200000018ff */
        /* <DEDUP_REMOVED lines=11> */
[----:B------:R-:W3:Y:S07]  /*9590*/  LDSM.16.M88.4 R148, [R167+0x800] ;  /* 0x00080000a794783b */ /* 0x000eee0000000200 */
[C---:B------:R-:W-:Y:S08]  /*95a0*/  HMMA.16816.F32 R20, R140.reuse, R152, R20 ;  /* 0x000000988c14723c */ /* 0x040ff00000001814 */
[C---:B------:R-:W-:Y:S01]  /*95b0*/  HMMA.16816.F32 R24, R140.reuse, R154, R24 ;  /* 0x0000009a8c18723c */ /* 0x040fe20000001818 */
[----:B------:R-:W-:Y:S07]  /*95c0*/  LDSM.16.M88.4 R152, [R167+0x1800] ;  /* 0x00180000a798783b */ /* 0x000fee0000000200 */
[C---:B------:R-:W-:Y:S08]  /*95d0*/  HMMA.16816.F32 R28, R140.reuse, R156, R28 ;  /* 0x0000009c8c1c723c */ /* 0x040ff0000000181c */
[----:B------:R-:W-:Y:S01]  /*95e0*/  HMMA.16816.F32 R32, R140, R158, R32 ;  /* 0x0000009e8c20723c */ /* 0x000fe20000001820 */
[----:B------:R-:W4:Y:S05]  /*95f0*/  LDSM.16.M88.4 R140, [R167+0x1000] ;  /* 0x00100000a78c783b */ /* 0x000f2a0000000200 */
[----:B------:R-:W-:Y:S02]  /*9600*/  LDSM.16.M88.4 R156, [R129] ;  /* 0x00000000819c783b */ /* 0x000fe40000000200 */
[C---:B--2---:R-:W-:Y:S08]  /*9610*/  HMMA.16816.F32 R4, R136.reuse, R144, R4 ;  /* 0x000000908804723c */ /* 0x044ff00000001804 */
[C---:B------:R-:W-:Y:S01]  /*9620*/  HMMA.16816.F32 R8, R136.reuse, R146, R8 ;  /* 0x000000928808723c */ /* 0x040fe20000001808 */
[----:B------:R-:W-:Y:S07]  /*9630*/  LDSM.16.M88.4 R144, [R166+-0x4000] ;  /* 0xffc00000a690783b */ /* 0x000fee0000000200 */
[C---:B---3--:R-:W-:Y:S08]  /*9640*/  HMMA.16816.F32 R12, R136.reuse, R148, R12 ;  /* 0x00000094880c723c */ /* 0x048ff0000000180c */
[C---:B------:R-:W-:Y:S01]  /*9650*/  HMMA.16816.F32 R16, R136.reuse, R150, R16 ;  /* 0x000000968810723c */ /* 0x040fe20000001810 */
[----:B------:R-:W-:Y:S07]  /*9660*/  LDSM.16.M88.4 R148, [R166+-0x3800] ;  /* 0xffc80000a694783b */ /* 0x000fee0000000200 */
[C---:B----4-:R-:W-:Y:S08]  /*9670*/  HMMA.16816.F32 R20, R136.reuse, R140, R20 ;  /* 0x0000008c8814723c */ /* 0x050ff00000001814 */
[C---:B------:R-:W-:Y:S01]  /*9680*/  HMMA.16816.F32 R24, R136.reuse, R142, R24 ;  /* 0x0000008e8818723c */ /* 0x040fe20000001818 */
[----:B------:R-:W2:Y:S07]  /*9690*/  LDSM.16.M88.4 R140, [R175] ;  /* 0x00000000af8c783b */ /* 0x000eae0000000200 */
[C---:B------:R-:W-:Y:S08]  /*96a0*/  HMMA.16816.F32 R28, R136.reuse, R152, R28 ;  /* 0x00000098881c723c */ /* 0x040ff0000000181c */
[----:B------:R-:W-:Y:S01]  /*96b0*/  HMMA.16816.F32 R32, R136, R154, R32 ;  /* 0x0000009a8820723c */ /* 0x000fe20000001820 */
[----:B------:R-:W3:Y:S05]  /*96c0*/  LDSM.16.M88.4 R136, [R166+-0x3000] ;  /* 0xffd00000a688783b */ /* 0x000eea0000000200 */
[----:B------:R-:W4:Y:S02]  /*96d0*/  LDSM.16.M88.4 R152, [R166+-0x2800] ;  /* 0xffd80000a698783b */ /* 0x000f240000000200 */
[C---:B--2---:R-:W-:Y:S08]  /*96e0*/  HMMA.16816.F32 R4, R140.reuse, R144, R4 ;  /* 0x000000908c04723c */ /* 0x044ff00000001804 */
[C---:B------:R-:W-:Y:S01]  /*96f0*/  HMMA.16816.F32 R8, R140.reuse, R146, R8 ;  /* 0x000000928c08723c */ /* 0x040fe20000001808 */
[----:B------:R-:W-:Y:S07]  /*9700*/  LDSM.16.M88.4 R144, [R165+0x2000] ;  /* 0x00200000a590783b */ /* 0x000fee0000000200 */
[C---:B------:R-:W-:Y:S08]  /*9710*/  HMMA.16816.F32 R12, R140.reuse, R148, R12 ;  /* 0x000000948c0c723c */ /* 0x040ff0000000180c */
[C---:B------:R-:W-:Y:S01]  /*9720*/  HMMA.16816.F32 R16, R140.reuse, R150, R16 ;  /* 0x000000968c10723c */ /* 0x040fe20000001810 */
[----:B------:R-:W-:Y:S07]  /*9730*/  LDSM.16.M88.4 R148, [R165+0x2800] ;  /* 0x00280000a594783b */ /* 0x000fee0000000200 */
[C---:B---3--:R-:W-:Y:S08]  /*9740*/  HMMA.16816.F32 R20, R140.reuse, R136, R20 ;  /* 0x000000888c14723c */ /* 0x048ff00000001814 */
[C---:B------:R-:W-:Y:S01]  /*9750*/  HMMA.16816.F32 R24, R140.reuse, R138, R24 ;  /* 0x0000008a8c18723c */ /* 0x040fe20000001818 */
[----:B------:R-:W2:Y:S07]  /*9760*/  LDSM.16.M88.4 R136, [R173+0x4000] ;  /* 0x00400000ad88783b */ /* 0x000eae0000000200 */
[C---:B----4-:R-:W-:Y:S08]  /*9770*/  HMMA.16816.F32 R28, R140.reuse, R152, R28 ;  /* 0x000000988c1c723c */ /* 0x050ff0000000181c */
[----:B------:R-:W-:Y:S01]  /*9780*/  HMMA.16816.F32 R32, R140, R154, R32 ;  /* 0x0000009a8c20723c */ /* 0x000fe20000001820 */
[----:B------:R-:W3:Y:S05]  /*9790*/  LDSM.16.M88.4 R140, [R165+0x3000] ;  /* 0x00300000a58c783b */ /* 0x000eea0000000200 */
[----:B------:R-:W4:Y:S02]  /*97a0*/  LDSM.16.M88.4 R152, [R165+0x3800] ;  /* 0x00380000a598783b */ /* 0x000f240000000200 */
[C---:B--2---:R-:W-:Y:S08]  /*97b0*/  HMMA.16816.F32 R4, R136.reuse, R144, R4 ;  /* 0x000000908804723c */ /* 0x044ff00000001804 */
[C---:B------:R-:W-:Y:S01]  /*97c0*/  HMMA.16816.F32 R8, R136.reuse, R146, R8 ;  /* 0x000000928808723c */ /* 0x040fe20000001808 */
[----:B------:R-:W-:Y:S07]  /*97d0*/  LDSM.16.M88.4 R144, [R0] ;  /* 0x000000000090783b */ /* 0x000fee0000000200 */
[C---:B------:R-:W-:Y:S08]  /*97e0*/  HMMA.16816.F32 R12, R136.reuse, R148, R12 ;  /* 0x00000094880c723c */ /* 0x040ff0000000180c */
[C---:B------:R-:W-:Y:S01]  /*97f0*/  HMMA.16816.F32 R16, R136.reuse, R150, R16 ;  /* 0x000000968810723c */ /* 0x040fe20000001810 */
[----:B------:R-:W-:Y:S07]  /*9800*/  LDSM.16.M88.4 R148, [R128] ;  /* 0x000000008094783b */ /* 0x000fee0000000200 */
[C---:B---3--:R-:W-:Y:S08]  /*9810*/  HMMA.16816.F32 R20, R136.reuse, R140, R20 ;  /* 0x0000008c8814723c */ /* 0x048ff00000001814 */
[C---:B------:R-:W-:Y:S01]  /*9820*/  HMMA.16816.F32 R24, R136.reuse, R142, R24 ;  /* 0x0000008e8818723c */ /* 0x040fe20000001818 */
[----:B------:R-:W2:Y:S07]  /*9830*/  LDSM.16.M88.4 R140, [R174+0x4000] ;  /* 0x00400000ae8c783b */ /* 0x000eae0000000200 */
[C---:B----4-:R-:W-:Y:S08]  /*9840*/  HMMA.16816.F32 R28, R136.reuse, R152, R28 ;  /* 0x00000098881c723c */ /* 0x050ff0000000181c */
[----:B------:R-:W-:Y:S01]  /*9850*/  HMMA.16816.F32 R32, R136, R154, R32 ;  /* 0x0000009a8820723c */ /* 0x000fe20000001820 */
[----:B------:R-:W3:Y:S05]  /*9860*/  LDSM.16.M88.4 R136, [R160] ;  /* 0x00000000a088783b */ /* 0x000eea0000000200 */
[----:B------:R-:W-:Y:S02]  /*9870*/  LDSM.16.M88.4 R152, [R167+0x2800] ;  /* 0x00280000a798783b */ /* 0x000fe40000000200 */
[C---:B--2---:R-:W-:Y:S08]  /*9880*/  HMMA.16816.F32 R4, R140.reuse, R144, R4 ;  /* 0x000000908c04723c */ /* 0x044ff00000001804 */
[C---:B------:R-:W-:Y:S01]  /*9890*/  HMMA.16816.F32 R8, R140.reuse, R146, R8 ;  /* 0x000000928c08723c */ /* 0x040fe20000001808 */
[----:B------:R-:W-:Y:S07]  /*98a0*/  LDSM.16.M88.4 R144, [R176+0x4000] ;  /* 0x00400000b090783b */ /* 0x000fee0000000200 */
[C---:B------:R-:W-:Y:S08]  /*98b0*/  HMMA.16816.F32 R12, R140.reuse, R148, R12 ;  /* 0x000000948c0c723c */ /* 0x040ff0000000180c */
[C---:B------:R-:W-:Y:S01]  /*98c0*/  HMMA.16816.F32 R16, R140.reuse, R150, R16 ;  /* 0x000000968c10723c */ /* 0x040fe20000001810 */
[----:B------:R-:W2:Y:S07]  /*98d0*/  LDSM.16.M88.4 R148, [R167+0x2000] ;  /* 0x00200000a794783b */ /* 0x000eae0000000200 */
[C---:B------:R-:W-:Y:S08]  /*98e0*/  HMMA.16816.F32 R20, R140.reuse, R156, R20 ;  /* 0x0000009c8c14723c */ /* 0x040ff00000001814 */
[C---:B------:R-:W-:Y:S01]  /*98f0*/  HMMA.16816.F32 R24, R140.reuse, R158, R24 ;  /* 0x0000009e8c18723c */ /* 0x040fe20000001818 */
[----:B------:R-:W4:Y:S07]  /*9900*/  LDSM.16.M88.4 R156, [R167+0x3000] ;  /* 0x00300000a79c783b */ /* 0x000f2e0000000200 */
[C---:B---3--:R-:W-:Y:S08]  /*9910*/  HMMA.16816.F32 R28, R140.reuse, R136, R28 ;  /* 0x000000888c1c723c */ /* 0x048ff0000000181c */
[----:B------:R-:W-:Y:S01]  /*9920*/  HMMA.16816.F32 R32, R140, R138, R32 ;  /* 0x0000008a8c20723c */ /* 0x000fe20000001820 */
[----:B------:R-:W3:Y:S05]  /*9930*/  LDSM.16.M88.4 R136, [R167+0x3800] ;  /* 0x00380000a788783b */ /* 0x000eea0000000200 */
[----:B------:R-:W-:Y:S02]  /*9940*/  LDSM.16.M88.4 R140, [R175+0x4000] ;  /* 0x00400000af8c783b */ /* 0x000fe40000000200 */
[C---:B--2---:R-:W-:Y:S08]  /*9950*/  HMMA.16816.F32 R4, R144.reuse, R148, R4 ;  /* 0x000000949004723c */ /* 0x044ff00000001804 */
[C---:B------:R-:W-:Y:S01]  /*9960*/  HMMA.16816.F32 R8, R144.reuse, R150, R8 ;  /* 0x000000969008723c */ /* 0x040fe20000001808 */
[----:B------:R-:W2:Y:S07]  /*9970*/  LDSM.16.M88.4 R148, [R166+-0x2000] ;  /* 0xffe00000a694783b */ /* 0x000eae0000000200 */
[C---:B------:R-:W-:Y:S08]  /*9980*/  HMMA.16816.F32 R12, R144.reuse, R152, R12 ;  /* 0x00000098900c723c */ /* 0x040ff0000000180c */
[C---:B------:R-:W-:Y:S01]  /*9990*/  HMMA.16816.F32 R16, R144.reuse, R154, R16 ;  /* 0x0000009a9010723c */ /* 0x040fe20000001810 */
[----:B------:R-:W5:Y:S07]  /*99a0*/  LDSM.16.M88.4 R152, [R166+-0x1800] ;  /* 0xffe80000a698783b */ /* 0x000f6e0000000200 */
[C---:B----4-:R-:W-:Y:S08]  /*99b0*/  HMMA.16816.F32 R20, R144.reuse, R156, R20 ;  /* 0x0000009c9014723c */ /* 0x050ff00000001814 */
[C---:B------:R-:W-:Y:S01]  /*99c0*/  HMMA.16816.F32 R24, R144.reuse, R158, R24 ;  /* 0x0000009e9018723c */ /* 0x040fe20000001818 */
[----:B------:R-:W4:Y:S07]  /*99d0*/  LDSM.16.M88.4 R156, [R166+-0x1000] ;  /* 0xfff00000a69c783b */ /* 0x000f2e0000000200 */
[C---:B---3--:R-:W-:Y:S08]  /*99e0*/  HMMA.16816.F32 R28, R144.reuse, R136, R28 ;  /* 0x00000088901c723c */ /* 0x048ff0000000181c */
[----:B------:R-:W-:Y:S01]  /*99f0*/  HMMA.16816.F32 R32, R144, R138, R32 ;  /* 0x0000008a9020723c */ /* 0x000fe20000001820 */
[----:B------:R-:W3:Y:S05]  /*9a00*/  LDSM.16.M88.4 R136, [R166+-0x800] ;  /* 0xfff80000a688783b */ /* 0x000eea0000000200 */
[----:B------:R-:W-:Y:S02]  /*9a10*/  LDSM.16.M88.4 R144, [R173+0x8000] ;  /* 0x00800000ad90783b */ /* 0x000fe40000000200 */
[C---:B--2---:R-:W-:Y:S08]  /*9a20*/  HMMA.16816.F32 R4, R140.reuse, R148, R4 ;  /* 0x000000948c04723c */ /* 0x044ff00000001804 */
[C---:B------:R-:W-:Y:S01]  /*9a30*/  HMMA.16816.F32 R8, R140.reuse, R150, R8 ;  /* 0x000000968c08723c */ /* 0x040fe20000001808 */
[----:B------:R-:W2:Y:S07]  /*9a40*/  LDSM.16.M88.4 R148, [R165+0x4000] ;  /* 0x00400000a594783b */ /* 0x000eae0000000200 */
[C---:B-----5:R-:W-:Y:S08]  /*9a50*/  HMMA.16816.F32 R12, R140.reuse, R152, R12 ;  /* 0x000000988c0c723c */ /* 0x060ff0000000180c */
[C---:B------:R-:W-:Y:S01]  /*9a60*/  HMMA.16816.F32 R16, R140.reuse, R154, R16 ;  /* 0x0000009a8c10723c */ /* 0x040fe20000001810 */
[----:B------:R-:W5:Y:S07]  /*9a70*/  LDSM.16.M88.4 R152, [R165+0x4800] ;  /* 0x00480000a598783b */ /* 0x000f6e0000000200 */
[C---:B----4-:R-:W-:Y:S08]  /*9a80*/  HMMA.16816.F32 R20, R140.reuse, R156, R20 ;  /* 0x0000009c8c14723c */ /* 0x050ff00000001814 */
        /* <DEDUP_REMOVED lines=8> */
[----:B------:R-:W2:Y:S07]  /*9b10*/  LDSM.16.M88.4 R148, [R161] ;  /* 0x00000000a194783b */ /* 0x000eae0000000200 */
[C---:B-----5:R-:W-:Y:S08]  /*9b20*/  HMMA.16816.F32 R12, R144.reuse, R152, R12 ;  /* 0x00000098900c723c */ /* 0x060ff0000000180c */
[C---:B------:R-:W-:Y:S01]  /*9b30*/  HMMA.16816.F32 R16, R144.reuse, R154, R16 ;  /* 0x0000009a9010723c */ /* 0x040fe20000001810 */
[----:B------:R-:W5:Y:S05]  /*9b40*/  LDSM.16.M88.4 R152, [R162] ;  /* 0x00000000a298783b */ /* 0x000f6a0000000200 */
[----:B------:R-:W1:Y:S02]  /*9b50*/  LDSM.16.M88.4 R160, [R163] ;  /* 0x00000000a3a0783b */ /* 0x000e640000000200 */
[C---:B----4-:R-:W-:Y:S08]  /*9b60*/  HMMA.16816.F32 R20, R144.reuse, R156, R20 ;  /* 0x0000009c9014723c */ /* 0x050ff00000001814 */
[C---:B------:R-:W-:Y:S01]  /*9b70*/  HMMA.16816.F32 R24, R144.reuse, R158, R24 ;  /* 0x0000009e9018723c */ /* 0x040fe20000001818 */
[----:B------:R-:W4:Y:S07]  /*9b80*/  LDSM.16.M88.4 R156, [R172] ;  /* 0x00000000ac9c783b */ /* 0x000f2e0000000200 */
[C---:B---3--:R-:W-:Y:S08]  /*9b90*/  HMMA.16816.F32 R28, R144.reuse, R136, R28 ;  /* 0x00000088901c723c */ /* 0x048ff0000000181c */
[----:B------:R-:W-:Y:S01]  /*9ba0*/  HMMA.16816.F32 R32, R144, R138, R32 ;  /* 0x0000008a9020723c */ /* 0x000fe20000001820 */
[----:B------:R-:W-:Y:S05]  /*9bb0*/  LDSM.16.M88.4 R136, [R176+0x8000] ;  /* 0x00800000b088783b */ /* 0x000fea0000000200 */
[----:B------:R-:W3:Y:S02]  /*9bc0*/  LDSM.16.M88.4 R144, [R167+0x4000] ;  /* 0x00400000a790783b */ /* 0x000ee40000000200 */
[C---:B--2---:R-:W-:Y:S08]  /*9bd0*/  HMMA.16816.F32 R4, R140.reuse, R148, R4 ;  /* 0x000000948c04723c */ /* 0x044ff00000001804 */
[C---:B------:R-:W-:Y:S01]  /*9be0*/  HMMA.16816.F32 R8, R140.reuse, R150, R8 ;  /* 0x000000968c08723c */ /* 0x040fe20000001808 */
[----:B------:R-:W2:Y:S07]  /*9bf0*/  LDSM.16.M88.4 R148, [R167+0x4800] ;  /* 0x00480000a794783b */ /* 0x000eae0000000200 */
[C---:B-----5:R-:W-:Y:S08]  /*9c00*/  HMMA.16816.F32 R12, R140.reuse, R152, R12 ;  /* 0x000000988c0c723c */ /* 0x060ff0000000180c */
[C---:B------:R-:W-:Y:S01]  /*9c10*/  HMMA.16816.F32 R16, R140.reuse, R154, R16 ;  /* 0x0000009a8c10723c */ /* 0x040fe20000001810 */
[----:B------:R-:W5:Y:S07]  /*9c20*/  LDSM.16.M88.4 R152, [R167+0x5000] ;  /* 0x00500000a798783b */ /* 0x000f6e0000000200 */
[C---:B-1----:R-:W-:Y:S08]  /*9c30*/  HMMA.16816.F32 R20, R140.reuse, R160, R20 ;  /* 0x000000a08c14723c */ /* 0x042ff00000001814 */
[C---:B------:R-:W-:Y:S01]  /*9c40*/  HMMA.16816.F32 R24, R140.reuse, R162, R24 ;  /* 0x000000a28c18723c */ /* 0x040fe20000001818 */
[----:B------:R-:W1:Y:S07]  /*9c50*/  LDSM.16.M88.4 R160, [R167+0x5800] ;  /* 0x00580000a7a0783b */ /* 0x000e6e0000000200 */
[C---:B----4-:R-:W-:Y:S08]  /*9c60*/  HMMA.16816.F32 R28, R140.reuse, R156, R28 ;  /* 0x0000009c8c1c723c */ /* 0x050ff0000000181c */
[----:B------:R-:W-:Y:S01]  /*9c70*/  HMMA.16816.F32 R32, R140, R158, R32 ;  /* 0x0000009e8c20723c */ /* 0x000fe20000001820 */
[----:B------:R-:W-:Y:S05]  /*9c80*/  LDSM.16.M88.4 R140, [R175+0x8000] ;  /* 0x00800000af8c783b */ /* 0x000fea0000000200 */
[----:B------:R-:W-:Y:S02]  /*9c90*/  LDSM.16.M88.4 R156, [R166+0x1800] ;  /* 0x00180000a69c783b */ /* 0x000fe40000000200 */
[C---:B---3--:R-:W-:Y:S08]  /*9ca0*/  HMMA.16816.F32 R4, R136.reuse, R144, R4 ;  /* 0x000000908804723c */ /* 0x048ff00000001804 */
[C---:B------:R-:W-:Y:S01]  /*9cb0*/  HMMA.16816.F32 R8, R136.reuse, R146, R8 ;  /* 0x000000928808723c */ /* 0x040fe20000001808 */
[----:B------:R-:W3:Y:S07]  /*9cc0*/  LDSM.16.M88.4 R144, [R166] ;  /* 0x00000000a690783b */ /* 0x000eee0000000200 */
[C---:B--2---:R-:W-:Y:S08]  /*9cd0*/  HMMA.16816.F32 R12, R136.reuse, R148, R12 ;  /* 0x00000094880c723c */ /* 0x044ff0000000180c */
[C---:B------:R-:W-:Y:S01]  /*9ce0*/  HMMA.16816.F32 R16, R136.reuse, R150, R16 ;  /* 0x000000968810723c */ /* 0x040fe20000001810 */
[----:B------:R-:W2:Y:S07]  /*9cf0*/  LDSM.16.M88.4 R148, [R166+0x800] ;  /* 0x00080000a694783b */ /* 0x000eae0000000200 */
[C---:B-----5:R-:W-:Y:S08]  /*9d00*/  HMMA.16816.F32 R20, R136.reuse, R152, R20 ;  /* 0x000000988814723c */ /* 0x060ff00000001814 */
[C---:B------:R-:W-:Y:S01]  /*9d10*/  HMMA.16816.F32 R24, R136.reuse, R154, R24 ;  /* 0x0000009a8818723c */ /* 0x040fe20000001818 */
[----:B------:R-:W4:Y:S01]  /*9d20*/  LDSM.16.M88.4 R152, [R166+0x1000] ;  /* 0x00100000a698783b */ /* 0x000f220000000200 */
[----:B------:R-:W-:Y:S04]  /*9d30*/  DEPBAR.LE SB0, 0x0 ;  /* 0x000080000000791a */ /* 0x000fe80000000000 */
[----:B------:R-:W-:Y:S02]  /*9d40*/  BAR.SYNC.DEFER_BLOCKING 0x0 ;  /* 0x0000000000007b1d */ /* 0x000fe40000010000 */
[C---:B-1----:R-:W-:Y:S08]  /*9d50*/  HMMA.16816.F32 R28, R136.reuse, R160, R28 ;  /* 0x000000a0881c723c */ /* 0x042ff0000000181c */
[----:B------:R-:W-:Y:S08]  /*9d60*/  HMMA.16816.F32 R32, R136, R162, R32 ;  /* 0x000000a28820723c */ /* 0x000ff00000001820 */
[C---:B---3--:R-:W-:Y:S08]  /*9d70*/  HMMA.16816.F32 R4, R140.reuse, R144, R4 ;  /* 0x000000908c04723c */ /* 0x048ff00000001804 */
[C---:B------:R-:W-:Y:S08]  /*9d80*/  HMMA.16816.F32 R8, R140.reuse, R146, R8 ;  /* 0x000000928c08723c */ /* 0x040ff00000001808 */
[C---:B--2---:R-:W-:Y:S08]  /*9d90*/  HMMA.16816.F32 R12, R140.reuse, R148, R12 ;  /* 0x000000948c0c723c */ /* 0x044ff0000000180c */
[C---:B------:R-:W-:Y:S08]  /*9da0*/  HMMA.16816.F32 R16, R140.reuse, R150, R16 ;  /* 0x000000968c10723c */ /* 0x040ff00000001810 */
[C---:B----4-:R-:W-:Y:S08]  /*9db0*/  HMMA.16816.F32 R20, R140.reuse, R152, R20 ;  /* 0x000000988c14723c */ /* 0x050ff00000001814 */
        /* <DEDUP_REMOVED lines=42> */
.L_x_1234:
        /* <DEDUP_REMOVED lines=18> */
.L_x_1235:
        /* <DEDUP_REMOVED lines=15> */
.L_x_1145:
[----:B------:R-:W-:Y:S05]  /*a270*/  BSYNC B0 ;  /* 0x0000000000007941 */ /* 0x000fea0003800000 */
.L_x_1144:
        /* <DEDUP_REMOVED lines=41> */
.L_x_1236:
[C---:B------:R-:W-:Y:S01]  /*a510*/  FADD.FTZ R2, -R129.reuse, R130 ;  /* 0x0000008281027221 */ /* 0x040fe20000010100 */
[----:B------:R-:W-:Y:S01]  /*a520*/  WARPSYNC 0xffffffff ;  /* 0xffffffff00007948 */ /* 0x000fe20003800000 */
[----:B------:R-:W-:Y:S01]  /*a530*/  FMUL.FTZ R130, R129, c[0x0][0x2d0] ;  /* 0x0000b40081827a20 */ /* 0x000fe20000410000 */
[----:B------:R-:W-:Y:S01]  /*a540*/  ISETP.GT.AND P0, PT, R180, R189, PT ;  /* 0x000000bdb400720c */ /* 0x000fe20003f04270 */
[----:B------:R-:W-:Y:S02]  /*a550*/  FMUL.FTZ R2, R2, c[0x0][0x2d0] ;  /* 0x0000b40002027a20 */ /* 0x000fe40000410000 */
        /* <DEDUP_REMOVED lines=8> */
[----:B------:R-:W2:Y:S01]  /*a5e0*/  MUFU.EX2 R2, R2 ;  /* 0x0000000200027308 */ /* 0x000ea20000000800 */
[--C-:B------:R-:W-:Y:S02]  /*a5f0*/  FFMA.FTZ R139, R24, c[0x0][0x2d0], -R130.reuse ;  /* 0x0000b400188b7a23 */ /* 0x100fe40000010882 */
[--C-:B------:R-:W-:Y:S07]  /*a600*/  FFMA.FTZ R143, R32, c[0x0][0x2d0], -R130.reuse ;  /* 0x0000b400208f7a23 */ /* 0x100fee0000010882 */
[----:B------:R-:W-:Y:S01]  /*a610*/  MUFU.EX2 R32, R136 ;  /* 0x0000008800207308 */ /* 0x000fe20000000800 */
[--C-:B-1----:R-:W-:Y:S09]  /*a620*/  FFMA.FTZ R3, R5, c[0x0][0x2d0], -R130.reuse ;  /* 0x0000b40005037a23 */ /* 0x102ff20000010882 */
[----:B------:R1:W5:Y:S10]  /*a630*/  MUFU.EX2 R142, R3 ;  /* 0x00000003008e7308 */ /* 0x0003740000000800 */
[----:B------:R-:W-:Y:S10]  /*a640*/  MUFU.EX2 R136, R141 ;  /* 0x0000008d00887308 */ /* 0x000ff40000000800 */
[----:B------:R-:W-:Y:S01]  /*a650*/  MUFU.EX2 R141, R138 ;  /* 0x0000008a008d7308 */ /* 0x000fe20000000800 */
[--C-:B-1----:R-:W-:Y:S09]  /*a660*/  FFMA.FTZ R3, R8, c[0x0][0x2d0], -R130.reuse ;  /* 0x0000b40008037a23 */ /* 0x102ff20000010882 */
[----:B------:R1:W-:Y:S10]  /*a670*/  MUFU.EX2 R146, R3 ;  /* 0x0000000300927308 */ /* 0x0003f40000000800 */
[----:B------:R-:W-:Y:S10]  /*a680*/  MUFU.EX2 R140, R140 ;  /* 0x0000008c008c7308 */ /* 0x000ff40000000800 */
[----:B------:R-:W-:Y:S01]  /*a690*/  MUFU.EX2 R139, R139 ;  /* 0x0000008b008b7308 */ /* 0x000fe20000000800 */
[----:B-1--4-:R-:W-:Y:S01]  /*a6a0*/  FMNMX.FTZ R3, R0, R128, !PT ;  /* 0x0000008000037209 */ /* 0x012fe20007810000 */
[--C-:B------:R-:W-:Y:S02]  /*a6b0*/  FFMA.FTZ R0, R9, c[0x0][0x2d0], -R130.reuse ;  /* 0x0000b40009007a23 */ /* 0x100fe40000010882 */
[----:B---3--:R-:W-:Y:S02]  /*a6c0*/  FFMA.FTZ R128, R16, c[0x0][0x2d0], -R130 ;  /* 0x0000b40010807a23 */ /* 0x008fe40000010882 */
[----:B------:R-:W-:Y:S04]  /*a6d0*/  FMUL.FTZ R12, R3, c[0x0][0x2d0] ;  /* 0x0000b400030c7a20 */ /* 0x000fe80000410000 */
[----:B------:R1:W-:Y:S01]  /*a6e0*/  MUFU.EX2 R153, R0 ;  /* 0x0000000000997308 */ /* 0x0003e20000000800 */
[--C-:B------:R-:W-:Y:S02]  /*a6f0*/  FFMA.FTZ R6, R6, c[0x0][0x2d0], -R12.reuse ;  /* 0x0000b40006067a23 */ /* 0x100fe4000001080c */
[--C-:B------:R-:W-:Y:S02]  /*a700*/  FFMA.FTZ R7, R7, c[0x0][0x2d0], -R12.reuse ;  /* 0x0000b40007077a23 */ /* 0x100fe4000001080c */
[--C-:B------:R-:W-:Y:S02]  /*a710*/  FFMA.FTZ R20, R19, c[0x0][0x2d0], -R12.reuse ;  /* 0x0000b40013147a23 */ /* 0x100fe4000001080c */
[--C-:B------:R-:W-:Y:S03]  /*a720*/  FFMA.FTZ R22, R22, c[0x0][0x2d0], -R12.reuse ;  /* 0x0000b40016167a23 */ /* 0x100fe6000001080c */
        /* <DEDUP_REMOVED lines=8> */
[----:B------:R-:W-:Y:S02]  /*a7b0*/  FFMA.FTZ R29, R35, c[0x0][0x2d0], -R12 ;  /* 0x0000b400231d7a23 */ /* 0x000fe4000001080c */
[----:B-1----:R-:W-:Y:S02]  /*a7c0*/  FADD.FTZ R0, -R3, R131 ;  /* 0x0000008303007221 */ /* 0x002fe40000010100 */
[--C-:B------:R-:W-:Y:S02]  /*a7d0*/  FFMA.FTZ R131, R13, c[0x0][0x2d0], -R130.reuse ;  /* 0x0000b4000d837a23 */ /* 0x100fe40000010882 */
[----:B------:R-:W-:Y:S01]  /*a7e0*/  FMUL.FTZ R0, R0, c[0x0][0x2d0] ;  /* 0x0000b40000007a20 */ /* 0x000fe20000410000 */
[----:B------:R-:W-:Y:S01]  /*a7f0*/  MUFU.EX2 R138, R23 ;  /* 0x00000017008a7308 */ /* 0x000fe20000000800 */
[--C-:B------:R-:W-:Y:S02]  /*a800*/  FFMA.FTZ R13, R17, c[0x0][0x2d0], -R130.reuse ;  /* 0x0000b400110d7a23 */ /* 0x100fe40000010882 */
[----:B------:R-:W-:Y:S07]  /*a810*/  FFMA.FTZ R130, R33, c[0x0][0x2d0], -R130 ;  /* 0x0000b40021827a23 */ /* 0x000fee0000010882 */
[----:B------:R-:W1:Y:S10]  /*a820*/  MUFU.EX2 R0, R0 ;  /* 0x0000000000007308 */ /* 0x000e740000000800 */
[----:B------:R-:W3:Y:S10]  /*a830*/  MUFU.EX2 R33, R7 ;  /* 0x0000000700217308 */ /* 0x000ef40000000800 */
[----:B------:R-:W-:Y:S10]  /*a840*/  MUFU.EX2 R152, R13 ;  /* 0x0000000d00987308 */ /* 0x000ff40000000800 */
[----:B------:R-:W-:Y:S10]  /*a850*/  MUFU.EX2 R150, R131 ;  /* 0x0000008300967308 */ /* 0x000ff40000000800 */
[----:B------:R-:W-:Y:S10]  /*a860*/  MUFU.EX2 R131, R21 ;  /* 0x0000001500837308 */ /* 0x000ff40000000800 */
[----:B------:R-:W-:Y:S10]  /*a870*/  MUFU.EX2 R128, R27 ;  /* 0x0000001b00807308 */ /* 0x000ff40000000800 */
[----:B------:R-:W-:Y:S10]  /*a880*/  MUFU.EX2 R30, R26 ;  /* 0x0000001a001e7308 */ /* 0x000ff40000000800 */
[----:B------:R-:W-:Y:S10]  /*a890*/  MUFU.EX2 R31, R145 ;  /* 0x00000091001f7308 */ /* 0x000ff40000000800 */
[----:B------:R-:W-:Y:S10]  /*a8a0*/  MUFU.EX2 R34, R143 ;  /* 0x0000008f00227308 */ /* 0x000ff40000000800 */
[----:B------:R4:W-:Y:S10]  /*a8b0*/  MUFU.EX2 R35, R130 ;  /* 0x0000008200237308 */ /* 0x0009f40000000800 */
[----:B------:R-:W-:Y:S10]  /*a8c0*/  MUFU.EX2 R28, R28 ;  /* 0x0000001c001c7308 */ /* 0x000ff40000000800 */
[----:B------:R-:W-:Y:S01]  /*a8d0*/  MUFU.EX2 R29, R29 ;  /* 0x0000001d001d7308 */ /* 0x000fe20000000800 */
[----:B----4-:R-:W-:Y:S01]  /*a8e0*/  MOV R130, R129 ;  /* 0x0000008100827202 */ /* 0x010fe20000000f00 */
[----:B--2---:R-:W-:Y:S01]  /*a8f0*/  FMUL.FTZ R4, R2, R132 ;  /* 0x0000008402047220 */ /* 0x004fe20000410000 */
[----:B-----5:R-:W-:Y:S01]  /*a900*/  F2FP.PACK_AB R8, R142, R137 ;  /* 0x000000898e08723e */ /* 0x020fe200000000ff */
[----:B------:R-:W-:Y:S02]  /*a910*/  FMUL.FTZ R5, R2, R133 ;  /* 0x0000008502057220 */ /* 0x000fe40000410000 */
[C---:B-1----:R-:W-:Y:S02]  /*a920*/  FMUL.FTZ R6, R0.reuse, R134 ;  /* 0x0000008600067220 */ /* 0x042fe40000410000 */
[----:B------:R-:W-:Y:S02]  /*a930*/  FMUL.FTZ R7, R0, R135 ;  /* 0x0000008700077220 */ /* 0x000fe40000410000 */
[----:B------:R-:W1:Y:S01]  /*a940*/  LDSM.16.MT88.4 R132, [R168] ;  /* 0x00000000a884783b */ /* 0x000e620000004200 */
[C---:B------:R-:W-:Y:S02]  /*a950*/  FFMA.FTZ R16, R2.reuse, R185, R137 ;  /* 0x000000b902107223 */ /* 0x040fe40000010089 */
[C---:B------:R-:W-:Y:S01]  /*a960*/  FMUL.FTZ R100, R2.reuse, R100 ;  /* 0x0000006402647220 */ /* 0x040fe20000410000 */
[----:B------:R-:W-:Y:S01]  /*a970*/  MUFU.EX2 R137, R22 ;  /* 0x0000001600897308 */ /* 0x000fe20000000800 */
        /* <DEDUP_REMOVED lines=45> */
[--C-:B------:R-:W-:Y:S01]  /*ac50*/  FFMA.FTZ R2, R10, c[0x0][0x2d0], -R12.reuse ;  /* 0x0000b4000a027a23 */ /* 0x100fe2000001080c */
[----:B------:R-:W-:Y:S01]  /*ac60*/  F2FP.PACK_AB R10, R153, R146 ;  /* 0x00000092990a723e */ /* 0x000fe200000000ff */
        /* <DEDUP_REMOVED lines=47> */
[----:B------:R-:W-:Y:S01]  /*af60*/  FFMA.FTZ R24, R0, R186, R9 ;  /* 0x000000ba00187223 */ /* 0x000fe20000010009 */
[----:B---3--:R-:W-:Y:S01]  /*af70*/  F2FP.PACK_AB R9, R33, R9 ;  /* 0x000000092109723e */ /* 0x008fe200000000ff */
[--C-:B------:R-:W-:Y:S02]  /*af80*/  FFMA.FTZ R0, R11, c[0x0][0x2d0], -R12.reuse ;  /* 0x0000b4000b007a23 */ /* 0x100fe4000001080c */
[--C-:B--2---:R-:W-:Y:S02]  /*af90*/  FFMA.FTZ R2, R18, c[0x0][0x2d0], -R12.reuse ;  /* 0x0000b40012027a23 */ /* 0x104fe4000001080c */
[----:B------:R-:W2:Y:S02]  /*afa0*/  MUFU.EX2 R148, R0 ;  /* 0x0000000000947308 */ /* 0x000ea40000000800 */
[----:B--2---:R-:W-:Y:S01]  /*afb0*/  F2FP.PACK_AB R11, R148, R147 ;  /* 0x00000093940b723e */ /* 0x004fe200000000ff */
[--C-:B------:R-:W-:Y:S07]  /*afc0*/  FFMA.FTZ R0, R14, c[0x0][0x2d0], -R12.reuse ;  /* 0x0000b4000e007a23 */ /* 0x100fee000001080c */
[----:B------:R2:W-:Y:S01]  /*afd0*/  MUFU.EX2 R149, R0 ;  /* 0x0000000000957308 */ /* 0x0005e20000000800 */
[C---:B-1----:R-:W-:Y:S08]  /*afe0*/  HMMA.16816.F32 R4, R8.reuse, R132, R4 ;  /* 0x000000840804723c */ /* 0x042ff00000001804 */
[C---:B------:R-:W-:Y:S01]  /*aff0*/  HMMA.16816.F32 R100, R8.reuse, R134, R100 ;  /* 0x000000860864723c */ /* 0x040fe20000001864 */
[----:B------:R-:W1:Y:S03]  /*b000*/  LDSM.16.MT88.4 R132, [R169] ;  /* 0x00000000a984783b */ /* 0x000e660000004200 */
[----:B--2---:R-:W-:Y:S05]  /*b010*/  FFMA.FTZ R0, R15, c[0x0][0x2d0], -R12 ;  /* 0x0000b4000f007a23 */ /* 0x004fea000001080c */
[----:B------:R-:W-:Y:S01]  /*b020*/  LDSM.16.MT88.4 R12, [R168+0x800] ;  /* 0x00080000a80c783b */ /* 0x000fe20000004200 */
[C---:B-1----:R-:W-:Y:S08]  /*b030*/  HMMA.16816.F32 R104, R8.reuse, R132, R104 ;  /* 0x000000840868723c */ /* 0x042ff00000001868 */
[C---:B------:R-:W-:Y:S01]  /*b040*/  HMMA.16816.F32 R108, R8.reuse, R134, R108 ;  /* 0x00000086086c723c */ /* 0x040fe2000000186c */
[----:B------:R-:W1:Y:S07]  /*b050*/  LDSM.16.MT88.4 R132, [R171] ;  /* 0x00000000ab84783b */ /* 0x000e6e0000004200 */
[C---:B-1----:R-:W-:Y:S08]  /*b060*/  HMMA.16816.F32 R112, R8.reuse, R132, R112 ;  /* 0x000000840870723c */ /* 0x042ff00000001870 */
[C---:B------:R-:W-:Y:S01]  /*b070*/  HMMA.16816.F32 R116, R8.reuse, R134, R116 ;  /* 0x000000860874723c */ /* 0x040fe20000001874 */
[----:B------:R-:W1:Y:S07]  /*b080*/  LDSM.16.MT88.4 R132, [R170] ;  /* 0x00000000aa84783b */ /* 0x000e6e0000004200 */
        /* <DEDUP_REMOVED lines=25> */
[----:B------:R1:W2:Y:S07]  /*b220*/  MUFU.EX2 R133, R0 ;  /* 0x0000000000857308 */ /* 0x0002ae0000000800 */
[----:B------:R-:W-:Y:S03]  /*b230*/  HMMA.16816.F32 R96, R8, R134, R96 ;  /* 0x000000860860723c */ /* 0x000fe60000001860 */
[----:B------:R3:W-:Y:S04]  /*b240*/  MUFU.EX2 R132, R2 ;  /* 0x0000000200847308 */ /* 0x0007e80000000800 */
[----:B------:R-:W-:Y:S02]  /*b250*/  F2FP.PACK_AB R8, R150, R32 ;  /* 0x000000209608723e */ /* 0x000fe400000000ff */
[----:B------:R-:W-:Y:S03]  /*b260*/  F2FP.PACK_AB R10, R152, R151 ;  /* 0x00000097980a723e */ /* 0x000fe600000000ff */
[----:B-1----:R-:W-:Y:S01]  /*b270*/  FADD.FTZ R0, R142, R16 ;  /* 0x000000108e007221 */ /* 0x002fe20000010000 */
[----:B--2---:R-:W-:Y:S01]  /*b280*/  F2FP.PACK_AB R9, R133, R149 ;  /* 0x000000958509723e */ /* 0x004fe200000000ff */
[----:B------:R-:W1:Y:S01]  /*b290*/  MUFU.EX2 R142, R20 ;  /* 0x00000014008e7308 */ /* 0x000e620000000800 */
[----:B------:R-:W2:Y:S01]  /*b2a0*/  LDSM.16.MT88.4 R16, [R169+0x800] ;  /* 0x00080000a910783b */ /* 0x000ea20000004200 */
[----:B------:R-:W-:Y:S04]  /*b2b0*/  FADD.FTZ R0, R146, R0 ;  /* 0x0000000092007221 */ /* 0x000fe80000010000 */
[----:B------:R-:W-:Y:S02]  /*b2c0*/  FADD.FTZ R0, R153, R0 ;  /* 0x0000000099007221 */ /* 0x000fe40000010000 */
[----:B---3--:R-:W-:Y:S02]  /*b2d0*/  FADD.FTZ R2, R33, R24 ;  /* 0x0000001821027221 */ /* 0x008fe40000010000 */
[----:B------:R-:W-:Y:S02]  /*b2e0*/  MUFU.EX2 R33, R144 ;  /* 0x0000009000217308 */ /* 0x000fe40000000800 */
[----:B------:R-:W-:Y:S04]  /*b2f0*/  FADD.FTZ R2, R147, R2 ;  /* 0x0000000293027221 */ /* 0x000fe80000010000 */
[----:B------:R-:W-:Y:S02]  /*b300*/  FADD.FTZ R24, R148, R2 ;  /* 0x0000000294187221 */ /* 0x000fe40000010000 */
[----:B------:R-:W-:Y:S02]  /*b310*/  FADD.FTZ R2, R32, R0 ;  /* 0x0000000020027221 */ /* 0x000fe40000010000 */
[----:B------:R3:W4:Y:S01]  /*b320*/  MUFU.EX2 R32, R25 ;  /* 0x0000001900207308 */ /* 0x0007220000000800 */
[----:B------:R-:W-:Y:S01]  /*b330*/  FADD.FTZ R0, R149, R24 ;  /* 0x0000001895007221 */ /* 0x000fe20000010000 */
[----:B-1----:R-:W-:Y:S01]  /*b340*/  F2FP.PACK_AB R11, R142, R132 ;  /* 0x000000848e0b723e */ /* 0x002fe200000000ff */
[----:B------:R-:W-:Y:S06]  /*b350*/  LDSM.16.MT88.4 R20, [R169+0x1000] ;  /* 0x00100000a914783b */ /* 0x000fec0000004200 */
[C---:B------:R-:W-:Y:S08]  /*b360*/  HMMA.16816.F32 R4, R8.reuse, R12, R4 ;  /* 0x0000000c0804723c */ /* 0x040ff00000001804 */
[C---:B------:R-:W-:Y:S01]  /*b370*/  HMMA.16816.F32 R100, R8.reuse, R14, R100 ;  /* 0x0000000e0864723c */ /* 0x040fe20000001864 */
[----:B------:R-:W1:Y:S07]  /*b380*/  LDSM.16.MT88.4 R12, [R171+0x800] ;  /* 0x00080000ab0c783b */ /* 0x000e6e0000004200 */
[C---:B--2---:R-:W-:Y:S01]  /*b390*/  HMMA.16816.F32 R104, R8.reuse, R16, R104 ;  /* 0x000000100868723c */ /* 0x044fe20000001868 */
[----:B---3--:R-:W-:Y:S07]  /*b3a0*/  LDSM.16.MT88.4 R24, [R170+0x1800] ;  /* 0x00180000aa18783b */ /* 0x008fee0000004200 */
        /* <DEDUP_REMOVED lines=70> */
[----:B------:R-:W-:Y:S01]  /*b810*/  HMMA.16816.F32 R96, R8, R18, R96 ;  /* 0x000000120860723c */ /* 0x000fe20000001860 */
[----:B------:R-:W2:Y:S06]  /*b820*/  LDSM.16.MT88.4 R16, [R171+0x1800] ;  /* 0x00180000ab10783b */ /* 0x000eac0000004200 */
[----:B------:R-:W-:Y:S01]  /*b830*/  FADD.FTZ R8, R150, R2 ;  /* 0x0000000296087221 */ /* 0x000fe20000010000 */
[----:B------:R-:W-:Y:S01]  /*b840*/  F2FP.PACK_AB R10, R35, R34 ;  /* 0x00000022230a723e */ /* 0x000fe200000000ff */
[----:B------:R-:W-:Y:S03]  /*b850*/  FADD.FTZ R2, R133, R0 ;  /* 0x0000000085027221 */ /* 0x000fe60000010000 */
[----:B----4-:R-:W-:Y:S01]  /*b860*/  F2FP.PACK_AB R9, R30, R32 ;  /* 0x000000201e09723e */ /* 0x010fe200000000ff */
[----:B------:R-:W-:Y:S01]  /*b870*/  FADD.FTZ R0, R151, R8 ;  /* 0x0000000897007221 */ /* 0x000fe20000010000 */
[----:B------:R-:W-:Y:S01]  /*b880*/  F2FP.PACK_AB R8, R33, R31 ;  /* 0x0000001f2108723e */ /* 0x000fe200000000ff */
[----:B------:R-:W-:Y:S01]  /*b890*/  FADD.FTZ R2, R132, R2 ;  /* 0x0000000284027221 */ /* 0x000fe20000010000 */
[----:B------:R-:W-:Y:S01]  /*b8a0*/  F2FP.PACK_AB R11, R29, R28 ;  /* 0x0000001c1d0b723e */ /* 0x000fe200000000ff */
[----:B------:R-:W-:Y:S02]  /*b8b0*/  FADD.FTZ R0, R152, R0 ;  /* 0x0000000098007221 */ /* 0x000fe40000010000 */
[----:B------:R-:W-:Y:S02]  /*b8c0*/  FADD.FTZ R2, R142, R2 ;  /* 0x000000028e027221 */ /* 0x000fe40000010000 */
[----:B------:R-:W-:Y:S02]  /*b8d0*/  FADD.FTZ R0, R136, R0 ;  /* 0x0000000088007221 */ /* 0x000fe40000010000 */
[----:B------:R-:W-:Y:S01]  /*b8e0*/  FADD.FTZ R2, R137, R2 ;  /* 0x0000000289027221 */ /* 0x000fe20000010000 */
[C---:B-1----:R-:W-:Y:S01]  /*b8f0*/  HMMA.16816.F32 R132, R8.reuse, R12, R4 ;  /* 0x0000000c0884723c */ /* 0x042fe20000001804 */
[----:B------:R-:W1:Y:S02]  /*b900*/  LDSM.16.MT88.4 R4, [R168+0x3800] ;  /* 0x00380000a804783b */ /* 0x000e640000004200 */
[----:B------:R-:W-:Y:S02]  /*b910*/  FADD.FTZ R0, R140, R0 ;  /* 0x000000008c007221 */ /* 0x000fe40000010000 */
[----:B------:R-:W-:Y:S02]  /*b920*/  FADD.FTZ R2, R138, R2 ;  /* 0x000000028a027221 */ /* 0x000fe40000010000 */
[----:B------:R-:W-:Y:S01]  /*b930*/  FADD.FTZ R0, R139, R0 ;  /* 0x000000008b007221 */ /* 0x000fe20000010000 */
[C---:B------:R-:W-:Y:S01]  /*b940*/  HMMA.16816.F32 R100, R8.reuse, R14, R100 ;  /* 0x0000000e0864723c */ /* 0x040fe20000001864 */
[----:B------:R-:W3:Y:S03]  /*b950*/  LDSM.16.MT88.4 R12, [R169+0x3800] ;  /* 0x00380000a90c783b */ /* 0x000ee60000004200 */
[----:B------:R-:W-:Y:S01]  /*b960*/  FADD.FTZ R2, R131, R2 ;  /* 0x0000000283027221 */ /* 0x000fe20000010000 */
[-C--:B------:R-:W-:Y:S01]  /*b970*/  MOV R131, R3.reuse ;  /* 0x0000000300837202 */ /* 0x080fe20000000f00 */
[----:B------:R-:W-:Y:S02]  /*b980*/  FADD.FTZ R0, R141, R0 ;  /* 0x000000008d007221 */ /* 0x000fe40000010000 */
[C---:B------:R-:W-:Y:S08]  /*b990*/  HMMA.16816.F32 R104, R8.reuse, R20, R104 ;  /* 0x000000140868723c */ /* 0x040ff00000001868 */
[C---:B------:R-:W-:Y:S01]  /*b9a0*/  HMMA.16816.F32 R108, R8.reuse, R22, R108 ;  /* 0x00000016086c723c */ /* 0x040fe2000000186c */
[----:B------:R-:W-:Y:S07]  /*b9b0*/  LDSM.16.MT88.4 R20, [R170+0x3800] ;  /* 0x00380000aa14783b */ /* 0x000fee0000004200 */
[C---:B--2---:R-:W-:Y:S08]  /*b9c0*/  HMMA.16816.F32 R112, R8.reuse, R16, R112 ;  /* 0x000000100870723c */ /* 0x044ff00000001870 */
[C---:B------:R-:W-:Y:S01]  /*b9d0*/  HMMA.16816.F32 R116, R8.reuse, R18, R116 ;  /* 0x000000120874723c */ /* 0x040fe20000001874 */
[----:B------:R-:W2:Y:S07]  /*b9e0*/  LDSM.16.MT88.4 R16, [R171+0x3800] ;  /* 0x00380000ab10783b */ /* 0x000eae0000004200 */
[C---:B------:R-:W-:Y:S08]  /*b9f0*/  HMMA.16816.F32 R120, R8.reuse, R24, R120 ;  /* 0x000000180878723c */ /* 0x040ff00000001878 */
[C---:B------:R-:W-:Y:S08]  /*ba00*/  HMMA.16816.F32 R124, R8.reuse, R26, R124 ;  /* 0x0000001a087c723c */ /* 0x040ff0000000187c */
        /* <DEDUP_REMOVED lines=24> */
[----:B------:R-:W-:Y:S01]  /*bb90*/  IADD3 R0, R180, -0x1, RZ ;  /* 0xffffffffb4007810 */ /* 0x000fe20007ffe0ff */
[C---:B--2---:R-:W-:Y:S04]  /*bba0*/  HMMA.16816.F32 R84, R8.reuse, R16, R84 ;  /* 0x000000100854723c */ /* 0x044fe80000001854 */
[----:B------:R-:W-:Y:S01]  /*bbb0*/  FADD.FTZ R185, R35, R4 ;  /* 0x0000000423b97221 */ /* 0x000fe20000010000 */
[----:B------:R-:W-:Y:S01]  /*bbc0*/  MOV R180, R0 ;  /* 0x0000000000b47202 */ /* 0x000fe20000000f00 */
[----:B------:R-:W-:Y:S02]  /*bbd0*/  FADD.FTZ R186, R29, R2 ;  /* 0x000000021dba7221 */ /* 0x000fe40000010000 */
[C---:B------:R-:W-:Y:S08]  /*bbe0*/  HMMA.16816.F32 R88, R8.reuse, R18, R88 ;  /* 0x000000120858723c */ /* 0x040ff00000001858 */
[C---:B----4-:R-:W-:Y:S08]  /*bbf0*/  HMMA.16816.F32 R92, R8.reuse, R20, R92 ;  /* 0x00000014085c723c */ /* 0x050ff0000000185c */
[----:B------:R-:W-:Y:S01]  /*bc00*/  HMMA.16816.F32 R96, R8, R22, R96 ;  /* 0x000000160860723c */ /* 0x000fe20000001860 */
[----:B------:R-:W-:Y:S07]  /*bc10*/  @!UPT UIADD3 URZ, URZ, URZ, URZ ;  /* 0x0000003f3f3ff290 */ /* 0x000fee000fffe03f */
[----:B------:R-:W-:-:S11]  /*bc20*/  @P0 BRA `(.L_x_1149) ;  /* 0xffffd34000000947 */ /* 0x000fd6000383ffff */
.L_x_1142:
[----:B------:R-:W-:Y:S05]  /*bc30*/  BRA.DIV ~URZ, `(.L_x_1150) ;  /* 0x00006b127f007947 */ /* 0x000fea000b800000 */
[----:B------:R1:W2:Y:S02]  /*bc40*/  SHFL.BFLY PT, R0, R185, 0x2, 0x1f ;  /* 0x0c401f00b9007f89 */ /* 0x0002a400000e0000 */
.L_x_1237:
[----:B--2---:R-:W-:Y:S01]  /*bc50*/  FADD.FTZ R4, R0, R185 ;  /* 0x000000b900047221 */ /* 0x004fe20000010000 */
[----:B------:R-:W-:Y:S05]  /*bc60*/  BRA.DIV ~URZ, `(.L_x_1151) ;  /* 0x00006b327f007947 */ /* 0x000fea000b800000 */
[----:B------:R-:W2:Y:S04]  /*bc70*/  SHFL.BFLY PT, R0, R186, 0x2, 0x1f ;  /* 0x0c401f00ba007f89 */ /* 0x000ea800000e0000 */
[----:B------:R-:W3:Y:S01]  /*bc80*/  SHFL.BFLY PT, R2, R4, 0x1, 0x1f ;  /* 0x0c201f0004027f89 */ /* 0x000ee200000e0000 */
[----:B--2---:R-:W-:-:S02]  /*bc90*/  FADD.FTZ R5, R0, R186 ;  /* 0x000000ba00057221 */ /* 0x004fc40000010000 */
[----:B---3--:R-:W-:-:S03]  /*bca0*/  FADD.FTZ R4, R4, R2 ;  /* 0x0000000204047221 */ /* 0x008fc60000010000 */
[----:B------:R2:W3:Y:S04]  /*bcb0*/  SHFL.BFLY PT, R3, R5, 0x1, 0x1f ;  /* 0x0c201f0005037f89 */ /* 0x0004e800000e0000 */
.L_x_1238:
[----:B------:R-:W-:Y:S01]  /*bcc0*/  FSETP.NE.FTZ.AND P1, PT, R4, RZ, PT ;  /* 0x000000ff0400720b */ /* 0x000fe20003f35000 */
[----:B---3--:R-:W-:Y:S01]  /*bcd0*/  FADD.FTZ R3, R3, R5 ;  /* 0x0000000503037221 */ /* 0x008fe20000010000 */
[----:B------:R-:W-:Y:S02]  /*bce0*/  MOV R2, RZ ;  /* 0x000000ff00027202 */ /* 0x000fe40000000f00 */
[----:B------:R-:W-:Y:S02]  /*bcf0*/  MOV R0, RZ ;  /* 0x000000ff00007202 */ /* 0x000fe40000000f00 */
[----:B------:R-:W-:Y:S02]  /*bd00*/  FSETP.NE.FTZ.AND P0, PT, R3, RZ, PT ;  /* 0x000000ff0300720b */ /* 0x000fe40003f15000 */
[----:B------:R-:W-:Y:S02]  /*bd10*/  MOV R23, 0xff800000 ;  /* 0xff80000000177802 */ /* 0x000fe40000000f00 */
[----:B------:R-:W-:-:S03]  /*bd20*/  MOV R22, 0xff800000 ;  /* 0xff80000000167802 */ /* 0x000fc60000000f00 */
[----:B------:R-:W3:Y:S08]  /*bd30*/  @P1 MUFU.LG2 R6, R4 ;  /* 0x0000000400061308 */ /* 0x000ef00000000c00 */
[----:B------:R4:W5:Y:S01]  /*bd40*/  @P1 MUFU.RCP R2, R4 ;  /* 0x0000000400021308 */ /* 0x0009620000001000 */
[----:B---3--:R-:W-:-:S07]  /*bd50*/  @P1 FMUL.FTZ R6, R6, 0.69314718246459960938 ;  /* 0x3f31721806061820 */ /* 0x008fce0000410000 */
[----:B------:R-:W3:Y:S01]  /*bd60*/  @P0 MUFU.RCP R0, R3 ;  /* 0x0000000300000308 */ /* 0x000ee20000001000 */
[----:B----4-:R-:W-:Y:S01]  /*bd70*/  @P1 MOV R4, 0x3f317218 ;  /* 0x3f31721800041802 */ /* 0x010fe20000000f00 */
[C---:B-----5:R-:W-:Y:S02]  /*bd80*/  FMUL.FTZ R34, R2.reuse, R112 ;  /* 0x0000007002227220 */ /* 0x060fe40000410000 */
[----:B------:R-:W-:Y:S02]  /*bd90*/  FMUL.FTZ R35, R2, R113 ;  /* 0x0000007102237220 */ /* 0x000fe40000410000 */
        /* <DEDUP_REMOVED lines=11> */
[----:B------:R-:W-:Y:S01]  /*be50*/  @P1 FFMA.FTZ R23, R4, R129, R6 ;  /* 0x0000008104171223 */ /* 0x000fe20000010006 */
[----:B------:R-:W-:Y:S01]  /*be60*/  MOV R4, 0x1 ;  /* 0x0000000100047802 */ /* 0x000fe20000000f00 */
        /* <DEDUP_REMOVED lines=36> */
[----:B------:R4:W5:Y:S01]  /*c0b0*/  @P0 MUFU.LG2 R2, R3 ;  /* 0x0000000300020308 */ /* 0x0009620000000c00 */
[C---:B---3--:R-:W-:Y:S02]  /*c0c0*/  FMUL.FTZ R124, R0.reuse, R106 ;  /* 0x0000006a007c7220 */ /* 0x048fe40000410000 */
[C---:B------:R-:W-:Y:S02]  /*c0d0*/  FMUL.FTZ R125, R0.reuse, R107 ;  /* 0x0000006b007d7220 */ /* 0x040fe40000410000 */
[----:B------:R-:W-:-:S02]  /*c0e0*/  FMUL.FTZ R84, R0, R102 ;  /* 0x0000006600547220 */ /* 0x000fc40000410000 */
[C---:B------:R-:W-:Y:S02]  /*c0f0*/  FMUL.FTZ R85, R0.reuse, R103 ;  /* 0x0000006700557220 */ /* 0x040fe40000410000 */
[C---:B------:R-:W-:Y:S02]  /*c100*/  FMUL.FTZ R88, R0.reuse, R114 ;  /* 0x0000007200587220 */ /* 0x040fe40000410000 */
[C---:B------:R-:W-:Y:S02]  /*c110*/  FMUL.FTZ R89, R0.reuse, R115 ;  /* 0x0000007300597220 */ /* 0x040fe40000410000 */
[C---:B------:R-:W-:Y:S02]  /*c120*/  FMUL.FTZ R106, R0.reuse, R122 ;  /* 0x0000007a006a7220 */ /* 0x040fe40000410000 */
[C---:B------:R-:W-:Y:S01]  /*c130*/  FMUL.FTZ R107, R0.reuse, R123 ;  /* 0x0000007b006b7220 */ /* 0x040fe20000410000 */
[----:B----4-:R-:W-:Y:S01]  /*c140*/  @P0 MOV R3, 0x3f317218 ;  /* 0x3f31721800030802 */ /* 0x010fe20000000f00 */
[----:B------:R-:W-:-:S02]  /*c150*/  FMUL.FTZ R92, R0, R126 ;  /* 0x0000007e005c7220 */ /* 0x000fc40000410000 */
[----:B------:R-:W-:Y:S02]  /*c160*/  FMUL.FTZ R93, R0, R127 ;  /* 0x0000007f005d7220 */ /* 0x000fe40000410000 */
[----:B-----5:R-:W-:Y:S02]  /*c170*/  @P0 FMUL.FTZ R2, R2, 0.69314718246459960938 ;  /* 0x3f31721802020820 */ /* 0x020fe40000410000 */
[----:B------:R-:W-:Y:S02]  /*c180*/  @P0 FMUL.FTZ R3, R3, c[0x0][0x2d0] ;  /* 0x0000b40003030a20 */ /* 0x000fe40000410000 */
        /* <DEDUP_REMOVED lines=37> */
[----:B------:R-:W-:Y:S01]  /*c3e0*/  FMUL.FTZ R27, R0, R99 ;  /* 0x00000063001b7220 */ /* 0x000fe20000410000 */
[----:B------:R-:W-:Y:S01]  /*c3f0*/  PRMT R0, R4, 0x7610, R0 ;  /* 0x0000761004007816 */ /* 0x000fe20000000000 */
[----:B------:R-:W-:-:S02]  /*c400*/  @P0 FFMA.FTZ R22, R3, R12, R2 ;  /* 0x0000000c03160223 */ /* 0x000fc40000010002 */
.L_x_1111:
        /* <DEDUP_REMOVED lines=17> */
.L_x_1153:
[----:B------:R-:W-:Y:S05]  /*c520*/  BSYNC B0 ;  /* 0x0000000000007941 */ /* 0x000fea0003800000 */
.L_x_1152:
[----:B------:R-:W-:Y:S01]  /*c530*/  PRMT R0, R0, 0x9910, RZ ;  /* 0x0000991000007816 */ /* 0x000fe200000000ff */
[----:B------:R-:W-:Y:S01]  /*c540*/  BSSY B1, `(.L_x_1154) ;  /* 0x000032c000017945 */ /* 0x000fe20003800000 */
[----:B------:R-:W-:Y:S02]  /*c550*/  IMAD.MOV.U32 R78, RZ, RZ, R208 ;  /* 0x000000ffff4e7224 */ /* 0x000fe400078e00d0 */
[----:B------:R-:W-:-:S13]  /*c560*/  ISETP.NE.AND P0, PT, R0, RZ, PT ;  /* 0x000000ff0000720c */ /* 0x000fda0003f05270 */
[----:B------:R-:W-:Y:S05]  /*c570*/  @!P0 BRA `(.L_x_1155) ;  /* 0x0000260000008947 */ /* 0x000fea0003800000 */
[----:B------:R-:W3:Y:S04]  /*c580*/  LDL R7, [R1+0x8] ;  /* 0x0000080001077983 */ /* 0x000ee80000100800 */
[----:B--2---:R-:W2:Y:S04]  /*c590*/  LDL R5, [R1] ;  /* 0x0000000001057983 */ /* 0x004ea80000100800 */
[----:B------:R-:W4:Y:S01]  /*c5a0*/  LDL R6, [R1+0x4] ;  /* 0x0000040001067983 */ /* 0x000f220000100800 */
        /* <DEDUP_REMOVED lines=29> */
[----:B--2---:R2:W-:Y:S01]  /*c780*/  STS [R5], R2 ;  /* 0x0000000205007388 */ /* 0x0045e20000000800 */
[----:B-1----:R-:W-:-:S02]  /*c790*/  F2FP.PACK_AB R3, R119, R118 ;  /* 0x000000767703723e */ /* 0x002fc400000000ff */
[----:B---3--:R-:W-:-:S03]  /*c7a0*/  F2FP.PACK_AB R0, R105, R104 ;  /* 0x000000686900723e */ /* 0x008fc600000000ff */
[----:B------:R1:W-:Y:S01]  /*c7b0*/  STS [R5+0x400], R3 ;  /* 0x0004000305007388 */ /* 0x0003e20000000800 */
[----:B--2---:R-:W-:-:S03]  /*c7c0*/  F2FP.PACK_AB R2, R107, R106 ;  /* 0x0000006a6b02723e */ /* 0x004fc600000000ff */
[----:B----4-:R2:W-:Y:S04]  /*c7d0*/  STS [R6], R0 ;  /* 0x0000000006007388 */ /* 0x0105e80000000800 */
        /* <DEDUP_REMOVED lines=64> */
[----:B----4-:R-:W-:Y:S02]  /*cbe0*/  F2FP.PACK_AB R2, R43, R42 ;  /* 0x0000002a2b02723e */ /* 0x010fe400000000ff */
[----:B------:R-:W-:-:S03]  /*cbf0*/  @P3 IADD3.X R5, R218, c[0x0][0x50c], RZ, P0, !PT ;  /* 0x00014300da053a10 */ /* 0x000fc600007fe4ff */
        /* <DEDUP_REMOVED lines=17> */
.L_x_1156:
[----:B------:R-:W3:Y:S01]  /*cd10*/  LDL R82, [R1+0x10] ;  /* 0x0000100001527983 */ /* 0x000ee20000100800 */
[----:B------:R-:W-:Y:S01]  /*cd20*/  IMAD.MOV.U32 R9, RZ, RZ, 0x368 ;  /* 0x00000368ff097424 */ /* 0x000fe200078e00ff */
[----:B------:R-:W-:Y:S01]  /*cd30*/  ISETP.GT.AND P3, PT, R5, 0x1, PT ;  /* 0x000000010500780c */ /* 0x000fe20003f64270 */
[----:B--2---:R-:W-:Y:S01]  /*cd40*/  IMAD.MOV.U32 R2, RZ, RZ, c[0x0][0x4e8] ;  /* 0x00013a00ff027624 */ /* 0x004fe200078e00ff */
[----:B------:R-:W-:Y:S01]  /*cd50*/  ISETP.NE.U32.AND P0, PT, RZ, c[0x0][0x500], PT ;  /* 0x00014000ff007a0c */ /* 0x000fe20003f05070 */
[----:B------:R-:W1:Y:S01]  /*cd60*/  S2R R83, SR_TID.X ;  /* 0x0000000000537919 */ /* 0x000e620000002100 */
[----:B------:R-:W-:-:S02]  /*cd70*/  SEL R9, R9, 0x328, P3 ;  /* 0x0000032809097807 */ /* 0x000fc40001800000 */
[----:B------:R-:W-:Y:S02]  /*cd80*/  ISETP.NE.AND.EX P0, PT, RZ, c[0x0][0x504], PT, P0 ;  /* 0x00014100ff007a0c */ /* 0x000fe40003f05300 */
[----:B------:R2:W4:Y:S01]  /*cd90*/  LDC.64 R4, c[0x0][R9+0x170] ;  /* 0x00005c0009047b82 */ /* 0x0005220000000a00 */
[----:B------:R-:W-:Y:S02]  /*cda0*/  ISETP.NE.AND P2, PT, R2, 0x1, PT ;  /* 0x000000010200780c */ /* 0x000fe40003f45270 */
[----:B------:R-:W-:Y:S02]  /*cdb0*/  SEL R8, R213, RZ, !P0 ;  /* 0x000000ffd5087207 */ /* 0x000fe40004000000 */
[----:B------:R-:W-:Y:S02]  /*cdc0*/  SEL R3, R224, RZ, !P0 ;  /* 0x000000ffe0037207 */ /* 0x000fe40004000000 */
[----:B------:R-:W-:Y:S01]  /*cdd0*/  LOP3.LUT R10, R210, 0xffff, RZ, 0xc0, !PT ;  /* 0x0000ffffd20a7812 */ /* 0x000fe200078ec0ff */
[----:B------:R2:W4:Y:S08]  /*cde0*/  LDC.64 R16, c[0x0][R9+0x168] ;  /* 0x00005a0009107b82 */ /* 0x0005300000000a00 */
[----:B------:R2:W4:Y:S01]  /*cdf0*/  LDC.64 R18, c[0x0][R9+0x178] ;  /* 0x00005e0009127b82 */ /* 0x0005220000000a00 */
[----:B-1----:R-:W-:-:S04]  /*ce00*/  SHF.R.S32.HI R79, RZ, 0x1f, R83 ;  /* 0x0000001fff4f7819 */ /* 0x002fc80000011453 */
[----:B------:R-:W-:-:S03]  /*ce10*/  LEA.HI R79, R79, R83, RZ, 0x5 ;  /* 0x000000534f4f7211 */ /* 0x000fc600078f28ff */
[----:B------:R2:W1:Y:S01]  /*ce20*/  LDC.64 R20, c[0x0][R9+0x160] ;  /* 0x0000580009147b82 */ /* 0x0004620000000a00 */
[----:B------:R-:W-:-:S05]  /*ce30*/  LOP3.LUT R79, R79, 0xffffffe0, RZ, 0xc0, !PT ;  /* 0xffffffe04f4f7812 */ /* 0x000fca00078ec0ff */
[----:B------:R-:W-:Y:S02]  /*ce40*/  IMAD.IADD R79, R83, 0x1, -R79 ;  /* 0x00000001534f7824 */ /* 0x000fe400078e0a4f */
[----:B--2---:R-:W-:Y:S02]  /*ce50*/  IMAD.IADD R9, R212, 0x1, R205 ;  /* 0x00000001d4097824 */ /* 0x004fe400078e02cd */
[----:B----4-:R-:W-:-:S04]  /*ce60*/  IMAD R2, R5, R8, RZ ;  /* 0x0000000805027224 */ /* 0x010fc800078e02ff */
[----:B------:R-:W-:Y:S02]  /*ce70*/  IMAD R12, R4, R3, R2 ;  /* 0x00000003040c7224 */ /* 0x000fe400078e0202 */
[----:B------:R-:W-:-:S04]  /*ce80*/  @P2 IMAD.HI.U32 R3, R9, c[0x0][0x4ec], RZ ;  /* 0x00013b0009032a27 */ /* 0x000fc800078e00ff */
[----:B------:R-:W-:-:S04]  /*ce90*/  IMAD.WIDE.U32 R4, R4, R8, RZ ;  /* 0x0000000804047225 */ /* 0x000fc800078e00ff */
[----:B------:R-:W-:-:S04]  /*cea0*/  IMAD.WIDE.U32 R6, R16, R10, RZ ;  /* 0x0000000a10067225 */ /* 0x000fc800078e00ff */
[----:B------:R-:W-:Y:S01]  /*ceb0*/  IMAD.MOV.U32 R2, RZ, RZ, R9 ;  /* 0x000000ffff027224 */ /* 0x000fe200078e0009 */
[----:B------:R-:W-:Y:S01]  /*cec0*/  @P2 SHF.R.U32.HI R2, RZ, c[0x0][0x4f0], R3 ;  /* 0x00013c00ff022a19 */ /* 0x000fe20000011603 */
[----:B------:R-:W-:Y:S01]  /*ced0*/  IMAD R11, R17, R10, RZ ;  /* 0x0000000a110b7224 */ /* 0x000fe200078e02ff */
        /* <DEDUP_REMOVED lines=13> */
[----:B-1----:R-:W-:Y:S01]  /*cfb0*/  IMAD R2, R21, R3, RZ ;  /* 0x0000000315027224 */ /* 0x002fe200078e02ff */
        /* <DEDUP_REMOVED lines=69> */
.L_x_1239:
[----:B------:R-:W-:Y:S05]  /*d410*/  BRA.DIV ~URZ, `(.L_x_1159) ;  /* 0x000054f27f007947 */ /* 0x000fea000b800000 */
[----:B------:R4:W2:Y:S02]  /*d420*/  SHFL.IDX PT, R0, R11, RZ, 0x181f ;  /* 0x00181fff0b007589 */ /* 0x0008a400000e0000 */
.L_x_1240:
        /* <DEDUP_REMOVED lines=19> */
.L_x_1161:
[----:B------:R-:W-:Y:S05]  /*d560*/  BSYNC B0 ;  /* 0x0000000000007941 */ /* 0x000fea0003800000 */
.L_x_1160:
[----:B------:R-:W-:Y:S05]  /*d570*/  BRA.DIV ~URZ, `(.L_x_1162) ;  /* 0x000054027f007947 */ /* 0x000fea000b800000 */
[----:B---3--:R3:W4:Y:S04]  /*d580*/  SHFL.IDX PT, R8, R9, 0x1, 0x181f ;  /* 0x00381f0009087f89 */ /* 0x00872800000e0000 */
[----:B--2---:R3:W2:Y:S02]  /*d590*/  SHFL.IDX PT, R0, R11, 0x1, 0x181f ;  /* 0x00381f000b007f89 */ /* 0x0046a400000e0000 */
.L_x_1241:
        /* <DEDUP_REMOVED lines=19> */
.L_x_1164:
[----:B------:R-:W-:Y:S05]  /*d6d0*/  BSYNC B0 ;  /* 0x0000000000007941 */ /* 0x000fea0003800000 */
.L_x_1163:
[----:B------:R-:W-:Y:S05]  /*d6e0*/  BRA.DIV ~URZ, `(.L_x_1165) ;  /* 0x000053627f007947 */ /* 0x000fea000b800000 */
[----:B----4-:R4:W3:Y:S02]  /*d6f0*/  SHFL.IDX PT, R8, R9, 0x2, 0x181f ;  /* 0x00581f0009087f89 */ /* 0x0108e400000e0000 */
.L_x_1242:
[----:B------:R-:W-:Y:S05]  /*d700*/  BRA.DIV ~URZ, `(.L_x_1166) ;  /* 0x000053b27f007947 */ /* 0x000fea000b800000 */
[----:B--2---:R2:W4:Y:S02]  /*d710*/  SHFL.IDX PT, R0, R11, 0x2, 0x181f ;  /* 0x00581f000b007f89 */ /* 0x00452400000e0000 */
.L_x_1243:
        /* <DEDUP_REMOVED lines=19> */
.L_x_1168:
[----:B------:R-:W-:Y:S05]  /*d850*/  BSYNC B0 ;  /* 0x0000000000007941 */ /* 0x000fea0003800000 */
.L_x_1167:
[----:B------:R-:W-:Y:S05]  /*d860*/  BRA.DIV ~URZ, `(.L_x_1169) ;  /* 0x000052c27f007947 */ /* 0x000fea000b800000 */
[----:B---3--:R3:W2:Y:S04]  /*d870*/  SHFL.IDX PT, R6, R9, 0x3, 0x181f ;  /* 0x00781f0009067f89 */ /* 0x0086a800000e0000 */
[----:B----4-:R3:W4:Y:S02]  /*d880*/  SHFL.IDX PT, R0, R11, 0x3, 0x181f ;  /* 0x00781f000b007f89 */ /* 0x01072400000e0000 */
.L_x_1244:
        /* <DEDUP_REMOVED lines=20> */
.L_x_1157:
[----:B------:R-:W-:Y:S02]  /*d9d0*/  IMAD R11, R11, c[0x0][0x408], RZ ;  /* 0x000102000b0b7a24 */ /* 0x000fe400078e02ff */
[----:B------:R-:W-:-:S04]  /*d9e0*/  IMAD.WIDE.U32 R2, R0, c[0x0][0x408], RZ ;  /* 0x0001020000027a25 */ /* 0x000fc800078e00ff */
[----:B------:R-:W-:Y:S02]  /*d9f0*/  IMAD R0, R0, c[0x0][0x40c], R11 ;  /* 0x0001030000007a24 */ /* 0x000fe400078e020b */
[----:B-1----:R-:W-:-:S03]  /*da00*/  @P2 IMAD.HI.U32 R5, R9, c[0x0][0x4ec], RZ ;  /* 0x00013b0009052a27 */ /* 0x002fc600078e00ff */
        /* <DEDUP_REMOVED lines=28> */
.L_x_1245:
[----:B------:R-:W-:Y:S05]  /*dbd0*/  BRA.DIV ~URZ, `(.L_x_1172) ;  /* 0x000050927f007947 */ /* 0x000fea000b800000 */
[----:B------:R3:W4:Y:S02]  /*dbe0*/  SHFL.IDX PT, R0, R12, RZ, 0x1c1f ;  /* 0x001c1fff0c007589 */ /* 0x00072400000e0000 */
.L_x_1246:
        /* <DEDUP_REMOVED lines=122> */
.L_x_1174:
[----:B------:R-:W-:Y:S05]  /*e390*/  BSYNC B0 ;  /* 0x0000000000007941 */ /* 0x000fea0003800000 */
.L_x_1173:
[----:B------:R-:W-:Y:S05]  /*e3a0*/  BRA.DIV ~URZ, `(.L_x_1175) ;  /* 0x000049327f007947 */ /* 0x000fea000b800000 */
[----:B--2---:R2:W1:Y:S04]  /*e3b0*/  SHFL.IDX PT, R4, R5, 0x1, 0x1c1f ;  /* 0x003c1f0005047f89 */ /* 0x00446800000e0000 */
[----:B----4-:R2:W4:Y:S02]  /*e3c0*/  SHFL.IDX PT, R0, R12, 0x1, 0x1c1f ;  /* 0x003c1f000c007f89 */ /* 0x01052400000e0000 */
.L_x_1247:
        /* <DEDUP_REMOVED lines=123> */
.L_x_1155:
        /* <DEDUP_REMOVED lines=19> */
.L_x_1176:
        /* <DEDUP_REMOVED lines=55> */
.L_x_1178:
[----:B------:R-:W-:Y:S05]  /*f020*/  BSYNC B0 ;  /* 0x0000000000007941 */ /* 0x000fea0003800000 */
.L_x_1177:
        /* <DEDUP_REMOVED lines=34> */
.L_x_1248:
[----:B------:R-:W-:Y:S05]  /*f250*/  BRA.DIV ~URZ, `(.L_x_1180) ;  /* 0x00003bc27f007947 */ /* 0x000fea000b800000 */
[----:B------:R3:W4:Y:S02]  /*f260*/  SHFL.IDX PT, R0, R12, RZ, 0x181f ;  /* 0x00181fff0c007589 */ /* 0x00072400000e0000 */
.L_x_1249:
        /* <DEDUP_REMOVED lines=20> */
.L_x_1182:
[----:B------:R-:W-:Y:S05]  /*f3b0*/  BSYNC B0 ;  /* 0x0000000000007941 */ /* 0x000fea0003800000 */
.L_x_1181:
[----:B------:R-:W-:Y:S05]  /*f3c0*/  BRA.DIV ~URZ, `(.L_x_1183) ;  /* 0x00003ac27f007947 */ /* 0x000fea000b800000 */
[----:B--2---:R2:W1:Y:S04]  /*f3d0*/  SHFL.IDX PT, R8, R9, 0x1, 0x181f ;  /* 0x00381f0009087f89 */ /* 0x00446800000e0000 */
[----:B----4-:R2:W4:Y:S02]  /*f3e0*/  SHFL.IDX PT, R0, R12, 0x1, 0x181f ;  /* 0x00381f000c007f89 */ /* 0x01052400000e0000 */
.L_x_1250:
        /* <DEDUP_REMOVED lines=19> */
.L_x_1185:
[----:B------:R-:W-:Y:S05]  /*f520*/  BSYNC B0 ;  /* 0x0000000000007941 */ /* 0x000fea0003800000 */
.L_x_1184:
[----:B------:R-:W-:Y:S05]  /*f530*/  BRA.DIV ~URZ, `(.L_x_1186) ;  /* 0x00003a227f007947 */ /* 0x000fea000b800000 */
[----:B-1----:R1:W2:Y:S02]  /*f540*/  SHFL.IDX PT, R8, R9, 0x2, 0x181f ;  /* 0x00581f0009087f89 */ /* 0x0022a400000e0000 */
.L_x_1251:
[----:B------:R-:W-:Y:S05]  /*f550*/  BRA.DIV ~URZ, `(.L_x_1187) ;  /* 0x00003a727f007947 */ /* 0x000fea000b800000 */
[----:B----4-:R4:W1:Y:S02]  /*f560*/  SHFL.IDX PT, R0, R12, 0x2, 0x181f ;  /* 0x00581f000c007f89 */ /* 0x01086400000e0000 */
.L_x_1252:
        /* <DEDUP_REMOVED lines=19> */
.L_x_1189:
[----:B------:R-:W-:Y:S05]  /*f6a0*/  BSYNC B0 ;  /* 0x0000000000007941 */ /* 0x000fea0003800000 */
.L_x_1188:
[----:B------:R-:W-:Y:S05]  /*f6b0*/  BRA.DIV ~URZ, `(.L_x_1190) ;  /* 0x000039827f007947 */ /* 0x000fea000b800000 */
[----:B--2---:R2:W3:Y:S04]  /*f6c0*/  SHFL.IDX PT, R8, R9, 0x3, 0x181f ;  /* 0x00781f0009087f89 */ /* 0x0044e800000e0000 */
[----:B-1----:R2:W1:Y:S02]  /*f6d0*/  SHFL.IDX PT, R0, R12, 0x3, 0x181f ;  /* 0x00781f000c007f89 */ /* 0x00246400000e0000 */
.L_x_1253:
        /* <DEDUP_REMOVED lines=18> */
.L_x_1170:
[----:B------:R-:W-:Y:S05]  /*f800*/  BSYNC B1 ;  /* 0x0000000000017941 */ /* 0x000fea0003800000 */
.L_x_1154:
        /* <DEDUP_REMOVED lines=9> */
[----:B--2-4-:R-:W-:-:S04]  /*f8a0*/  LOP3.LUT R12, R0, 0x1f, RZ, 0xc0, !PT ;  /* 0x0000001f000c7812 */ /* 0x014fc800078ec0ff */
[----:B------:R-:W-:Y:S01]  /*f8b0*/  ISETP.NE.AND P5, PT, R12, 0x1f, PT ;  /* 0x0000001f0c00780c */ /* 0x000fe20003fa5270 */
[----:B------:R-:W-:Y:S10]  /*f8c0*/  BRA.DIV ~URZ, `(.L_x_1192) ;  /* 0x000038427f007947 */ /* 0x000ff4000b800000 */
[----:B------:R2:W3:Y:S02]  /*f8d0*/  SHFL.IDX PT, R9, R78, RZ, 0x1f ;  /* 0x00001fff4e097589 */ /* 0x0004e400000e0000 */
.L_x_1254:
[----:B------:R-:W-:Y:S05]  /*f8e0*/  BRA.DIV ~URZ, `(.L_x_1193) ;  /* 0x000038927f007947 */ /* 0x000fea000b800000 */
[----:B------:R4:W2:Y:S02]  /*f8f0*/  SHFL.IDX PT, R8, R78, 0x1, 0x1f ;  /* 0x00201f004e087f89 */ /* 0x0008a400000e0000 */
.L_x_1255:
        /* <DEDUP_REMOVED lines=18> */
.L_x_1256:
        /* <DEDUP_REMOVED lines=16> */
.L_x_1257:
[----:B----4-:R-:W-:Y:S01]  /*fb20*/  IMAD R0, R0, c[0x0][0x538], RZ ;  /* 0x00014e0000007a24 */ /* 0x010fe200078e02ff */
[----:B------:R-:W-:Y:S04]  /*fb30*/  BSSY B1, `(.L_x_1196) ;  /* 0x00000c5000017945 */ /* 0x000fe80003800000 */
[----:B--2---:R-:W-:-:S04]  /*fb40*/  IADD3 R8, R0, R8, RZ ;  /* 0x0000000800087210 */ /* 0x004fc80007ffe0ff */
[----:B---3--:R-:W-:-:S13]  /*fb50*/  ISETP.GT.AND P6, PT, R8, R9, PT ;  /* 0x000000090800720c */ /* 0x008fda0003fc4270 */
[----:B------:R-:W-:Y:S05]  /*fb60*/  @P6 BRA `(.L_x_1197) ;  /* 0x0000024000006947 */ /* 0x000fea0003800000 */
.L_x_1201:
        /* <DEDUP_REMOVED lines=16> */
.L_x_1258:
        /* <DEDUP_REMOVED lines=16> */
.L_x_1259:
[----:B--2---:R-:W-:-:S05]  /*fd70*/  IMAD R0, R0, c[0x0][0x538], RZ ;  /* 0x00014e0000007a24 */ /* 0x004fca00078e02ff */
[----:B------:R-:W-:-:S04]  /*fd80*/  IADD3 R8, R0, R8, RZ ;  /* 0x0000000800087210 */ /* 0x000fc80007ffe0ff */
[----:B------:R-:W-:-:S13]  /*fd90*/  ISETP.GT.AND P6, PT, R8, R9, PT ;  /* 0x000000090800720c */ /* 0x000fda0003fc4270 */
[----:B-1----:R-:W-:Y:S05]  /*fda0*/  @!P6 BRA `(.L_x_1201) ;  /* 0xfffffdc00000e947 */ /* 0x002fea000383ffff */
.L_x_1197:
[----:B------:R-:W-:-:S05]  /*fdb0*/  IADD3 R8, -R0, R8, RZ ;  /* 0x0000000800087210 */ /* 0x000fca0007ffe1ff */
[----:B------:R-:W-:-:S05]  /*fdc0*/  IMAD R0, R4, c[0x0][0x538], R8 ;  /* 0x00014e0004007a24 */ /* 0x000fca00078e0208 */
[----:B------:R-:W-:Y:S01]  /*fdd0*/  ISETP.GT.AND P0, PT, R0, R9, PT ;  /* 0x000000090000720c */ /* 0x000fe20003f04270 */
[----:B------:R-:W-:-:S12]  /*fde0*/  BRA.DIV ~URZ, `(.L_x_1202) ;  /* 0x000037f27f007947 */ /* 0x000fd8000b800000 */
[----:B------:R-:W-:-:S04]  /*fdf0*/  VOTE.ANY R5, PT, !P0 ;  /* 0x0000000000057806 */ /* 0x000fc800040e0100 */
.L_x_1260:
[----:B------:R-:W2:Y:S02]  /*fe00*/  POPC R0, R5 ;  /* 0x0000000500007309 */ /* 0x000ea40000000000 */
[----:B--2---:R-:W-:Y:S01]  /*fe10*/  IADD3 R211, R0, R211, RZ ;  /* 0x000000d300d37210 */ /* 0x004fe20007ffe0ff */
[----:B------:R-:W-:Y:S05]  /*fe20*/  BRA.DIV ~URZ, `(.L_x_1203) ;  /* 0x000038027f007947 */ /* 0x000fea000b800000 */
[----:B------:R2:W3:Y:S04]  /*fe30*/  SHFL.IDX PT, R10, R6, R0, 0x1f ;  /* 0x00001f00060a7589 */ /* 0x0004e800000e0000 */
[----:B------:R2:W4:Y:S02]  /*fe40*/  SHFL.IDX PT, R7, R7, R0, 0x1f ;  /* 0x00001f0007077589 */ /* 0x00052400000e0000 */
.L_x_1261:
[----:B------:R-:W-:Y:S01]  /*fe50*/  ISETP.NE.AND P0, PT, R5, RZ, PT ;  /* 0x000000ff0500720c */ /* 0x000fe20003f05270 */
[----:B------:R-:W-:-:S12]  /*fe60*/  BSSY B0, `(.L_x_1204) ;  /* 0x0000005000007945 */ /* 0x000fd80003800000 */
[----:B------:R-:W-:Y:S05]  /*fe70*/  @!P0 BRA `(.L_x_1205) ;  /* 0x0000003000008947 */ /* 0x000fea0003800000 */
[----:B--2---:R-:W-:Y:S01]  /*fe80*/  IADD3 R0, R0, -0x1, RZ ;  /* 0xffffffff00007810 */ /* 0x004fe20007ffe0ff */
[----:B------:R-:W-:Y:S05]  /*fe90*/  BRA.DIV ~URZ, `(.L_x_1206) ;  /* 0x000038627f007947 */ /* 0x000fea000b800000 */
[----:B------:R2:W1:Y:S02]  /*fea0*/  SHFL.IDX PT, R11, R4, R0, 0x1f ;  /* 0x00001f00040b7589 */ /* 0x00046400000e0000 */
.L_x_1205:
[----:B------:R-:W-:Y:S05]  /*feb0*/  BSYNC B0 ;  /* 0x0000000000007941 */ /* 0x000fea0003800000 */
.L_x_1204:
        /* <DEDUP_REMOVED lines=66> */
.L_x_1208:
        /* <DEDUP_REMOVED lines=66> */
.L_x_1209:
[----:B------:R-:W-:Y:S05]  /*10700*/  BSYNC B0 ;  /* 0x0000000000007941 */ /* 0x000fea0003800000 */
.L_x_1207:
[----:B------:R-:W-:-:S04]  /*10710*/  LOP3.LUT R0, RZ, R0, RZ, 0x33, !PT ;  /* 0x00000000ff007212 */ /* 0x000fc800078e33ff */
[----:B------:R-:W-:Y:S01]  /*10720*/  IADD3 R209, R0, R10, RZ ;  /* 0x0000000a00d17210 */ /* 0x000fe20007ffe0ff */
[----:B------:R-:W-:Y:S05]  /*10730*/  BRA `(.L_x_1210) ;  /* 0x0000004000007947 */ /* 0x000fea0003800000 */
.L_x_1198:
[----:B------:R-:W-:Y:S01]  /*10740*/  IMAD.MOV.U32 R208, RZ, RZ, R9 ;  /* 0x000000ffffd07224 */ /* 0x000fe200078e0009 */
[----:B------:R-:W-:Y:S01]  /*10750*/  MOV R210, RZ ;  /* 0x000000ff00d27202 */ /* 0x000fe20000000f00 */
[----:B------:R-:W-:Y:S01]  /*10760*/  IMAD.MOV.U32 R209, RZ, RZ, RZ ;  /* 0x000000ffffd17224 */ /* 0x000fe200078e00ff */
[----:B------:R-:W-:Y:S02]  /*10770*/  MOV R211, c[0x0][0x53c] ;  /* 0x00014f0000d37a02 */ /* 0x000fe40000000f00 */
.L_x_1210:
[----:B------:R-:W-:Y:S05]  /*10780*/  BSYNC B1 ;  /* 0x0000000000017941 */ /* 0x000fea0003800000 */
.L_x_1196:
[----:B------:R-:W-:Y:S01]  /*10790*/  WARPSYNC 0xffffffff ;  /* 0xffffffff00007948 */ /* 0x000fe20003800000 */
[----:B------:R-:W-:Y:S01]  /*107a0*/  BAR.SYNC.DEFER_BLOCKING 0x4, 0x100 ;  /* 0x0104000000007b1d */ /* 0x000fe20000010000 */
[----:B------:R-:W-:-:S13]  /*107b0*/  ISETP.NE.AND P0, PT, R12, RZ, PT ;  /* 0x000000ff0c00720c */ /* 0x000fda0003f05270 */
[----:B------:R2:W-:Y:S04]  /*107c0*/  @!P0 STS.128 [0x18100], R208 ;  /* 0x018100d0ff008388 */ /* 0x0005e80000000c00 */
[----:B------:R-:W-:Y:S06]  /*107d0*/  BAR.ARV 0x5, 0x100 ;  /* 0x0144000000007b1d */ /* 0x000fec0000002000 */
.L_x_1191:
[----:B-1----:R-:W-:-:S13]  /*107e0*/  ISETP.GE.AND P0, PT, R211, c[0x0][0x53c], PT ;  /* 0x00014f00d3007a0c */ /* 0x002fda0003f06270 */
[----:B--23--:R-:W-:Y:S01]  /*107f0*/  @P0 CALL.REL.NOINC `(.L_x_1211) ;  /* 0x0000001000000944 */ /* 0x00cfe20003c00000 */
[----:B------:R-:W-:Y:S05]  /*10800*/  BRA `(.L_x_1212) ;  /* 0xffff122000007947 */ /* 0x000fea000383ffff */
.L_x_1211:
[----:B------:R-:W-:Y:S05]  /*10810*/  EXIT ;  /* 0x000000000000794d */ /* 0x000fea0003800000 */
.L_x_1094:
[----:B------:R-:W-:Y:S01]  /*10820*/  IMAD.MOV.U32 R0, RZ, RZ, R5 ;  /* 0x000000ffff007224 */ /* 0x000fe200078e0005 */
[----:B------:R-:W-:Y:S02]  /*10830*/  MOV R2, 0x1 ;  /* 0x0000000100027802 */ /* 0x000fe40000000f00 */
[----:B------:R-:W-:Y:S02]  /*10840*/  MOV R3, 0x10860 ;  /* 0x0001086000037802 */ /* 0x000fe40000000f00 */
[----:B--2---:R-:W-:Y:S05]  /*10850*/  CALL.REL.NOINC `($__internal_20_$__cuda_sm70_shflsync_up_p) ;  /* 0x00002fd000007944 */ /* 0x004fea0003c00000 */
[----:B------:R-:W-:Y:S01]  /*10860*/  MOV R0, R4 ;  /* 0x0000000400007202 */ /* 0x000fe20000000f00 */
[----:B------:R-:W-:Y:S05]  /*10870*/  BRA `(.L_x_1213) ;  /* 0xfffefbc000007947 */ /* 0x000fea000383ffff */
.L_x_1095:
[----:B------:R-:W-:Y:S01]  /*10880*/  IMAD.MOV.U32 R0, RZ, RZ, R5 ;  /* 0x000000ffff007224 */ /* 0x000fe200078e0005 */
[----:B------:R-:W-:Y:S02]  /*10890*/  MOV R2, 0x2 ;  /* 0x0000000200027802 */ /* 0x000fe40000000f00 */
[----:B------:R-:W-:Y:S02]  /*108a0*/  MOV R3, 0x108c0 ;  /* 0x000108c000037802 */ /* 0x000fe40000000f00 */
[----:B--2---:R-:W-:Y:S05]  /*108b0*/  CALL.REL.NOINC `($__internal_20_$__cuda_sm70_shflsync_up_p) ;  /* 0x00002f7000007944 */ /* 0x004fea0003c00000 */
[----:B------:R-:W-:Y:S01]  /*108c0*/  SEL R0, R4, RZ, P4 ;  /* 0x000000ff04007207 */ /* 0x000fe20002000000 */
[----:B------:R-:W-:Y:S01]  /*108d0*/  IMAD.MOV.U32 R2, RZ, RZ, 0x4 ;  /* 0x00000004ff027424 */ /* 0x000fe200078e00ff */
[----:B------:R-:W-:-:S03]  /*108e0*/  MOV R3, 0x10910 ;  /* 0x0001091000037802 */ /* 0x000fc60000000f00 */
[----:B------:R-:W-:Y:S02]  /*108f0*/  IMAD.IADD R0, R5, 0x1, R0 ;  /* 0x0000000105007824 */ /* 0x000fe400078e0200 */
[----:B------:R-:W-:Y:S05]  /*10900*/  CALL.REL.NOINC `($__internal_20_$__cuda_sm70_shflsync_up_p) ;  /* 0x00002f2000007944 */ /* 0x000fea0003c00000 */
        /* <DEDUP_REMOVED lines=12> */
[----:B------:R-:W-:Y:S02]  /*109d0*/  MOV R184, 0x1f ;  /* 0x0000001f00b87802 */ /* 0x000fe40000000f00 */
[----:B------:R-:W-:Y:S01]  /*109e0*/  MOV R3, 0x10a20 ;  /* 0x00010a2000037802 */ /* 0x000fe20000000f00 */
[----:B------:R-:W-:-:S04]  /*109f0*/  IMAD.IADD R4, R0, 0x1, R4 ;  /* 0x0000000100047824 */ /* 0x000fc800078e0204 */
[----:B------:R-:W-:Y:S02]  /*10a00*/  IMAD.MOV.U32 R183, RZ, RZ, R4 ;  /* 0x000000ffffb77224 */ /* 0x000fe400078e0004 */
[----:B------:R-:W-:Y:S05]  /*10a10*/  CALL.REL.NOINC `($__internal_19_$__cuda_sm70_shflsync_idx_p) ;  /* 0x00002db000007944 */ /* 0x000fea0003c00000 */
[----:B------:R-:W-:Y:S01]  /*10a20*/  MOV R0, R183 ;  /* 0x000000b700007202 */ /* 0x000fe20000000f00 */
[----:B------:R-:W-:Y:S05]  /*10a30*/  BRA `(.L_x_1214) ;  /* 0xfffefb0000007947 */ /* 0x000fea000383ffff */
.L_x_1097:
[----:B------:R-:W-:Y:S02]  /*10a40*/  SEL R0, RZ, 0x1, P0 ;  /* 0x00000001ff007807 */ /* 0x000fe40000000000 */
[----:B------:R-:W-:Y:S02]  /*10a50*/  MOV R2, 0x10a70 ;  /* 0x00010a7000027802 */ /* 0x000fe40000000f00 */
[----:B--2---:R-:W-:Y:S05]  /*10a60*/  CALL.REL.NOINC `($__internal_21_$__cuda_sm70_votesync_ballot) ;  /* 0x00002e3000007944 */ /* 0x004fea0003c00000 */
[----:B------:R-:W-:Y:S01]  /*10a70*/  MOV R6, R0 ;  /* 0x0000000000067202 */ /* 0x000fe20000000f00 */
[----:B------:R-:W-:Y:S05]  /*10a80*/  BRA `(.L_x_1215) ;  /* 0xfffefb4000007947 */ /* 0x000fea000383ffff */
.L_x_1098:
[----:B------:R-:W-:Y:S01]  /*10a90*/  IMAD.MOV.U32 R183, RZ, RZ, R9 ;  /* 0x000000ffffb77224 */ /* 0x000fe200078e0009 */
[----:B------:R-:W-:Y:S01]  /*10aa0*/  MOV R2, R0 ;  /* 0x0000000000027202 */ /* 0x000fe20000000f00 */
[----:B------:R-:W-:Y:S01]  /*10ab0*/  IMAD.MOV.U32 R184, RZ, RZ, 0x1f ;  /* 0x0000001fffb87424 */ /* 0x000fe200078e00ff */
[----:B------:R-:W-:Y:S02]  /*10ac0*/  MOV R3, 0x10ae0 ;  /* 0x00010ae000037802 */ /* 0x000fe40000000f00 */
[----:B------:R-:W-:Y:S05]  /*10ad0*/  CALL.REL.NOINC `($__internal_19_$__cuda_sm70_shflsync_idx_p) ;  /* 0x00002cf000007944 */ /* 0x000fea0003c00000 */
[----:B------:R-:W-:Y:S01]  /*10ae0*/  IMAD.MOV.U32 R209, RZ, RZ, R183 ;  /* 0x000000ffffd17224 */ /* 0x000fe200078e00b7 */
[----:B------:R-:W-:Y:S01]  /*10af0*/  MOV R183, R8 ;  /* 0x0000000800b77202 */ /* 0x000fe20000000f00 */
[----:B------:R-:W-:Y:S01]  /*10b00*/  IMAD.MOV.U32 R5, RZ, RZ, RZ ;  /* 0x000000ffff057224 */ /* 0x000fe200078e00ff */
[----:B------:R-:W-:Y:S01]  /*10b10*/  MOV R2, R0 ;  /* 0x0000000000027202 */ /* 0x000fe20000000f00 */
[----:B------:R-:W-:Y:S01]  /*10b20*/  IMAD.MOV.U32 R184, RZ, RZ, 0x1f ;  /* 0x0000001fffb87424 */ /* 0x000fe200078e00ff */
[----:B------:R-:W-:-:S02]  /*10b30*/  MOV R3, 0x10b50 ;  /* 0x00010b5000037802 */ /* 0x000fc40000000f00 */
[----:B------:R-:W-:Y:S05]  /*10b40*/  CALL.REL.NOINC `($__internal_19_$__cuda_sm70_shflsync_idx_p) ;  /* 0x00002c8000007944 */ /* 0x000fea0003c00000 */
[----:B------:R-:W-:Y:S01]  /*10b50*/  MOV R9, R183 ;  /* 0x000000b700097202 */ /* 0x000fe20000000f00 */
[----:B------:R-:W-:Y:S05]  /*10b60*/  BRA `(.L_x_1216) ;  /* 0xfffefac000007947 */ /* 0x000fea000383ffff */
.L_x_1101:
[----:B------:R-:W-:Y:S01]  /*10b70*/  IMAD.MOV.U32 R183, RZ, RZ, R4 ;  /* 0x000000ffffb77224 */ /* 0x000fe200078e0004 */
[----:B------:R-:W-:Y:S01]  /*10b80*/  MOV R2, R0 ;  /* 0x0000000000027202 */ /* 0x000fe20000000f00 */
[----:B------:R-:W-:Y:S01]  /*10b90*/  IMAD.MOV.U32 R184, RZ, RZ, 0x1f ;  /* 0x0000001fffb87424 */ /* 0x000fe200078e00ff */
[----:B------:R-:W-:-:S02]  /*10ba0*/  MOV R3, 0x10bc0 ;  /* 0x00010bc000037802 */ /* 0x000fc40000000f00 */
[----:B--23--:R-:W-:Y:S05]  /*10bb0*/  CALL.REL.NOINC `($__internal_19_$__cuda_sm70_shflsync_idx_p) ;  /* 0x00002c1000007944 */ /* 0x00cfea0003c00000 */
[----:B------:R-:W-:Y:S01]  /*10bc0*/  MOV R5, R183 ;  /* 0x000000b700057202 */ /* 0x000fe20000000f00 */
[----:B------:R-:W-:Y:S05]  /*10bd0*/  BRA `(.L_x_1100) ;  /* 0xfffefab000007947 */ /* 0x000fea000383ffff */
.L_x_1112:
[----:B------:R-:W-:Y:S01]  /*10be0*/  IMAD.MOV.U32 R183, RZ, RZ, R9 ;  /* 0x000000ffffb77224 */ /* 0x000fe200078e0009 */
[----:B------:R-:W-:Y:S01]  /*10bf0*/  MOV R2, RZ ;  /* 0x000000ff00027202 */ /* 0x000fe20000000f00 */
[----:B------:R-:W-:Y:S01]  /*10c00*/  IMAD.MOV.U32 R184, RZ, RZ, 0x181f ;  /* 0x0000181fffb87424 */ /* 0x000fe200078e00ff */
[----:B------:R-:W-:-:S02]  /*10c10*/  MOV R3, 0x10c30 ;  /* 0x00010c3000037802 */ /* 0x000fc40000000f00 */
[----:B-----5:R-:W-:Y:S05]  /*10c20*/  CALL.REL.NOINC `($__internal_19_$__cuda_sm70_shflsync_idx_p) ;  /* 0x00002ba000007944 */ /* 0x020fea0003c00000 */
[----:B------:R-:W-:Y:S01]  /*10c30*/  MOV R8, R183 ;  /* 0x000000b700087202 */ /* 0x000fe20000000f00 */
[----:B------:R-:W-:Y:S05]  /*10c40*/  BRA `(.L_x_1217) ;  /* 0xffff1a9000007947 */ /* 0x000fea000383ffff */
.L_x_1113:
[----:B------:R-:W-:Y:S01]  /*10c50*/  IMAD.MOV.U32 R183, RZ, RZ, R12 ;  /* 0x000000ffffb77224 */ /* 0x000fe200078e000c */
[----:B------:R-:W-:Y:S01]  /*10c60*/  MOV R2, RZ ;  /* 0x000000ff00027202 */ /* 0x000fe20000000f00 */
[----:B------:R-:W-:Y:S01]  /*10c70*/  IMAD.MOV.U32 R184, RZ, RZ, 0x181f ;  /* 0x0000181fffb87424 */ /* 0x000fe200078e00ff */
[----:B------:R-:W-:-:S02]  /*10c80*/  MOV R3, 0x10ca0 ;  /* 0x00010ca000037802 */ /* 0x000fc40000000f00 */
[----:B-12--5:R-:W-:Y:S05]  /*10c90*/  CALL.REL.NOINC `($__internal_19_$__cuda_sm70_shflsync_idx_p) ;  /* 0x00002b3000007944 */ /* 0x026fea0003c00000 */
[----:B------:R-:W-:Y:S01]  /*10ca0*/  MOV R0, R183 ;  /* 0x000000b700007202 */ /* 0x000fe20000000f00 */
[----:B------:R-:W-:Y:S05]  /*10cb0*/  BRA `(.L_x_1218) ;  /* 0xffff1a4000007947 */ /* 0x000fea000383ffff */
.L_x_1116:
[----:B------:R-:W-:Y:S01]  /*10cc0*/  IMAD.MOV.U32 R183, RZ, RZ, R9 ;  /* 0x000000ffffb77224 */ /* 0x000fe200078e0009 */
[----:B--2---:R-:W-:Y:S01]  /*10cd0*/  MOV R2, 0x1 ;  /* 0x0000000100027802 */ /* 0x004fe20000000f00 */
[----:B------:R-:W-:Y:S01]  /*10ce0*/  IMAD.MOV.U32 R184, RZ, RZ, 0x181f ;  /* 0x0000181fffb87424 */ /* 0x000fe200078e00ff */
[----:B------:R-:W-:-:S02]  /*10cf0*/  MOV R3, 0x10d10 ;  /* 0x00010d1000037802 */ /* 0x000fc40000000f00 */
[----:B-1-345:R-:W-:Y:S05]  /*10d00*/  CALL.REL.NOINC `($__internal_19_$__cuda_sm70_shflsync_idx_p) ;  /* 0x00002ac000007944 */ /* 0x03afea0003c00000 */
[----:B------:R-:W-:Y:S01]  /*10d10*/  IMAD.MOV.U32 R8, RZ, RZ, R183 ;  /* 0x000000ffff087224 */ /* 0x000fe200078e00b7 */
[----:B------:R-:W-:Y:S01]  /*10d20*/  MOV R2, 0x1 ;  /* 0x0000000100027802 */ /* 0x000fe20000000f00 */
[----:B------:R-:W-:Y:S01]  /*10d30*/  IMAD.MOV.U32 R183, RZ, RZ, R12 ;  /* 0x000000ffffb77224 */ /* 0x000fe200078e000c */
[----:B------:R-:W-:-:S02]  /*10d40*/  MOV R184, 0x181f ;  /* 0x0000181f00b87802 */ /* 0x000fc40000000f00 */
[----:B------:R-:W-:Y:S02]  /*10d50*/  MOV R3, 0x10d70 ;  /* 0x00010d7000037802 */ /* 0x000fe40000000f00 */
[----:B------:R-:W-:Y:S05]  /*10d60*/  CALL.REL.NOINC `($__internal_19_$__cuda_sm70_shflsync_idx_p) ;  /* 0x00002a6000007944 */ /* 0x000fea0003c00000 */
[----:B------:R-:W-:Y:S01]  /*10d70*/  MOV R0, R183 ;  /* 0x000000b700007202 */ /* 0x000fe20000000f00 */
[----:B------:R-:W-:Y:S05]  /*10d80*/  BRA `(.L_x_1219) ;  /* 0xffff1af000007947 */ /* 0x000fea000383ffff */
.L_x_1119:
[----:B------:R-:W-:Y:S01]  /*10d90*/  IMAD.MOV.U32 R183, RZ, RZ, R9 ;  /* 0x000000ffffb77224 */ /* 0x000fe200078e0009 */
[----:B-1----:R-:W-:Y:S01]  /*10da0*/  MOV R2, 0x2 ;  /* 0x0000000200027802 */ /* 0x002fe20000000f00 */
[----:B------:R-:W-:Y:S01]  /*10db0*/  IMAD.MOV.U32 R184, RZ, RZ, 0x181f ;  /* 0x0000181fffb87424 */ /* 0x000fe200078e00ff */
[----:B------:R-:W-:Y:S02]  /*10dc0*/  MOV R3, 0x10de0 ;  /* 0x00010de000037802 */ /* 0x000fe40000000f00 */
[----:B--2345:R-:W-:Y:S05]  /*10dd0*/  CALL.REL.NOINC `($__internal_19_$__cuda_sm70_shflsync_idx_p) ;  /* 0x000029f000007944 */ /* 0x03cfea0003c00000 */
[----:B------:R-:W-:Y:S01]  /*10de0*/  MOV R8, R183 ;  /* 0x000000b700087202 */ /* 0x000fe20000000f00 */
[----:B------:R-:W-:Y:S05]  /*10df0*/  BRA `(.L_x_1220) ;  /* 0xffff1be000007947 */ /* 0x000fea000383ffff */
.L_x_1120:
[----:B------:R-:W-:Y:S01]  /*10e00*/  IMAD.MOV.U32 R183, RZ, RZ, R12 ;  /* 0x000000ffffb77224 */ /* 0x000fe200078e000c */
[----:B------:R-:W-:Y:S01]  /*10e10*/  MOV R2, 0x2 ;  /* 0x0000000200027802 */ /* 0x000fe20000000f00 */
[----:B------:R-:W-:Y:S01]  /*10e20*/  IMAD.MOV.U32 R184, RZ, RZ, 0x181f ;  /* 0x0000181fffb87424 */ /* 0x000fe200078e00ff */
[----:B------:R-:W-:Y:S02]  /*10e30*/  MOV R3, 0x10e50 ;  /* 0x00010e5000037802 */ /* 0x000fe40000000f00 */
[----:B-12345:R-:W-:Y:S05]  /*10e40*/  CALL.REL.NOINC `($__internal_19_$__cuda_sm70_shflsync_idx_p) ;  /* 0x0000298000007944 */ /* 0x03efea0003c00000 */
[----:B------:R-:W-:Y:S01]  /*10e50*/  MOV R0, R183 ;  /* 0x000000b700007202 */ /* 0x000fe20000000f00 */
[----:B------:R-:W-:Y:S05]  /*10e60*/  BRA `(.L_x_1221) ;  /* 0xffff1b9000007947 */ /* 0x000fea000383ffff */
.L_x_1123:
[----:B------:R-:W-:Y:S01]  /*10e70*/  IMAD.MOV.U32 R183, RZ, RZ, R9 ;  /* 0x000000ffffb77224 */ /* 0x000fe200078e0009 */
[----:B-1----:R-:W-:Y:S01]  /*10e80*/  MOV R2, 0x3 ;  /* 0x0000000300027802 */ /* 0x002fe20000000f00 */
[----:B------:R-:W-:Y:S01]  /*10e90*/  IMAD.MOV.U32 R184, RZ, RZ, 0x181f ;  /* 0x0000181fffb87424 */ /* 0x000fe200078e00ff */
[----:B------:R-:W-:-:S02]  /*10ea0*/  MOV R3, 0x10ec0 ;  /* 0x00010ec000037802 */ /* 0x000fc40000000f00 */
[----:B--2345:R-:W-:Y:S05]  /*10eb0*/  CALL.REL.NOINC `($__internal_19_$__cuda_sm70_shflsync_idx_p) ;  /* 0x0000291000007944 */ /* 0x03cfea0003c00000 */
        /* <DEDUP_REMOVED lines=8> */
.L_x_1126:
[----:B------:R-:W-:Y:S01]  /*10f40*/  IMAD.MOV.U32 R183, RZ, RZ, R5 ;  /* 0x000000ffffb77224 */ /* 0x000fe200078e0005 */
[----:B------:R-:W-:Y:S01]  /*10f50*/  MOV R2, RZ ;  /* 0x000000ff00027202 */ /* 0x000fe20000000f00 */
[----:B------:R-:W-:Y:S01]  /*10f60*/  IMAD.MOV.U32 R184, RZ, RZ, 0x181f ;  /* 0x0000181fffb87424 */ /* 0x000fe200078e00ff */
[----:B------:R-:W-:Y:S02]  /*10f70*/  MOV R3, 0x10f90 ;  /* 0x00010f9000037802 */ /* 0x000fe40000000f00 */
[----:B------:R-:W-:Y:S05]  /*10f80*/  CALL.REL.NOINC `($__internal_19_$__cuda_sm70_shflsync_idx_p) ;  /* 0x0000284000007944 */ /* 0x000fea0003c00000 */
[----:B------:R-:W-:Y:S01]  /*10f90*/  MOV R4, R183 ;  /* 0x000000b700047202 */ /* 0x000fe20000000f00 */
[----:B------:R-:W-:Y:S05]  /*10fa0*/  BRA `(.L_x_1223) ;  /* 0xffff316000007947 */ /* 0x000fea000383ffff */
.L_x_1127:
[----:B------:R-:W-:Y:S01]  /*10fb0*/  IMAD.MOV.U32 R183, RZ, RZ, R12 ;  /* 0x000000ffffb77224 */ /* 0x000fe200078e000c */
[----:B------:R-:W-:Y:S01]  /*10fc0*/  MOV R2, RZ ;  /* 0x000000ff00027202 */ /* 0x000fe20000000f00 */
[----:B------:R-:W-:Y:S01]  /*10fd0*/  IMAD.MOV.U32 R184, RZ, RZ, 0x181f ;  /* 0x0000181fffb87424 */ /* 0x000fe200078e00ff */
[----:B------:R-:W-:Y:S02]  /*10fe0*/  MOV R3, 0x11000 ;  /* 0x0001100000037802 */ /* 0x000fe40000000f00 */
[----:B-12---:R-:W-:Y:S05]  /*10ff0*/  CALL.REL.NOINC `($__internal_19_$__cuda_sm70_shflsync_idx_p) ;  /* 0x000027d000007944 */ /* 0x006fea0003c00000 */
[C---:B------:R-:W-:Y:S01]  /*11000*/  IADD3 R8, P0, R183.reuse, R97, RZ ;  /* 0x00000061b7087210 */ /* 0x040fe20007f1e0ff */
[----:B------:R-:W-:Y:S01]  /*11010*/  IMAD.MOV.U32 R184, RZ, RZ, 0x181f ;  /* 0x0000181fffb87424 */ /* 0x000fe200078e00ff */
[----:B------:R-:W-:-:S02]  /*11020*/  IADD3 R6, P6, R183, R98, RZ ;  /* 0x00000062b7067210 */ /* 0x000fc40007fde0ff */
[----:B------:R-:W-:Y:S01]  /*11030*/  ISETP.GE.AND P5, PT, R182, c[0x0][0x1d4], PT ;  /* 0x00007500b6007a0c */ /* 0x000fe20003fa6270 */
[C---:B------:R-:W-:Y:S01]  /*11040*/  IMAD.X R9, R4.reuse, 0x1, R93, P0 ;  /* 0x0000000104097824 */ /* 0x040fe200000e065d */
[----:B------:R-:W-:Y:S01]  /*11050*/  ISETP.GE.AND P2, PT, R187, c[0x0][0x1d4], PT ;  /* 0x00007500bb007a0c */ /* 0x000fe20003f46270 */
[----:B------:R-:W-:Y:S01]  /*11060*/  IMAD.X R7, R4, 0x1, R95, P6 ;  /* 0x0000000104077824 */ /* 0x000fe200030e065f */
[----:B------:R-:W-:Y:S02]  /*11070*/  ISETP.GE.AND P0, PT, R188, c[0x0][0x1d4], PT ;  /* 0x00007500bc007a0c */ /* 0x000fe40003f06270 */
        /* <DEDUP_REMOVED lines=14> */
[----:B-1----:R-:W-:Y:S05]  /*11160*/  CALL.REL.NOINC `($__internal_19_$__cuda_sm70_shflsync_idx_p) ;  /* 0x0000266000007944 */ /* 0x002fea0003c00000 */
        /* <DEDUP_REMOVED lines=8> */
.L_x_1128:
[----:B------:R-:W-:Y:S01]  /*111f0*/  IMAD.MOV.U32 R183, RZ, RZ, R4 ;  /* 0x000000ffffb77224 */ /* 0x000fe200078e0004 */
[----:B------:R-:W-:Y:S01]  /*11200*/  MOV R2, RZ ;  /* 0x000000ff00027202 */ /* 0x000fe20000000f00 */
[----:B------:R-:W-:Y:S01]  /*11210*/  IMAD.MOV.U32 R184, RZ, RZ, 0x1c1f ;  /* 0x00001c1fffb87424 */ /* 0x000fe200078e00ff */
[----:B------:R-:W-:Y:S02]  /*11220*/  MOV R3, 0x11240 ;  /* 0x0001124000037802 */ /* 0x000fe40000000f00 */
[----:B------:R-:W-:Y:S05]  /*11230*/  CALL.REL.NOINC `($__internal_19_$__cuda_sm70_shflsync_idx_p) ;  /* 0x0000259000007944 */ /* 0x000fea0003c00000 */
[----:B------:R-:W-:Y:S01]  /*11240*/  MOV R0, R183 ;  /* 0x000000b700007202 */ /* 0x000fe20000000f00 */
[----:B------:R-:W-:Y:S05]  /*11250*/  BRA `(.L_x_1225) ;  /* 0xffff322000007947 */ /* 0x000fea000383ffff */
.L_x_1129:
[----:B------:R-:W-:Y:S01]  /*11260*/  IMAD.MOV.U32 R183, RZ, RZ, R4 ;  /* 0x000000ffffb77224 */ /* 0x000fe200078e0004 */
[----:B------:R-:W-:Y:S01]  /*11270*/  MOV R2, 0x1 ;  /* 0x0000000100027802 */ /* 0x000fe20000000f00 */
[----:B------:R-:W-:Y:S01]  /*11280*/  IMAD.MOV.U32 R184, RZ, RZ, 0x1c1f ;  /* 0x00001c1fffb87424 */ /* 0x000fe200078e00ff */
[----:B------:R-:W-:Y:S02]  /*11290*/  MOV R3, 0x112b0 ;  /* 0x000112b000037802 */ /* 0x000fe40000000f00 */
[----:B-1----:R-:W-:Y:S05]  /*112a0*/  CALL.REL.NOINC `($__internal_19_$__cuda_sm70_shflsync_idx_p) ;  /* 0x0000252000007944 */ /* 0x002fea0003c00000 */
[----:B------:R-:W-:Y:S01]  /*112b0*/  IMAD.IADD R0, R5, 0x1, R183 ;  /* 0x0000000105007824 */ /* 0x000fe200078e02b7 */
[----:B------:R-:W-:Y:S02]  /*112c0*/  FMNMX.FTZ R129, R9, R10, !PT ;  /* 0x0000000a09817209 */ /* 0x000fe40007810000 */
[----:B------:R-:W-:-:S02]  /*112d0*/  MOV R2, 0x116f0 ;  /* 0x000116f000027802 */ /* 0x000fc40000000f00 */
        /* <DEDUP_REMOVED lines=8> */
[----:B------:R-:W-:Y:S02]  /*11360*/  FSEL R8, R38, -INF , P0 ;  /* 0xff80000026087808 */ /* 0x000fe40000000000 */
[----:B------:R-:W-:Y:S02]  /*11370*/  FMNMX.FTZ R3, R6, R7, !PT ;  /* 0x0000000706037209 */ /* 0x000fe40007810000 */
[----:B------:R-:W-:Y:S02]  /*11380*/  FSEL R11, R39, -INF , P2 ;  /* 0xff800000270b7808 */ /* 0x000fe40001000000 */
[----:B------:R-:W-:-:S02]  /*11390*/  FMNMX.FTZ R129, R14, R129, !PT ;  /* 0x000000810e817209 */ /* 0x000fc40007810000 */
[----:B------:R-:W-:Y:S02]  /*113a0*/  ISETP.GT.AND P2, PT, R0, 0x10, PT ;  /* 0x000000100000780c */ /* 0x000fe40003f44270 */
[----:B------:R-:W-:Y:S02]  /*113b0*/  FMNMX.FTZ R4, R8, R3, !PT ;  /* 0x0000000308047209 */ /* 0x000fe40007810000 */
[----:B------:R-:W-:Y:S02]  /*113c0*/  FMNMX.FTZ R129, R20, R129, !PT ;  /* 0x0000008114817209 */ /* 0x000fe40007810000 */
[----:B------:R-:W-:Y:S02]  /*113d0*/  ISETP.GT.AND P0, PT, R0, 0x11, PT ;  /* 0x000000110000780c */ /* 0x000fe40003f04270 */
[----:B------:R-:W-:Y:S02]  /*113e0*/  FSEL R15, R34, -INF , P2 ;  /* 0xff800000220f7808 */ /* 0x000fe40001000000 */
[----:B------:R-:W-:-:S02]  /*113f0*/  FMNMX.FTZ R4, R11, R4, !PT ;  /* 0x000000040b047209 */ /* 0x000fc40007810000 */
[----:B------:R-:W-:Y:S02]  /*11400*/  FMNMX.FTZ R129, R21, R129, !PT ;  /* 0x0000008115817209 */ /* 0x000fe40007810000 */
[----:B------:R-:W-:Y:S02]  /*11410*/  FSEL R22, R35, -INF , P0 ;  /* 0xff80000023167808 */ /* 0x000fe40000000000 */
[C---:B------:R-:W-:Y:S02]  /*11420*/  ISETP.GT.AND P2, PT, R0.reuse, 0x18, PT ;  /* 0x000000180000780c */ /* 0x040fe40003f44270 */
[----:B------:R-:W-:Y:S02]  /*11430*/  FMNMX.FTZ R4, R15, R4, !PT ;  /* 0x000000040f047209 */ /* 0x000fe40007810000 */
[----:B------:R-:W-:Y:S02]  /*11440*/  FMNMX.FTZ R129, R23, R129, !PT ;  /* 0x0000008117817209 */ /* 0x000fe40007810000 */
[----:B------:R-:W-:-:S02]  /*11450*/  ISETP.GT.AND P0, PT, R0, 0x19, PT ;  /* 0x000000190000780c */ /* 0x000fc40003f04270 */
[----:B------:R-:W-:Y:S02]  /*11460*/  FSEL R53, R54, -INF , P2 ;  /* 0xff80000036357808 */ /* 0x000fe40001000000 */
[----:B------:R-:W-:Y:S02]  /*11470*/  FMNMX.FTZ R4, R22, R4, !PT ;  /* 0x0000000416047209 */ /* 0x000fe40007810000 */
[----:B------:R-:W-:Y:S02]  /*11480*/  FMNMX.FTZ R129, R24, R129, !PT ;  /* 0x0000008118817209 */ /* 0x000fe40007810000 */
[----:B------:R-:W-:Y:S02]  /*11490*/  FSEL R52, R55, -INF , P0 ;  /* 0xff80000037347808 */ /* 0x000fe40000000000 */
[----:B------:R-:W-:Y:S02]  /*114a0*/  ISETP.GT.AND P2, PT, R0, 0x20, PT ;  /* 0x000000200000780c */ /* 0x000fe40003f44270 */
[----:B------:R-:W-:-:S02]  /*114b0*/  FMNMX.FTZ R4, R53, R4, !PT ;  /* 0x0000000435047209 */ /* 0x000fc40007810000 */
[----:B------:R-:W-:Y:S02]  /*114c0*/  FMNMX.FTZ R129, R75, R129, !PT ;  /* 0x000000814b817209 */ /* 0x000fe40007810000 */
[----:B------:R-:W-:Y:S02]  /*114d0*/  ISETP.GT.AND P0, PT, R0, 0x21, PT ;  /* 0x000000210000780c */ /* 0x000fe40003f04270 */
[----:B------:R-:W-:Y:S02]  /*114e0*/  FSEL R70, R30, -INF , P2 ;  /* 0xff8000001e467808 */ /* 0x000fe40001000000 */
[----:B------:R-:W-:Y:S02]  /*114f0*/  FMNMX.FTZ R4, R52, R4, !PT ;  /* 0x0000000434047209 */ /* 0x000fe40007810000 */
[----:B------:R-:W-:Y:S02]  /*11500*/  FMNMX.FTZ R129, R74, R129, !PT ;  /* 0x000000814a817209 */ /* 0x000fe40007810000 */
[----:B------:R-:W-:-:S02]  /*11510*/  FSEL R68, R31, -INF , P0 ;  /* 0xff8000001f447808 */ /* 0x000fc40000000000 */
        /* <DEDUP_REMOVED lines=19> */
[----:B------:R-:W-:Y:S01]  /*11650*/  ISETP.GT.AND P0, PT, R0, 0x39, PT ;  /* 0x000000390000780c */ /* 0x000fe20003f04270 */
[----:B------:R-:W-:Y:S01]  /*11660*/  IMAD.MOV.U32 R0, RZ, RZ, 0x2 ;  /* 0x00000002ff007424 */ /* 0x000fe200078e00ff */
[----:B------:R-:W-:Y:S02]  /*11670*/  FSEL R131, R46, -INF , P2 ;  /* 0xff8000002e837808 */ /* 0x000fe40001000000 */
[----:B------:R-:W-:Y:S02]  /*11680*/  FMNMX.FTZ R4, R160, R4, !PT ;  /* 0x00000004a0047209 */ /* 0x000fe40007810000 */
[----:B------:R-:W-:Y:S02]  /*11690*/  FMNMX.FTZ R129, R76, R129, !PT ;  /* 0x000000814c817209 */ /* 0x000fe40007810000 */
[----:B------:R-:W-:-:S02]  /*116a0*/  FSEL R130, R47, -INF , P0 ;  /* 0xff8000002f827808 */ /* 0x000fc40000000000 */
[----:B------:R-:W-:Y:S01]  /*116b0*/  FMNMX.FTZ R4, R131, R4, !PT ;  /* 0x0000000483047209 */ /* 0x000fe20007810000 */
[----:B------:R-:W-:-:S03]  /*116c0*/  IMAD.MOV.U32 R128, RZ, RZ, R129 ;  /* 0x000000ffff807224 */ /* 0x000fc600078e0081 */
[----:B------:R-:W-:Y:S02]  /*116d0*/  FMNMX.FTZ R4, R130, R4, !PT ;  /* 0x0000000482047209 */ /* 0x000fe40007810000 */
[----:B------:R-:W-:Y:S05]  /*116e0*/  CALL.REL.NOINC `($__internal_18_$__cuda_sm70_shflsync_bfly_p) ;  /* 0x0000208000007944 */ /* 0x000fea0003c00000 */
[----:B------:R-:W-:Y:S01]  /*116f0*/  FMNMX.FTZ R129, R129, R0, !PT ;  /* 0x0000000081817209 */ /* 0x000fe20007810000 */
[----:B------:R-:W-:Y:S01]  /*11700*/  IMAD.MOV.U32 R0, RZ, RZ, 0x1 ;  /* 0x00000001ff007424 */ /* 0x000fe200078e00ff */
[----:B------:R-:W-:-:S03]  /*11710*/  MOV R2, 0x11740 ;  /* 0x0001174000027802 */ /* 0x000fc60000000f00 */
[----:B------:R-:W-:Y:S02]  /*11720*/  IMAD.MOV.U32 R128, RZ, RZ, R129 ;  /* 0x000000ffff807224 */ /* 0x000fe400078e0081 */
[----:B------:R-:W-:Y:S05]  /*11730*/  CALL.REL.NOINC `($__internal_18_$__cuda_sm70_shflsync_bfly_p) ;  /* 0x0000203000007944 */ /* 0x000fea0003c00000 */
[----:B------:R-:W-:Y:S01]  /*11740*/  FMNMX.FTZ R129, R129, R0, !PT ;  /* 0x0000000081817209 */ /* 0x000fe20007810000 */
[----:B------:R-:W-:Y:S01]  /*11750*/  IMAD.MOV.U32 R128, RZ, RZ, R4 ;  /* 0x000000ffff807224 */ /* 0x000fe200078e0004 */
[----:B------:R-:W-:Y:S01]  /*11760*/  MOV R2, 0x11790 ;  /* 0x0001179000027802 */ /* 0x000fe20000000f00 */
[----:B------:R-:W-:Y:S02]  /*11770*/  IMAD.MOV.U32 R0, RZ, RZ, 0x2 ;  /* 0x00000002ff007424 */ /* 0x000fe400078e00ff */
[----:B------:R-:W-:Y:S05]  /*11780*/  CALL.REL.NOINC `($__internal_18_$__cuda_sm70_shflsync_bfly_p) ;  /* 0x00001fe000007944 */ /* 0x000fea0003c00000 */
[----:B------:R-:W-:Y:S01]  /*11790*/  FMNMX.FTZ R4, R4, R0, !PT ;  /* 0x0000000004047209 */ /* 0x000fe20007810000 */
[----:B------:R-:W-:Y:S01]  /*117a0*/  IMAD.MOV.U32 R0, RZ, RZ, 0x1 ;  /* 0x00000001ff007424 */ /* 0x000fe200078e00ff */
[----:B------:R-:W-:-:S03]  /*117b0*/  MOV R2, 0x117e0 ;  /* 0x000117e000027802 */ /* 0x000fc60000000f00 */
[----:B------:R-:W-:Y:S02]  /*117c0*/  IMAD.MOV.U32 R128, RZ, RZ, R4 ;  /* 0x000000ffff807224 */ /* 0x000fe400078e0004 */
[----:B------:R-:W-:Y:S05]  /*117d0*/  CALL.REL.NOINC `($__internal_18_$__cuda_sm70_shflsync_bfly_p) ;  /* 0x00001f9000007944 */ /* 0x000fea0003c00000 */
[----:B------:R-:W-:Y:S01]  /*117e0*/  MOV R5, R0 ;  /* 0x0000000000057202 */ /* 0x000fe20000000f00 */
[----:B------:R-:W-:Y:S05]  /*117f0*/  BRA `(.L_x_1226) ;  /* 0xffff333000007947 */ /* 0x000fea000383ffff */
.L_x_1133:
[----:B------:R-:W-:Y:S01]  /*11800*/  MOV R2, RZ ;  /* 0x000000ff00027202 */ /* 0x000fe20000000f00 */
[----:B------:R-:W-:Y:S01]  /*11810*/  IMAD.MOV.U32 R183, RZ, RZ, R5 ;  /* 0x000000ffffb77224 */ /* 0x000fe200078e0005 */
[----:B------:R-:W-:Y:S01]  /*11820*/  MOV R3, 0x11850 ;  /* 0x0001185000037802 */ /* 0x000fe20000000f00 */
[----:B------:R-:W-:Y:S02]  /*11830*/  IMAD.MOV.U32 R184, RZ, RZ, 0x181f ;  /* 0x0000181fffb87424 */ /* 0x000fe400078e00ff */
[----:B-1234-:R-:W-:Y:S05]  /*11840*/  CALL.REL.NOINC `($__internal_19_$__cuda_sm70_shflsync_idx_p) ;  /* 0x00001f8000007944 */ /* 0x01efea0003c00000 */
[----:B------:R-:W-:Y:S01]  /*11850*/  MOV R4, R183 ;  /* 0x000000b700047202 */ /* 0x000fe20000000f00 */
[----:B------:R-:W-:-:S05]  /*11860*/  BRA `(.L_x_1227) ;  /* 0xffff46c000007947 */ /* 0x000fca000383ffff */
.L_x_1134:
[----:B------:R-:W-:Y:S01]  /*11870*/  MOV R2, RZ ;  /* 0x000000ff00027202 */ /* 0x000fe20000000f00 */
[----:B------:R-:W-:Y:S01]  /*11880*/  IMAD.MOV.U32 R183, RZ, RZ, R12 ;  /* 0x000000ffffb77224 */ /* 0x000fe200078e000c */
[----:B------:R-:W-:Y:S01]  /*11890*/  MOV R3, 0x118c0 ;  /* 0x000118c000037802 */ /* 0x000fe20000000f00 */
[----:B------:R-:W-:Y:S02]  /*118a0*/  IMAD.MOV.U32 R184, RZ, RZ, 0x181f ;  /* 0x0000181fffb87424 */ /* 0x000fe400078e00ff */
[----:B-1234-:R-:W-:Y:S05]  /*118b0*/  CALL.REL.NOINC `($__internal_19_$__cuda_sm70_shflsync_idx_p) ;  /* 0x00001f1000007944 */ /* 0x01efea0003c00000 */
[----:B------:R-:W-:Y:S01]  /*118c0*/  ISETP.GE.AND P6, PT, R182, c[0x0][0x1d4], PT ;  /* 0x00007500b6007a0c */ /* 0x000fe20003fc6270 */
[----:B------:R-:W-:Y:S01]  /*118d0*/  IMAD.MOV.U32 R184, RZ, RZ, 0x181f ;  /* 0x0000181fffb87424 */ /* 0x000fe200078e00ff */
[----:B------:R-:W-:Y:S02]  /*118e0*/  IADD3 R2, P0, R183, R20, RZ ;  /* 0x00000014b7027210 */ /* 0x000fe40007f1e0ff */
[----:B------:R-:W-:Y:S02]  /*118f0*/  ISETP.GE.AND P5, PT, R187, c[0x0][0x1d4], PT ;  /* 0x00007500bb007a0c */ /* 0x000fe40003fa6270 */
[C---:B------:R-:W-:Y:S01]  /*11900*/  IADD3 R6, P2, R183.reuse, R21, RZ ;  /* 0x00000015b7067210 */ /* 0x040fe20007f5e0ff */
[----:B------:R-:W-:Y:S01]  /*11910*/  IMAD.X R3, R4, 0x1, R13, P0 ;  /* 0x0000000104037824 */ /* 0x000fe200000e060d */
[----:B------:R-:W-:Y:S03]  /*11920*/  ISETP.GE.AND P0, PT, R188, c[0x0][0x1d4], PT ;  /* 0x00007500bc007a0c */ /* 0x000fe60003f06270 */
[C---:B------:R-:W-:Y:S02]  /*11930*/  IMAD.X R7, R4.reuse, 0x1, R14, P2 ;  /* 0x0000000104077824 */ /* 0x040fe400010e060e */
        /* <DEDUP_REMOVED lines=14> */
[----:B------:R-:W-:Y:S05]  /*11a20*/  CALL.REL.NOINC `($__internal_19_$__cuda_sm70_shflsync_idx_p) ;  /* 0x00001da000007944 */ /* 0x000fea0003c00000 */
[----:B------:R-:W-:Y:S01]  /*11a30*/  MOV R2, 0x1 ;  /* 0x0000000100027802 */ /* 0x000fe20000000f00 */
[----:B------:R-:W-:Y:S01]  /*11a40*/  IMAD.MOV.U32 R4, RZ, RZ, R183 ;  /* 0x000000ffff047224 */ /* 0x000fe200078e00b7 */
[----:B------:R-:W-:Y:S01]  /*11a50*/  MOV R184, 0x181f ;  /* 0x0000181f00b87802 */ /* 0x000fe20000000f00 */
[----:B------:R-:W-:Y:S01]  /*11a60*/  IMAD.MOV.U32 R183, RZ, RZ, R12 ;  /* 0x000000ffffb77224 */ /* 0x000fe200078e000c */
[----:B------:R-:W-:Y:S02]  /*11a70*/  MOV R3, 0x11a90 ;  /* 0x00011a9000037802 */ /* 0x000fe40000000f00 */
[----:B------:R-:W-:Y:S05]  /*11a80*/  CALL.REL.NOINC `($__internal_19_$__cuda_sm70_shflsync_idx_p) ;  /* 0x00001d4000007944 */ /* 0x000fea0003c00000 */
[----:B------:R-:W-:Y:S01]  /*11a90*/  MOV R0, R183 ;  /* 0x000000b700007202 */ /* 0x000fe20000000f00 */
[----:B------:R-:W-:-:S05]  /*11aa0*/  BRA `(.L_x_1228) ;  /* 0xffff45d000007947 */ /* 0x000fca000383ffff */
.L_x_1137:
[----:B------:R-:W-:Y:S01]  /*11ab0*/  MOV R2, RZ ;  /* 0x000000ff00027202 */ /* 0x000fe20000000f00 */
[----:B------:R-:W-:Y:S01]  /*11ac0*/  IMAD.MOV.U32 R183, RZ, RZ, R129 ;  /* 0x000000ffffb77224 */ /* 0x000fe200078e0081 */
[----:B------:R-:W-:Y:S01]  /*11ad0*/  MOV R3, 0x11b00 ;  /* 0x00011b0000037802 */ /* 0x000fe20000000f00 */
[----:B------:R-:W-:Y:S02]  /*11ae0*/  IMAD.MOV.U32 R184, RZ, RZ, 0x181f ;  /* 0x0000181fffb87424 */ /* 0x000fe400078e00ff */
[----:B------:R-:W-:Y:S05]  /*11af0*/  CALL.REL.NOINC `($__internal_19_$__cuda_sm70_shflsync_idx_p) ;  /* 0x00001cd000007944 */ /* 0x000fea0003c00000 */
[----:B------:R-:W-:Y:S01]  /*11b00*/  MOV R128, R183 ;  /* 0x000000b700807202 */ /* 0x000fe20000000f00 */
[----:B------:R-:W-:-:S05]  /*11b10*/  BRA `(.L_x_1229) ;  /* 0xffff52b000007947 */ /* 0x000fca000383ffff */
.L_x_1138:
[----:B------:R-:W-:Y:S01]  /*11b20*/  MOV R2, RZ ;  /* 0x000000ff00027202 */ /* 0x000fe20000000f00 */
[----:B------:R-:W-:Y:S01]  /*11b30*/  IMAD.MOV.U32 R183, RZ, RZ, R138 ;  /* 0x000000ffffb77224 */ /* 0x000fe200078e008a */
[----:B------:R-:W-:Y:S01]  /*11b40*/  MOV R3, 0x11b70 ;  /* 0x00011b7000037802 */ /* 0x000fe20000000f00 */
[----:B------:R-:W-:Y:S02]  /*11b50*/  IMAD.MOV.U32 R184, RZ, RZ, 0x181f ;  /* 0x0000181fffb87424 */ /* 0x000fe400078e00ff */
[----:B-12---:R-:W-:Y:S05]  /*11b60*/  CALL.REL.NOINC `($__internal_19_$__cuda_sm70_shflsync_idx_p) ;  /* 0x00001c6000007944 */ /* 0x006fea0003c00000 */
        /* <DEDUP_REMOVED lines=31> */
.L_x_1139:
[----:B-1----:R-:W-:Y:S01]  /*11d60*/  MOV R2, RZ ;  /* 0x000000ff00027202 */ /* 0x002fe20000000f00 */
[----:B------:R-:W-:Y:S01]  /*11d70*/  IMAD.MOV.U32 R183, RZ, RZ, R128 ;  /* 0x000000ffffb77224 */ /* 0x000fe200078e0080 */
[----:B------:R-:W-:Y:S01]  /*11d80*/  MOV R3, 0x11db0 ;  /* 0x00011db000037802 */ /* 0x000fe20000000f00 */
[----:B------:R-:W-:Y:S02]  /*11d90*/  IMAD.MOV.U32 R184, RZ, RZ, 0x1c1f ;  /* 0x00001c1fffb87424 */ /* 0x000fe400078e00ff */
[----:B------:R-:W-:Y:S05]  /*11da0*/  CALL.REL.NOINC `($__internal_19_$__cuda_sm70_shflsync_idx_p) ;  /* 0x00001a2000007944 */ /* 0x000fea0003c00000 */
[----:B------:R-:W-:Y:S01]  /*11db0*/  MOV R0, R183 ;  /* 0x000000b700007202 */ /* 0x000fe20000000f00 */
[----:B------:R-:W-:-:S05]  /*11dc0*/  BRA `(.L_x_1231) ;  /* 0xffff535000007947 */ /* 0x000fca000383ffff */
.L_x_1140:
[----:B------:R-:W-:Y:S01]  /*11dd0*/  MOV R2, 0x1 ;  /* 0x0000000100027802 */ /* 0x000fe20000000f00 */
[----:B------:R-:W-:Y:S01]  /*11de0*/  IMAD.MOV.U32 R183, RZ, RZ, R128 ;  /* 0x000000ffffb77224 */ /* 0x000fe200078e0080 */
[----:B------:R-:W-:Y:S01]  /*11df0*/  MOV R3, 0x11e20 ;  /* 0x00011e2000037802 */ /* 0x000fe20000000f00 */
[----:B------:R-:W-:Y:S02]  /*11e00*/  IMAD.MOV.U32 R184, RZ, RZ, 0x1c1f ;  /* 0x00001c1fffb87424 */ /* 0x000fe400078e00ff */
[----:B--2---:R-:W-:Y:S05]  /*11e10*/  CALL.REL.NOINC `($__internal_19_$__cuda_sm70_shflsync_idx_p) ;  /* 0x000019b000007944 */ /* 0x004fea0003c00000 */
[----:B------:R-:W-:Y:S01]  /*11e20*/  FMNMX.FTZ R0, R141, R130, !PT ;  /* 0x000000828d007209 */ /* 0x000fe20007810000 */
[----:B------:R-:W-:Y:S03]  /*11e30*/  IMAD.IADD R129, R129, 0x1, R183 ;  /* 0x0000000181817824 */ /* 0x000fe600078e02b7 */
[----:B------:R-:W-:Y:S02]  /*11e40*/  FMNMX.FTZ R0, R148, R0, !PT ;  /* 0x0000000094007209 */ /* 0x000fe40007810000 */
[C---:B------:R-:W-:Y:S02]  /*11e50*/  ISETP.GT.AND P6, PT, R129.reuse, RZ, PT ;  /* 0x000000ff8100720c */ /* 0x040fe40003fc4270 */
[C---:B------:R-:W-:Y:S02]  /*11e60*/  ISETP.GT.AND P5, PT, R129.reuse, 0x1, PT ;  /* 0x000000018100780c */ /* 0x040fe40003fa4270 */
[----:B------:R-:W-:Y:S02]  /*11e70*/  FSEL R17, R6, -INF , P6 ;  /* 0xff80000006117808 */ /* 0x000fe40003000000 */
[----:B------:R-:W-:Y:S02]  /*11e80*/  ISETP.GT.AND P2, PT, R129, 0x8, PT ;  /* 0x000000088100780c */ /* 0x000fe40003f44270 */
[----:B------:R-:W-:Y:S02]  /*11e90*/  FSEL R24, R7, -INF , P5 ;  /* 0xff80000007187808 */ /* 0x000fe40002800000 */
[----:B------:R-:W-:Y:S02]  /*11ea0*/  FMNMX.FTZ R2, R17, R131, !PT ;  /* 0x0000008311027209 */ /* 0x000fe40007810000 */
[----:B------:R-:W-:Y:S02]  /*11eb0*/  ISETP.GT.AND P0, PT, R129, 0x9, PT ;  /* 0x000000098100780c */ /* 0x000fe40003f04270 */
[----:B------:R-:W-:Y:S02]  /*11ec0*/  FSEL R21, R10, -INF , P2 ;  /* 0xff8000000a157808 */ /* 0x000fe40001000000 */
[----:B------:R-:W-:Y:S02]  /*11ed0*/  FMNMX.FTZ R2, R24, R2, !PT ;  /* 0x0000000218027209 */ /* 0x000fe40007810000 */
[----:B------:R-:W-:Y:S02]  /*11ee0*/  FSEL R20, R11, -INF , P0 ;  /* 0xff8000000b147808 */ /* 0x000fe40000000000 */
[----:B------:R-:W-:Y:S02]  /*11ef0*/  ISETP.GT.AND P6, PT, R129, 0x10, PT ;  /* 0x000000108100780c */ /* 0x000fe40003fc4270 */
[----:B------:R-:W-:Y:S02]  /*11f00*/  FMNMX.FTZ R0, R147, R0, !PT ;  /* 0x0000000093007209 */ /* 0x000fe40007810000 */
[----:B------:R-:W-:Y:S02]  /*11f10*/  FMNMX.FTZ R2, R21, R2, !PT ;  /* 0x0000000215027209 */ /* 0x000fe40007810000 */
[C---:B------:R-:W-:Y:S02]  /*11f20*/  ISETP.GT.AND P5, PT, R129.reuse, 0x11, PT ;  /* 0x000000118100780c */ /* 0x040fe40003fa4270 */
[----:B------:R-:W-:Y:S02]  /*11f30*/  FSEL R16, R14, -INF , P6 ;  /* 0xff8000000e107808 */ /* 0x000fe40003000000 */
[----:B------:R-:W-:Y:S02]  /*11f40*/  FMNMX.FTZ R0, R146, R0, !PT ;  /* 0x0000000092007209 */ /* 0x000fe40007810000 */
[----:B------:R-:W-:Y:S02]  /*11f50*/  FMNMX.FTZ R2, R20, R2, !PT ;  /* 0x0000000214027209 */ /* 0x000fe40007810000 */
[----:B------:R-:W-:Y:S02]  /*11f60*/  ISETP.GT.AND P2, PT, R129, 0x18, PT ;  /* 0x000000188100780c */ /* 0x000fe40003f44270 */
[----:B------:R-:W-:Y:S02]  /*11f70*/  FSEL R15, R15, -INF , P5 ;  /* 0xff8000000f0f7808 */ /* 0x000fe40002800000 */
        /* <DEDUP_REMOVED lines=27> */
[----:B------:R-:W-:Y:S02]  /*12130*/  FMNMX.FTZ R0, R137, R0, !PT ;  /* 0x0000000089007209 */ /* 0x000fe40007810000 */
[----:B------:R-:W-:Y:S02]  /*12140*/  FSEL R8, R30, -INF , P6 ;  /* 0xff8000001e087808 */ /* 0x000fe40003000000 */
[----:B------:R-:W-:Y:S02]  /*12150*/  FMNMX.FTZ R4, R9, R2, !PT ;  /* 0x0000000209047209 */ /* 0x000fe40007810000 */
[----:B------:R-:W-:Y:S02]  /*12160*/  ISETP.GT.AND P2, PT, R129, 0x38, PT ;  /* 0x000000388100780c */ /* 0x000fe40003f44270 */
[----:B------:R-:W-:Y:S01]  /*12170*/  FMNMX.FTZ R128, R136, R0, !PT ;  /* 0x0000000088807209 */ /* 0x000fe20007810000 */
[----:B------:R-:W-:Y:S01]  /*12180*/  IMAD.MOV.U32 R0, RZ, RZ, 0x2 ;  /* 0x00000002ff007424 */ /* 0x000fe200078e00ff */
[----:B------:R-:W-:Y:S02]  /*12190*/  FSEL R7, R31, -INF , P5 ;  /* 0xff8000001f077808 */ /* 0x000fe40002800000 */
[----:B------:R-:W-:Y:S02]  /*121a0*/  FMNMX.FTZ R4, R8, R4, !PT ;  /* 0x0000000408047209 */ /* 0x000fe40007810000 */
[----:B------:R-:W-:Y:S02]  /*121b0*/  ISETP.GT.AND P0, PT, R129, 0x39, PT ;  /* 0x000000398100780c */ /* 0x000fe40003f04270 */
        /* <DEDUP_REMOVED lines=9> */
[----:B------:R-:W-:Y:S05]  /*12250*/  CALL.REL.NOINC `($__internal_18_$__cuda_sm70_shflsync_bfly_p) ;  /* 0x0000151000007944 */ /* 0x000fea0003c00000 */
[----:B------:R-:W-:Y:S01]  /*12260*/  FMNMX.FTZ R128, R128, R0, !PT ;  /* 0x0000000080807209 */ /* 0x000fe20007810000 */
[----:B------:R-:W-:Y:S01]  /*12270*/  IMAD.MOV.U32 R0, RZ, RZ, 0x1 ;  /* 0x00000001ff007424 */ /* 0x000fe200078e00ff */
[----:B------:R-:W-:Y:S02]  /*12280*/  MOV R2, 0x122a0 ;  /* 0x000122a000027802 */ /* 0x000fe40000000f00 */
        /* <DEDUP_REMOVED lines=8> */
[----:B------:R-:W-:Y:S03]  /*12310*/  MOV R2, 0x12340 ;  /* 0x0001234000027802 */ /* 0x000fe60000000f00 */
[----:B------:R-:W-:Y:S02]  /*12320*/  IMAD.MOV.U32 R128, RZ, RZ, R4 ;  /* 0x000000ffff807224 */ /* 0x000fe400078e0004 */
[----:B------:R-:W-:Y:S05]  /*12330*/  CALL.REL.NOINC `($__internal_18_$__cuda_sm70_shflsync_bfly_p) ;  /* 0x0000143000007944 */ /* 0x000fea0003c00000 */
[----:B------:R-:W-:-:S05]  /*12340*/  BRA `(.L_x_1232) ;  /* 0xffff548000007947 */ /* 0x000fca000383ffff */
.L_x_1143:
[----:B------:R-:W-:Y:S01]  /*12350*/  MOV R2, RZ ;  /* 0x000000ff00027202 */ /* 0x000fe20000000f00 */
[----:B------:R-:W-:Y:S01]  /*12360*/  IMAD.MOV.U32 R183, RZ, RZ, R7 ;  /* 0x000000ffffb77224 */ /* 0x000fe200078e0007 */
[----:B------:R-:W-:Y:S01]  /*12370*/  MOV R3, 0x123a0 ;  /* 0x000123a000037802 */ /* 0x000fe20000000f00 */
[----:B------:R-:W-:Y:S02]  /*12380*/  IMAD.MOV.U32 R184, RZ, RZ, 0x181f ;  /* 0x0000181fffb87424 */ /* 0x000fe400078e00ff */
[----:B-1234-:R-:W-:Y:S05]  /*12390*/  CALL.REL.NOINC `($__internal_19_$__cuda_sm70_shflsync_idx_p) ;  /* 0x0000143000007944 */ /* 0x01efea0003c00000 */
[----:B------:R-:W-:Y:S01]  /*123a0*/  MOV R2, R183 ;  /* 0x000000b700027202 */ /* 0x000fe20000000f00 */
[----:B------:R-:W-:-:S05]  /*123b0*/  BRA `(.L_x_1233) ;  /* 0xffff6e8000007947 */ /* 0x000fca000383ffff */
.L_x_1146:
[----:B------:R-:W-:Y:S01]  /*123c0*/  MOV R2, RZ ;  /* 0x000000ff00027202 */ /* 0x000fe20000000f00 */
[----:B------:R-:W-:Y:S01]  /*123d0*/  IMAD.MOV.U32 R183, RZ, RZ, R129 ;  /* 0x000000ffffb77224 */ /* 0x000fe200078e0081 */
[----:B------:R-:W-:Y:S01]  /*123e0*/  MOV R3, 0x12410 ;  /* 0x0001241000037802 */ /* 0x000fe20000000f00 */
[----:B------:R-:W-:Y:S02]  /*123f0*/  IMAD.MOV.U32 R184, RZ, RZ, 0x181f ;  /* 0x0000181fffb87424 */ /* 0x000fe400078e00ff */
[----:B------:R-:W-:Y:S05]  /*12400*/  CALL.REL.NOINC `($__internal_19_$__cuda_sm70_shflsync_idx_p) ;  /* 0x000013c000007944 */ /* 0x000fea0003c00000 */
[----:B------:R-:W-:Y:S01]  /*12410*/  MOV R128, R183 ;  /* 0x000000b700807202 */ /* 0x000fe20000000f00 */
[----:B------:R-:W-:-:S05]  /*12420*/  BRA `(.L_x_1234) ;  /* 0xffff7c3000007947 */ /* 0x000fca000383ffff */
.L_x_1147:
[----:B------:R-:W-:Y:S01]  /*12430*/  MOV R2, RZ ;  /* 0x000000ff00027202 */ /* 0x000fe20000000f00 */
[----:B------:R-:W-:Y:S01]  /*12440*/  IMAD.MOV.U32 R183, RZ, RZ, R138 ;  /* 0x000000ffffb77224 */ /* 0x000fe200078e008a */
[----:B------:R-:W-:Y:S01]  /*12450*/  MOV R3, 0x12480 ;  /* 0x0001248000037802 */ /* 0x000fe20000000f00 */
[----:B------:R-:W-:Y:S02]  /*12460*/  IMAD.MOV.U32 R184, RZ, RZ, 0x181f ;  /* 0x0000181fffb87424 */ /* 0x000fe400078e00ff */
[----:B-12---:R-:W-:Y:S05]  /*12470*/  CALL.REL.NOINC `($__internal_19_$__cuda_sm70_shflsync_idx_p) ;  /* 0x0000135000007944 */ /* 0x006fea0003c00000 */
        /* <DEDUP_REMOVED lines=13> */
[----:B-1----:R-:W-:Y:S01]  /*12550*/  IADD3 R2, P0, R183, R144, RZ ;  /* 0x00000090b7027210 */ /* 0x002fe20007f1e0ff */
[----:B------:R-:W-:Y:S04]  /*12560*/  IMAD.MOV.U32 R183, RZ, RZ, R129 ;  /* 0x000000ffffb77224 */ /* 0x000fe800078e0081 */
[----:B------:R-:W-:Y:S05]  /*12570*/  IMAD.X R3, R128, 0x1, R141, P0 ;  /* 0x0000000180037824 */ /* 0x000fea00000e068d */
[----:B------:R1:W-:Y:S02]  /*12580*/  LDGSTS.E.BYPASS.LTC128B.128 [R179+0xa100], [R2.64], !P2 ;  /* 0x0a10000002b37fae */ /* 0x0003e4000d101d46 */
[----:B-1----:R-:W-:Y:S01]  /*12590*/  MOV R3, 0x125c0 ;  /* 0x000125c000037802 */ /* 0x002fe20000000f00 */
[----:B------:R-:W-:Y:S02]  /*125a0*/  IMAD.MOV.U32 R2, RZ, RZ, 0x1 ;  /* 0x00000001ff027424 */ /* 0x000fe400078e00ff */
[----:B--2---:R-:W-:Y:S05]  /*125b0*/  CALL.REL.NOINC `($__internal_19_$__cuda_sm70_shflsync_idx_p) ;  /* 0x0000121000007944 */ /* 0x004fea0003c00000 */
        /* <DEDUP_REMOVED lines=8> */
.L_x_1148:
[----:B------:R-:W-:Y:S02]  /*12640*/  MOV R0, 0x2 ;  /* 0x0000000200007802 */ /* 0x000fe40000000f00 */
[----:B------:R-:W-:Y:S02]  /*12650*/  MOV R2, 0x12670 ;  /* 0x0001267000027802 */ /* 0x000fe40000000f00 */
[----:B-1----:R-:W-:Y:S05]  /*12660*/  CALL.REL.NOINC `($__internal_18_$__cuda_sm70_shflsync_bfly_p) ;  /* 0x0000110000007944 */ /* 0x002fea0003c00000 */
        /* <DEDUP_REMOVED lines=11> */
[----:B------:R-:W-:Y:S02]  /*12720*/  MOV R2, 0x12740 ;  /* 0x0001274000027802 */ /* 0x000fe40000000f00 */
[----:B------:R-:W-:Y:S05]  /*12730*/  CALL.REL.NOINC `($__internal_18_$__cuda_sm70_shflsync_bfly_p) ;  /* 0x0000103000007944 */ /* 0x000fea0003c00000 */
[----:B------:R-:W-:-:S05]  /*12740*/  BRA `(.L_x_1236) ;  /* 0xffff7dc000007947 */ /* 0x000fca000383ffff */
.L_x_1150:
[----:B------:R-:W-:Y:S01]  /*12750*/  IMAD.MOV.U32 R128, RZ, RZ, R185 ;  /* 0x000000ffff807224 */ /* 0x000fe200078e00b9 */
[----:B------:R-:W-:-:S02]  /*12760*/  MOV R0, 0x2 ;  /* 0x0000000200007802 */ /* 0x000fc40000000f00 */
[----:B------:R-:W-:Y:S02]  /*12770*/  MOV R2, 0x12790 ;  /* 0x0001279000027802 */ /* 0x000fe40000000f00 */
[----:B------:R-:W-:Y:S05]  /*12780*/  CALL.REL.NOINC `($__internal_18_$__cuda_sm70_shflsync_bfly_p) ;  /* 0x00000fe000007944 */ /* 0x000fea0003c00000 */
[----:B------:R-:W-:Y:S05]  /*12790*/  BRA `(.L_x_1237) ;  /* 0xffff94b000007947 */ /* 0x000fea000383ffff */
.L_x_1151:
[----:B------:R-:W-:Y:S01]  /*127a0*/  IMAD.MOV.U32 R128, RZ, RZ, R4 ;  /* 0x000000ffff807224 */ /* 0x000fe200078e0004 */
[----:B------:R-:W-:Y:S02]  /*127b0*/  MOV R0, 0x1 ;  /* 0x0000000100007802 */ /* 0x000fe40000000f00 */
[----:B------:R-:W-:Y:S02]  /*127c0*/  MOV R2, 0x127e0 ;  /* 0x000127e000027802 */ /* 0x000fe40000000f00 */
[----:B-1----:R-:W-:Y:S05]  /*127d0*/  CALL.REL.NOINC `($__internal_18_$__cuda_sm70_shflsync_bfly_p) ;  /* 0x00000f9000007944 */ /* 0x002fea0003c00000 */
[----:B------:R-:W-:Y:S01]  /*127e0*/  FADD.FTZ R4, R4, R0 ;  /* 0x0000000004047221 */ /* 0x000fe20000010000 */
[----:B------:R-:W-:Y:S02]  /*127f0*/  MOV R128, R186 ;  /* 0x000000ba00807202 */ /* 0x000fe40000000f00 */
[----:B------:R-:W-:Y:S02]  /*12800*/  MOV R0, 0x2 ;  /* 0x0000000200007802 */ /* 0x000fe40000000f00 */
[----:B------:R-:W-:Y:S02]  /*12810*/  MOV R2, 0x12830 ;  /* 0x0001283000027802 */ /* 0x000fe40000000f00 */
[----:B------:R-:W-:Y:S05]  /*12820*/  CALL.REL.NOINC `($__internal_18_$__cuda_sm70_shflsync_bfly_p) ;  /* 0x00000f4000007944 */ /* 0x000fea0003c00000 */
[----:B------:R-:W-:Y:S01]  /*12830*/  FADD.FTZ R5, R186, R0 ;  /* 0x00000000ba057221 */ /* 0x000fe20000010000 */
[----:B------:R-:W-:Y:S02]  /*12840*/  MOV R0, 0x1 ;  /* 0x0000000100007802 */ /* 0x000fe40000000f00 */
[----:B------:R-:W-:-:S02]  /*12850*/  MOV R2, 0x12880 ;  /* 0x0001288000027802 */ /* 0x000fc40000000f00 */
[----:B------:R-:W-:Y:S02]  /*12860*/  MOV R128, R5 ;  /* 0x0000000500807202 */ /* 0x000fe40000000f00 */
[----:B------:R-:W-:Y:S05]  /*12870*/  CALL.REL.NOINC `($__internal_18_$__cuda_sm70_shflsync_bfly_p) ;  /* 0x00000ef000007944 */ /* 0x000fea0003c00000 */
[----:B------:R-:W-:Y:S01]  /*12880*/  MOV R3, R0 ;  /* 0x0000000000037202 */ /* 0x000fe20000000f00 */
[----:B------:R-:W-:Y:S05]  /*12890*/  BRA `(.L_x_1238) ;  /* 0xffff942000007947 */ /* 0x000fea000383ffff */
.L_x_1158:
[----:B--234-:R-:W-:Y:S01]  /*128a0*/  IMAD.MOV.U32 R183, RZ, RZ, R9 ;  /* 0x000000ffffb77224 */ /* 0x01cfe200078e0009 */
[----:B------:R-:W-:Y:S01]  /*128b0*/  MOV R2, RZ ;  /* 0x000000ff00027202 */ /* 0x000fe20000000f00 */
[----:B------:R-:W-:Y:S01]  /*128c0*/  IMAD.MOV.U32 R184, RZ, RZ, 0x181f ;  /* 0x0000181fffb87424 */ /* 0x000fe200078e00ff */
[----:B------:R-:W-:Y:S02]  /*128d0*/  MOV R3, 0x128f0 ;  /* 0x000128f000037802 */ /* 0x000fe40000000f00 */
[----:B-1----:R-:W-:Y:S05]  /*128e0*/  CALL.REL.NOINC `($__internal_19_$__cuda_sm70_shflsync_idx_p) ;  /* 0x00000ee000007944 */ /* 0x002fea0003c00000 */
[----:B------:R-:W-:Y:S01]  /*128f0*/  MOV R8, R183 ;  /* 0x000000b700087202 */ /* 0x000fe20000000f00 */
[----:B------:R-:W-:Y:S05]  /*12900*/  BRA `(.L_x_1239) ;  /* 0xffffab0000007947 */ /* 0x000fea000383ffff */
.L_x_1159:
[----:B------:R-:W-:Y:S01]  /*12910*/  IMAD.MOV.U32 R183, RZ, RZ, R11 ;  /* 0x000000ffffb77224 */ /* 0x000fe200078e000b */
[----:B------:R-:W-:Y:S01]  /*12920*/  MOV R2, RZ ;  /* 0x000000ff00027202 */ /* 0x000fe20000000f00 */
[----:B------:R-:W-:Y:S01]  /*12930*/  IMAD.MOV.U32 R184, RZ, RZ, 0x181f ;  /* 0x0000181fffb87424 */ /* 0x000fe200078e00ff */
[----:B------:R-:W-:Y:S02]  /*12940*/  MOV R3, 0x12960 ;  /* 0x0001296000037802 */ /* 0x000fe40000000f00 */
[----:B-123--:R-:W-:Y:S05]  /*12950*/  CALL.REL.NOINC `($__internal_19_$__cuda_sm70_shflsync_idx_p) ;  /* 0x00000e7000007944 */ /* 0x00efea0003c00000 */
[----:B------:R-:W-:Y:S01]  /*12960*/  MOV R0, R183 ;  /* 0x000000b700007202 */ /* 0x000fe20000000f00 */
[----:B------:R-:W-:Y:S05]  /*12970*/  BRA `(.L_x_1240) ;  /* 0xffffaab000007947 */ /* 0x000fea000383ffff */
.L_x_1162:
[----:B------:R-:W-:Y:S01]  /*12980*/  IMAD.MOV.U32 R183, RZ, RZ, R9 ;  /* 0x000000ffffb77224 */ /* 0x000fe200078e0009 */
[----:B--2---:R-:W-:Y:S01]  /*12990*/  MOV R2, 0x1 ;  /* 0x0000000100027802 */ /* 0x004fe20000000f00 */
[----:B------:R-:W-:Y:S01]  /*129a0*/  IMAD.MOV.U32 R184, RZ, RZ, 0x181f ;  /* 0x0000181fffb87424 */ /* 0x000fe200078e00ff */
[----:B------:R-:W-:-:S02]  /*129b0*/  MOV R3, 0x129d0 ;  /* 0x000129d000037802 */ /* 0x000fc40000000f00 */
[----:B-1-34-:R-:W-:Y:S05]  /*129c0*/  CALL.REL.NOINC `($__internal_19_$__cuda_sm70_shflsync_idx_p) ;  /* 0x00000e0000007944 */ /* 0x01afea0003c00000 */
        /* <DEDUP_REMOVED lines=8> */
.L_x_1165:
[----:B------:R-:W-:Y:S01]  /*12a50*/  IMAD.MOV.U32 R183, RZ, RZ, R9 ;  /* 0x000000ffffb77224 */ /* 0x000fe200078e0009 */
[----:B--2---:R-:W-:Y:S01]  /*12a60*/  MOV R2, 0x2 ;  /* 0x0000000200027802 */ /* 0x004fe20000000f00 */
[----:B------:R-:W-:Y:S01]  /*12a70*/  IMAD.MOV.U32 R184, RZ, RZ, 0x181f ;  /* 0x0000181fffb87424 */ /* 0x000fe200078e00ff */
[----:B------:R-:W-:Y:S02]  /*12a80*/  MOV R3, 0x12aa0 ;  /* 0x00012aa000037802 */ /* 0x000fe40000000f00 */
[----:B-1-34-:R-:W-:Y:S05]  /*12a90*/  CALL.REL.NOINC `($__internal_19_$__cuda_sm70_shflsync_idx_p) ;  /* 0x00000d3000007944 */ /* 0x01afea0003c00000 */
[----:B------:R-:W-:Y:S01]  /*12aa0*/  MOV R8, R183 ;  /* 0x000000b700087202 */ /* 0x000fe20000000f00 */
[----:B------:R-:W-:Y:S05]  /*12ab0*/  BRA `(.L_x_1242) ;  /* 0xffffac4000007947 */ /* 0x000fea000383ffff */
.L_x_1166:
[----:B------:R-:W-:Y:S01]  /*12ac0*/  IMAD.MOV.U32 R183, RZ, RZ, R11 ;  /* 0x000000ffffb77224 */ /* 0x000fe200078e000b */
[----:B--2---:R-:W-:Y:S01]  /*12ad0*/  MOV R2, 0x2 ;  /* 0x0000000200027802 */ /* 0x004fe20000000f00 */
[----:B------:R-:W-:Y:S01]  /*12ae0*/  IMAD.MOV.U32 R184, RZ, RZ, 0x181f ;  /* 0x0000181fffb87424 */ /* 0x000fe200078e00ff */
[----:B------:R-:W-:Y:S02]  /*12af0*/  MOV R3, 0x12b10 ;  /* 0x00012b1000037802 */ /* 0x000fe40000000f00 */
[----:B-1-34-:R-:W-:Y:S05]  /*12b00*/  CALL.REL.NOINC `($__internal_19_$__cuda_sm70_shflsync_idx_p) ;  /* 0x00000cc000007944 */ /* 0x01afea0003c00000 */
[----:B------:R-:W-:Y:S01]  /*12b10*/  MOV R0, R183 ;  /* 0x000000b700007202 */ /* 0x000fe20000000f00 */
[----:B------:R-:W-:Y:S05]  /*12b20*/  BRA `(.L_x_1243) ;  /* 0xffffabf000007947 */ /* 0x000fea000383ffff */
.L_x_1169:
[----:B------:R-:W-:Y:S01]  /*12b30*/  IMAD.MOV.U32 R183, RZ, RZ, R9 ;  /* 0x000000ffffb77224 */ /* 0x000fe200078e0009 */
[----:B---3--:R-:W-:Y:S01]  /*12b40*/  MOV R2, 0x3 ;  /* 0x0000000300027802 */ /* 0x008fe20000000f00 */
        /* <DEDUP_REMOVED lines=11> */
.L_x_1171:
[----:B------:R-:W-:Y:S01]  /*12c00*/  IMAD.MOV.U32 R183, RZ, RZ, R5 ;  /* 0x000000ffffb77224 */ /* 0x000fe200078e0005 */
[----:B------:R-:W-:Y:S01]  /*12c10*/  MOV R2, RZ ;  /* 0x000000ff00027202 */ /* 0x000fe20000000f00 */
[----:B------:R-:W-:Y:S01]  /*12c20*/  IMAD.MOV.U32 R184, RZ, RZ, 0x1c1f ;  /* 0x00001c1fffb87424 */ /* 0x000fe200078e00ff */
[----:B------:R-:W-:Y:S02]  /*12c30*/  MOV R3, 0x12c50 ;  /* 0x00012c5000037802 */ /* 0x000fe40000000f00 */
[----:B------:R-:W-:Y:S05]  /*12c40*/  CALL.REL.NOINC `($__internal_19_$__cuda_sm70_shflsync_idx_p) ;  /* 0x00000b8000007944 */ /* 0x000fea0003c00000 */
[----:B------:R-:W-:Y:S01]  /*12c50*/  MOV R4, R183 ;  /* 0x000000b700047202 */ /* 0x000fe20000000f00 */
[----:B------:R-:W-:Y:S05]  /*12c60*/  BRA `(.L_x_1245) ;  /* 0xffffaf6000007947 */ /* 0x000fea000383ffff */
.L_x_1172:
[----:B------:R-:W-:Y:S01]  /*12c70*/  IMAD.MOV.U32 R183, RZ, RZ, R12 ;  /* 0x000000ffffb77224 */ /* 0x000fe200078e000c */
[----:B------:R-:W-:Y:S01]  /*12c80*/  MOV R2, RZ ;  /* 0x000000ff00027202 */ /* 0x000fe20000000f00 */
[----:B------:R-:W-:Y:S01]  /*12c90*/  IMAD.MOV.U32 R184, RZ, RZ, 0x1c1f ;  /* 0x00001c1fffb87424 */ /* 0x000fe200078e00ff */
[----:B------:R-:W-:Y:S02]  /*12ca0*/  MOV R3, 0x12cc0 ;  /* 0x00012cc000037802 */ /* 0x000fe40000000f00 */
[----:B-12---:R-:W-:Y:S05]  /*12cb0*/  CALL.REL.NOINC `($__internal_19_$__cuda_sm70_shflsync_idx_p) ;  /* 0x00000b1000007944 */ /* 0x006fea0003c00000 */
[----:B------:R-:W-:Y:S01]  /*12cc0*/  MOV R0, R183 ;  /* 0x000000b700007202 */ /* 0x000fe20000000f00 */
[----:B------:R-:W-:Y:S05]  /*12cd0*/  BRA `(.L_x_1246) ;  /* 0xffffaf1000007947 */ /* 0x000fea000383ffff */
.L_x_1175:
[----:B------:R-:W-:Y:S01]  /*12ce0*/  IMAD.MOV.U32 R183, RZ, RZ, R5 ;  /* 0x000000ffffb77224 */ /* 0x000fe200078e0005 */
[----:B----4-:R-:W-:Y:S01]  /*12cf0*/  MOV R2, 0x1 ;  /* 0x0000000100027802 */ /* 0x010fe20000000f00 */
[----:B------:R-:W-:Y:S01]  /*12d00*/  IMAD.MOV.U32 R184, RZ, RZ, 0x1c1f ;  /* 0x00001c1fffb87424 */ /* 0x000fe200078e00ff */
[----:B------:R-:W-:-:S02]  /*12d10*/  MOV R3, 0x12d30 ;  /* 0x00012d3000037802 */ /* 0x000fc40000000f00 */
[----:B-123--:R-:W-:Y:S05]  /*12d20*/  CALL.REL.NOINC `($__internal_19_$__cuda_sm70_shflsync_idx_p) ;  /* 0x00000aa000007944 */ /* 0x00efea0003c00000 */
        /* <DEDUP_REMOVED lines=8> */
.L_x_1179:
[----:B------:R-:W-:Y:S01]  /*12db0*/  IMAD.MOV.U32 R183, RZ, RZ, R9 ;  /* 0x000000ffffb77224 */ /* 0x000fe200078e0009 */
[----:B------:R-:W-:Y:S01]  /*12dc0*/  MOV R2, RZ ;  /* 0x000000ff00027202 */ /* 0x000fe20000000f00 */
[----:B------:R-:W-:Y:S01]  /*12dd0*/  IMAD.MOV.U32 R184, RZ, RZ, 0x181f ;  /* 0x0000181fffb87424 */ /* 0x000fe200078e00ff */
[----:B------:R-:W-:Y:S02]  /*12de0*/  MOV R3, 0x12e00 ;  /* 0x00012e0000037802 */ /* 0x000fe40000000f00 */
[----:B------:R-:W-:Y:S05]  /*12df0*/  CALL.REL.NOINC `($__internal_19_$__cuda_sm70_shflsync_idx_p) ;  /* 0x000009d000007944 */ /* 0x000fea0003c00000 */
[----:B------:R-:W-:Y:S01]  /*12e00*/  MOV R8, R183 ;  /* 0x000000b700087202 */ /* 0x000fe20000000f00 */
[----:B------:R-:W-:Y:S05]  /*12e10*/  BRA `(.L_x_1248) ;  /* 0xffffc43000007947 */ /* 0x000fea000383ffff */
.L_x_1180:
[----:B------:R-:W-:Y:S01]  /*12e20*/  IMAD.MOV.U32 R183, RZ, RZ, R12 ;  /* 0x000000ffffb77224 */ /* 0x000fe200078e000c */
[----:B------:R-:W-:Y:S01]  /*12e30*/  MOV R2, RZ ;  /* 0x000000ff00027202 */ /* 0x000fe20000000f00 */
[----:B------:R-:W-:Y:S01]  /*12e40*/  IMAD.MOV.U32 R184, RZ, RZ, 0x181f ;  /* 0x0000181fffb87424 */ /* 0x000fe200078e00ff */
[----:B------:R-:W-:Y:S02]  /*12e50*/  MOV R3, 0x12e70 ;  /* 0x00012e7000037802 */ /* 0x000fe40000000f00 */
[----:B-12---:R-:W-:Y:S05]  /*12e60*/  CALL.REL.NOINC `($__internal_19_$__cuda_sm70_shflsync_idx_p) ;  /* 0x0000096000007944 */ /* 0x006fea0003c00000 */
[----:B------:R-:W-:Y:S01]  /*12e70*/  MOV R0, R183 ;  /* 0x000000b700007202 */ /* 0x000fe20000000f00 */
[----:B------:R-:W-:Y:S05]  /*12e80*/  BRA `(.L_x_1249) ;  /* 0xffffc3e000007947 */ /* 0x000fea000383ffff */
.L_x_1183:
        /* <DEDUP_REMOVED lines=13> */
.L_x_1186:
[----:B------:R-:W-:Y:S01]  /*12f60*/  IMAD.MOV.U32 R183, RZ, RZ, R9 ;  /* 0x000000ffffb77224 */ /* 0x000fe200078e0009 */
[----:B-1----:R-:W-:Y:S01]  /*12f70*/  MOV R2, 0x2 ;  /* 0x0000000200027802 */ /* 0x002fe20000000f00 */
[----:B------:R-:W-:Y:S01]  /*12f80*/  IMAD.MOV.U32 R184, RZ, RZ, 0x181f ;  /* 0x0000181fffb87424 */ /* 0x000fe200078e00ff */
[----:B------:R-:W-:Y:S02]  /*12f90*/  MOV R3, 0x12fb0 ;  /* 0x00012fb000037802 */ /* 0x000fe40000000f00 */
[----:B--234-:R-:W-:Y:S05]  /*12fa0*/  CALL.REL.NOINC `($__internal_19_$__cuda_sm70_shflsync_idx_p) ;  /* 0x0000082000007944 */ /* 0x01cfea0003c00000 */
[----:B------:R-:W-:Y:S01]  /*12fb0*/  MOV R8, R183 ;  /* 0x000000b700087202 */ /* 0x000fe20000000f00 */
[----:B------:R-:W-:Y:S05]  /*12fc0*/  BRA `(.L_x_1251) ;  /* 0xffffc58000007947 */ /* 0x000fea000383ffff */
.L_x_1187:
[----:B------:R-:W-:Y:S01]  /*12fd0*/  IMAD.MOV.U32 R183, RZ, RZ, R12 ;  /* 0x000000ffffb77224 */ /* 0x000fe200078e000c */
[----:B------:R-:W-:Y:S01]  /*12fe0*/  MOV R2, 0x2 ;  /* 0x0000000200027802 */ /* 0x000fe20000000f00 */
[----:B------:R-:W-:Y:S01]  /*12ff0*/  IMAD.MOV.U32 R184, RZ, RZ, 0x181f ;  /* 0x0000181fffb87424 */ /* 0x000fe200078e00ff */
[----:B------:R-:W-:Y:S02]  /*13000*/  MOV R3, 0x13020 ;  /* 0x0001302000037802 */ /* 0x000fe40000000f00 */
[----:B-1234-:R-:W-:Y:S05]  /*13010*/  CALL.REL.NOINC `($__internal_19_$__cuda_sm70_shflsync_idx_p) ;  /* 0x000007b000007944 */ /* 0x01efea0003c00000 */
[----:B------:R-:W-:Y:S01]  /*13020*/  MOV R0, R183 ;  /* 0x000000b700007202 */ /* 0x000fe20000000f00 */
[----:B------:R-:W-:Y:S05]  /*13030*/  BRA `(.L_x_1252) ;  /* 0xffffc53000007947 */ /* 0x000fea000383ffff */
.L_x_1190:
[----:B------:R-:W-:Y:S01]  /*13040*/  IMAD.MOV.U32 R183, RZ, RZ, R9 ;  /* 0x000000ffffb77224 */ /* 0x000fe200078e0009 */
[----:B-1----:R-:W-:Y:S01]  /*13050*/  MOV R2, 0x3 ;  /* 0x0000000300027802 */ /* 0x002fe20000000f00 */
[----:B------:R-:W-:Y:S01]  /*13060*/  IMAD.MOV.U32 R184, RZ, RZ, 0x181f ;  /* 0x0000181fffb87424 */ /* 0x000fe200078e00ff */
[----:B------:R-:W-:-:S02]  /*13070*/  MOV R3, 0x13090 ;  /* 0x0001309000037802 */ /* 0x000fc40000000f00 */
[----:B--234-:R-:W-:Y:S05]  /*13080*/  CALL.REL.NOINC `($__internal_19_$__cuda_sm70_shflsync_idx_p) ;  /* 0x0000074000007944 */ /* 0x01cfea0003c00000 */
        /* <DEDUP_REMOVED lines=8> */
.L_x_1192:
[----:B------:R-:W-:Y:S01]  /*13110*/  IMAD.MOV.U32 R183, RZ, RZ, R78 ;  /* 0x000000ffffb77224 */ /* 0x000fe200078e004e */
[----:B------:R-:W-:Y:S01]  /*13120*/  MOV R2, RZ ;  /* 0x000000ff00027202 */ /* 0x000fe20000000f00 */
[----:B------:R-:W-:Y:S01]  /*13130*/  IMAD.MOV.U32 R184, RZ, RZ, 0x1f ;  /* 0x0000001fffb87424 */ /* 0x000fe200078e00ff */
[----:B------:R-:W-:Y:S02]  /*13140*/  MOV R3, 0x13160 ;  /* 0x0001316000037802 */ /* 0x000fe40000000f00 */
[----:B-1----:R-:W-:Y:S05]  /*13150*/  CALL.REL.NOINC `($__internal_19_$__cuda_sm70_shflsync_idx_p) ;  /* 0x0000067000007944 */ /* 0x002fea0003c00000 */
[----:B------:R-:W-:Y:S01]  /*13160*/  MOV R9, R183 ;  /* 0x000000b700097202 */ /* 0x000fe20000000f00 */
[----:B------:R-:W-:Y:S05]  /*13170*/  BRA `(.L_x_1254) ;  /* 0xffffc76000007947 */ /* 0x000fea000383ffff */
.L_x_1193:
[----:B------:R-:W-:Y:S01]  /*13180*/  IMAD.MOV.U32 R183, RZ, RZ, R78 ;  /* 0x000000ffffb77224 */ /* 0x000fe200078e004e */
[----:B------:R-:W-:Y:S01]  /*13190*/  MOV R2, 0x1 ;  /* 0x0000000100027802 */ /* 0x000fe20000000f00 */
[----:B------:R-:W-:Y:S01]  /*131a0*/  IMAD.MOV.U32 R184, RZ, RZ, 0x1f ;  /* 0x0000001fffb87424 */ /* 0x000fe200078e00ff */
[----:B------:R-:W-:Y:S02]  /*131b0*/  MOV R3, 0x131d0 ;  /* 0x000131d000037802 */ /* 0x000fe40000000f00 */
[----:B-123--:R-:W-:Y:S05]  /*131c0*/  CALL.REL.NOINC `($__internal_19_$__cuda_sm70_shflsync_idx_p) ;  /* 0x0000060000007944 */ /* 0x00efea0003c00000 */
[----:B------:R-:W-:Y:S01]  /*131d0*/  MOV R8, R183 ;  /* 0x000000b700087202 */ /* 0x000fe20000000f00 */
[----:B------:R-:W-:Y:S05]  /*131e0*/  BRA `(.L_x_1255) ;  /* 0xffffc71000007947 */ /* 0x000fea000383ffff */
.L_x_1194:
[----:B------:R-:W-:Y:S02]  /*131f0*/  MOV R2, 0x1 ;  /* 0x0000000100027802 */ /* 0x000fe40000000f00 */
[----:B------:R-:W-:-:S02]  /*13200*/  MOV R3, 0x13220 ;  /* 0x0001322000037802 */ /* 0x000fc40000000f00 */
[----:B--234-:R-:W-:Y:S05]  /*13210*/  CALL.REL.NOINC `($__internal_20_$__cuda_sm70_shflsync_up_p) ;  /* 0x0000061000007944 */ /* 0x01cfea0003c00000 */
[----:B------:R-:W-:Y:S05]  /*13220*/  BRA `(.L_x_1256) ;  /* 0xffffc7f000007947 */ /* 0x000fea000383ffff */
.L_x_1195:
[----:B------:R-:W-:Y:S02]  /*13230*/  MOV R2, 0x2 ;  /* 0x0000000200027802 */ /* 0x000fe40000000f00 */
[----:B------:R-:W-:-:S02]  /*13240*/  MOV R3, 0x13260 ;  /* 0x0001326000037802 */ /* 0x000fc40000000f00 */
[----:B--23--:R-:W-:Y:S05]  /*13250*/  CALL.REL.NOINC `($__internal_20_$__cuda_sm70_shflsync_up_p) ;  /* 0x000005d000007944 */ /* 0x00cfea0003c00000 */
        /* <DEDUP_REMOVED lines=24> */
.L_x_1199:
[----:B------:R-:W-:Y:S02]  /*133e0*/  MOV R2, 0x1 ;  /* 0x0000000100027802 */ /* 0x000fe40000000f00 */
[----:B------:R-:W-:Y:S02]  /*133f0*/  MOV R3, 0x13410 ;  /* 0x0001341000037802 */ /* 0x000fe40000000f00 */
[----:B------:R-:W-:Y:S05]  /*13400*/  CALL.REL.NOINC `($__internal_20_$__cuda_sm70_shflsync_up_p) ;  /* 0x0000042000007944 */ /* 0x000fea0003c00000 */
[----:B------:R-:W-:Y:S01]  /*13410*/  MOV R2, R4 ;  /* 0x0000000400027202 */ /* 0x000fe20000000f00 */
[----:B------:R-:W-:Y:S05]  /*13420*/  BRA `(.L_x_1258) ;  /* 0xffffc84000007947 */ /* 0x000fea000383ffff */
.L_x_1200:
[----:B------:R-:W-:Y:S02]  /*13430*/  MOV R2, 0x2 ;  /* 0x0000000200027802 */ /* 0x000fe40000000f00 */
[----:B------:R-:W-:Y:S02]  /*13440*/  MOV R3, 0x13460 ;  /* 0x0001346000037802 */ /* 0x000fe40000000f00 */
        /* <DEDUP_REMOVED lines=25> */
.L_x_1202:
[----:B------:R-:W-:Y:S02]  /*135e0*/  SEL R0, RZ, 0x1, P0 ;  /* 0x00000001ff007807 */ /* 0x000fe40000000000 */
[----:B------:R-:W-:Y:S02]  /*135f0*/  MOV R2, 0x13610 ;  /* 0x0001361000027802 */ /* 0x000fe40000000f00 */
[----:B-1----:R-:W-:Y:S05]  /*13600*/  CALL.REL.NOINC `($__internal_21_$__cuda_sm70_votesync_ballot) ;  /* 0x0000029000007944 */ /* 0x002fea0003c00000 */
[----:B------:R-:W-:Y:S01]  /*13610*/  MOV R5, R0 ;  /* 0x0000000000057202 */ /* 0x000fe20000000f00 */
[----:B------:R-:W-:Y:S05]  /*13620*/  BRA `(.L_x_1260) ;  /* 0xffffc7d000007947 */ /* 0x000fea000383ffff */
.L_x_1203:
[----:B------:R-:W-:Y:S01]  /*13630*/  IMAD.MOV.U32 R183, RZ, RZ, R6 ;  /* 0x000000ffffb77224 */ /* 0x000fe200078e0006 */
[----:B------:R-:W-:Y:S01]  /*13640*/  MOV R2, R0 ;  /* 0x0000000000027202 */ /* 0x000fe20000000f00 */
[----:B------:R-:W-:Y:S01]  /*13650*/  IMAD.MOV.U32 R184, RZ, RZ, 0x1f ;  /* 0x0000001fffb87424 */ /* 0x000fe200078e00ff */
[----:B------:R-:W-:Y:S02]  /*13660*/  MOV R3, 0x13680 ;  /* 0x0001368000037802 */ /* 0x000fe40000000f00 */
[----:B-1----:R-:W-:Y:S05]  /*13670*/  CALL.REL.NOINC `($__internal_19_$__cuda_sm70_shflsync_idx_p) ;  /* 0x0000015000007944 */ /* 0x002fea0003c00000 */
[----:B------:R-:W-:Y:S01]  /*13680*/  IMAD.MOV.U32 R10, RZ, RZ, R183 ;  /* 0x000000ffff0a7224 */ /* 0x000fe200078e00b7 */
[----:B------:R-:W-:Y:S01]  /*13690*/  MOV R2, R0 ;  /* 0x0000000000027202 */ /* 0x000fe20000000f00 */
[----:B------:R-:W-:Y:S01]  /*136a0*/  IMAD.MOV.U32 R183, RZ, RZ, R7 ;  /* 0x000000ffffb77224 */ /* 0x000fe200078e0007 */
[----:B------:R-:W-:-:S02]  /*136b0*/  MOV R184, 0x1f ;  /* 0x0000001f00b87802 */ /* 0x000fc40000000f00 */
[----:B------:R-:W-:Y:S02]  /*136c0*/  MOV R3, 0x136e0 ;  /* 0x000136e000037802 */ /* 0x000fe40000000f00 */
[----:B------:R-:W-:Y:S05]  /*136d0*/  CALL.REL.NOINC `($__internal_19_$__cuda_sm70_shflsync_idx_p) ;  /* 0x000000f000007944 */ /* 0x000fea0003c00000 */
[----:B------:R-:W-:Y:S01]  /*136e0*/  MOV R7, R183 ;  /* 0x000000b700077202 */ /* 0x000fe20000000f00 */
[----:B------:R-:W-:Y:S05]  /*136f0*/  BRA `(.L_x_1261) ;  /* 0xffffc75000007947 */ /* 0x000fea000383ffff */
.L_x_1206:
[----:B------:R-:W-:Y:S01]  /*13700*/  IMAD.MOV.U32 R183, RZ, RZ, R4 ;  /* 0x000000ffffb77224 */ /* 0x000fe200078e0004 */
[----:B------:R-:W-:Y:S01]  /*13710*/  MOV R2, R0 ;  /* 0x0000000000027202 */ /* 0x000fe20000000f00 */
[----:B------:R-:W-:Y:S01]  /*13720*/  IMAD.MOV.U32 R184, RZ, RZ, 0x1f ;  /* 0x0000001fffb87424 */ /* 0x000fe200078e00ff */
[----:B------:R-:W-:Y:S02]  /*13730*/  MOV R3, 0x13750 ;  /* 0x0001375000037802 */ /* 0x000fe40000000f00 */
[----:B-1-34-:R-:W-:Y:S05]  /*13740*/  CALL.REL.NOINC `($__internal_19_$__cuda_sm70_shflsync_idx_p) ;  /* 0x0000008000007944 */ /* 0x01afea0003c00000 */
[----:B------:R-:W-:Y:S01]  /*13750*/  MOV R11, R183 ;  /* 0x000000b7000b7202 */ /* 0x000fe20000000f00 */
[----:B------:R-:W-:Y:S05]  /*13760*/  BRA `(.L_x_1205) ;  /* 0xffffc74000007947 */ /* 0x000fea000383ffff */
        .weak           $__internal_18_$__cuda_sm70_shflsync_bfly_p
        .type           $__internal_18_$__cuda_sm70_shflsync_bfly_p,@function
        .size           $__internal_18_$__cuda_sm70_shflsync_bfly_p,($__internal_19_$__cuda_sm70_shflsync_idx_p - $__internal_18_$__cuda_sm70_shflsync_bfly_p)
$__internal_18_$__cuda_sm70_shflsync_bfly_p:
[----:B------:R-:W-:Y:S02]  /*13770*/  MOV R149, 0xffffffff ;  /* 0xffffffff00957802 */ /* 0x000fe40000000f00 */
[----:B------:R-:W-:Y:S02]  /*13780*/  MOV R3, 0x1f ;  /* 0x0000001f00037802 */ /* 0x000fe40000000f00 */
[----:B------:R-:W-:Y:S04]  /*13790*/  WARPSYNC R149 ;  /* 0x0000009500007348 */ /* 0x000fe80003800000 */
[----:B------:R1:W2:Y:S02]  /*137a0*/  SHFL.BFLY PT, R0, R128, R0, R3 ;  /* 0x0c00000080007389 */ /* 0x0002a400000e0003 */
[----:B-1----:R-:W-:-:S04]  /*137b0*/  MOV R3, 0x0 ;  /* 0x0000000000037802 */ /* 0x002fc80000000f00 */
[----:B--2---:R-:W-:Y:S05]  /*137c0*/  RET.REL.NODEC R2 `(_ZN7cutlass13device_kernelIN5flash19enable_sm80_to_sm89INS1_16FlashAttnFwdSm80INS1_25CollectiveMainloopFwdSm80ILi8ELi1ELb0EN4cute5tupleIJNS5_1CILi128EEENS7_ILi64EEENS7_ILi192EEEEEELi192ENS_6half_tEfNS_4arch4Sm80ELb1ELb0ELb0ELb1ELb1ELb0ELb1ELb1EEENS1_21CollectiveEpilogueFwdINS6_IJS8_SA_S9_EEENS6_IJNS7_ILi1EEESI_SI_EEESC_SE_Li256ELb1ELb1ELb1ELb0EEENS1_36VarlenDynamicPersistentTileSchedulerILi128ELi64ELi256ELi256ELb1ELb1ELb0ELb1ELb1ELb1EEEEEEEEEvNT_6ParamsE) ;  /* 0xfffec83002007950 */ /* 0x004fea0003c3ffff */
        .weak           $__internal_19_$__cuda_sm70_shflsync_idx_p
        .type           $__internal_19_$__cuda_sm70_shflsync_idx_p,@function
        .size           $__internal_19_$__cuda_sm70_shflsync_idx_p,($__internal_20_$__cuda_sm70_shflsync_up_p - $__internal_19_$__cuda_sm70_shflsync_idx_p)
$__internal_19_$__cuda_sm70_shflsync_idx_p:
[----:B------:R-:W-:-:S04]  /*137d0*/  MOV R214, 0xffffffff ;  /* 0xffffffff00d67802 */ /* 0x000fc80000000f00 */
[----:B------:R-:W-:Y:S04]  /*137e0*/  WARPSYNC R214 ;  /* 0x000000d600007348 */ /* 0x000fe80003800000 */
[----:B------:R1:W2:Y:S02]  /*137f0*/  SHFL.IDX PT, R183, R183, R2, R184 ;  /* 0x00000002b7b77389 */ /* 0x0002a400000e00b8 */
[----:B-1----:R-:W-:Y:S02]  /*13800*/  MOV R2, R3 ;  /* 0x0000000300027202 */ /* 0x002fe40000000f00 */
[----:B------:R-:W-:-:S04]  /*13810*/  MOV R3, 0x0 ;  /* 0x0000000000037802 */ /* 0x000fc80000000f00 */
[----:B--2---:R-:W-:Y:S05]  /*13820*/  RET.REL.NODEC R2 `(_ZN7cutlass13device_kernelIN5flash19enable_sm80_to_sm89INS1_16FlashAttnFwdSm80INS1_25CollectiveMainloopFwdSm80ILi8ELi1ELb0EN4cute5tupleIJNS5_1CILi128EEENS7_ILi64EEENS7_ILi192EEEEEELi192ENS_6half_tEfNS_4arch4Sm80ELb1ELb0ELb0ELb1ELb1ELb0ELb1ELb1EEENS1_21CollectiveEpilogueFwdINS6_IJS8_SA_S9_EEENS6_IJNS7_ILi1EEESI_SI_EEESC_SE_Li256ELb1ELb1ELb1ELb0EEENS1_36VarlenDynamicPersistentTileSchedulerILi128ELi64ELi256ELi256ELb1ELb1ELb0ELb1ELb1ELb1EEEEEEEEEvNT_6ParamsE) ;  /* 0xfffec7d002007950 */ /* 0x004fea0003c3ffff */
        .weak           $__internal_20_$__cuda_sm70_shflsync_up_p
        .type           $__internal_20_$__cuda_sm70_shflsync_up_p,@function
        .size           $__internal_20_$__cuda_sm70_shflsync_up_p,($__internal_21_$__cuda_sm70_votesync_ballot - $__internal_20_$__cuda_sm70_shflsync_up_p)
$__internal_20_$__cuda_sm70_shflsync_up_p:
[----:B------:R-:W-:Y:S02]  /*13830*/  IMAD.MOV.U32 R4, RZ, RZ, RZ ;  /* 0x000000ffff047224 */ /* 0x000fe400078e00ff */
[----:B------:R-:W-:-:S04]  /*13840*/  IMAD.MOV.U32 R10, RZ, RZ, -0x1 ;  /* 0xffffffffff0a7424 */ /* 0x000fc800078e00ff */
[----:B------:R-:W-:Y:S04]  /*13850*/  WARPSYNC R10 ;  /* 0x0000000a00007348 */ /* 0x000fe80003800000 */
[----:B------:R1:W2:Y:S02]  /*13860*/  SHFL.UP PT, R4, R0, R2, R4 ;  /* 0x0400000200047389 */ /* 0x0002a400000e0004 */
[----:B-1----:R-:W-:Y:S02]  /*13870*/  MOV R2, R3 ;  /* 0x0000000300027202 */ /* 0x002fe40000000f00 */
[----:B------:R-:W-:-:S04]  /*13880*/  MOV R3, 0x0 ;  /* 0x0000000000037802 */ /* 0x000fc80000000f00 */
[----:B--2---:R-:W-:Y:S05]  /*13890*/  RET.REL.NODEC R2 `(_ZN7cutlass13device_kernelIN5flash19enable_sm80_to_sm89INS1_16FlashAttnFwdSm80INS1_25CollectiveMainloopFwdSm80ILi8ELi1ELb0EN4cute5tupleIJNS5_1CILi128EEENS7_ILi64EEENS7_ILi192EEEEEELi192ENS_6half_tEfNS_4arch4Sm80ELb1ELb0ELb0ELb1ELb1ELb0ELb1ELb1EEENS1_21CollectiveEpilogueFwdINS6_IJS8_SA_S9_EEENS6_IJNS7_ILi1EEESI_SI_EEESC_SE_Li256ELb1ELb1ELb1ELb0EEENS1_36VarlenDynamicPersistentTileSchedulerILi128ELi64ELi256ELi256ELb1ELb1ELb0ELb1ELb1ELb1EEEEEEEEEvNT_6ParamsE) ;  /* 0xfffec76002007950 */ /* 0x004fea0003c3ffff */
        .weak           $__internal_21_$__cuda_sm70_votesync_ballot
        .type           $__internal_21_$__cuda_sm70_votesync_ballot,@function
        .size           $__internal_21_$__cuda_sm70_votesync_ballot,(.L_x_3110 - $__internal_21_$__cuda_sm70_votesync_ballot)
$__internal_21_$__cuda_sm70_votesync_ballot:
[----:B------:R-:W-:Y:S01]  /*138a0*/  ISETP.NE.U32.AND P0, PT, R0, 0x1, PT ;  /* 0x000000010000780c */ /* 0x000fe20003f05070 */
[----:B------:R-:W-:-:S04]  /*138b0*/  IMAD.MOV.U32 R3, RZ, RZ, -0x1 ;  /* 0xffffffffff037424 */ /* 0x000fc800078e00ff */
[----:B------:R-:W-:Y:S08]  /*138c0*/  WARPSYNC R3 ;  /* 0x0000000300007348 */ /* 0x000ff00003800000 */
[----:B------:R-:W-:-:S04]  /*138d0*/  VOTE.ANY R0, PT, !P0 ;  /* 0x0000000000007806 */ /* 0x000fc800040e0100 */
[----:B------:R-:W-:Y:S01]  /*138e0*/  LOP3.LUT R0, R0, R3, RZ, 0xc0, !PT ;  /* 0x0000000300007212 */ /* 0x000fe200078ec0ff */
[----:B------:R-:W-:-:S04]  /*138f0*/  IMAD.MOV.U32 R3, RZ, RZ, 0x0 ;  /* 0x00000000ff037424 */ /* 0x000fc800078e00ff */
[----:B------:R-:W-:Y:S05]  /*13900*/  RET.REL.NODEC R2 `(_ZN7cutlass13device_kernelIN5flash19enable_sm80_to_sm89INS1_16FlashAttnFwdSm80INS1_25CollectiveMainloopFwdSm80ILi8ELi1ELb0EN4cute5tupleIJNS5_1CILi128EEENS7_ILi64EEENS7_ILi192EEEEEELi192ENS_6half_tEfNS_4arch4Sm80ELb1ELb0ELb0ELb1ELb1ELb0ELb1ELb1EEENS1_21CollectiveEpilogueFwdINS6_IJS8_SA_S9_EEENS6_IJNS7_ILi1EEESI_SI_EEESC_SE_Li256ELb1ELb1ELb1ELb0EEENS1_36VarlenDynamicPersistentTileSchedulerILi128ELi64ELi256ELi256ELb1ELb1ELb0ELb1ELb1ELb1EEEEEEEEEvNT_6ParamsE) ;  /* 0xfffec6f002007950 */ /* 0x000fea0003c3ffff */
.L_x_1262:
        /* <DEDUP_REMOVED lines=15> */
.L_x_3110:


//--------------------- .text._ZN7cutlass13device_kernelIN5flash19enable_sm80_to_sm89INS1_16FlashAttnFwdSm80INS1_25CollectiveMainloopFwdSm80ILi8ELi1ELb0EN4cute5tupleIJNS5_1CILi128EEENS7_ILi64EEENS7_ILi192EEEEEELi192ENS_6half_tEfNS_4arch4Sm80ELb1ELb0ELb0ELb1ELb1ELb1ELb1ELb1EEENS1_21CollectiveEpilogueFwdINS6_IJS8_SA_S9_EEENS6_IJNS7_ILi1EEESI_SI_EEESC_SE_Li256ELb1ELb1ELb1ELb0EEENS1_36VarlenDynamicPersistentTileSchedulerILi128ELi64ELi256ELi256ELb1ELb1ELb0ELb1ELb1ELb1EEEEEEEEEvNT_6ParamsE --------------------------
	.section	.text._ZN7cutlass13device_kernelIN5flash19enable_sm80_to_sm89INS1_16FlashAttnFwdSm80INS1_25CollectiveMainloopFwdSm80ILi8ELi1ELb0EN4cute5tupleIJNS5_1CILi128EEENS7_ILi64EEENS7_ILi192EEEEEELi192ENS_6half_tEfNS_4arch4Sm80ELb1ELb0ELb0ELb1ELb1ELb1ELb1ELb1EEENS1_21CollectiveEpilogueFwdINS6_IJS8_SA_S9_EEENS6_IJNS7_ILi1EEESI_SI_EEESC_SE_Li256ELb1ELb1ELb1ELb0EEENS1_36VarlenDynamicPersistentTileSchedulerILi128ELi64ELi256ELi256ELb1ELb1ELb0ELb1ELb1ELb1EEEEEEEEEvNT_6ParamsE,"ax",@progbits
	.sectioninfo	@"SHI_REGISTERS=255"
	.align	128
.text._ZN7cutlass13device_kernelIN5flash19enable_sm80_to_sm89INS1_16FlashAttnFwdSm80INS1_25CollectiveMainloopFwdSm80ILi8ELi1ELb0EN4cute5tupleIJNS5_1CILi128EEENS7_ILi64EEENS7_ILi192EEEEEELi192ENS_6half_tEfNS_4arch4Sm80ELb1ELb0ELb0ELb1ELb1ELb1ELb1ELb1EEENS1_21CollectiveEpilogueFwdINS6_IJS8_SA_S9_EEENS6_IJNS7_ILi1EEESI_SI_EEESC_SE_Li256ELb1ELb1ELb1ELb0EEENS1_36VarlenDynamicPersistentTileSchedulerILi128ELi64ELi256ELi256ELb1ELb1ELb0ELb1ELb1ELb1EEEEEEEEEvNT_6ParamsE:
        .type           _ZN7cutlass13device_kernelIN5flash19enable_sm80_to_sm89INS1_16FlashAttnFwdSm80INS1_25CollectiveMainloopFwdSm80ILi8ELi1ELb0EN4cute5tupleIJNS5_1CILi128EEENS7_ILi64EEENS7_ILi192EEEEEELi192ENS_6half_tEfNS_4arch4Sm80ELb1ELb0ELb0ELb1ELb1ELb1ELb1ELb1EEENS1_21CollectiveEpilogueFwdINS6_IJS8_SA_S9_EEENS6_IJNS7_ILi1EEESI_SI_EEESC_SE_Li256ELb1ELb1ELb1ELb0EEENS1_36VarlenDynamicPersistentTileSchedulerILi128ELi64ELi256ELi256ELb1ELb1ELb0ELb1ELb1ELb1EEEEEEEEEvNT_6ParamsE,@function
        .size           _ZN7cutlass13device_kernelIN5flash19enable_sm80_to_sm89INS1_16FlashAttnFwdSm80INS1_25CollectiveMainloopFwdSm80ILi8ELi1ELb0EN4cute5tupleIJNS5_1CILi128EEENS7_ILi64EEENS7_ILi192EEEEEELi192ENS_6half_tEfNS_4arch4Sm80ELb1ELb0ELb0ELb1ELb1ELb1ELb1ELb1EEENS1_21CollectiveEpilogueFwdINS6_IJS8_SA_S9_EEENS6_IJNS7_ILi1EEESI_SI_EEESC_SE_Li256ELb1ELb1ELb1ELb0EEENS1_36VarlenDynamicPersistentTileSchedulerILi128ELi64ELi256ELi256ELb1ELb1ELb0ELb1ELb1ELb1EEEEEEEEEvNT_6ParamsE,(.L_x_3115 - _ZN7cutlass13device_kernelIN5flash19enable_sm80_to_sm89INS1_16FlashAttnFwdSm80INS1_25CollectiveMainloopFwdSm80ILi8ELi1ELb0EN4cute5tupleIJNS5_1CILi128EEENS7_ILi64EEENS7_ILi192EEEEEELi192ENS_6half_tEfNS_4arch4Sm80ELb1ELb0ELb0ELb1ELb1ELb1ELb1ELb1EEENS1_21CollectiveEpilogueFwdINS6_IJS8_SA_S9_EEENS6_IJNS7_ILi1EEESI_SI_EEESC_SE_Li256ELb1ELb1ELb1ELb0EEENS1_36VarlenDynamicPersistentTileSchedulerILi128ELi64ELi256ELi256ELb1ELb1ELb0ELb1ELb1ELb1EEEEEEEEEvNT_6ParamsE)
        .other          _ZN7cutlass13device_kernelIN5flash19enable_sm80_to_sm89INS1_16FlashAttnFwdSm80INS1_25CollectiveMainloopFwdSm80ILi8ELi1ELb0EN4cute5tupleIJNS5_1CILi128EEENS7_ILi64EEENS7_ILi192EEEEEELi192ENS_6half_tEfNS_4arch4Sm80ELb1ELb0ELb0ELb1ELb1ELb1ELb1ELb1EEENS1_21CollectiveEpilogueFwdINS6_IJS8_SA_S9_EEENS6_IJNS7_ILi1EEESI_SI_EEESC_SE_Li256ELb1ELb1ELb1ELb0EEENS1_36VarlenDynamicPersistentTileSchedulerILi128ELi64ELi256ELi256ELb1ELb1ELb0ELb1ELb1ELb1EEEEEEEEEvNT_6ParamsE,@"STO_CUDA_ENTRY STV_DEFAULT"
_ZN7cutlass13device_kernelIN5flash19enable_sm80_to_sm89INS1_16FlashAttnFwdSm80INS1_25CollectiveMainloopFwdSm80ILi8ELi1ELb0EN4cute5tupleIJNS5_1CILi128EEENS7_ILi64EEENS7_ILi192EEEEEELi192ENS_6half_tEfNS_4arch4Sm80ELb1ELb0ELb0ELb1ELb1ELb1ELb1ELb1EEENS1_21CollectiveEpilogueFwdINS6_IJS8_SA_S9_EEENS6_IJNS7_ILi1EEESI_SI_EEESC_SE_Li256ELb1ELb1ELb1ELb0EEENS1_36VarlenDynamicPersistentTileSchedulerILi128ELi64ELi256ELi256ELb1ELb1ELb0ELb1ELb1ELb1EEEEEEEEEvNT_6ParamsE:
        /* <DEDUP_REMOVED lines=52> */
.L_x_1268:
        /* <DEDUP_REMOVED lines=16> */
.L_x_1457:
        /* <DEDUP_REMOVED lines=16> */
.L_x_1458:
[----:B---3--:R-:W-:-:S05]  /*0540*/  IMAD R0, R0, c[0x0][0x538], RZ ;  /* 0x00014e0000007a24 */ /* 0x008fca00078e02ff */
[----:B------:R-:W-:-:S04]  /*0550*/  IADD3 R6, R0, R6, RZ ;  /* 0x0000000600067210 */ /* 0x000fc80007ffe0ff */
[----:B------:R-:W-:-:S13]  /*0560*/  ISETP.GT.AND P0, PT, R6, UR4, PT ;  /* 0x0000000406007c0c */ /* 0x000fda000bf04270 */
[----:B-12---:R-:W-:Y:S05]  /*0570*/  @!P0 BRA `(.L_x_1268) ;  /* 0xfffffdc000008947 */ /* 0x006fea000383ffff */
.L_x_1264:
[----:B------:R-:W-:-:S05]  /*0580*/  IADD3 R11, -R0, R6, RZ ;  /* 0x00000006000b7210 */ /* 0x000fca0007ffe1ff */
[----:B------:R-:W-:-:S05]  /*0590*/  IMAD R0, R4, c[0x0][0x538], R11 ;  /* 0x00014e0004007a24 */ /* 0x000fca00078e020b */
[----:B------:R-:W-:Y:S01]  /*05a0*/  ISETP.GT.AND P0, PT, R0, UR4, PT ;  /* 0x0000000400007c0c */ /* 0x000fe2000bf04270 */
[----:B------:R-:W-:-:S12]  /*05b0*/  BRA.DIV ~URZ, `(.L_x_1269) ;  /* 0x0001cf627f007947 */ /* 0x000fd8000b800000 */
[----:B------:R-:W-:-:S04]  /*05c0*/  VOTE.ANY R10, PT, !P0 ;  /* 0x00000000000a7806 */ /* 0x000fc800040e0100 */
.L_x_1459:
[----:B------:R-:W1:Y:S02]  /*05d0*/  POPC R5, R10 ;  /* 0x0000000a00057309 */ /* 0x000e640000000000 */
[----:B-12---:R-:W-:Y:S01]  /*05e0*/  IADD3 R247, R5, R7, RZ ;  /* 0x0000000705f77210 */ /* 0x006fe20007ffe0ff */
[----:B------:R-:W-:Y:S05]  /*05f0*/  BRA.DIV ~URZ, `(.L_x_1270) ;  /* 0x0001cf727f007947 */ /* 0x000fea000b800000 */
[----:B------:R1:W2:Y:S01]  /*0600*/  SHFL.IDX PT, R12, R9, R5, 0x1f ;  /* 0x00001f05090c7589 */ /* 0x0002a200000e0000 */
[----:B------:R-:W-:-:S03]  /*0610*/  MOV R6, RZ ;  /* 0x000000ff00067202 */ /* 0x000fc60000000f00 */
[----:B------:R1:W3:Y:S04]  /*0620*/  SHFL.IDX PT, R9, R8, R5, 0x1f ;  /* 0x00001f0508097589 */ /* 0x0002e800000e0000 */
.L_x_1460:
[----:B------:R-:W-:Y:S01]  /*0630*/  ISETP.NE.AND P0, PT, R10, RZ, PT ;  /* 0x000000ff0a00720c */ /* 0x000fe20003f05270 */
[----:B------:R-:W-:-:S12]  /*0640*/  BSSY B0, `(.L_x_1271) ;  /* 0x0000005000007945 */ /* 0x000fd80003800000 */
[----:B------:R-:W-:Y:S05]  /*0650*/  @!P0 BRA `(.L_x_1272) ;  /* 0x0000003000008947 */ /* 0x000fea0003800000 */
[----:B------:R-:W-:Y:S01]  /*0660*/  IADD3 R0, R5, -0x1, RZ ;  /* 0xffffffff05007810 */ /* 0x000fe20007ffe0ff */
[----:B------:R-:W-:Y:S05]  /*0670*/  BRA.DIV ~URZ, `(.L_x_1273) ;  /* 0x0001cfd27f007947 */ /* 0x000fea000b800000 */
[----:B------:R4:W1:Y:S02]  /*0680*/  SHFL.IDX PT, R6, R4, R0, 0x1f ;  /* 0x00001f0004067589 */ /* 0x00086400000e0000 */
.L_x_1272:
[----:B------:R-:W-:Y:S05]  /*0690*/  BSYNC B0 ;  /* 0x0000000000007941 */ /* 0x000fea0003800000 */
.L_x_1271:
        /* <DEDUP_REMOVED lines=67> */
.L_x_1275:
        /* <DEDUP_REMOVED lines=68> */
.L_x_1276:
[----:B------:R-:W-:Y:S05]  /*0f10*/  BSYNC B0 ;  /* 0x0000000000007941 */ /* 0x000fea0003800000 */
.L_x_1274:
[----:B------:R-:W-:-:S04]  /*0f20*/  LOP3.LUT R0, RZ, R0, RZ, 0x33, !PT ;  /* 0x00000000ff007212 */ /* 0x000fc800078e33ff */
[----:B------:R-:W-:Y:S01]  /*0f30*/  IADD3 R245, R0, R12, RZ ;  /* 0x0000000c00f57210 */ /* 0x000fe20007ffe0ff */
[----:B------:R-:W-:Y:S05]  /*0f40*/  BRA `(.L_x_1277) ;  /* 0x0000004000007947 */ /* 0x000fea0003800000 */
.L_x_1265:
[----:B--2---:R-:W-:Y:S01]  /*0f50*/  IMAD.MOV.U32 R245, RZ, RZ, RZ ;  /* 0x000000fffff57224 */ /* 0x004fe200078e00ff */
[----:B------:R-:W-:Y:S01]  /*0f60*/  MOV R246, RZ ;  /* 0x000000ff00f67202 */ /* 0x000fe20000000f00 */
[----:B------:R-:W-:Y:S01]  /*0f70*/  IMAD.U32 R244, RZ, RZ, UR4 ;  /* 0x00000004fff47e24 */ /* 0x000fe2000f8e00ff */
[----:B------:R-:W-:Y:S02]  /*0f80*/  MOV R247, c[0x0][0x53c] ;  /* 0x00014f0000f77a02 */ /* 0x000fe40000000f00 */
.L_x_1277:
[----:B------:R-:W-:Y:S01]  /*0f90*/  ISETP.NE.AND P0, PT, R13, RZ, PT ;  /* 0x000000ff0d00720c */ /* 0x000fe20003f05270 */
[----:B------:R-:W-:-:S12]  /*0fa0*/  WARPSYNC 0xffffffff ;  /* 0xffffffff00007948 */ /* 0x000fd80003800000 */
[----:B------:R1:W-:Y:S04]  /*0fb0*/  @!P0 STS.128 [0x18100], R244 ;  /* 0x018100f4ff008388 */ /* 0x0003e80000000c00 */
[----:B------:R-:W-:Y:S06]  /*0fc0*/  BAR.ARV 0x5, 0x100 ;  /* 0x0144000000007b1d */ /* 0x000fec0000002000 */
.L_x_1263:
        /* <DEDUP_REMOVED lines=13> */
[C---:B------:R-:W-:Y:S01]  /*10a0*/  LEA.HI R0, R2.reuse, R4, RZ, 0x1 ;  /* 0x0000000402007211 */ /* 0x040fe200078f08ff */
[----:B------:R-:W-:Y:S01]  /*10b0*/  IMAD.SHL.U32 R5, R25, 0x40, RZ ;  /* 0x0000004019057824 */ /* 0x000fe200078e00ff */
[----:B------:R-:W-:Y:S01]  /*10c0*/  LOP3.LUT R2, R2, 0xfffffff0, RZ, 0xc0, !PT ;  /* 0xfffffff002027812 */ /* 0x000fe200078ec0ff */
[----:B------:R-:W-:Y:S01]  /*10d0*/  IMAD.IADD R8, R16, 0x1, -R3 ;  /* 0x0000000110087824 */ /* 0x000fe200078e0a03 */
[----:B------:R-:W-:-:S02]  /*10e0*/  LOP3.LUT R3, R0, 0xfffffffe, RZ, 0xc0, !PT ;  /* 0xfffffffe00037812 */ /* 0x000fc400078ec0ff */
[----:B------:R-:W-:Y:S01]  /*10f0*/  LOP3.LUT R0, R5, 0x1c0, RZ, 0xc0, !PT ;  /* 0x000001c005007812 */ /* 0x000fe200078ec0ff */
[----:B------:R-:W-:Y:S01]  /*1100*/  IMAD.SHL.U32 R204, R8, 0x8, RZ ;  /* 0x0000000808cc7824 */ /* 0x000fe200078e00ff */
[-C--:B------:R-:W-:Y:S01]  /*1110*/  LEA.HI R14, R12, R16.reuse, RZ, 0x2 ;  /* 0x000000100c0e7211 */ /* 0x080fe200078f10ff */
[----:B------:R-:W-:Y:S01]  /*1120*/  IMAD.IADD R2, R16, 0x1, -R2 ;  /* 0x0000000110027824 */ /* 0x000fe200078e0a02 */
[----:B------:R-:W-:Y:S01]  /*1130*/  LEA.HI R13, R12, R16, RZ, 0x5 ;  /* 0x000000100c0d7211 */ /* 0x000fe200078f28ff */
[----:B------:R-:W-:Y:S01]  /*1140*/  IMAD.IADD R10, R4, 0x1, -R3 ;  /* 0x00000001040a7824 */ /* 0x000fe200078e0a03 */
[----:B------:R-:W-:Y:S01]  /*1150*/  LOP3.LUT R3, R0, 0x38, R204, 0xf8, !PT ;  /* 0x0000003800037812 */ /* 0x000fe200078ef8cc */
[C---:B------:R-:W-:Y:S01]  /*1160*/  IMAD.SHL.U32 R4, R8.reuse, 0x40, RZ ;  /* 0x0000004008047824 */ /* 0x040fe200078e00ff */
[----:B------:R-:W-:Y:S01]  /*1170*/  SHF.R.U32.HI R0, RZ, 0x3, R0 ;  /* 0x00000003ff007819 */ /* 0x000fe20000011600 */
[----:B------:R-:W-:Y:S01]  /*1180*/  IMAD R221, R8, 0x20, R25 ;  /* 0x0000002008dd7824 */ /* 0x000fe200078e0219 */
[----:B------:R-:W-:-:S02]  /*1190*/  SHF.R.S32.HI R5, RZ, 0x1f, R2 ;  /* 0x0000001fff057819 */ /* 0x000fc40000011402 */
[----:B------:R-:W-:Y:S02]  /*11a0*/  LOP3.LUT R9, R3, R0, RZ, 0x3c, !PT ;  /* 0x0000000003097212 */ /* 0x000fe400078e3cff */
[----:B------:R-:W-:Y:S02]  /*11b0*/  LOP3.LUT R0, R4, 0x1c0, RZ, 0xc0, !PT ;  /* 0x000001c004007812 */ /* 0x000fe400078ec0ff */
[--C-:B------:R-:W-:Y:S02]  /*11c0*/  SHF.R.S32.HI R216, RZ, 0x2, R14.reuse ;  /* 0x00000002ffd87819 */ /* 0x100fe4000001140e */
[----:B------:R-:W-:Y:S02]  /*11d0*/  SHF.R.S32.HI R7, RZ, 0x1f, R14 ;  /* 0x0000001fff077819 */ /* 0x000fe4000001140e */
[----:B------:R-:W-:Y:S02]  /*11e0*/  LEA.HI R11, R5, R2, RZ, 0x3 ;  /* 0x00000002050b7211 */ /* 0x000fe400078f18ff */
[----:B------:R-:W-:-:S02]  /*11f0*/  LOP3.LUT R5, R0, 0x8, R6, 0xf8, !PT ;  /* 0x0000000800057812 */ /* 0x000fc400078ef806 */
[----:B------:R-:W-:Y:S02]  /*1200*/  SHF.R.U32.HI R3, RZ, 0x3, R0 ;  /* 0x00000003ff037819 */ /* 0x000fe40000011600 */
[----:B------:R-:W-:Y:S02]  /*1210*/  LEA.HI R0, R7, R216, RZ, 0x3 ;  /* 0x000000d807007211 */ /* 0x000fe400078f18ff */
[----:B------:R-:W-:Y:S02]  /*1220*/  LOP3.LUT R4, R11, 0xfffffff8, RZ, 0xc0, !PT ;  /* 0xfffffff80b047812 */ /* 0x000fe400078ec0ff */
[----:B------:R-:W-:Y:S02]  /*1230*/  LOP3.LUT R0, R0, 0xfffffff8, RZ, 0xc0, !PT ;  /* 0xfffffff800007812 */ /* 0x000fe400078ec0ff */
[----:B------:R-:W-:Y:S01]  /*1240*/  LOP3.LUT R7, R5, R3, RZ, 0x3c, !PT ;  /* 0x0000000305077212 */ /* 0x000fe200078e3cff */
[----:B------:R-:W-:Y:S01]  /*1250*/  IMAD.IADD R6, R2, 0x1, -R4 ;  /* 0x0000000102067824 */ /* 0x000fe200078e0a04 */
[----:B------:R-:W-:Y:S01]  /*1260*/  LOP3.LUT R2, R13, 0xffffffe0, RZ, 0xc0, !PT ;  /* 0xffffffe00d027812 */ /* 0x000fe200078ec0ff */
[----:B------:R-:W-:Y:S01]  /*1270*/  IMAD.IADD R0, R216, 0x1, -R0 ;  /* 0x00000001d8007824 */ /* 0x000fe200078e0a00 */
[----:B------:R-:W-:-:S02]  /*1280*/  SHF.R.S32.HI R5, RZ, 0x5, R13 ;  /* 0x00000005ff057819 */ /* 0x000fc4000001140d */
[----:B------:R-:W-:Y:S01]  /*1290*/  SHF.R.S32.HI R3, RZ, 0x1f, R13 ;  /* 0x0000001fff037819 */ /* 0x000fe2000001140d */
[----:B------:R-:W-:Y:S01]  /*12a0*/  IMAD.IADD R23, R16, 0x1, -R2 ;  /* 0x0000000110177824 */ /* 0x000fe200078e0a02 */
[----:B------:R-:W-:Y:S01]  /*12b0*/  LEA.HI R4, R12, R16, RZ, 0x6 ;  /* 0x000000100c047211 */ /* 0x000fe200078f30ff */
[----:B------:R-:W-:Y:S01]  /*12c0*/  IMAD.SHL.U32 R229, R5, 0x200, RZ ;  /* 0x0000020005e57824 */ /* 0x000fe200078e00ff */
[----:B------:R-:W-:Y:S01]  /*12d0*/  LEA.HI R2, R3, R5, RZ, 0x3 ;  /* 0x0000000503027211 */ /* 0x000fe200078f18ff */
[----:B------:R-:W-:Y:S01]  /*12e0*/  IMAD.SHL.U32 R13, R11, 0x40, RZ ;  /* 0x000000400b0d7824 */ /* 0x000fe200078e00ff */
[----:B------:R-:W-:Y:S01]  /*12f0*/  LOP3.LUT R3, R0, 0x1, RZ, 0xc0, !PT ;  /* 0x0000000100037812 */ /* 0x000fe200078ec0ff */
[----:B------:R-:W-:Y:S01]  /*1300*/  IMAD.SHL.U32 R4, R4, 0x8, RZ ;  /* 0x0000000804047824 */ /* 0x000fe200078e00ff */
[----:B------:R-:W-:Y:S02]  /*1310*/  SHF.R.S32.HI R12, RZ, 0x1f, R23 ;  /* 0x0000001fff0c7819 */ /* 0x000fe40000011417 */
[----:B------:R-:W-:-:S02]  /*1320*/  ISETP.NE.U32.AND P0, PT, R3, 0x1, PT ;  /* 0x000000010300780c */ /* 0x000fc40003f05070 */
[----:B------:R-:W-:Y:S02]  /*1330*/  LOP3.LUT R2, R2, 0xffffff8, RZ, 0xc0, !PT ;  /* 0x0ffffff802027812 */ /* 0x000fe400078ec0ff */
[C---:B------:R-:W-:Y:S01]  /*1340*/  R2P PR, R0.reuse, 0x6 ;  /* 0x0000000600007804 */ /* 0x040fe20000000000 */
[----:B------:R-:W-:Y:S01]  /*1350*/  IMAD.SHL.U32 R0, R0, 0x40, RZ ;  /* 0x0000004000007824 */ /* 0x000fe200078e00ff */
[----:B------:R-:W-:Y:S01]  /*1360*/  LEA.HI R15, R12, R23, RZ, 0x2 ;  /* 0x000000170c0f7211 */ /* 0x000fe200078f10ff */
[----:B------:R-:W-:Y:S01]  /*1370*/  IMAD.IADD R3, R5, 0x1, -R2 ;  /* 0x0000000105037824 */ /* 0x000fe200078e0a02 */
[----:B------:R-:W-:Y:S02]  /*1380*/  LOP3.LUT R194, R9, 0x7ffffe00, R4, 0xf8, !PT ;  /* 0x7ffffe0009c27812 */ /* 0x000fe400078ef804 */
[----:B------:R-:W-:Y:S02]  /*1390*/  SHF.R.S32.HI R2, RZ, 0x2, R15 ;  /* 0x00000002ff027819 */ /* 0x000fe4000001140f */
[----:B------:R-:W-:Y:S01]  /*13a0*/  LOP3.LUT R227, R0, 0x1c0, RZ, 0xc0, !PT ;  /* 0x000001c000e37812 */ /* 0x000fe200078ec0ff */
[----:B------:R-:W-:Y:S01]  /*13b0*/  IMAD.SHL.U32 R0, R6, 0x40, RZ ;  /* 0x0000004006007824 */ /* 0x000fe200078e00ff */
[----:B------:R-:W-:Y:S01]  /*13c0*/  LOP3.LUT R4, R14, 0xfffffffc, RZ, 0xc0, !PT ;  /* 0xfffffffc0e047812 */ /* 0x000fe200078ec0ff */
[----:B------:R-:W-:Y:S01]  /*13d0*/  IMAD R22, R3, 0x10, R2 ;  /* 0x0000001003167824 */ /* 0x000fe200078e0202 */
[----:B------:R-:W-:Y:S01]  /*13e0*/  IADD3 R9, R216, 0x40, RZ ;  /* 0x00000040d8097810 */ /* 0x000fe20007ffe0ff */
[----:B------:R-:W-:Y:S01]  /*13f0*/  IMAD.SHL.U32 R2, R10, 0x8, RZ ;  /* 0x000000080a027824 */ /* 0x000fe200078e00ff */
[----:B------:R-:W-:Y:S01]  /*1400*/  LOP3.LUT R0, R0, 0x1c0, RZ, 0xc0, !PT ;  /* 0x000001c000007812 */ /* 0x000fe200078ec0ff */
[----:B------:R-:W-:Y:S01]  /*1410*/  IMAD.IADD R248, R16, 0x1, -R4 ;  /* 0x0000000110f87824 */ /* 0x000fe200078e0a04 */
[----:B------:R-:W-:Y:S01]  /*1420*/  SHF.R.U32.HI R228, RZ, 0x3, R227 ;  /* 0x00000003ffe47819 */ /* 0x000fe200000116e3 */
[----:B------:R-:W-:Y:S01]  /*1430*/  IMAD.SHL.U32 R14, R5, 0x400, RZ ;  /* 0x00000400050e7824 */ /* 0x000fe200078e00ff */
[----:B------:R-:W-:Y:S01]  /*1440*/  LOP3.LUT R3, R0, 0x8, R2, 0xf8, !PT ;  /* 0x0000000800037812 */ /* 0x000fe200078ef802 */
[----:B------:R-:W-:Y:S01]  /*1450*/  IMAD.SHL.U32 R140, R248, 0x4, RZ ;  /* 0x00000004f88c7824 */ /* 0x000fe200078e00ff */
[----:B------:R-:W-:Y:S01]  /*1460*/  SHF.R.U32.HI R0, RZ, 0x3, R0 ;  /* 0x00000003ff007819 */ /* 0x000fe20000011600 */
[----:B------:R-:W-:Y:S01]  /*1470*/  IMAD R2, R10, 0x200, R7 ;  /* 0x000002000a027824 */ /* 0x000fe200078e0207 */
[----:B------:R-:W-:Y:S01]  /*1480*/  LOP3.LUT P6, RZ, R6, 0x2, RZ, 0xc0, !PT ;  /* 0x0000000206ff7812 */ /* 0x000fe200078cc0ff */
[----:B------:R-:W-:Y:S01]  /*1490*/  IMAD.SHL.U32 R102, R248, 0x8, RZ ;  /* 0x00000008f8667824 */ /* 0x000fe200078e00ff */
[----:B------:R-:W-:Y:S01]  /*14a0*/  LOP3.LUT R7, R3, R0, RZ, 0x3c, !PT ;  /* 0x0000000003077212 */ /* 0x000fe200078e3cff */
[----:B------:R-:W-:Y:S01]  /*14b0*/  IMAD.SHL.U32 R3, R9, 0x40, RZ ;  /* 0x0000004009037824 */ /* 0x000fe200078e00ff */
[----:B------:R-:W-:Y:S01]  /*14c0*/  SHF.R.S32.HI R0, RZ, 0x1f, R9 ;  /* 0x0000001fff007819 */ /* 0x000fe20000011409 */
[----:B------:R-:W-:Y:S01]  /*14d0*/  STL [R1+0x5c], R22 ;  /* 0x00005c1601007387 */ /* 0x000fe20000100800 */
[----:B------:R-:W-:Y:S01]  /*14e0*/  IADD3 R143, R140, 0x20, RZ ;  /* 0x000000208c8f7810 */ /* 0x000fe20007ffe0ff */
[----:B------:R-:W-:Y:S01]  /*14f0*/  IMAD.SHL.U32 R194, R194, 0x2, RZ ;  /* 0x00000002c2c27824 */ /* 0x000fe200078e00ff */
[----:B------:R-:W-:Y:S01]  /*1500*/  LOP3.LUT P5, RZ, R6, 0x4, RZ, 0xc0, !PT ;  /* 0x0000000406ff7812 */ /* 0x000fe200078ac0ff */
[----:B------:R-:W-:Y:S01]  /*1510*/  IMAD R6, R248, 0x2, R14 ;  /* 0x00000002f8067824 */ /* 0x000fe200078e020e */
[----:B------:R-:W-:Y:S01]  /*1520*/  LOP3.LUT R4, R228, R227, RZ, 0xfc, !PT ;  /* 0x000000e3e4047212 */ /* 0x000fe200078efcff */
[C---:B------:R-:W-:Y:S01]  /*1530*/  IMAD.IADD R107, R140.reuse, 0x1, R143 ;  /* 0x000000018c6b7824 */ /* 0x040fe200078e028f */
[----:B------:R-:W-:-:S02]  /*1540*/  IADD3 R142, R140, 0x40, RZ ;  /* 0x000000408c8e7810 */ /* 0x000fc40007ffe0ff */
[----:B------:R-:W-:Y:S01]  /*1550*/  LEA.HI R0, R0, R9, RZ, 0x3 ;  /* 0x0000000900007211 */ /* 0x000fe200078f18ff */
[----:B------:R-:W-:Y:S01]  /*1560*/  IMAD.IADD R18, R6, 0x1, R4 ;  /* 0x0000000106127824 */ /* 0x000fe200078e0204 */
[----:B------:R-:W-:Y:S01]  /*1570*/  LOP3.LUT R24, R3, 0x1c0, RZ, 0xc0, !PT ;  /* 0x000001c003187812 */ /* 0x000fe200078ec0ff */
[----:B------:R-:W-:Y:S01]  /*1580*/  IMAD.IADD R106, R140, 0x1, R142 ;  /* 0x000000018c6a7824 */ /* 0x000fe200078e028e */
[----:B------:R-:W-:Y:S01]  /*1590*/  SHF.R.S32.HI R3, RZ, 0x1f, R107 ;  /* 0x0000001fff037819 */ /* 0x000fe2000001146b */
[----:B------:R-:W-:Y:S01]  /*15a0*/  IMAD.SHL.U32 R4, R0, 0x40, RZ ;  /* 0x0000004000047824 */ /* 0x000fe200078e00ff */
[----:B------:R-:W-:Y:S02]  /*15b0*/  SHF.R.U32.HI R21, RZ, 0x3, R24 ;  /* 0x00000003ff157819 */ /* 0x000fe40000011618 */
[----:B------:R-:W-:Y:S02]  /*15c0*/  SHF.R.S32.HI R0, RZ, 0x1f, R106 ;  /* 0x0000001fff007819 */ /* 0x000fe4000001146a */
[----:B------:R-:W-:-:S02]  /*15d0*/  LOP3.LUT R20, R4, 0xfffffe00, RZ, 0xc0, !PT ;  /* 0xfffffe0004147812 */ /* 0x000fc400078ec0ff */
[CC--:B------:R-:W-:Y:S02]  /*15e0*/  LEA.HI R4, R3.reuse, R107.reuse, RZ, 0x6 ;  /* 0x0000006b03047211 */ /* 0x0c0fe400078f30ff */
[-C--:B------:R-:W-:Y:S01]  /*15f0*/  LEA.HI R5, R0, R106.reuse, RZ, 0x6 ;  /* 0x0000006a00057211 */ /* 0x080fe200078f30ff */
[----:B------:R-:W-:Y:S01]  /*1600*/  STL [R1+0x28], R20 ;  /* 0x0000281401007387 */ /* 0x000fe20000100800 */
[----:B------:R-:W-:Y:S01]  /*1610*/  LEA.HI R12, R3, R107, RZ, 0x3 ;  /* 0x0000006b030c7211 */ /* 0x000fe200078f18ff */
[----:B------:R-:W-:Y:S01]  /*1620*/  IMAD.SHL.U32 R3, R4, 0x80, RZ ;  /* 0x0000008004037824 */ /* 0x000fe200078e00ff */
[----:B------:R-:W-:Y:S01]  /*1630*/  LEA.HI R11, R0, R106, RZ, 0x3 ;  /* 0x0000006a000b7211 */ /* 0x000fe200078f18ff */
[----:B------:R-:W-:Y:S01]  /*1640*/  IMAD.SHL.U32 R5, R5, 0x80, RZ ;  /* 0x0000008005057824 */ /* 0x000fe200078e00ff */
[--C-:B------:R-:W-:Y:S02]  /*1650*/  LOP3.LUT R4, R227, 0x38, R12.reuse, 0xf8, !PT ;  /* 0x00000038e3047812 */ /* 0x100fe400078ef80c */
[----:B------:R-:W-:-:S02]  /*1660*/  LOP3.LUT R0, R24, 0x38, R12, 0xf8, !PT ;  /* 0x0000003818007812 */ /* 0x000fc400078ef80c */
[--C-:B------:R-:W-:Y:S02]  /*1670*/  LOP3.LUT R6, R227, 0x38, R11.reuse, 0xf8, !PT ;  /* 0x00000038e3067812 */ /* 0x100fe400078ef80b */
[----:B------:R-:W-:Y:S02]  /*1680*/  LOP3.LUT R10, R24, 0x38, R11, 0xf8, !PT ;  /* 0x00000038180a7812 */ /* 0x000fe400078ef80b */
[----:B------:R-:W-:Y:S02]  /*1690*/  LOP3.LUT R9, R4, R228, RZ, 0x3c, !PT ;  /* 0x000000e404097212 */ /* 0x000fe400078e3cff */
[----:B------:R-:W-:Y:S02]  /*16a0*/  LOP3.LUT R3, R3, 0xffffe000, RZ, 0xc0, !PT ;  /* 0xffffe00003037812 */ /* 0x000fe400078ec0ff */
[----:B------:R-:W-:Y:S02]  /*16b0*/  LOP3.LUT R4, R0, R21, RZ, 0x3c, !PT ;  /* 0x0000001500047212 */ /* 0x000fe400078e3cff */
[----:B------:R-:W-:-:S02]  /*16c0*/  LOP3.LUT R0, R5, 0xffffe000, RZ, 0xc0, !PT ;  /* 0xffffe00005007812 */ /* 0x000fc400078ec0ff */
[----:B------:R-:W-:Y:S02]  /*16d0*/  LOP3.LUT R6, R6, R228, RZ, 0x3c, !PT ;  /* 0x000000e406067212 */ /* 0x000fe400078e3cff */
[----:B------:R-:W-:Y:S02]  /*16e0*/  LOP3.LUT R5, R10, R21, RZ, 0x3c, !PT ;  /* 0x000000150a057212 */ /* 0x000fe400078e3cff */
[-CC-:B------:R-:W-:Y:S02]  /*16f0*/  IADD3 R17, R9, R3.reuse, R229.reuse ;  /* 0x0000000309117210 */ /* 0x180fe40007ffe0e5 */
[----:B------:R-:W-:Y:S02]  /*1700*/  IADD3 R16, R4, R3, R20 ;  /* 0x0000000304107210 */ /* 0x000fe40007ffe014 */
[----:B------:R-:W-:Y:S02]  /*1710*/  LOP3.LUT R3, R13, 0xfffffe00, RZ, 0xc0, !PT ;  /* 0xfffffe000d037812 */ /* 0x000fe400078ec0ff */
[----:B------:R-:W-:-:S02]  /*1720*/  IADD3 R13, R6, R0, R229 ;  /* 0x00000000060d7210 */ /* 0x000fc40007ffe0e5 */
[----:B------:R-:W-:Y:S02]  /*1730*/  IADD3 R10, R5, R0, R20 ;  /* 0x00000000050a7210 */ /* 0x000fe40007ffe014 */
[----:B------:R-:W-:Y:S02]  /*1740*/  LEA.HI R0, R248, R248, RZ, 0x1 ;  /* 0x000000f8f8007211 */ /* 0x000fe400078f08ff */
[CC--:B------:R-:W-:Y:S01]  /*1750*/  IADD3 R4, R7.reuse, R3.reuse, R14 ;  /* 0x0000000307047210 */ /* 0x0c0fe20007ffe00e */
[----:B------:R-:W-:Y:S01]  /*1760*/  IMAD.MOV.U32 R14, RZ, RZ, 0x40 ;  /* 0x00000040ff0e7424 */ /* 0x000fe200078e00ff */
[----:B------:R-:W-:Y:S02]  /*1770*/  LOP3.LUT R5, R7, R3, RZ, 0xfc, !PT ;  /* 0x0000000307057212 */ /* 0x000fe400078efcff */
[----:B------:R-:W-:Y:S02]  /*1780*/  LOP3.LUT R3, R0, 0x1ffffffe, RZ, 0xc0, !PT ;  /* 0x1ffffffe00037812 */ /* 0x000fe400078ec0ff */
[----:B------:R-:W-:-:S02]  /*1790*/  IADD3 R146, R140, 0x10, RZ ;  /* 0x000000108c927810 */ /* 0x000fc40007ffe0ff */
[C---:B------:R-:W-:Y:S02]  /*17a0*/  LOP3.LUT P4, RZ, R8.reuse, 0x2, RZ, 0xc0, !PT ;  /* 0x0000000208ff7812 */ /* 0x040fe4000788c0ff */
[----:B------:R-:W-:Y:S01]  /*17b0*/  LOP3.LUT P3, RZ, R8, 0x4, RZ, 0xc0, !PT ;  /* 0x0000000408ff7812 */ /* 0x000fe2000786c0ff */
[----:B------:R-:W-:Y:S01]  /*17c0*/  IMAD.IADD R8, R248, 0x1, -R3 ;  /* 0x00000001f8087824 */ /* 0x000fe200078e0a03 */
[----:B------:R-:W-:Y:S02]  /*17d0*/  SHF.R.S32.HI R9, RZ, 0x1f, R146 ;  /* 0x0000001fff097819 */ /* 0x000fe40000011492 */
[----:B------:R-:W-:Y:S01]  /*17e0*/  IADD3 R145, R140, 0x30, RZ ;  /* 0x000000308c917810 */ /* 0x000fe20007ffe0ff */
[----:B------:R-:W-:Y:S01]  /*17f0*/  IMAD R249, R8, 0x8, R22 ;  /* 0x0000000808f97824 */ /* 0x000fe200078e0216 */
[----:B------:R-:W-:Y:S01]  /*1800*/  SHF.R.S32.HI R3, RZ, 0x1f, R143 ;  /* 0x0000001fff037819 */ /* 0x000fe2000001148f */
[----:B------:R1:W-:Y:S01]  /*1810*/  STL [R1+0x3c], R9 ;  /* 0x00003c0901007387 */ /* 0x0003e20000100800 */
[----:B------:R-:W-:-:S02]  /*1820*/  IADD3 R144, R140, 0x50, RZ ;  /* 0x000000508c907810 */ /* 0x000fc40007ffe0ff */
[----:B------:R-:W-:Y:S01]  /*1830*/  LOP3.LUT R6, R15, 0x7ffffffc, RZ, 0xc0, !PT ;  /* 0x7ffffffc0f067812 */ /* 0x000fe200078ec0ff */
[----:B------:R2:W-:Y:S01]  /*1840*/  STL [R1+0x38], R3 ;  /* 0x0000380301007387 */ /* 0x0005e20000100800 */
[----:B------:R-:W-:Y:S02]  /*1850*/  SHF.R.S32.HI R15, RZ, 0x1f, R145 ;  /* 0x0000001fff0f7819 */ /* 0x000fe40000011491 */
[--C-:B------:R-:W-:Y:S02]  /*1860*/  LOP3.LUT R7, R24, 0x38, R102.reuse, 0xf8, !PT ;  /* 0x0000003818077812 */ /* 0x100fe400078ef866 */
[----:B------:R-:W-:Y:S01]  /*1870*/  SHF.R.S32.HI R225, RZ, 0x3, R11 ;  /* 0x00000003ffe17819 */ /* 0x000fe2000001140b */
[----:B------:R-:W-:Y:S01]  /*1880*/  STL [R1+0x34], R15 ;  /* 0x0000340f01007387 */ /* 0x000fe20000100800 */
[----:B------:R-:W-:Y:S02]  /*1890*/  LOP3.LUT R8, R20, R7, R21, 0xf6, !PT ;  /* 0x0000000714087212 */ /* 0x000fe400078ef615 */
[----:B------:R-:W-:-:S02]  /*18a0*/  LOP3.LUT R7, R227, 0x38, R102, 0xf8, !PT ;  /* 0x00000038e3077812 */ /* 0x000fc400078ef866 */
[----:B------:R-:W-:Y:S02]  /*18b0*/  LEA R8, R8, 0xc100, 0x1 ;  /* 0x0000c10008087811 */ /* 0x000fe400078e08ff */
[----:B------:R-:W-:Y:S02]  /*18c0*/  LOP3.LUT R7, R229, R7, R228, 0xf6, !PT ;  /* 0x00000007e5077212 */ /* 0x000fe400078ef6e4 */
[----:B------:R-:W-:Y:S02]  /*18d0*/  SHF.R.S32.HI R226, RZ, 0x3, R12 ;  /* 0x00000003ffe27819 */ /* 0x000fe4000001140c */
[----:B------:R-:W-:Y:S02]  /*18e0*/  LEA R7, R7, 0xc100, 0x1 ;  /* 0x0000c10007077811 */ /* 0x000fe400078e08ff */
[----:B------:R-:W-:Y:S02]  /*18f0*/  LEA R147, R2, 0x6100, 0x1 ;  /* 0x0000610002937811 */ /* 0x000fe400078e08ff */
[----:B-1----:R-:W-:-:S02]  /*1900*/  SHF.R.S32.HI R9, RZ, 0x1f, R142 ;  /* 0x0000001fff097819 */ /* 0x002fc4000001148e */
[C---:B------:R-:W-:Y:S02]  /*1910*/  IADD3 R182, R147.reuse, 0x20, RZ ;  /* 0x0000002093b67810 */ /* 0x040fe40007ffe0ff */
[----:B--2---:R-:W-:Y:S01]  /*1920*/  SHF.R.S32.HI R3, RZ, 0x1f, R144 ;  /* 0x0000001fff037819 */ /* 0x004fe20000011490 */
[----:B------:R1:W-:Y:S01]  /*1930*/  STL [R1+0x30], R9 ;  /* 0x0000300901007387 */ /* 0x0003e20000100800 */
[----:B------:R-:W-:Y:S02]  /*1940*/  SEL R0, R14, 0xffffffc0, !P3 ;  /* 0xffffffc00e007807 */ /* 0x000fe40005800000 */
[C---:B------:R-:W-:Y:S01]  /*1950*/  @P4 IADD3 R182, R147.reuse, -0x20, RZ ;  /* 0xffffffe093b64810 */ /* 0x040fe20007ffe0ff */
[----:B------:R2:W-:Y:S01]  /*1960*/  STL [R1+0x2c], R3 ;  /* 0x00002c0301007387 */ /* 0x0005e20000100800 */
[----:B------:R-:W-:Y:S01]  /*1970*/  LEA R178, R4, 0xc100, 0x1 ;  /* 0x0000c10004b27811 */ /* 0x000fe200078e08ff */
[----:B------:R-:W-:Y:S01]  /*1980*/  IMAD.IADD R177, R147, 0x1, R0 ;  /* 0x0000000193b17824 */ /* 0x000fe200078e0200 */
[----:B------:R-:W-:Y:S01]  /*1990*/  LEA R172, R5, 0x100, 0x1 ;  /* 0x0000010005ac7811 */ /* 0x000fe200078e08ff */
[----:B------:R-:W-:Y:S01]  /*19a0*/  STL [R1+0x54], R8 ;  /* 0x0000540801007387 */ /* 0x000fe20000100800 */
[----:B------:R-:W-:Y:S01]  /*19b0*/  IMAD.IADD R174, R0, 0x1, R182 ;  /* 0x0000000100ae7824 */ /* 0x000fe200078e02b6 */
[----:B------:R-:W-:-:S02]  /*19c0*/  LOP3.LUT R210, R227, 0x18, R102, 0xf8, !PT ;  /* 0x00000018e3d27812 */ /* 0x000fc400078ef866 */
[----:B------:R3:W-:Y:S01]  /*19d0*/  STL [R1+0x50], R7 ;  /* 0x0000500701007387 */ /* 0x0007e20000100800 */
[----:B------:R-:W-:Y:S02]  /*19e0*/  SEL R2, R14, 0xffffffc0, !P5 ;  /* 0xffffffc00e027807 */ /* 0x000fe40006800000 */
[----:B------:R-:W-:Y:S02]  /*19f0*/  LOP3.LUT R210, R229, R210, R228, 0xf6, !PT ;  /* 0x000000d2e5d27212 */ /* 0x000fe400078ef6e4 */
[----:B------:R-:W-:Y:S01]  /*1a00*/  IADD3 R206, R204, 0x40, RZ ;  /* 0x00000040ccce7810 */ /* 0x000fe20007ffe0ff */
[----:B------:R-:W-:Y:S01]  /*1a10*/  IMAD.IADD R181, R178, 0x1, R2 ;  /* 0x00000001b2b57824 */ /* 0x000fe200078e0202 */
[----:B------:R-:W-:Y:S01]  /*1a20*/  LEA R210, R210, 0x100, 0x1 ;  /* 0x00000100d2d27811 */ /* 0x000fe200078e08ff */
[----:B------:R-:W-:Y:S01]  /*1a30*/  IMAD.IADD R176, R2, 0x1, R172 ;  /* 0x0000000102b07824 */ /* 0x000fe200078e02ac */
[----:B------:R-:W-:Y:S02]  /*1a40*/  IADD3 R207, R204, 0x80, RZ ;  /* 0x00000080cccf7810 */ /* 0x000fe40007ffe0ff */
[----:B------:R-:W-:-:S02]  /*1a50*/  IADD3 R214, R102, 0x60, RZ ;  /* 0x0000006066d67810 */ /* 0x000fc40007ffe0ff */
[----:B-1----:R-:W-:Y:S02]  /*1a60*/  SEL R9, R19, 0xffffffe0, !P1 ;  /* 0xffffffe013097807 */ /* 0x002fe40004800000 */
[----:B------:R-:W-:Y:S01]  /*1a70*/  IADD3 R213, R102, 0x80, RZ ;  /* 0x0000008066d57810 */ /* 0x000fe20007ffe0ff */
[----:B--2---:R-:W-:Y:S01]  /*1a80*/  IMAD.IADD R3, R23, 0x1, -R6 ;  /* 0x0000000117037824 */ /* 0x004fe200078e0a06 */
[----:B------:R-:W-:Y:S02]  /*1a90*/  SEL R6, R14, 0xffffffc0, !P2 ;  /* 0xffffffc00e067807 */ /* 0x000fe40005000000 */
[----:B------:R-:W-:Y:S01]  /*1aa0*/  IADD3 R212, R102, 0xa0, RZ ;  /* 0x000000a066d47810 */ /* 0x000fe20007ffe0ff */
[----:B------:R-:W-:Y:S01]  /*1ab0*/  IMAD.SHL.U32 R243, R3, 0x2, RZ ;  /* 0x0000000203f37824 */ /* 0x000fe200078e00ff */
[----:B------:R-:W-:Y:S01]  /*1ac0*/  SEL R3, R19, 0xffffffe0, !P6 ;  /* 0xffffffe013037807 */ /* 0x000fe20007000000 */
[----:B------:R-:W-:Y:S01]  /*1ad0*/  IMAD.IADD R211, R210, 0x1, R6 ;  /* 0x00000001d2d37824 */ /* 0x000fe200078e0206 */
[----:B------:R-:W-:-:S02]  /*1ae0*/  SHF.R.S32.HI R205, RZ, 0x1f, R204 ;  /* 0x0000001fffcd7819 */ /* 0x000fc400000114cc */
[C---:B------:R-:W-:Y:S01]  /*1af0*/  IADD3 R36, R243.reuse, 0x10, RZ ;  /* 0x00000010f3247810 */ /* 0x040fe20007ffe0ff */
[----:B------:R-:W-:Y:S01]  /*1b00*/  IMAD.IADD R179, R178, 0x1, R3 ;  /* 0x00000001b2b37824 */ /* 0x000fe200078e0203 */
[----:B------:R-:W-:Y:S01]  /*1b10*/  IADD3 R33, R243, 0x28, RZ ;  /* 0x00000028f3217810 */ /* 0x000fe20007ffe0ff */
[----:B------:R-:W-:Y:S01]  /*1b20*/  IMAD.IADD R173, R3, 0x1, R172 ;  /* 0x0000000103ad7824 */ /* 0x000fe200078e02ac */
[----:B------:R-:W-:Y:S01]  /*1b30*/  IADD3 R30, R243, 0x40, RZ ;  /* 0x00000040f31e7810 */ /* 0x000fe20007ffe0ff */
[----:B------:R-:W-:Y:S01]  /*1b40*/  IMAD.IADD R180, R179, 0x1, R2 ;  /* 0x00000001b3b47824 */ /* 0x000fe200078e0202 */
[C---:B------:R-:W-:Y:S01]  /*1b50*/  IADD3 R27, R243.reuse, 0x58, RZ ;  /* 0x00000058f31b7810 */ /* 0x040fe20007ffe0ff */
[----:B------:R-:W-:Y:S01]  /*1b60*/  IMAD.IADD R175, R2, 0x1, R173 ;  /* 0x0000000102af7824 */ /* 0x000fe200078e02ad */
[----:B------:R-:W-:Y:S02]  /*1b70*/  IADD3 R24, R243, 0x70, RZ ;  /* 0x00000070f3187810 */ /* 0x000fe40007ffe0ff */
[----:B---3--:R-:W-:-:S02]  /*1b80*/  SHF.R.S32.HI R7, RZ, 0x1f, R36 ;  /* 0x0000001fff077819 */ /* 0x008fc40000011424 */
[C---:B------:R-:W-:Y:S02]  /*1b90*/  IADD3 R21, R243.reuse, 0x88, RZ ;  /* 0x00000088f3157810 */ /* 0x040fe40007ffe0ff */
[----:B------:R-:W-:Y:S02]  /*1ba0*/  SHF.R.S32.HI R7, RZ, 0x1f, R33 ;  /* 0x0000001fff077819 */ /* 0x000fe40000011421 */
[C---:B------:R-:W-:Y:S02]  /*1bb0*/  IADD3 R37, R243.reuse, 0x8, RZ ;  /* 0x00000008f3257810 */ /* 0x040fe40007ffe0ff */
[C---:B------:R-:W-:Y:S02]  /*1bc0*/  IADD3 R15, R243.reuse, 0xa0, RZ ;  /* 0x000000a0f30f7810 */ /* 0x040fe40007ffe0ff */
[----:B------:R-:W-:Y:S02]  /*1bd0*/  SHF.R.S32.HI R7, RZ, 0x1f, R30 ;  /* 0x0000001fff077819 */ /* 0x000fe4000001141e */
[----:B------:R-:W-:-:S02]  /*1be0*/  IADD3 R34, R243, 0x20, RZ ;  /* 0x00000020f3227810 */ /* 0x000fc40007ffe0ff */
        /* <DEDUP_REMOVED lines=8> */
[----:B------:R-:W-:Y:S02]  /*1c70*/  SHF.R.S32.HI R7, RZ, 0x1f, R15 ;  /* 0x0000001fff077819 */ /* 0x000fe4000001140f */
[----:B------:R-:W-:Y:S02]  /*1c80*/  IADD3 R22, R243, 0x80, RZ ;  /* 0x00000080f3167810 */ /* 0x000fe40007ffe0ff */
[----:B------:R-:W-:Y:S02]  /*1c90*/  SHF.R.S32.HI R8, RZ, 0x1f, R34 ;  /* 0x0000001fff087819 */ /* 0x000fe40000011422 */
[----:B------:R-:W-:-:S02]  /*1ca0*/  SHF.R.S32.HI R7, RZ, 0x1f, R11 ;  /* 0x0000001fff077819 */ /* 0x000fc4000001140b */
[C---:B------:R-:W-:Y:S02]  /*1cb0*/  IADD3 R19, R243.reuse, 0x98, RZ ;  /* 0x00000098f3137810 */ /* 0x040fe40007ffe0ff */
[----:B------:R-:W-:Y:S02]  /*1cc0*/  SHF.R.S32.HI R8, RZ, 0x1f, R31 ;  /* 0x0000001fff087819 */ /* 0x000fe4000001141f */
[----:B------:R-:W-:Y:S02]  /*1cd0*/  LEA R11, R18, 0x80, 0x1 ;  /* 0x00000080120b7811 */ /* 0x000fe400078e08ff */
[----:B------:R-:W-:Y:S02]  /*1ce0*/  IADD3 R12, R243, 0xb0, RZ ;  /* 0x000000b0f30c7810 */ /* 0x000fe40007ffe0ff */
[----:B------:R-:W-:Y:S01]  /*1cf0*/  SHF.R.S32.HI R8, RZ, 0x1f, R28 ;  /* 0x0000001fff087819 */ /* 0x000fe2000001141c */
[----:B------:R-:W-:Y:S01]  /*1d00*/  STL [R1+0x8], R11 ;  /* 0x0000080b01007387 */ /* 0x000fe20000100800 */
[----:B------:R-:W-:Y:S01]  /*1d10*/  LEA R7, R17, 0xc100, 0x1 ;  /* 0x0000c10011077811 */ /* 0x000fe200078e08ff */
[----:B------:R-:W-:Y:S01]  /*1d20*/  IMAD.IADD R0, R11, 0x1, R6 ;  /* 0x000000010b007824 */ /* 0x000fe200078e0206 */
[----:B------:R-:W-:-:S02]  /*1d30*/  SHF.R.S32.HI R8, RZ, 0x1f, R25 ;  /* 0x0000001fff087819 */ /* 0x000fc40000011419 */
[----:B------:R-:W-:Y:S01]  /*1d40*/  SHF.R.S32.HI R8, RZ, 0x1f, R22 ;  /* 0x0000001fff087819 */ /* 0x000fe20000011416 */
[----:B------:R1:W-:Y:S01]  /*1d50*/  STL [R1+0x4c], R7 ;  /* 0x00004c0701007387 */ /* 0x0003e20000100800 */
[----:B------:R-:W-:Y:S02]  /*1d60*/  SHF.R.S32.HI R8, RZ, 0x1f, R19 ;  /* 0x0000001fff087819 */ /* 0x000fe40000011413 */
[----:B------:R-:W-:Y:S02]  /*1d70*/  SHF.R.S32.HI R8, RZ, 0x1f, R12 ;  /* 0x0000001fff087819 */ /* 0x000fe4000001140c */
[----:B------:R-:W-:Y:S02]  /*1d80*/  LEA R12, R16, 0xc100, 0x1 ;  /* 0x0000c100100c7811 */ /* 0x000fe400078e08ff */
[----:B------:R-:W-:Y:S02]  /*1d90*/  LEA R8, R10, 0xc100, 0x1 ;  /* 0x0000c1000a087811 */ /* 0x000fe400078e08ff */
        /* <DEDUP_REMOVED lines=9> */
[----:B-1----:R-:W-:Y:S02]  /*1e30*/  LEA R7, R13, 0xc100, 0x1 ;  /* 0x0000c1000d077811 */ /* 0x002fe400078e08ff */
[----:B------:R-:W-:Y:S02]  /*1e40*/  SHF.R.S32.HI R236, RZ, 0x1f, R214 ;  /* 0x0000001fffec7819 */ /* 0x000fe400000114d6 */
[----:B------:R-:W-:Y:S01]  /*1e50*/  SHF.R.S32.HI R235, RZ, 0x1f, R213 ;  /* 0x0000001fffeb7819 */ /* 0x000fe200000114d5 */
[----:B------:R1:W-:Y:S01]  /*1e60*/  STL [R1+0x44], R7 ;  /* 0x0000440701007387 */ /* 0x0003e20000100800 */
[----:B------:R-:W-:Y:S02]  /*1e70*/  SHF.R.S32.HI R234, RZ, 0x1f, R212 ;  /* 0x0000001fffea7819 */ /* 0x000fe400000114d4 */
[----:B------:R-:W-:Y:S01]  /*1e80*/  SHF.R.S32.HI R220, RZ, 0x1f, R206 ;  /* 0x0000001fffdc7819 */ /* 0x000fe200000114ce */
[----:B------:R2:W-:Y:S01]  /*1e90*/  STL [R1+0x40], R8 ;  /* 0x0000400801007387 */ /* 0x0005e20000100800 */
[----:B------:R-:W-:-:S02]  /*1ea0*/  SHF.R.S32.HI R219, RZ, 0x1f, R207 ;  /* 0x0000001fffdb7819 */ /* 0x000fc400000114cf */
[----:B------:R-:W-:Y:S01]  /*1eb0*/  SHF.R.S32.HI R35, RZ, 0x1f, R35 ;  /* 0x0000001fff237819 */ /* 0x000fe20000011423 */
[----:B------:R3:W-:Y:S01]  /*1ec0*/  STL [R1+0x24], R0 ;  /* 0x0000240001007387 */ /* 0x0007e20000100800 */
[----:B------:R-:W-:Y:S02]  /*1ed0*/  SHF.R.S32.HI R32, RZ, 0x1f, R32 ;  /* 0x0000001fff207819 */ /* 0x000fe40000011420 */
[----:B------:R-:W-:Y:S02]  /*1ee0*/  SHF.R.S32.HI R29, RZ, 0x1f, R29 ;  /* 0x0000001fff1d7819 */ /* 0x000fe4000001141d */
[----:B------:R-:W-:Y:S02]  /*1ef0*/  SHF.R.S32.HI R26, RZ, 0x1f, R26 ;  /* 0x0000001fff1a7819 */ /* 0x000fe4000001141a */
[----:B------:R-:W-:Y:S02]  /*1f00*/  SHF.R.S32.HI R23, RZ, 0x1f, R23 ;  /* 0x0000001fff177819 */ /* 0x000fe40000011417 */
[----:B------:R-:W-:-:S02]  /*1f10*/  SHF.R.S32.HI R20, RZ, 0x1f, R20 ;  /* 0x0000001fff147819 */ /* 0x000fc40000011414 */
[----:B------:R-:W-:Y:S02]  /*1f20*/  SHF.R.S32.HI R14, RZ, 0x1f, R14 ;  /* 0x0000001fff0e7819 */ /* 0x000fe4000001140e */
[C---:B------:R-:W-:Y:S02]  /*1f30*/  IADD3 R193, R182.reuse, 0x800, RZ ;  /* 0x00000800b6c17810 */ /* 0x040fe40007ffe0ff */
[C---:B------:R-:W-:Y:S02]  /*1f40*/  IADD3 R192, R182.reuse, 0x1000, RZ ;  /* 0x00001000b6c07810 */ /* 0x040fe40007ffe0ff */
[C---:B-1----:R-:W-:Y:S02]  /*1f50*/  IADD3 R7, R11.reuse, -0x10, RZ ;  /* 0xfffffff00b077810 */ /* 0x042fe40007ffe0ff */
[C---:B------:R-:W-:Y:S01]  /*1f60*/  @P0 IADD3 R7, R11.reuse, 0x10, RZ ;  /* 0x000000100b070810 */ /* 0x040fe20007ffe0ff */
[----:B--2---:R-:W-:Y:S01]  /*1f70*/  IMAD.IADD R8, R11, 0x1, R9 ;  /* 0x000000010b087824 */ /* 0x004fe200078e0209 */
[----:B------:R-:W-:-:S03]  /*1f80*/  IADD3 R191, R182, 0x1800, RZ ;  /* 0x00001800b6bf7810 */ /* 0x000fc60007ffe0ff */
[----:B------:R-:W-:Y:S01]  /*1f90*/  IMAD.IADD R3, R6, 0x1, R7 ;  /* 0x0000000106037824 */ /* 0x000fe200078e0207 */
[----:B------:R-:W-:Y:S01]  /*1fa0*/  IADD3 R190, R182, 0x2000, RZ ;  /* 0x00002000b6be7810 */ /* 0x000fe20007ffe0ff */
[----:B---3--:R-:W-:Y:S01]  /*1fb0*/  IMAD.IADD R0, R6, 0x1, R8 ;  /* 0x0000000106007824 */ /* 0x008fe200078e0208 */
[----:B------:R-:W-:Y:S01]  /*1fc0*/  STL [R1+0x14], R8 ;  /* 0x0000140801007387 */ /* 0x000fe20000100800 */
[C---:B------:R-:W-:Y:S02]  /*1fd0*/  IADD3 R189, R182.reuse, 0x2800, RZ ;  /* 0x00002800b6bd7810 */ /* 0x040fe40007ffe0ff */
[C---:B------:R-:W-:Y:S01]  /*1fe0*/  IADD3 R188, R182.reuse, 0x3000, RZ ;  /* 0x00003000b6bc7810 */ /* 0x040fe20007ffe0ff */
[----:B------:R1:W-:Y:S01]  /*1ff0*/  STL [R1+0x20], R0 ;  /* 0x0000200001007387 */ /* 0x0003e20000100800 */
[C---:B------:R-:W-:Y:S02]  /*2000*/  IADD3 R187, R182.reuse, 0x3800, RZ ;  /* 0x00003800b6bb7810 */ /* 0x040fe40007ffe0ff */
[C---:B------:R-:W-:Y:S01]  /*2010*/  IADD3 R186, R182.reuse, 0x4000, RZ ;  /* 0x00004000b6ba7810 */ /* 0x040fe20007ffe0ff */
[----:B------:R-:W-:Y:S01]  /*2020*/  STL [R1+0xc], R7 ;  /* 0x00000c0701007387 */ /* 0x000fe20000100800 */
[----:B------:R-:W-:-:S02]  /*2030*/  IADD3 R185, R182, 0x4800, RZ ;  /* 0x00004800b6b97810 */ /* 0x000fc40007ffe0ff */
[C---:B------:R-:W-:Y:S02]  /*2040*/  IADD3 R184, R182.reuse, 0x5000, RZ ;  /* 0x00005000b6b87810 */ /* 0x040fe40007ffe0ff */
[----:B------:R-:W-:Y:S01]  /*2050*/  IADD3 R183, R182, 0x5800, RZ ;  /* 0x00005800b6b77810 */ /* 0x000fe20007ffe0ff */
[----:B-1----:R-:W-:-:S05]  /*2060*/  IMAD.IADD R0, R9, 0x1, R7 ;  /* 0x0000000109007824 */ /* 0x002fca00078e0207 */
[----:B------:R1:W-:Y:S04]  /*2070*/  STL [R1+0x10], R0 ;  /* 0x0000100001007387 */ /* 0x0003e80000100800 */
[----:B------:R2:W-:Y:S01]  /*2080*/  STL [R1+0x1c], R3 ;  /* 0x00001c0301007387 */ /* 0x0005e20000100800 */
[----:B-1----:R-:W-:-:S05]  /*2090*/  IMAD.IADD R0, R6, 0x1, R0 ;  /* 0x0000000106007824 */ /* 0x002fca00078e0200 */
[----:B------:R2:W-:Y:S02]  /*20a0*/  STL [R1+0x18], R0 ;  /* 0x0000180001007387 */ /* 0x0005e40000100800 */
.L_x_1456:
[----:B------:R-:W-:-:S04]  /*20b0*/  IMAD.MOV.U32 R2, RZ, RZ, 0x4 ;  /* 0x00000004ff027424 */ /* 0x000fc800078e00ff */
[----:B--2---:R-:W-:-:S05]  /*20c0*/  IMAD.WIDE R2, R247, R2, c[0x0][0x588] ;  /* 0x00016200f7027625 */ /* 0x004fca00078e0202 */
        /* <DEDUP_REMOVED lines=12> */
[----:B------:R-:W-:Y:S01]  /*2190*/  IMAD.MOV.U32 R127, RZ, RZ, RZ ;  /* 0x000000ffff7f7224 */ /* 0x000fe200078e00ff */
[----:B------:R-:W-:Y:S01]  /*21a0*/  CS2R R12, SRZ ;  /* 0x00000000000c7805 */ /* 0x000fe2000001ff00 */
[----:B--2---:R-:W-:Y:S01]  /*21b0*/  SHF.R.S32.HI R14, RZ, 0x1f, R252 ;  /* 0x0000001fff0e7819 */ /* 0x004fe200000114fc */
[C---:B------:R-:W-:Y:S01]  /*21c0*/  IMAD.SHL.U32 R250, R252.reuse, 0x4, RZ ;  /* 0x00000004fcfa7824 */ /* 0x040fe200078e00ff */
[----:B------:R-:W-:-:S02]  /*21d0*/  @P1 LEA R4, P0, R252, c[0x0][0x370], 0x2 ;  /* 0x0000dc00fc041a11 */ /* 0x000fc400078010ff */
[C-C-:B------:R-:W-:Y:S01]  /*21e0*/  SHF.L.U64.HI R251, R252.reuse, 0x2, R14.reuse ;  /* 0x00000002fcfb7819 */ /* 0x140fe2000001020e */
[----:B------:R1:W-:Y:S01]  /*21f0*/  STL [R1], R14 ;  /* 0x0000000e01007387 */ /* 0x0003e20000100800 */
        /* <DEDUP_REMOVED lines=8> */
[C---:B--2---:R-:W-:Y:S02]  /*2280*/  IADD3 R4, P1, R250.reuse, c[0x0][0x350], RZ ;  /* 0x0000d400fa047a10 */ /* 0x044fe40007f3e0ff */
[----:B---3--:R-:W-:Y:S02]  /*2290*/  IADD3 R2, P0, R250, c[0x0][0x358], RZ ;  /* 0x0000d600fa027a10 */ /* 0x008fe40007f1e0ff */
        /* <DEDUP_REMOVED lines=11> */
.L_x_1278:
[----:B------:R-:W-:-:S04]  /*2350*/  ISETP.NE.U32.AND P0, PT, RZ, c[0x0][0x368], PT ;  /* 0x0000da00ff007a0c */ /* 0x000fc80003f05070 */
[----:B------:R-:W-:-:S13]  /*2360*/  ISETP.NE.AND.EX P0, PT, RZ, c[0x0][0x36c], PT, P0 ;  /* 0x0000db00ff007a0c */ /* 0x000fda0003f05300 */
[----:B------:R-:W-:Y:S05]  /*2370*/  @!P0 BRA `(.L_x_1279) ;  /* 0x0000004000008947 */ /* 0x000fea0003800000 */
[----:B-1----:R-:W-:-:S04]  /*2380*/  IADD3 R4, P0, R250, c[0x0][0x368], RZ ;  /* 0x0000da00fa047a10 */ /* 0x002fc80007f1e0ff */
[----:B------:R-:W-:-:S05]  /*2390*/  IADD3.X R5, R251, c[0x0][0x36c], RZ, P0, !PT ;  /* 0x0000db00fb057a10 */ /* 0x000fca00007fe4ff */
[----:B------:R1:W5:Y:S01]  /*23a0*/  LDG.E R8, [R4.64] ;  /* 0x0000000804087981 */ /* 0x000362000c1e1900 */
[----:B------:R-:W-:Y:S05]  /*23b0*/  BRA `(.L_x_1280) ;  /* 0x0000005000007947 */ /* 0x000fea0003800000 */
.L_x_1279:
[----:B------:R-:W-:Y:S01]  /*23c0*/  MOV R8, UR6 ;  /* 0x0000000600087c02 */ /* 0x000fe20008000f00 */
[----:B------:R-:W-:Y:S05]  /*23d0*/  @!P5 BRA `(.L_x_1280) ;  /* 0x000000300000d947 */ /* 0x000fea0003800000 */
[----:B-1----:R-:W2:Y:S04]  /*23e0*/  LDG.E R6, [R4.64] ;  /* 0x0000000804067981 */ /* 0x002ea8000c1e1900 */
[----:B------:R-:W2:Y:S02]  /*23f0*/  LDG.E R0, [R4.64+0x4] ;  /* 0x0000040804007981 */ /* 0x000ea4000c1e1900 */
[----:B--2---:R-:W-:Y:S02]  /*2400*/  IADD3 R8, -R6, R0, RZ ;  /* 0x0000000006087210 */ /* 0x004fe40007ffe1ff */
.L_x_1280:
[----:B-1----:R1:W2:Y:S04]  /*2410*/  @P6 LDG.E R5, [R2.64] ;  /* 0x0000000802056981 */ /* 0x0022a8000c1e1900 */
[----:B------:R1:W2:Y:S01]  /*2420*/  @P6 LDG.E R4, [R2.64+0x4] ;  /* 0x0000040802046981 */ /* 0x0002a2000c1e1900 */
[----:B------:R-:W-:Y:S01]  /*2430*/  ISETP.NE.U32.AND P0, PT, RZ, c[0x0][0x378], PT ;  /* 0x0000de00ff007a0c */ /* 0x000fe20003f05070 */
[----:B-----5:R-:W-:-:S03]  /*2440*/  IMAD.MOV.U32 R126, RZ, RZ, R8 ;  /* 0x000000ffff7e7224 */ /* 0x020fc600078e0008 */
[----:B------:R-:W-:Y:S01]  /*2450*/  ISETP.NE.AND.EX P1, PT, RZ, c[0x0][0x37c], PT, P0 ;  /* 0x0000df00ff007a0c */ /* 0x000fe20003f25300 */
[----:B------:R-:W-:Y:S02]  /*2460*/  IMAD.MOV.U32 R0, RZ, RZ, c[0x0][0x2c4] ;  /* 0x0000b100ff007624 */ /* 0x000fe400078e00ff */
[----:B------:R-:W-:-:S03]  /*2470*/  IMAD.SHL.U32 R240, R245, 0x80, RZ ;  /* 0x00000080f5f07824 */ /* 0x000fc600078e00ff */
[----:B------:R-:W-:Y:S01]  /*2480*/  ISETP.NE.AND P2, PT, R0, 0x1, PT ;  /* 0x000000010000780c */ /* 0x000fe20003f45270 */
[----:B------:R-:W-:Y:S01]  /*2490*/  IMAD.MOV.U32 R67, RZ, RZ, c[0x0][0x228] ;  /* 0x00008a00ff437624 */ /* 0x000fe200078e00ff */
[----:B------:R-:W-:Y:S01]  /*24a0*/  IADD3 R0, R240, 0x7f, RZ ;  /* 0x0000007ff0007810 */ /* 0x000fe20007ffe0ff */
[----:B------:R-:W-:-:S04]  /*24b0*/  IMAD.IADD R7, R8, 0x1, -R239 ;  /* 0x0000000108077824 */ /* 0x000fc800078e0aef */
[----:B-1----:R-:W-:-:S04]  /*24c0*/  @P1 IADD3 R2, P0, R250, c[0x0][0x378], RZ ;  /* 0x0000de00fa021a10 */ /* 0x002fc80007f1e0ff */
[----:B------:R-:W-:-:S05]  /*24d0*/  @P1 IADD3.X R3, R251, c[0x0][0x37c], RZ, P0, !PT ;  /* 0x0000df00fb031a10 */ /* 0x000fca00007fe4ff */
[----:B------:R1:W5:Y:S01]  /*24e0*/  @P1 LDG.E R126, [R2.64] ;  /* 0x00000008027e1981 */ /* 0x000362000c1e1900 */
[----:B------:R-:W-:Y:S01]  /*24f0*/  LOP3.LUT R9, R246, 0xff0000, RZ, 0xc0, !PT ;  /* 0x00ff0000f6097812 */ /* 0x000fe200078ec0ff */
[----:B------:R-:W-:Y:S01]  /*2500*/  BSSY B0, `(.L_x_1281) ;  /* 0x0000038000007945 */ /* 0x000fe20003800000 */
[----:B------:R-:W-:-:S04]  /*2510*/  LOP3.LUT R218, R218, 0xffffffdf, RZ, 0xc0, !PT ;  /* 0xffffffdfdada7812 */ /* 0x000fc800078ec0ff */
[----:B------:R-:W-:Y:S01]  /*2520*/  @P2 LOP3.LUT R218, R218, 0x20, RZ, 0xfc, !PT ;  /* 0x00000020dada2812 */ /* 0x000fe200078efcff */
[----:B-1----:R-:W-:Y:S01]  /*2530*/  @P2 IMAD.HI.U32 R2, R0, c[0x0][0x2c8], RZ ;  /* 0x0000b20000022a27 */ /* 0x002fe200078e00ff */
[----:B------:R-:W-:-:S04]  /*2540*/  LOP3.LUT R3, R246, 0xff000000, RZ, 0xc0, !PT ;  /* 0xff000000f6037812 */ /* 0x000fc800078ec0ff */
[----:B------:R-:W-:Y:S02]  /*2550*/  @P2 SHF.R.U32.HI R0, RZ, c[0x0][0x2cc], R2 ;  /* 0x0000b300ff002a19 */ /* 0x000fe40000011602 */
[----:B------:R-:W-:Y:S01]  /*2560*/  SHF.R.U32.HI R6, RZ, 0x8, R3 ;  /* 0x00000008ff067819 */ /* 0x000fe20000011603 */
[----:B--2---:R-:W-:-:S04]  /*2570*/  @P6 IMAD.IADD R67, R4, 0x1, -R5 ;  /* 0x0000000104436824 */ /* 0x004fc800078e0a05 */
[----:B------:R-:W-:-:S05]  /*2580*/  IMAD.IADD R241, R7, 0x1, R67 ;  /* 0x0000000107f17824 */ /* 0x000fca00078e0243 */
[C---:B------:R-:W-:Y:S02]  /*2590*/  IADD3 R121, R241.reuse, 0x40, -R242 ;  /* 0x00000040f1797810 */ /* 0x040fe40007ffe8f2 */
[----:B------:R-:W-:-:S03]  /*25a0*/  IADD3 R2, R241, 0x3f, RZ ;  /* 0x0000003ff1027810 */ /* 0x000fc60007ffe0ff */
[----:B------:R-:W-:Y:S01]  /*25b0*/  IMAD.IADD R0, R121, 0x1, R0 ;  /* 0x0000000179007824 */ /* 0x000fe200078e0200 */
[----:B------:R-:W-:-:S04]  /*25c0*/  SHF.R.S32.HI R4, RZ, 0x1f, R2 ;  /* 0x0000001fff047819 */ /* 0x000fc80000011402 */
[----:B------:R-:W-:Y:S02]  /*25d0*/  SHF.R.S32.HI R5, RZ, 0x1f, R0 ;  /* 0x0000001fff057819 */ /* 0x000fe40000011400 */
[----:B------:R-:W-:Y:S02]  /*25e0*/  LEA.HI R3, R4, R2, RZ, 0x6 ;  /* 0x0000000204037211 */ /* 0x000fe400078f30ff */
[----:B------:R-:W-:Y:S02]  /*25f0*/  LEA.HI R2, R9, R6, RZ, 0x10 ;  /* 0x0000000609027211 */ /* 0x000fe400078f80ff */
[----:B------:R-:W-:Y:S02]  /*2600*/  LEA.HI R0, R5, R0, RZ, 0x6 ;  /* 0x0000000005007211 */ /* 0x000fe400078f30ff */
[----:B------:R-:W-:Y:S02]  /*2610*/  LOP3.LUT R15, R2, 0xff, RZ, 0xc0, !PT ;  /* 0x000000ff020f7812 */ /* 0x000fe400078ec0ff */
[----:B------:R-:W-:-:S02]  /*2620*/  SHF.R.S32.HI R120, RZ, 0x6, R3 ;  /* 0x00000006ff787819 */ /* 0x000fc40000011403 */
[----:B------:R-:W-:Y:S01]  /*2630*/  SHF.R.S32.HI R0, RZ, 0x6, R0 ;  /* 0x00000006ff007819 */ /* 0x000fe20000011400 */
[----:B------:R1:W-:Y:S01]  /*2640*/  STL [R1+0x4], R15 ;  /* 0x0000040f01007387 */ /* 0x0003e20000100800 */
[----:B------:R-:W-:Y:S02]  /*2650*/  SHF.R.U32.HI R245, RZ, 0x10, R2 ;  /* 0x00000010fff57819 */ /* 0x000fe40000011602 */
[----:B------:R-:W-:Y:S01]  /*2660*/  IMNMX R6, R120, R0, PT ;  /* 0x0000000078067217 */ /* 0x000fe20003800200 */
[----:B------:R-:W-:Y:S01]  /*2670*/  IMAD.MOV.U32 R0, RZ, RZ, RZ ;  /* 0x000000ffff007224 */ /* 0x000fe200078e00ff */
[C---:B------:R-:W-:Y:S02]  /*2680*/  ISETP.NE.AND P1, PT, R245.reuse, RZ, PT ;  /* 0x000000fff500720c */ /* 0x040fe40003f25270 */
[----:B------:R-:W-:Y:S02]  /*2690*/  ISETP.GE.AND P0, PT, R6, 0x1, PT ;  /* 0x000000010600780c */ /* 0x000fe40003f06270 */
[----:B------:R-:W-:-:S11]  /*26a0*/  SEL R118, R245, c[0x0][0x338], P1 ;  /* 0x0000ce00f5767a07 */ /* 0x000fd60000800000 */
[----:B------:R-:W-:Y:S05]  /*26b0*/  @!P0 BRA `(.L_x_1282) ;  /* 0x000001c000008947 */ /* 0x000fea0003800000 */
[----:B------:R-:W-:Y:S01]  /*26c0*/  IABS R2, R118 ;  /* 0x0000007600027213 */ /* 0x000fe20000000000 */
[----:B------:R-:W-:Y:S01]  /*26d0*/  IMAD.MOV.U32 R4, RZ, RZ, RZ ;  /* 0x000000ffff047224 */ /* 0x000fe200078e00ff */
[----:B------:R-:W-:Y:S02]  /*26e0*/  IADD3 R9, R118, -0x1, R6 ;  /* 0xffffffff76097810 */ /* 0x000fe40007ffe006 */
[----:B------:R-:W2:Y:S02]  /*26f0*/  I2F.RP R0, R2 ;  /* 0x0000000200007306 */ /* 0x000ea40000209400 */
[----:B------:R-:W-:-:S06]  /*2700*/  IABS R11, R9 ;  /* 0x00000009000b7213 */ /* 0x000fcc0000000000 */
[----:B--2---:R-:W2:Y:S02]  /*2710*/  MUFU.RCP R0, R0 ;  /* 0x0000000000007308 */ /* 0x004ea40000001000 */
[----:B--2---:R-:W-:-:S06]  /*2720*/  IADD3 R0, R0, 0xffffffe, RZ ;  /* 0x0ffffffe00007810 */ /* 0x004fcc0007ffe0ff */
[----:B------:R-:W2:Y:S02]  /*2730*/  F2I.FTZ.U32.TRUNC.NTZ R5, R0 ;  /* 0x0000000000057305 */ /* 0x000ea4000021f000 */
[----:B--2---:R-:W-:-:S04]  /*2740*/  IMAD.MOV R0, RZ, RZ, -R5 ;  /* 0x000000ffff007224 */ /* 0x004fc800078e0a05 */
        /* <DEDUP_REMOVED lines=19> */
.L_x_1282:
[----:B------:R-:W-:Y:S05]  /*2880*/  BSYNC B0 ;  /* 0x0000000000007941 */ /* 0x000fea0003800000 */
.L_x_1281:
        /* <DEDUP_REMOVED lines=16> */
[----:B------:R-:W2:Y:S01]  /*2990*/  S2R R4, SR_TID.X ;  /* 0x0000000000047919 */ /* 0x000ea20000002100 */
[----:B------:R-:W-:Y:S01]  /*29a0*/  SHF.R.S32.HI R2, RZ, 0x1f, R12 ;  /* 0x0000001fff027819 */ /* 0x000fe2000001140c */
[----:B------:R-:W-:Y:S01]  /*29b0*/  IMAD.MOV.U32 R5, RZ, RZ, c[0x0][0x238] ;  /* 0x00008e00ff057624 */ /* 0x000fe200078e00ff */
[----:B------:R-:W-:Y:S01]  /*29c0*/  LOP3.LUT R23, R246, 0xffff, RZ, 0xc0, !PT ;  /* 0x0000fffff6177812 */ /* 0x000fe200078ec0ff */
[----:B------:R-:W-:Y:S01]  /*29d0*/  IMAD.MOV.U32 R123, RZ, RZ, 0x6 ;  /* 0x00000006ff7b7424 */ /* 0x000fe200078e00ff */
[----:B------:R-:W-:Y:S01]  /*29e0*/  IADD3 R57, R0, -0x1, RZ ;  /* 0xffffffff00397810 */ /* 0x000fe20007ffe0ff */
[C---:B------:R-:W-:Y:S01]  /*29f0*/  IMAD.SHL.U32 R128, R5.reuse, 0x40, RZ ;  /* 0x0000004005807824 */ /* 0x040fe200078e00ff */
[----:B------:R-:W-:Y:S01]  /*2a00*/  SEL R9, R14, RZ, !P6 ;  /* 0x000000ff0e097207 */ /* 0x000fe20007000000 */
[----:B------:R-:W-:Y:S01]  /*2a10*/  IMAD.MOV.U32 R124, RZ, RZ, 0x5 ;  /* 0x00000005ff7c7424 */ /* 0x000fe200078e00ff */
[C---:B------:R-:W-:Y:S01]  /*2a20*/  SHF.L.U64.HI R125, R5.reuse, R123, c[0x0][0x23c] ;  /* 0x00008f00057d7619 */ /* 0x040fe2000001027b */
[----:B------:R-:W-:Y:S01]  /*2a30*/  IMAD.SHL.U32 R131, R5, 0x20, RZ ;  /* 0x0000002005837824 */ /* 0x000fe200078e00ff */
[----:B------:R-:W-:-:S02]  /*2a40*/  ISETP.NE.U32.AND P2, PT, RZ, c[0x0][0x340], PT ;  /* 0x0000d000ff007a0c */ /* 0x000fc40003f45070 */
[----:B------:R-:W-:Y:S02]  /*2a50*/  SHF.L.U64.HI R124, R5, R124, c[0x0][0x23c] ;  /* 0x00008f00057c7619 */ /* 0x000fe4000001027c */
[----:B------:R-:W-:Y:S02]  /*2a60*/  ISETP.NE.AND.EX P4, PT, RZ, c[0x0][0x344], PT, P2 ;  /* 0x0000d100ff007a0c */ /* 0x000fe40003f85320 */
[----:B------:R-:W-:Y:S02]  /*2a70*/  ISETP.GE.AND P5, PT, R206, c[0x0][0x1d4], PT ;  /* 0x00007500ce007a0c */ /* 0x000fe40003fa6270 */
[----:B------:R-:W-:Y:S02]  /*2a80*/  P2R R11, PR, RZ, 0x10 ;  /* 0x00000010ff0b7803 */ /* 0x000fe40000000000 */
[----:B--2---:R-:W-:-:S04]  /*2a90*/  SHF.R.S32.HI R10, RZ, 0x1f, R4 ;  /* 0x0000001fff0a7819 */ /* 0x004fc80000011404 */
[----:B------:R-:W-:-:S04]  /*2aa0*/  LEA.HI R10, R10, R4, RZ, 0x3 ;  /* 0x000000040a0a7211 */ /* 0x000fc800078f18ff */
[----:B------:R-:W-:-:S04]  /*2ab0*/  SHF.R.S32.HI R10, RZ, 0x3, R10 ;  /* 0x00000003ff0a7819 */ /* 0x000fc8000001140a */
[----:B------:R-:W-:Y:S01]  /*2ac0*/  IADD3 R68, P0, R10, R12, RZ ;  /* 0x0000000c0a447210 */ /* 0x000fe20007f1e0ff */
[----:B------:R-:W-:-:S03]  /*2ad0*/  IMAD.IADD R115, R67, 0x1, -R10 ;  /* 0x0000000143737824 */ /* 0x000fc600078e0a0a */
[----:B------:R-:W-:Y:S01]  /*2ae0*/  LEA.HI.X.SX32 R69, R10, R2, 0x1, P0 ;  /* 0x000000020a457211 */ /* 0x000fe200000f0eff */
[----:B------:R-:W-:Y:S01]  /*2af0*/  IMAD.WIDE.U32 R2, R68, c[0x0][0x238], R204 ;  /* 0x00008e0044027a25 */ /* 0x000fe200078e00cc */
[----:B------:R-:W-:Y:S02]  /*2b00*/  SEL R10, R252, RZ, !P6 ;  /* 0x000000fffc0a7207 */ /* 0x000fe40007000000 */
[----:B------:R-:W-:Y:S01]  /*2b10*/  ISETP.GE.AND P6, PT, R204, c[0x0][0x1d4], PT ;  /* 0x00007500cc007a0c */ /* 0x000fe20003fc6270 */
[----:B------:R-:W-:Y:S02]  /*2b20*/  IMAD R4, R69, c[0x0][0x238], RZ ;  /* 0x00008e0045047a24 */ /* 0x000fe400078e02ff */
[----:B------:R-:W-:Y:S02]  /*2b30*/  IMAD R0, R57, -0x40, R115 ;  /* 0xffffffc039007824 */ /* 0x000fe400078e0273 */
[----:B------:R-:W-:-:S03]  /*2b40*/  IMAD R4, R68, c[0x0][0x23c], R4 ;  /* 0x00008f0044047a24 */ /* 0x000fc600078e0204 */
[C---:B------:R-:W-:Y:S01]  /*2b50*/  ISETP.GT.AND P0, PT, R0.reuse, 0x20, PT ;  /* 0x000000200000780c */ /* 0x040fe20003f04270 */
[----:B------:R-:W-:Y:S01]  /*2b60*/  IMAD.IADD R3, R3, 0x1, R4 ;  /* 0x0000000103037824 */ /* 0x000fe200078e0204 */
[----:B------:R-:W-:Y:S01]  /*2b70*/  ISETP.GE.AND P1, PT, R0, 0x1, PT ;  /* 0x000000010000780c */ /* 0x000fe20003f26270 */
[----:B------:R-:W-:Y:S02]  /*2b80*/  IMAD R4, R9, c[0x0][0x248], RZ ;  /* 0x0000920009047a24 */ /* 0x000fe400078e02ff */
[----:B------:R-:W-:-:S04]  /*2b90*/  IMAD.WIDE.U32 R2, R23, c[0x0][0x240], R2 ;  /* 0x0000900017027a25 */ /* 0x000fc800078e0002 */
[----:B------:R-:W-:Y:S02]  /*2ba0*/  IMAD R3, R23, c[0x0][0x244], R3 ;  /* 0x0000910017037a24 */ /* 0x000fe400078e0203 */
[C---:B------:R-:W-:Y:S02]  /*2bb0*/  IMAD R4, R10.reuse, c[0x0][0x24c], R4 ;  /* 0x000093000a047a24 */ /* 0x040fe400078e0204 */
[----:B------:R-:W-:Y:S01]  /*2bc0*/  IMAD.WIDE.U32 R78, R10, c[0x0][0x248], R2 ;  /* 0x000092000a4e7a25 */ /* 0x000fe200078e0002 */
[----:B------:R-:W-:-:S03]  /*2bd0*/  SHF.R.S32.HI R3, RZ, 0x1f, R57 ;  /* 0x0000001fff037819 */ /* 0x000fc60000011439 */
[----:B------:R-:W-:Y:S02]  /*2be0*/  IMAD.IADD R77, R79, 0x1, R4 ;  /* 0x000000014f4d7824 */ /* 0x000fe400078e0204 */
[----:B------:R-:W-:Y:S02]  /*2bf0*/  IMAD.MOV.U32 R76, RZ, RZ, R78 ;  /* 0x000000ffff4c7224 */ /* 0x000fe400078e004e */
[----:B------:R-:W-:Y:S02]  /*2c00*/  IMAD R2, R125, R57, RZ ;  /* 0x000000397d027224 */ /* 0x000fe400078e02ff */
[----:B------:R-:W-:-:S04]  /*2c10*/  IMAD.WIDE.U32 R6, R57, R128, R76 ;  /* 0x0000008039067225 */ /* 0x000fc800078e004c */
[----:B------:R-:W-:Y:S01]  /*2c20*/  IMAD R0, R3, R128, R2 ;  /* 0x0000008003007224 */ /* 0x000fe200078e0202 */
[----:B------:R-:W-:Y:S02]  /*2c30*/  @P0 IADD3 R3, P2, R131, R6, RZ ;  /* 0x0000000683030210 */ /* 0x000fe40007f5e0ff */
[----:B------:R-:W-:Y:S01]  /*2c40*/  @P1 LEA R4, P3, R6, c[0x0][0x220], 0x1 ;  /* 0x0000880006041a11 */ /* 0x000fe200078608ff */
[----:B------:R-:W-:-:S04]  /*2c50*/  IMAD.IADD R0, R7, 0x1, R0 ;  /* 0x0000000107007824 */ /* 0x000fc800078e0200 */
[----:B------:R-:W-:Y:S01]  /*2c60*/  @P0 IMAD.X R7, R0, 0x1, R124, P2 ;  /* 0x0000000100070824 */ /* 0x000fe200010e067c */
[C---:B------:R-:W-:Y:S02]  /*2c70*/  @P0 LEA R2, P2, R3.reuse, c[0x0][0x220], 0x1 ;  /* 0x0000880003020a11 */ /* 0x040fe400078408ff */
[----:B------:R-:W-:Y:S02]  /*2c80*/  @P1 LEA.HI.X R5, R6, c[0x0][0x224], R0, 0x1, P3 ;  /* 0x0000890006051a11 */ /* 0x000fe400018f0c00 */
[----:B------:R-:W-:Y:S02]  /*2c90*/  @P4 IADD3 R6, P3, R250, c[0x0][0x340], RZ ;  /* 0x0000d000fa064a10 */ /* 0x000fe40007f7e0ff */
[----:B------:R-:W-:Y:S01]  /*2ca0*/  @P0 LEA.HI.X R3, R3, c[0x0][0x224], R7, 0x1, P2 ;  /* 0x0000890003030a11 */ /* 0x000fe200010f0c07 */
[----:B------:R-:W-:Y:S01]  /*2cb0*/  @!PT LDS RZ, [RZ] ;  /* 0x00000000fffff984 */ /* 0x000fe20000000800 */
[----:B------:R-:W-:Y:S01]  /*2cc0*/  @!PT LDS RZ, [RZ] ;  /* 0x00000000fffff984 */ /* 0x000fe20000000800 */
[----:B------:R-:W-:Y:S01]  /*2cd0*/  @!PT LDS RZ, [RZ] ;  /* 0x00000000fffff984 */ /* 0x000fe20000000800 */
[----:B------:R2:W-:Y:S01]  /*2ce0*/  @P1 LDGSTS.E.BYPASS.LTC128B.128 [R194+0x6100], [R4.64], !P6 ;  /* 0x0610000004c21fae */ /* 0x0005e2000f101d48 */
[----:B------:R-:W-:Y:S02]  /*2cf0*/  @P4 IADD3.X R7, R251, c[0x0][0x344], RZ, P3, !PT ;  /* 0x0000d100fb074a10 */ /* 0x000fe40001ffe4ff */
[----:B------:R-:W-:Y:S01]  /*2d00*/  ISETP.NE.AND P3, PT, R11, RZ, PT ;  /* 0x000000ff0b00720c */ /* 0x000fe20003f65270 */
[----:B------:R2:W-:Y:S01]  /*2d10*/  @P1 LDGSTS.E.BYPASS.LTC128B.128 [R194+0x8100], [R4.64+0x80], !P5 ;  /* 0x0810008004c21fae */ /* 0x0005e2000e901d48 */
[----:B------:R-:W-:-:S11]  /*2d20*/  ISETP.GE.AND P4, PT, R207, c[0x0][0x1d4], PT ;  /* 0x00007500cf007a0c */ /* 0x000fd60003f86270 */
[----:B------:R-:W3:Y:S01]  /*2d30*/  @P3 LDG.E R0, [R6.64] ;  /* 0x0000000806003981 */ /* 0x000ee2000c1e1900 */
[----:B------:R-:W-:-:S03]  /*2d40*/  ISETP.GE.AND P2, PT, R102, c[0x0][0x27c], PT ;  /* 0x00009f0066007a0c */ /* 0x000fc60003f46270 */
[----:B------:R2:W-:Y:S01]  /*2d50*/  @P1 LDGSTS.E.BYPASS.LTC128B.128 [R194+0xa100], [R4.64+0x100], !P4 ;  /* 0x0a10010004c21fae */ /* 0x0005e2000e101d48 */
[----:B------:R-:W-:Y:S01]  /*2d60*/  IMAD.MOV.U32 R119, RZ, RZ, c[0x0][0x27c] ;  /* 0x00009f00ff777624 */ /* 0x000fe200078e00ff */
[----:B------:R-:W-:Y:S02]  /*2d70*/  LOP3.LUT R218, R218, 0xfffffffd, RZ, 0xc0, !PT ;  /* 0xfffffffddada7812 */ /* 0x000fe400078ec0ff */
[----:B------:R2:W-:Y:S04]  /*2d80*/  @P0 LDGSTS.E.BYPASS.LTC128B.128 [R194+0x7100], [R2.64], !P6 ;  /* 0x0710000002c20fae */ /* 0x0005e8000f101d48 */
[----:B------:R2:W-:Y:S04]  /*2d90*/  @P0 LDGSTS.E.BYPASS.LTC128B.128 [R194+0x9100], [R2.64+0x80], !P5 ;  /* 0x0910008002c20fae */ /* 0x0005e8000e901d48 */
[----:B------:R2:W-:Y:S01]  /*2da0*/  @P0 LDGSTS.E.BYPASS.LTC128B.128 [R194+0xb100], [R2.64+0x100], !P4 ;  /* 0x0b10010002c20fae */ /* 0x0005e2000e101d48 */
[----:B------:R-:W-:-:S03]  /*2db0*/  SHF.R.S32.HI R141, RZ, 0x1f, R140 ;  /* 0x0000001fff8d7819 */ /* 0x000fc6000001148c */
[----:B------:R-:W0:Y:S01]  /*2dc0*/  LDGDEPBAR ;  /* 0x00000000000079af */ /* 0x000e220000000000 */
[----:B------:R-:W-:Y:S01]  /*2dd0*/  WARPSYNC 0xffffffff ;  /* 0xffffffff00007948 */ /* 0x000fe20003800000 */
[----:B------:R-:W-:Y:S01]  /*2de0*/  SHF.R.S32.HI R11, RZ, 0x1f, R216 ;  /* 0x0000001fff0b7819 */ /* 0x000fe200000114d8 */
[----:B------:R-:W-:Y:S01]  /*2df0*/  IMAD.SHL.U32 R119, R119, 0x2, RZ ;  /* 0x0000000277777824 */ /* 0x000fe200078e00ff */
[----:B------:R-:W-:Y:S02]  /*2e00*/  @P2 LOP3.LUT R218, R218, 0x2, RZ, 0xfc, !PT ;  /* 0x00000002dada2812 */ /* 0x000fe400078efcff */
[----:B-----5:R-:W-:Y:S02]  /*2e10*/  SHF.R.S32.HI R17, RZ, 0x1f, R126 ;  /* 0x0000001fff117819 */ /* 0x020fe4000001147e */
[----:B---3--:R-:W-:Y:S01]  /*2e20*/  @P3 SHF.R.S32.HI R16, RZ, 0x1f, R0 ;  /* 0x0000001fff103819 */ /* 0x008fe20000011400 */
[----:B------:R-:W-:Y:S02]  /*2e30*/  @!P3 IMAD.MOV.U32 R0, RZ, RZ, R252 ;  /* 0x000000ffff00b224 */ /* 0x000fe400078e00fc */
[----:B------:R-:W-:-:S02]  /*2e40*/  @!P3 IMAD.MOV.U32 R16, RZ, RZ, R14 ;  /* 0x000000ffff10b224 */ /* 0x000fc400078e000e */
[----:B--2---:R-:W-:Y:S01]  /*2e50*/  IMAD R6, R11, c[0x0][0x280], RZ ;  /* 0x0000a0000b067a24 */ /* 0x004fe200078e02ff */
[----:B------:R-:W-:Y:S01]  /*2e60*/  ISETP.GE.AND P1, PT, R107, c[0x0][0x27c], PT ;  /* 0x00009f006b007a0c */ /* 0x000fe20003f26270 */
[----:B------:R-:W-:Y:S01]  /*2e70*/  IMAD.WIDE.U32 R4, R216, c[0x0][0x280], R140 ;  /* 0x0000a000d8047a25 */ /* 0x000fe200078e008c */
[----:B------:R-:W-:Y:S01]  /*2e80*/  ISETP.GE.AND P0, PT, R106, c[0x0][0x27c], PT ;  /* 0x00009f006a007a0c */ /* 0x000fe20003f06270 */
[----:B------:R-:W-:Y:S01]  /*2e90*/  BAR.SYNC.DEFER_BLOCKING 0x0 ;  /* 0x0000000000007b1d */ /* 0x000fe20000010000 */
[----:B------:R-:W-:Y:S01]  /*2ea0*/  LOP3.LUT R218, R218, 0xfffffffe, RZ, 0xc0, !PT ;  /* 0xfffffffedada7812 */ /* 0x000fe200078ec0ff */
[----:B------:R-:W-:Y:S01]  /*2eb0*/  IMAD R6, R216, c[0x0][0x284], R6 ;  /* 0x0000a100d8067a24 */ /* 0x000fe200078e0206 */
[----:B------:R-:W-:Y:S01]  /*2ec0*/  MOV R130, c[0x0][0x290] ;  /* 0x0000a40000827a02 */ /* 0x000fe20000000f00 */
[----:B------:R-:W-:-:S02]  /*2ed0*/  IMAD.WIDE.U32 R2, R23, c[0x0][0x260], R204 ;  /* 0x0000980017027a25 */ /* 0x000fc400078e00cc */
[----:B------:R-:W-:Y:S02]  /*2ee0*/  ULDC.U8 UR5, c[0x0][0x298] ;  /* 0x0000a60000057ab9 */ /* 0x000fe40000000000 */
[----:B------:R-:W-:Y:S02]  /*2ef0*/  IMAD R7, R9, c[0x0][0x268], RZ ;  /* 0x00009a0009077a24 */ /* 0x000fe400078e02ff */
[----:B------:R-:W-:Y:S01]  /*2f00*/  IMAD.IADD R9, R5, 0x1, R6 ;  /* 0x0000000105097824 */ /* 0x000fe200078e0206 */
[----:B------:R-:W-:Y:S01]  /*2f10*/  @P1 LOP3.LUT R218, R218, 0x1, RZ, 0xfc, !PT ;  /* 0x00000001dada1812 */ /* 0x000fe200078efcff */
[----:B------:R-:W-:Y:S01]  /*2f20*/  IMAD R5, R11, c[0x0][0x290], RZ ;  /* 0x0000a4000b057a24 */ /* 0x000fe200078e02ff */
[----:B------:R-:W-:Y:S01]  /*2f30*/  SEL R11, RZ, c[0x0][0x27c], !P1 ;  /* 0x00009f00ff0b7a07 */ /* 0x000fe20004800000 */
[----:B------:R-:W-:Y:S01]  /*2f40*/  IMAD R3, R23, c[0x0][0x264], R3 ;  /* 0x0000990017037a24 */ /* 0x000fe200078e0203 */
[----:B------:R-:W-:Y:S01]  /*2f50*/  LOP3.LUT R218, R218, 0xfffffffb, RZ, 0xc0, !PT ;  /* 0xfffffffbdada7812 */ /* 0x000fe200078ec0ff */
[----:B------:R-:W-:Y:S01]  /*2f60*/  IMAD.IADD R116, R8, 0x1, R13 ;  /* 0x0000000108747824 */ /* 0x000fe200078e020d */
[----:B------:R-:W-:Y:S01]  /*2f70*/  SEL R13, RZ, c[0x0][0x27c], !P0 ;  /* 0x00009f00ff0d7a07 */ /* 0x000fe20004000000 */
[----:B------:R-:W-:Y:S01]  /*2f80*/  IMAD.MOV.U32 R8, RZ, RZ, R4 ;  /* 0x000000ffff087224 */ /* 0x000fe200078e0004 */
[----:B------:R-:W-:Y:S01]  /*2f90*/  @P0 LOP3.LUT R218, R218, 0x4, RZ, 0xfc, !PT ;  /* 0x00000004dada0812 */ /* 0x000fe200078efcff */
[----:B------:R-:W-:-:S02]  /*2fa0*/  IMAD R14, R216, c[0x0][0x294], R5 ;  /* 0x0000a500d80e7a24 */ /* 0x000fc400078e0205 */
[----:B------:R-:W-:Y:S01]  /*2fb0*/  IMAD.WIDE.U32 R70, R10, c[0x0][0x268], R2 ;  /* 0x00009a000a467a25 */ /* 0x000fe200078e0002 */
[----:B------:R-:W-:-:S03]  /*2fc0*/  LOP3.LUT R218, R218, 0xffffffef, RZ, 0xc0, !PT ;  /* 0xffffffefdada7812 */ /* 0x000fc600078ec0ff */
[----:B------:R-:W-:Y:S01]  /*2fd0*/  IMAD.WIDE.U32 R4, R216, c[0x0][0x280], R102 ;  /* 0x0000a000d8047a25 */ /* 0x000fe200078e0066 */
[----:B------:R-:W-:-:S03]  /*2fe0*/  LOP3.LUT R218, R218, 0xfffffff7, RZ, 0xc0, !PT ;  /* 0xfffffff7dada7812 */ /* 0x000fc600078ec0ff */
[----:B------:R-:W-:Y:S01]  /*2ff0*/  IMAD R24, R10, c[0x0][0x26c], R7 ;  /* 0x00009b000a187a24 */ /* 0x000fe200078e0207 */
[----:B------:R-:W-:Y:S01]  /*3000*/  SEL R10, RZ, c[0x0][0x27c], !P2 ;  /* 0x00009f00ff0a7a07 */ /* 0x000fe20005000000 */
[----:B------:R-:W-:-:S04]  /*3010*/  IMAD.WIDE.U32 R2, R216, c[0x0][0x290], R140 ;  /* 0x0000a400d8027a25 */ /* 0x000fc800078e008c */
[----:B------:R-:W-:Y:S02]  /*3020*/  IMAD.IADD R5, R6, 0x1, R5 ;  /* 0x0000000106057824 */ /* 0x000fe400078e0205 */
[----:B------:R-:W-:Y:S01]  /*3030*/  IMAD.IADD R7, R3, 0x1, R14 ;  /* 0x0000000103077824 */ /* 0x000fe200078e020e */
[----:B------:R-:W-:Y:S01]  /*3040*/  IADD3 R3, R102, R10, RZ ;  /* 0x0000000a66037210 */ /* 0x000fe20007ffe0ff */
[----:B------:R-:W-:Y:S02]  /*3050*/  IMAD.MOV.U32 R6, RZ, RZ, R2 ;  /* 0x000000ffff067224 */ /* 0x000fe400078e0002 */
[----:B------:R-:W-:Y:S01]  /*3060*/  IMAD.IADD R2, R107, 0x1, R11 ;  /* 0x000000016b027824 */ /* 0x000fe200078e020b */
[----:B------:R-:W-:Y:S01]  /*3070*/  SHF.R.S32.HI R11, RZ, 0x1f, R3 ;  /* 0x0000001fff0b7819 */ /* 0x000fe20000011403 */
[----:B------:R-:W-:Y:S02]  /*3080*/  IMAD.IADD R13, R106, 0x1, R13 ;  /* 0x000000016a0d7824 */ /* 0x000fe400078e020d */
[----:B------:R-:W-:Y:S01]  /*3090*/  IMAD.MOV.U32 R134, RZ, RZ, c[0x0][0x2b8] ;  /* 0x0000ae00ff867624 */ /* 0x000fe200078e00ff */
[----:B------:R-:W-:Y:S01]  /*30a0*/  SHF.R.S32.HI R10, RZ, 0x1f, R2 ;  /* 0x0000001fff0a7819 */ /* 0x000fe20000011402 */
[----:B------:R-:W-:Y:S01]  /*30b0*/  IMAD.MOV.U32 R133, RZ, RZ, c[0x0][0x27c] ;  /* 0x00009f00ff857624 */ /* 0x000fe200078e00ff */
[----:B-1----:R-:W-:Y:S01]  /*30c0*/  SHF.R.S32.HI R15, RZ, 0x1f, R13 ;  /* 0x0000001fff0f7819 */ /* 0x002fe2000001140d */
[----:B------:R-:W-:Y:S01]  /*30d0*/  IMAD.MOV.U32 R129, RZ, RZ, c[0x0][0x280] ;  /* 0x0000a000ff817624 */ /* 0x000fe200078e00ff */
[CC--:B------:R-:W-:Y:S01]  /*30e0*/  LEA.HI R12, R11.reuse, R3.reuse, RZ, 0x3 ;  /* 0x000000030b0c7211 */ /* 0x0c0fe200078f18ff */
[----:B------:R-:W-:Y:S01]  /*30f0*/  IMAD.WIDE.U32 R92, R0, c[0x0][0x2b0], RZ ;  /* 0x0000ac00005c7a25 */ /* 0x000fe200078e00ff */
[----:B------:R-:W-:-:S02]  /*3100*/  LEA.HI R18, R11, R3, RZ, 0x6 ;  /* 0x000000030b127211 */ /* 0x000fc400078f30ff */
[-C--:B------:R-:W-:Y:S01]  /*3110*/  LEA.HI R11, R10, R2.reuse, RZ, 0x3 ;  /* 0x000000020a0b7211 */ /* 0x080fe200078f18ff */
[----:B------:R-:W-:Y:S01]  /*3120*/  IMAD.WIDE.U32 R84, R126, c[0x0][0x290], R6 ;  /* 0x0000a4007e547a25 */ /* 0x000fe200078e0006 */
[----:B------:R-:W-:Y:S02]  /*3130*/  LEA.HI R20, R10, R2, RZ, 0x6 ;  /* 0x000000020a147211 */ /* 0x000fe400078f30ff */
[CC--:B------:R-:W-:Y:S01]  /*3140*/  LEA.HI R10, R15.reuse, R13.reuse, RZ, 0x3 ;  /* 0x0000000d0f0a7211 */ /* 0x0c0fe200078f18ff */
[----:B------:R-:W-:Y:S01]  /*3150*/  IMAD.WIDE.U32 R2, R216, c[0x0][0x290], R102 ;  /* 0x0000a400d8027a25 */ /* 0x000fe200078e0066 */
[----:B------:R-:W-:Y:S02]  /*3160*/  LEA.HI R13, R15, R13, RZ, 0x6 ;  /* 0x0000000d0f0d7211 */ /* 0x000fe400078f30ff */
[----:B------:R-:W-:Y:S01]  /*3170*/  SHF.L.U32 R18, R18, 0x6, RZ ;  /* 0x0000000612127819 */ /* 0x000fe200000006ff */
[----:B------:R-:W-:Y:S01]  /*3180*/  IMAD.IADD R3, R14, 0x1, R3 ;  /* 0x000000010e037824 */ /* 0x000fe200078e0203 */
[----:B------:R-:W-:Y:S01]  /*3190*/  LOP3.LUT R19, R227, 0x38, R12, 0xf8, !PT ;  /* 0x00000038e3137812 */ /* 0x000fe200078ef80c */
[----:B------:R-:W-:Y:S01]  /*31a0*/  IMAD.SHL.U32 R14, R20, 0x40, RZ ;  /* 0x00000040140e7824 */ /* 0x000fe200078e00ff */
[----:B------:R-:W-:Y:S01]  /*31b0*/  LOP3.LUT R22, R18, 0x7ffff000, RZ, 0xc0, !PT ;  /* 0x7ffff00012167812 */ /* 0x000fe200078ec0ff */
[----:B------:R-:W-:Y:S01]  /*31c0*/  IMAD.SHL.U32 R13, R13, 0x40, RZ ;  /* 0x000000400d0d7824 */ /* 0x000fe200078e00ff */
[----:B------:R-:W-:Y:S01]  /*31d0*/  LOP3.LUT R18, R227, 0x38, R10, 0xf8, !PT ;  /* 0x00000038e3127812 */ /* 0x000fe200078ef80a */
[----:B------:R-:W-:Y:S01]  /*31e0*/  IMAD.WIDE.U32 R90, R23, c[0x0][0x1e8], RZ ;  /* 0x00007a00175a7a25 */ /* 0x000fe200078e00ff */
[----:B------:R-:W-:-:S02]  /*31f0*/  LOP3.LUT R21, R19, R228, RZ, 0x3c, !PT ;  /* 0x000000e413157212 */ /* 0x000fc400078e3cff */
[----:B------:R-:W-:Y:S01]  /*3200*/  LOP3.LUT R15, R227, 0x38, R11, 0xf8, !PT ;  /* 0x00000038e30f7812 */ /* 0x000fe200078ef80b */
[----:B------:R-:W-:Y:S01]  /*3210*/  IMAD.WIDE.U32 R88, R23, c[0x0][0x210], RZ ;  /* 0x0000840017587a25 */ /* 0x000fe200078e00ff */
[----:B------:R-:W-:Y:S02]  /*3220*/  LOP3.LUT R19, R14, 0x7ffff000, RZ, 0xc0, !PT ;  /* 0x7ffff0000e137812 */ /* 0x000fe400078ec0ff */
[----:B------:R-:W-:Y:S01]  /*3230*/  ISETP.NE.AND P1, PT, R134, 0x1, PT ;  /* 0x000000018600780c */ /* 0x000fe20003f25270 */
[----:B------:R-:W-:Y:S01]  /*3240*/  IMAD.WIDE.U32 R86, R126, c[0x0][0x280], R8 ;  /* 0x0000a0007e567a25 */ /* 0x000fe200078e0008 */
[----:B------:R-:W-:Y:S02]  /*3250*/  LOP3.LUT R14, R13, 0x7ffff000, RZ, 0xc0, !PT ;  /* 0x7ffff0000d0e7812 */ /* 0x000fe400078ec0ff */
[-C--:B------:R-:W-:Y:S01]  /*3260*/  LOP3.LUT R13, R18, R228.reuse, RZ, 0x3c, !PT ;  /* 0x000000e4120d7212 */ /* 0x080fe200078e3cff */
[----:B------:R-:W-:Y:S01]  /*3270*/  IMAD.WIDE.U32 R82, R126, c[0x0][0x280], R4 ;  /* 0x0000a0007e527a25 */ /* 0x000fe200078e0004 */
[----:B------:R-:W-:-:S02]  /*3280*/  LOP3.LUT R15, R15, R228, RZ, 0x3c, !PT ;  /* 0x000000e40f0f7212 */ /* 0x000fc400078e3cff */
[----:B------:R-:W-:Y:S01]  /*3290*/  ISETP.GE.AND P0, PT, R133, 0x1, PT ;  /* 0x000000018500780c */ /* 0x000fe20003f06270 */
[----:B------:R-:W-:Y:S01]  /*32a0*/  IMAD.WIDE.U32 R80, R126, c[0x0][0x290], R2 ;  /* 0x0000a4007e507a25 */ /* 0x000fe200078e0002 */
[--C-:B------:R-:W-:Y:S02]  /*32b0*/  IADD3 R18, R13, R14, R229.reuse ;  /* 0x0000000e0d127210 */ /* 0x100fe40007ffe0e5 */
[--C-:B------:R-:W-:Y:S01]  /*32c0*/  IADD3 R19, R15, R19, R229.reuse ;  /* 0x000000130f137210 */ /* 0x100fe20007ffe0e5 */
[----:B------:R-:W-:Y:S01]  /*32d0*/  IMAD R13, R16, c[0x0][0x2b0], RZ ;  /* 0x0000ac00100d7a24 */ /* 0x000fe200078e02ff */
[----:B------:R-:W-:Y:S01]  /*32e0*/  IADD3 R21, R21, R22, R229 ;  /* 0x0000001615157210 */ /* 0x000fe20007ffe0e5 */
[C---:B------:R-:W-:Y:S01]  /*32f0*/  IMAD R15, R17.reuse, c[0x0][0x290], RZ ;  /* 0x0000a400110f7a24 */ /* 0x040fe200078e02ff */
        /* <DEDUP_REMOVED lines=8> */
[CC--:B------:R-:W-:Y:S01]  /*3380*/  SHF.L.U64.HI R122, R129.reuse, R123.reuse, c[0x0][0x284] ;  /* 0x0000a100817a7619 */ /* 0x0c0fe2000001027b */
[----:B------:R-:W-:Y:S01]  /*3390*/  IMAD R132, R248, 0x40, R216 ;  /* 0x00000040f8847824 */ /* 0x000fe200078e02d8 */
[C---:B------:R-:W-:Y:S01]  /*33a0*/  SHF.L.U64.HI R123, R130.reuse, R123, c[0x0][0x294] ;  /* 0x0000a500827b7619 */ /* 0x040fe2000001027b */
[----:B------:R-:W-:Y:S01]  /*33b0*/  IMAD.SHL.U32 R129, R129, 0x40, RZ ;  /* 0x0000004081817824 */ /* 0x000fe200078e00ff */
[----:B------:R-:W-:Y:S01]  /*33c0*/  IADD3 R112, R93, R14, RZ ;  /* 0x0000000e5d707210 */ /* 0x000fe20007ffe0ff */
[----:B------:R-:W-:Y:S01]  /*33d0*/  IMAD.SHL.U32 R130, R130, 0x40, RZ ;  /* 0x0000004082827824 */ /* 0x000fe200078e00ff */
[----:B------:R-:W-:Y:S01]  /*33e0*/  SHF.R.S32.HI R111, RZ, 0x3, R12 ;  /* 0x00000003ff6f7819 */ /* 0x000fe2000001140c */
[C---:B------:R-:W-:Y:S01]  /*33f0*/  IMAD R114, R23.reuse, c[0x0][0x1ec], R91 ;  /* 0x00007b0017727a24 */ /* 0x040fe200078e025b */
[----:B------:R-:W-:Y:S01]  /*3400*/  SHF.R.S32.HI R110, RZ, 0x3, R11 ;  /* 0x00000003ff6e7819 */ /* 0x000fe2000001140b */
[----:B------:R-:W-:Y:S01]  /*3410*/  IMAD R113, R23, c[0x0][0x214], R89 ;  /* 0x0000850017717a24 */ /* 0x000fe200078e0259 */
[----:B------:R-:W-:Y:S01]  /*3420*/  SHF.R.S32.HI R109, RZ, 0x3, R10 ;  /* 0x00000003ff6d7819 */ /* 0x000fe2000001140a */
[----:B------:R-:W-:Y:S01]  /*3430*/  IMAD.IADD R72, R71, 0x1, R24 ;  /* 0x0000000147487824 */ /* 0x000fe200078e0218 */
[----:B------:R-:W-:Y:S01]  /*3440*/  IADD3 R105, R85, R0, RZ ;  /* 0x0000000055697210 */ /* 0x000fe20007ffe0ff */
[----:B------:R-:W-:Y:S01]  /*3450*/  IMAD.IADD R108, R87, 0x1, R13 ;  /* 0x00000001576c7824 */ /* 0x000fe200078e020d */
[----:B------:R-:W-:Y:S01]  /*3460*/  SHF.R.S32.HI R101, RZ, 0x1f, R75 ;  /* 0x0000001fff657819 */ /* 0x000fe2000001144b */
[----:B------:R-:W-:Y:S01]  /*3470*/  IMAD.IADD R104, R13, 0x1, R83 ;  /* 0x000000010d687824 */ /* 0x000fe200078e0253 */
[----:B------:R-:W-:Y:S01]  /*3480*/  SHF.R.S32.HI R100, RZ, 0x1f, R74 ;  /* 0x0000001fff647819 */ /* 0x000fe2000001144a */
[----:B------:R-:W-:Y:S01]  /*3490*/  IMAD.IADD R98, R0, 0x1, R81 ;  /* 0x0000000100627824 */ /* 0x000fe200078e0251 */
[----:B------:R-:W-:Y:S01]  /*34a0*/  SHF.R.S32.HI R99, RZ, 0x1f, R73 ;  /* 0x0000001fff637819 */ /* 0x000fe20000011449 */
[----:B------:R-:W-:Y:S01]  /*34b0*/  IMAD.SHL.U32 R97, R21, 0x2, RZ ;  /* 0x0000000215617824 */ /* 0x000fe200078e00ff */
[----:B------:R-:W-:Y:S01]  /*34c0*/  SHF.L.U32 R95, R18, 0x1, RZ ;  /* 0x00000001125f7819 */ /* 0x000fe200000006ff */
[----:B------:R-:W-:Y:S01]  /*34d0*/  IMAD.SHL.U32 R96, R19, 0x2, RZ ;  /* 0x0000000213607824 */ /* 0x000fe200078e00ff */
[----:B------:R-:W-:-:S02]  /*34e0*/  @P0 LOP3.LUT R218, R218, 0x10, RZ, 0xfc, !PT ;  /* 0x00000010dada0812 */ /* 0x000fc400078efcff */
.L_x_1308:
        /* <DEDUP_REMOVED lines=108> */
.L_x_1288:
[----:B------:R-:W-:Y:S05]  /*3bb0*/  BSYNC B0 ;  /* 0x0000000000007941 */ /* 0x000fea0003800000 */
.L_x_1287:
        /* <DEDUP_REMOVED lines=96> */
.L_x_1291:
[----:B------:R-:W-:Y:S05]  /*41c0*/  BSYNC B0 ;  /* 0x0000000000007941 */ /* 0x000fea0003800000 */
.L_x_1290:
        /* <DEDUP_REMOVED lines=59> */
.L_x_1293:
[----:B------:R-:W-:Y:S05]  /*4580*/  BSYNC B0 ;  /* 0x0000000000007941 */ /* 0x000fea0003800000 */
.L_x_1292:
        /* <DEDUP_REMOVED lines=8> */
[--C-:B------:R-:W-:Y:S01]  /*4610*/  @!P0 SHF.R.U64 R6, R32, 0x10, R33.reuse ;  /* 0x0000001020068819 */ /* 0x100fe20000001221 */
[----:B------:R-:W-:Y:S01]  /*4620*/  @!P0 HADD2.F32 R4, -RZ, R40.H0_H0 ;  /* 0x20000028ff048230 */ /* 0x000fe20000004100 */
[----:B------:R-:W-:Y:S03]  /*4630*/  @!P0 SHF.R.U32.HI R12, RZ, 0x10, R33 ;  /* 0x00000010ff0c8819 */ /* 0x000fe60000011621 */
[----:B------:R-:W-:Y:S01]  /*4640*/  @!P0 HADD2.F32 R6, -RZ, R6.H0_H0 ;  /* 0x20000006ff068230 */ /* 0x000fe20000004100 */
[----:B-1----:R-:W-:Y:S05]  /*4650*/  @!P0 MOV R0, R8 ;  /* 0x0000000800008202 */ /* 0x002fea0000000f00 */
[--C-:B------:R-:W-:Y:S02]  /*4660*/  @!P0 HADD2.F32 R3, -RZ, R0.reuse.H1_H1 ;  /* 0x30000000ff038230 */ /* 0x100fe40000004100 */
[----:B------:R-:W-:Y:S03]  /*4670*/  @!P0 HADD2.F32 R0, -RZ, R0.H0_H0 ;  /* 0x20000000ff008230 */ /* 0x000fe60000004100 */
[C---:B------:R-:W-:Y:S04]  /*4680*/  @!P0 FMUL.FTZ R5, R3.reuse, R2 ;  /* 0x0000000203058220 */ /* 0x040fe80000410000 */
[C---:B------:R-:W-:Y:S01]  /*4690*/  @!P0 FFMA.FTZ R22, R0.reuse, R4, -R5 ;  /* 0x0000000400168223 */ /* 0x040fe20000010805 */
[--C-:B------:R-:W-:Y:S01]  /*46a0*/  @!P0 SHF.R.U32.HI R5, RZ, 0x10, R15.reuse ;  /* 0x00000010ff058819 */ /* 0x100fe2000001160f */
[----:B------:R-:W-:Y:S01]  /*46b0*/  @!P0 FMUL.FTZ R0, R0, R2 ;  /* 0x0000000200008220 */ /* 0x000fe20000410000 */
[----:B------:R-:W-:Y:S03]  /*46c0*/  @!P0 MOV R2, R9 ;  /* 0x0000000900028202 */ /* 0x000fe60000000f00 */
[----:B------:R-:W-:Y:S01]  /*46d0*/  @!P0 FFMA.FTZ R0, R3, R4, R0 ;  /* 0x0000000403008223 */ /* 0x000fe20000010000 */
[----:B------:R-:W-:Y:S01]  /*46e0*/  @!P0 SHF.R.U64 R3, R14, 0x10, R15 ;  /* 0x000000100e038819 */ /* 0x000fe2000000120f */
[--C-:B------:R-:W-:Y:S02]  /*46f0*/  @!P0 HADD2.F32 R4, -RZ, R2.reuse.H1_H1 ;  /* 0x30000002ff048230 */ /* 0x100fe40000004100 */
[----:B------:R-:W-:Y:S02]  /*4700*/  @!P0 HADD2.F32 R2, -RZ, R2.H0_H0 ;  /* 0x20000002ff028230 */ /* 0x000fe40000004100 */
[----:B------:R-:W-:Y:S02]  /*4710*/  @!P0 HADD2.F32 R3, -RZ, R3.H0_H0 ;  /* 0x20000003ff038230 */ /* 0x000fe40000004100 */
[----:B------:R-:W-:Y:S03]  /*4720*/  @!P0 HADD2.F32 R5, -RZ, R5.H0_H0 ;  /* 0x20000005ff058230 */ /* 0x000fe60000004100 */
[-C--:B------:R-:W-:Y:S04]  /*4730*/  @!P0 FMUL.FTZ R7, R4, R3.reuse ;  /* 0x0000000304078220 */ /* 0x080fe80000410000 */
[CC--:B------:R-:W-:Y:S01]  /*4740*/  @!P0 FFMA.FTZ R15, R2.reuse, R6.reuse, -R7 ;  /* 0x00000006020f8223 */ /* 0x0c0fe20000010807 */
[----:B------:R-:W-:Y:S01]  /*4750*/  @!P0 HADD2.F32 R7, -RZ, R40.H1_H1 ;  /* 0x30000028ff078230 */ /* 0x000fe20000004100 */
[----:B------:R-:W-:Y:S02]  /*4760*/  @!P0 FMUL.FTZ R2, R2, R3 ;  /* 0x0000000302028220 */ /* 0x000fe40000410000 */
        /* <DEDUP_REMOVED lines=8> */
[C---:B------:R-:W-:Y:S02]  /*47f0*/  @!P0 FFMA.FTZ R13, R3.reuse, R7, -R13 ;  /* 0x00000007030d8223 */ /* 0x040fe4000001080d */
[----:B------:R-:W-:Y:S01]  /*4800*/  @!P0 FMUL.FTZ R3, R3, R4 ;  /* 0x0000000403038220 */ /* 0x000fe20000410000 */
[----:B------:R-:W-:Y:S03]  /*4810*/  @!P0 MOV R4, R11 ;  /* 0x0000000b00048202 */ /* 0x000fe60000000f00 */
[----:B------:R-:W-:Y:S01]  /*4820*/  @!P0 FFMA.FTZ R3, R6, R7, R3 ;  /* 0x0000000706038223 */ /* 0x000fe20000010003 */
[----:B------:R-:W-:Y:S02]  /*4830*/  @!P0 HADD2.F32 R7, -RZ, R12.H0_H0 ;  /* 0x2000000cff078230 */ /* 0x000fe40000004100 */
[--C-:B------:R-:W-:Y:S02]  /*4840*/  @!P0 HADD2.F32 R6, -RZ, R4.reuse.H1_H1 ;  /* 0x30000004ff068230 */ /* 0x100fe40000004100 */
[----:B------:R-:W-:Y:S01]  /*4850*/  @!P0 F2FP.PACK_AB R3, R3, R13 ;  /* 0x0000000d0303823e */ /* 0x000fe200000000ff */
[----:B------:R-:W-:Y:S02]  /*4860*/  @!P0 HADD2.F32 R4, -RZ, R4.H0_H0 ;  /* 0x20000004ff048230 */ /* 0x000fe40000004100 */
[----:B------:R-:W-:Y:S01]  /*4870*/  @!P0 FMUL.FTZ R12, R6, R5 ;  /* 0x00000005060c8220 */ /* 0x000fe20000410000 */
[----:B------:R-:W-:Y:S03]  /*4880*/  @!P0 MOV R10, R3 ;  /* 0x00000003000a8202 */ /* 0x000fe60000000f00 */
[----:B------:R-:W-:Y:S01]  /*4890*/  @!P0 FFMA.FTZ R14, R4, R7, -R12 ;  /* 0x00000007040e8223 */ /* 0x000fe2000001080c */
[----:B------:R-:W-:Y:S01]  /*48a0*/  @!P0 F2FP.PACK_AB R12, R0, R22 ;  /* 0x00000016000c823e */ /* 0x000fe200000000ff */
[----:B------:R-:W-:Y:S01]  /*48b0*/  @!P0 FMUL.FTZ R4, R4, R5 ;  /* 0x0000000504048220 */ /* 0x000fe20000410000 */
[----:B------:R-:W-:Y:S02]  /*48c0*/  SHF.L.U32 R5, R225, 0x3, RZ ;  /* 0x00000003e1057819 */ /* 0x000fe400000006ff */
[----:B------:R-:W-:Y:S01]  /*48d0*/  @!P0 MOV R8, R12 ;  /* 0x0000000c00088202 */ /* 0x000fe20000000f00 */
[----:B------:R-:W-:Y:S01]  /*48e0*/  @!P0 FFMA.FTZ R4, R6, R7, R4 ;  /* 0x0000000706048223 */ /* 0x000fe20000010004 */
[----:B---3--:R-:W-:Y:S01]  /*48f0*/  MOV R7, R45 ;  /* 0x0000002d00077202 */ /* 0x008fe20000000f00 */
[----:B----4-:R-:W-:Y:S03]  /*4900*/  IMAD.MOV.U32 R6, RZ, RZ, R44 ;  /* 0x000000ffff067224 */ /* 0x010fe600078e002c */
[----:B------:R-:W-:Y:S02]  /*4910*/  @!P0 F2FP.PACK_AB R0, R4, R14 ;  /* 0x0000000e0400823e */ /* 0x000fe400000000ff */
[C---:B------:R-:W-:Y:S02]  /*4920*/  LEA R6, P1, R5.reuse, R6, 0x1 ;  /* 0x0000000605067211 */ /* 0x040fe400078208ff */
[----:B------:R-:W-:Y:S02]  /*4930*/  @!P0 MOV R11, R0 ;  /* 0x00000000000b8202 */ /* 0x000fe40000000f00 */
[----:B------:R-:W-:Y:S05]  /*4940*/  LEA.HI.X.SX32 R7, R5, R7, 0x1, P1 ;  /* 0x0000000705077211 */ /* 0x000fea00008f0eff */
[----:B------:R1:W-:Y:S04]  /*4950*/  ST.E.128 [R6.64], R8 ;  /* 0x0000000806007985 */ /* 0x0003e8000c101d08 */
.L_x_1295:
[----:B------:R-:W-:Y:S05]  /*4960*/  BSYNC B0 ;  /* 0x0000000000007941 */ /* 0x000fea0003800000 */
.L_x_1294:
        /* <DEDUP_REMOVED lines=13> */
[----:B------:R-:W-:Y:S01]  /*4a40*/  @!P0 SHF.R.U32.HI R7, RZ, 0x10, R17 ;  /* 0x00000010ff078819 */ /* 0x000fe20000011611 */
[----:B------:R-:W-:Y:S01]  /*4a50*/  @!P0 HADD2.F32 R4, -RZ, R4.H0_H0 ;  /* 0x20000004ff048230 */ /* 0x000fe20000004100 */
[----:B------:R-:W-:Y:S03]  /*4a60*/  @!P0 SHF.R.U32.HI R15, RZ, 0x10, R35 ;  /* 0x00000010ff0f8819 */ /* 0x000fe60000011623 */
[----:B------:R-:W-:Y:S01]  /*4a70*/  @!P0 HADD2.F32 R7, -RZ, R7.H0_H0 ;  /* 0x20000007ff078230 */ /* 0x000fe20000004100 */
[----:B-1----:R-:W-:Y:S02]  /*4a80*/  @!P0 MOV R2, R8 ;  /* 0x0000000800028202 */ /* 0x002fe40000000f00 */
[----:B------:R-:W-:Y:S03]  /*4a90*/  @!P0 MOV R3, R9 ;  /* 0x0000000900038202 */ /* 0x000fe60000000f00 */
[--C-:B------:R-:W-:Y:S02]  /*4aa0*/  @!P0 HADD2.F32 R6, -RZ, R2.reuse.H1_H1 ;  /* 0x30000002ff068230 */ /* 0x100fe40000004100 */
[----:B------:R-:W-:Y:S02]  /*4ab0*/  @!P0 HADD2.F32 R2, -RZ, R2.H0_H0 ;  /* 0x20000002ff028230 */ /* 0x000fe40000004100 */
[--C-:B------:R-:W-:Y:S01]  /*4ac0*/  @!P0 HADD2.F32 R13, -RZ, R3.reuse.H1_H1 ;  /* 0x30000003ff0d8230 */ /* 0x100fe20000004100 */
[-C--:B------:R-:W-:Y:S01]  /*4ad0*/  @!P0 FMUL.FTZ R14, R6, R0.reuse ;  /* 0x00000000060e8220 */ /* 0x080fe20000410000 */
[----:B------:R-:W-:Y:S01]  /*4ae0*/  @!P0 HADD2.F32 R3, -RZ, R3.H0_H0 ;  /* 0x20000003ff038230 */ /* 0x000fe20000004100 */
[C---:B------:R-:W-:Y:S02]  /*4af0*/  @!P0 FMUL.FTZ R0, R2.reuse, R0 ;  /* 0x0000000002008220 */ /* 0x040fe40000410000 */
[----:B------:R-:W-:Y:S01]  /*4b00*/  @!P0 FFMA.FTZ R27, R2, R12, -R14 ;  /* 0x0000000c021b8223 */ /* 0x000fe2000001080e */
[----:B------:R-:W-:Y:S01]  /*4b10*/  @!P0 HADD2.F32 R14, -RZ, R5.H0_H0 ;  /* 0x20000005ff0e8230 */ /* 0x000fe20000004100 */
[----:B------:R-:W-:Y:S01]  /*4b20*/  @!P0 FMUL.FTZ R16, R13, R4 ;  /* 0x000000040d108220 */ /* 0x000fe20000410000 */
[----:B------:R-:W-:Y:S01]  /*4b30*/  @!P0 MOV R5, R10 ;  /* 0x0000000a00058202 */ /* 0x000fe20000000f00 */
[C---:B------:R-:W-:Y:S01]  /*4b40*/  @!P0 FMUL.FTZ R2, R3.reuse, R4 ;  /* 0x0000000403028220 */ /* 0x040fe20000410000 */
[----:B------:R-:W-:Y:S01]  /*4b50*/  @!P0 MOV R4, R11 ;  /* 0x0000000b00048202 */ /* 0x000fe20000000f00 */
[----:B------:R-:W-:Y:S02]  /*4b60*/  @!P0 FFMA.FTZ R0, R6, R12, R0 ;  /* 0x0000000c06008223 */ /* 0x000fe40000010000 */
[-C--:B------:R-:W-:Y:S01]  /*4b70*/  @!P0 FFMA.FTZ R17, R3, R14.reuse, -R16 ;  /* 0x0000000e03118223 */ /* 0x080fe20000010810 */
[--C-:B------:R-:W-:Y:S01]  /*4b80*/  @!P0 HADD2.F32 R12, -RZ, R5.reuse.H1_H1 ;  /* 0x30000005ff0c8230 */ /* 0x100fe20000004100 */
[----:B------:R-:W-:Y:S01]  /*4b90*/  @!P0 FFMA.FTZ R2, R13, R14, R2 ;  /* 0x0000000e0d028223 */ /* 0x000fe20000010002 */
[----:B------:R-:W-:Y:S02]  /*4ba0*/  @!P0 HADD2.F32 R3, -RZ, R24.H1_H1 ;  /* 0x30000018ff038230 */ /* 0x000fe40000004100 */
[----:B------:R-:W-:Y:S02]  /*4bb0*/  @!P0 HADD2.F32 R6, -RZ, R5.H0_H0 ;  /* 0x20000005ff068230 */ /* 0x000fe40000004100 */
[----:B------:R-:W-:Y:S01]  /*4bc0*/  @!P0 F2FP.PACK_AB R2, R2, R17 ;  /* 0x000000110202823e */ /* 0x000fe200000000ff */
[-C--:B------:R-:W-:Y:S01]  /*4bd0*/  @!P0 FMUL.FTZ R16, R12, R3.reuse ;  /* 0x000000030c108220 */ /* 0x080fe20000410000 */
[----:B------:R-:W-:Y:S01]  /*4be0*/  @!P0 HADD2.F32 R13, -RZ, R41.H1_H1 ;  /* 0x30000029ff0d8230 */ /* 0x000fe20000004100 */
[C---:B------:R-:W-:Y:S01]  /*4bf0*/  @!P0 FMUL.FTZ R3, R6.reuse, R3 ;  /* 0x0000000306038220 */ /* 0x040fe20000410000 */
[----:B------:R-:W-:Y:S01]  /*4c00*/  @!P0 MOV R9, R2 ;  /* 0x0000000200098202 */ /* 0x000fe20000000f00 */
[--C-:B------:R-:W-:Y:S02]  /*4c10*/  @!P0 HADD2.F32 R5, -RZ, R4.reuse.H0_H0 ;  /* 0x20000004ff058230 */ /* 0x100fe40000004100 */
[----:B------:R-:W-:Y:S01]  /*4c20*/  @!P0 HADD2.F32 R14, -RZ, R4.H1_H1 ;  /* 0x30000004ff0e8230 */ /* 0x000fe20000004100 */
[----:B------:R-:W-:Y:S01]  /*4c30*/  @!P0 FFMA.FTZ R16, R6, R13, -R16 ;  /* 0x0000000d06108223 */ /* 0x000fe20000010810 */
[----:B------:R-:W-:Y:S01]  /*4c40*/  @!P0 HADD2.F32 R6, -RZ, R15.H0_H0 ;  /* 0x2000000fff068230 */ /* 0x000fe20000004100 */
        /* <DEDUP_REMOVED lines=12> */
.L_x_1297:
[----:B------:R-:W-:Y:S05]  /*4d10*/  BSYNC B0 ;  /* 0x0000000000007941 */ /* 0x000fea0003800000 */
.L_x_1296:
        /* <DEDUP_REMOVED lines=58> */
.L_x_1299:
[----:B------:R-:W-:Y:S05]  /*50c0*/  BSYNC B0 ;  /* 0x0000000000007941 */ /* 0x000fea0003800000 */
.L_x_1298:
        /* <DEDUP_REMOVED lines=58> */
.L_x_1286:
        /* <DEDUP_REMOVED lines=47> */
.L_x_1301:
[----:B------:R-:W-:Y:S05]  /*5760*/  BSYNC B0 ;  /* 0x0000000000007941 */ /* 0x000fea0003800000 */
.L_x_1300:
        /* <DEDUP_REMOVED lines=159> */
.L_x_1303:
[----:B------:R-:W-:Y:S05]  /*6160*/  BSYNC B0 ;  /* 0x0000000000007941 */ /* 0x000fea0003800000 */
.L_x_1302:
        /* <DEDUP_REMOVED lines=123> */
.L_x_1305:
[----:B------:R-:W-:Y:S05]  /*6920*/  BSYNC B0 ;  /* 0x0000000000007941 */ /* 0x000fea0003800000 */
.L_x_1304:
        /* <DEDUP_REMOVED lines=28> */
[--C-:B------:R-:W-:Y:S02]  /*6af0*/  @!P0 SHF.R.U32.HI R20, RZ, 0x10, R47.reuse ;  /* 0x00000010ff148819 */ /* 0x100fe4000001162f */
[----:B------:R1:W2:Y:S01]  /*6b00*/  LDS.128 R28, [R0+0x6100] ;  /* 0x00610000001c7984 */ /* 0x0002a20000000c00 */
[----:B------:R-:W-:Y:S01]  /*6b10*/  @!P0 HADD2.F32 R3, -RZ, R5.H0_H0 ;  /* 0x20000005ff038230 */ /* 0x000fe20000004100 */
[----:B------:R-:W-:Y:S01]  /*6b20*/  @!P0 SHF.R.U64 R24, R46, 0x10, R47 ;  /* 0x000000102e188819 */ /* 0x000fe2000000122f */
[----:B------:R-:W-:Y:S03]  /*6b30*/  @!P0 HADD2.F32 R20, -RZ, R20.H0_H0 ;  /* 0x20000014ff148230 */ /* 0x000fe60000004100 */
        /* <DEDUP_REMOVED lines=20> */
[----:B------:R-:W-:Y:S01]  /*6c80*/  @!P0 FMUL.FTZ R4, R11, R8 ;  /* 0x000000080b048220 */ /* 0x000fe20000410000 */
[----:B------:R-:W-:Y:S03]  /*6c90*/  @!P0 MOV R19, R31 ;  /* 0x0000001f00138202 */ /* 0x000fe60000000f00 */
[C---:B------:R-:W-:Y:S02]  /*6ca0*/  @!P0 FFMA.FTZ R17, R2.reuse, R16, -R4 ;  /* 0x0000001002118223 */ /* 0x040fe40000010804 */
[----:B------:R-:W-:Y:S01]  /*6cb0*/  @!P0 FMUL.FTZ R4, R2, R8 ;  /* 0x0000000802048220 */ /* 0x000fe20000410000 */
[----:B------:R-:W-:Y:S02]  /*6cc0*/  @!P0 HADD2.F32 R8, -RZ, R18.H0_H0 ;  /* 0x20000012ff088230 */ /* 0x000fe40000004100 */
[----:B------:R-:W-:Y:S01]  /*6cd0*/  @!P0 HADD2.F32 R2, -RZ, R5.H1_H1 ;  /* 0x30000005ff028230 */ /* 0x000fe20000004100 */
[----:B------:R-:W-:Y:S01]  /*6ce0*/  @!P0 FMUL.FTZ R5, R7, R6 ;  /* 0x0000000607058220 */ /* 0x000fe20000410000 */
[----:B------:R-:W-:Y:S01]  /*6cf0*/  @!P0 F2FP.PACK_AB R32, R17, R25 ;  /* 0x000000191120823e */ /* 0x000fe200000000ff */
[--C-:B------:R-:W-:Y:S02]  /*6d00*/  @!P0 HADD2.F32 R17, -RZ, R19.reuse.H0_H0 ;  /* 0x20000013ff118230 */ /* 0x100fe40000004100 */
[C---:B------:R-:W-:Y:S01]  /*6d10*/  @!P0 FFMA.FTZ R18, R2.reuse, R8, -R5 ;  /* 0x0000000802128223 */ /* 0x040fe20000010805 */
[----:B------:R-:W-:Y:S01]  /*6d20*/  @!P0 HADD2.F32 R5, -RZ, R26.H0_H0 ;  /* 0x2000001aff058230 */ /* 0x000fe20000004100 */
[----:B------:R-:W-:Y:S01]  /*6d30*/  @!P0 FMUL.FTZ R2, R2, R6 ;  /* 0x0000000602028220 */ /* 0x000fe20000410000 */
[----:B------:R-:W-:Y:S01]  /*6d40*/  @!P0 HADD2.F32 R19, -RZ, R19.H1_H1 ;  /* 0x30000013ff138230 */ /* 0x000fe20000004100 */
        /* <DEDUP_REMOVED lines=10> */
[----:B------:R-:W-:Y:S01]  /*6df0*/  @!P0 HADD2.F32 R18, -RZ, R51.H1_H1 ;  /* 0x30000033ff128230 */ /* 0x000fe20000004100 */
[----:B------:R-:W-:Y:S01]  /*6e00*/  @!P0 SHF.R.U64 R11, R22, 0x10, R23 ;  /* 0x00000010160b8819 */ /* 0x000fe20000001217 */
[C---:B------:R-:W-:Y:S01]  /*6e10*/  @!P0 FMUL.FTZ R16, R7.reuse, R5 ;  /* 0x0000000507108220 */ /* 0x040fe20000410000 */
[----:B------:R-:W-:Y:S01]  /*6e20*/  @!P0 HADD2.F32 R6, -RZ, R9.H0_H0 ;  /* 0x20000009ff068230 */ /* 0x000fe20000004100 */
[----:B------:R-:W-:Y:S04]  /*6e30*/  @!P0 F2FP.PACK_AB R3, R4, R3 ;  /* 0x000000030403823e */ /* 0x000fe800000000ff */
[C---:B------:R-:W-:Y:S02]  /*6e40*/  @!P0 FMUL.FTZ R5, R6.reuse, R5 ;  /* 0x0000000506058220 */ /* 0x040fe40000410000 */
[-C--:B------:R-:W-:Y:S01]  /*6e50*/  @!P0 FFMA.FTZ R33, R6, R8.reuse, -R16 ;  /* 0x0000000806218223 */ /* 0x080fe20000010810 */
[----:B------:R-:W-:Y:S01]  /*6e60*/  @!P0 HADD2.F32 R16, -RZ, R10.H0_H0 ;  /* 0x2000000aff108230 */ /* 0x000fe20000004100 */
[----:B------:R-:W-:Y:S01]  /*6e70*/  @!P0 FFMA.FTZ R5, R7, R8, R5 ;  /* 0x0000000807058223 */ /* 0x000fe20000010005 */
[----:B------:R-:W-:Y:S01]  /*6e80*/  @!P0 HADD2.F32 R7, -RZ, R26.H1_H1 ;  /* 0x3000001aff078230 */ /* 0x000fe20000004100 */
[----:B------:R-:W-:Y:S01]  /*6e90*/  @!P0 IMAD.MOV.U32 R8, RZ, RZ, R15 ;  /* 0x000000ffff088224 */ /* 0x000fe200078e000f */
[----:B------:R-:W-:Y:S01]  /*6ea0*/  @!P0 HADD2.F32 R10, -RZ, R11.H0_H0 ;  /* 0x2000000bff0a8230 */ /* 0x000fe20000004100 */
[----:B------:R-:W-:Y:S01]  /*6eb0*/  @!P0 IMAD.MOV.U32 R29, RZ, RZ, R3 ;  /* 0x000000ffff1d8224 */ /* 0x000fe200078e0003 */
[----:B------:R-:W-:Y:S01]  /*6ec0*/  @!P0 HADD2.F32 R11, -RZ, R21.H1_H1 ;  /* 0x30000015ff0b8230 */ /* 0x000fe20000004100 */
[-C--:B------:R-:W-:Y:S01]  /*6ed0*/  @!P0 FMUL.FTZ R22, R17, R7.reuse ;  /* 0x0000000711168220 */ /* 0x080fe20000410000 */
[--C-:B------:R-:W-:Y:S05]  /*6ee0*/  @!P0 HADD2.F32 R6, -RZ, R8.reuse.H0_H0 ;  /* 0x20000008ff068230 */ /* 0x100fea0000004100 */
[C---:B------:R-:W-:Y:S01]  /*6ef0*/  @!P0 FFMA.FTZ R26, R6.reuse, R18, -R22 ;  /* 0x00000012061a8223 */ /* 0x040fe20000010816 */
[----:B----4-:R-:W-:Y:S01]  /*6f00*/  LEA R22, P1, R73, R52, 0x1 ;  /* 0x0000003449167211 */ /* 0x010fe200078208ff */
[----:B------:R-:W-:Y:S01]  /*6f10*/  @!P0 FMUL.FTZ R7, R6, R7 ;  /* 0x0000000706078220 */ /* 0x000fe20000410000 */
[----:B------:R-:W-:Y:S01]  /*6f20*/  @!P0 HADD2.F32 R6, -RZ, R8.H1_H1 ;  /* 0x30000008ff068230 */ /* 0x000fe20000004100 */
[----:B------:R-:W-:Y:S01]  /*6f30*/  @!P0 FMUL.FTZ R8, R19, R16 ;  /* 0x0000001013088220 */ /* 0x000fe20000410000 */
[----:B---3--:R-:W-:Y:S03]  /*6f40*/  LEA.HI.X R23, R73, R53, R99, 0x1, P1 ;  /* 0x0000003549177211 */ /* 0x008fe600008f0c63 */
[C---:B------:R-:W-:Y:S02]  /*6f50*/  @!P0 FFMA.FTZ R21, R6.reuse, R20, -R8 ;  /* 0x0000001406158223 */ /* 0x040fe40000010808 */
[----:B------:R-:W-:Y:S01]  /*6f60*/  @!P0 FMUL.FTZ R8, R6, R16 ;  /* 0x0000001006088220 */ /* 0x000fe20000410000 */
[----:B------:R-:W-:Y:S02]  /*6f70*/  @!P0 HADD2.F32 R16, -RZ, R24.H0_H0 ;  /* 0x20000018ff108230 */ /* 0x000fe40000004100 */
        /* <DEDUP_REMOVED lines=25> */
.L_x_1285:
        /* <DEDUP_REMOVED lines=39> */
.L_x_1289:
[----:B------:R-:W-:Y:S05]  /*7380*/  BSYNC B1 ;  /* 0x0000000000017941 */ /* 0x000fea0003800000 */
.L_x_1284:
        /* <DEDUP_REMOVED lines=53> */
[----:B------:R-:W-:Y:S02]  /*76e0*/  ISETP.GE.AND P3, PT, R214, c[0x0][0x1d4], PT ;  /* 0x00007500d6007a0c */ /* 0x000fe40003f66270 */
[C---:B------:R-:W-:Y:S09]  /*76f0*/  ISETP.GE.AND P2, PT, R213.reuse, c[0x0][0x1d4], PT ;  /* 0x00007500d5007a0c */ /* 0x040ff20003f46270 */
[----:B------:R-:W5:Y:S01]  /*7700*/  @!P1 LDS.128 R12, [R210] ;  /* 0x00000000d20c9984 */ /* 0x000f620000000c00 */
[CC--:B--2---:R-:W-:Y:S04]  /*7710*/  @!P1 LEA R4, P0, R102.reuse, R2.reuse, 0x1 ;  /* 0x0000000266049211 */ /* 0x0c4fe800078008ff */
[-C--:B---3--:R-:W-:Y:S02]  /*7720*/  @!P1 LEA.HI.X R5, R102, R3.reuse, R103, 0x1, P0 ;  /* 0x0000000366059211 */ /* 0x088fe400000f0c67 */
[CC--:B------:R-:W-:Y:S04]  /*7730*/  @!P3 LEA R8, P0, R214.reuse, R2.reuse, 0x1 ;  /* 0x00000002d608b211 */ /* 0x0c0fe800078008ff */
[-C--:B------:R-:W-:Y:S02]  /*7740*/  @!P3 LEA.HI.X R9, R214, R3.reuse, R236, 0x1, P0 ;  /* 0x00000003d609b211 */ /* 0x080fe400000f0cec */
[CC--:B-1----:R-:W-:Y:S04]  /*7750*/  @!P2 LEA R6, P0, R213.reuse, R2.reuse, 0x1 ;  /* 0x00000002d506a211 */ /* 0x0c2fe800078008ff */
        /* <DEDUP_REMOVED lines=23> */
.L_x_1307:
[----:B------:R-:W-:Y:S05]  /*78d0*/  BSYNC B0 ;  /* 0x0000000000007941 */ /* 0x000fea0003800000 */
.L_x_1306:
        /* <DEDUP_REMOVED lines=26> */
.L_x_1283:
[----:B------:R-:W-:Y:S01]  /*7a80*/  IMAD.MOV.U32 R0, RZ, RZ, c[0x0][0x2c4] ;  /* 0x0000b100ff007624 */ /* 0x000fe200078e00ff */
[----:B------:R-:W-:Y:S04]  /*7a90*/  BSSY B0, `(.L_x_1309) ;  /* 0x0000029000007945 */ /* 0x000fe80003800000 */
[----:B------:R-:W-:-:S02]  /*7aa0*/  ISETP.NE.AND P3, PT, R0, 0x1, PT ;  /* 0x000000010000780c */ /* 0x000fc40003f65270 */
[----:B------:R-:W-:-:S11]  /*7ab0*/  IADD3 R0, R240, 0x7f, RZ ;  /* 0x0000007ff0007810 */ /* 0x000fd60007ffe0ff */
[----:B-1----:R-:W-:-:S05]  /*7ac0*/  @P3 IMAD.HI.U32 R2, R0, c[0x0][0x2c8], RZ ;  /* 0x0000b20000023a27 */ /* 0x002fca00078e00ff */
[----:B------:R-:W-:-:S05]  /*7ad0*/  @P3 SHF.R.U32.HI R0, RZ, c[0x0][0x2cc], R2 ;  /* 0x0000b300ff003a19 */ /* 0x000fca0000011602 */
[----:B------:R-:W-:-:S05]  /*7ae0*/  IMAD.IADD R0, R121, 0x1, R0 ;  /* 0x0000000179007824 */ /* 0x000fca00078e0200 */
[----:B------:R-:W-:-:S04]  /*7af0*/  SHF.R.S32.HI R2, RZ, 0x1f, R0 ;  /* 0x0000001fff027819 */ /* 0x000fc80000011400 */
[----:B------:R-:W-:-:S04]  /*7b00*/  LEA.HI R0, R2, R0, RZ, 0x6 ;  /* 0x0000000002007211 */ /* 0x000fc800078f30ff */
[----:B------:R-:W-:-:S04]  /*7b10*/  SHF.R.S32.HI R0, RZ, 0x6, R0 ;  /* 0x00000006ff007819 */ /* 0x000fc80000011400 */
[----:B------:R-:W-:Y:S01]  /*7b20*/  IMNMX R6, R120, R0, PT ;  /* 0x0000000078067217 */ /* 0x000fe20003800200 */
[----:B------:R-:W-:-:S03]  /*7b30*/  IMAD.MOV.U32 R0, RZ, RZ, RZ ;  /* 0x000000ffff007224 */ /* 0x000fc600078e00ff */
[----:B------:R-:W-:-:S13]  /*7b40*/  ISETP.GE.AND P0, PT, R6, 0x1, PT ;  /* 0x000000010600780c */ /* 0x000fda0003f06270 */
        /* <DEDUP_REMOVED lines=29> */
.L_x_1310:
[----:B------:R-:W-:Y:S05]  /*7d20*/  BSYNC B0 ;  /* 0x0000000000007941 */ /* 0x000fea0003800000 */
.L_x_1309:
[----:B------:R-:W2:Y:S01]  /*7d30*/  LDL R2, [R1+0x4] ;  /* 0x0000040001027983 */ /* 0x000ea20000100800 */
[----:B------:R-:W-:Y:S01]  /*7d40*/  MOV R18, RZ ;  /* 0x000000ff00127202 */ /* 0x000fe20000000f00 */
[----:B------:R-:W-:Y:S01]  /*7d50*/  IMAD.MOV.U32 R15, RZ, RZ, RZ ;  /* 0x000000ffff0f7224 */ /* 0x000fe200078e00ff */
        /* <DEDUP_REMOVED lines=48> */
[----:B--2---:R-:W-:-:S04]  /*8060*/  IMAD R215, R2, R0, RZ ;  /* 0x0000000002d77224 */ /* 0x004fc800078e02ff */
[--C-:B------:R-:W-:Y:S01]  /*8070*/  IMAD.IADD R2, R215, 0x1, R0.reuse ;  /* 0x00000001d7027824 */ /* 0x100fe200078e0200 */
[----:B------:R-:W-:-:S04]  /*8080*/  PRMT R0, RZ, 0x7610, R0 ;  /* 0x00007610ff007816 */ /* 0x000fc80000000000 */
[----:B------:R-:W-:-:S04]  /*8090*/  IMNMX R197, R6, R2, PT ;  /* 0x0000000206c57217 */ /* 0x000fc80003800200 */
[----:B------:R-:W-:-:S13]  /*80a0*/  ISETP.GT.AND P0, PT, R197, R215, PT ;  /* 0x000000d7c500720c */ /* 0x000fda0003f04270 */
[----:B------:R-:W-:Y:S05]  /*80b0*/  @!P0 BRA `(.L_x_1311) ;  /* 0x000107b000008947 */ /* 0x000fea0003800000 */
[----:B------:R-:W2:Y:S01]  /*80c0*/  LDL R5, [R1] ;  /* 0x0000000001057983 */ /* 0x000ea20000100800 */
[----:B------:R-:W-:-:S04]  /*80d0*/  ISETP.NE.U32.AND P0, PT, RZ, c[0x0][0x340], PT ;  /* 0x0000d000ff007a0c */ /* 0x000fc80003f05070 */
[----:B------:R-:W-:-:S13]  /*80e0*/  ISETP.NE.AND.EX P1, PT, RZ, c[0x0][0x344], PT, P0 ;  /* 0x0000d100ff007a0c */ /* 0x000fda0003f25300 */
[----:B------:R-:W-:-:S04]  /*80f0*/  @P1 IADD3 R2, P0, R250, c[0x0][0x340], RZ ;  /* 0x0000d000fa021a10 */ /* 0x000fc80007f1e0ff */
[----:B------:R-:W-:-:S05]  /*8100*/  @P1 IADD3.X R3, R251, c[0x0][0x344], RZ, P0, !PT ;  /* 0x0000d100fb031a10 */ /* 0x000fca00007fe4ff */
[----:B------:R1:W5:Y:S01]  /*8110*/  @P1 LDG.E R12, [R2.64] ;  /* 0x00000008020c1981 */ /* 0x000362000c1e1900 */
[----:B------:R-:W-:Y:S01]  /*8120*/  SHF.R.S32.HI R0, RZ, 0x1f, R127 ;  /* 0x0000001fff007819 */ /* 0x000fe2000001147f */
[----:B------:R-:W-:Y:S01]  /*8130*/  IMAD.IADD R4, R221, 0x1, R240 ;  /* 0x00000001dd047824 */ /* 0x000fe200078e02f0 */
[----:B------:R-:W-:Y:S01]  /*8140*/  ISETP.NE.U32.AND P0, PT, RZ, c[0x0][0x348], PT ;  /* 0x0000d200ff007a0c */ /* 0x000fe20003f05070 */
[----:B------:R-:W3:Y:S01]  /*8150*/  S2R R9, SR_TID.X ;  /* 0x0000000000097919 */ /* 0x000ee20000002100 */
[----:B------:R-:W-:Y:S01]  /*8160*/  LOP3.LUT R85, R246, 0xffff, RZ, 0xc0, !PT ;  /* 0x0000fffff6557812 */ /* 0x000fe200078ec0ff */
[----:B------:R-:W-:Y:S01]  /*8170*/  IMAD R0, R0, c[0x0][0x178], RZ ;  /* 0x00005e0000007a24 */ /* 0x000fe200078e02ff */
[----:B------:R-:W-:Y:S01]  /*8180*/  ISETP.NE.AND.EX P0, PT, RZ, c[0x0][0x34c], PT, P0 ;  /* 0x0000d300ff007a0c */ /* 0x000fe20003f05300 */
[----:B------:R-:W-:Y:S01]  /*8190*/  @P3 IMAD.HI.U32 R7, R4, c[0x0][0x2c8], RZ ;  /* 0x0000b20004073a27 */ /* 0x000fe200078e00ff */
[----:B------:R-:W-:Y:S02]  /*81a0*/  ISETP.GE.AND P5, PT, R204, c[0x0][0x198], PT ;  /* 0x00006600cc007a0c */ /* 0x000fe40003fa6270 */
[----:B------:R-:W-:Y:S01]  /*81b0*/  ISETP.GE.AND P4, PT, R206, c[0x0][0x198], PT ;  /* 0x00006600ce007a0c */ /* 0x000fe20003f86270 */
[----:B------:R-:W-:Y:S01]  /*81c0*/  IMAD R0, R127, c[0x0][0x17c], R0 ;  /* 0x00005f007f007a24 */ /* 0x000fe200078e0200 */
[----:B------:R-:W-:Y:S01]  /*81d0*/  IADD3 R98, R197, -0x1, RZ ;  /* 0xffffffffc5627810 */ /* 0x000fe20007ffe0ff */
[----:B-1----:R-:W-:Y:S01]  /*81e0*/  IMAD.WIDE.U32 R2, R127, c[0x0][0x178], RZ ;  /* 0x00005e007f027a25 */ /* 0x002fe200078e00ff */
[----:B---3--:R-:W-:-:S03]  /*81f0*/  SHF.R.S32.HI R8, RZ, 0x1f, R9 ;  /* 0x0000001fff087819 */ /* 0x008fc60000011409 */
[----:B------:R-:W-:Y:S02]  /*8200*/  IMAD.IADD R3, R3, 0x1, R0 ;  /* 0x0000000103037824 */ /* 0x000fe400078e0200 */
[----:B------:R-:W-:Y:S01]  /*8210*/  IMAD.MOV.U32 R0, RZ, RZ, R4 ;  /* 0x000000ffff007224 */ /* 0x000fe200078e0004 */
[----:B------:R-:W-:Y:S01]  /*8220*/  @P3 SHF.R.U32.HI R0, RZ, c[0x0][0x2cc], R7 ;  /* 0x0000b300ff003a19 */ /* 0x000fe20000011607 */
[C---:B------:R-:W-:Y:S01]  /*8230*/  IMAD.WIDE.U32 R2, R85.reuse, c[0x0][0x1b8], R2 ;  /* 0x00006e0055027a25 */ /* 0x040fe200078e0002 */
[----:B------:R-:W-:Y:S02]  /*8240*/  LEA.HI R8, R8, R9, RZ, 0x3 ;  /* 0x0000000908087211 */ /* 0x000fe400078f18ff */
[----:B------:R-:W-:Y:S01]  /*8250*/  SHF.R.S32.HI R7, RZ, 0x1f, R0 ;  /* 0x0000001fff077819 */ /* 0x000fe20000011400 */
[----:B------:R-:W-:Y:S01]  /*8260*/  IMAD R3, R85, c[0x0][0x1bc], R3 ;  /* 0x00006f0055037a24 */ /* 0x000fe200078e0203 */
[----:B------:R-:W-:Y:S02]  /*8270*/  SHF.R.S32.HI R8, RZ, 0x3, R8 ;  /* 0x00000003ff087819 */ /* 0x000fe40000011408 */
[----:B------:R-:W-:-:S02]  /*8280*/  ISETP.GE.AND P3, PT, R207, c[0x0][0x198], PT ;  /* 0x00006600cf007a0c */ /* 0x000fc40003f66270 */
[----:B--2---:R-:W-:Y:S02]  /*8290*/  SEL R6, R5, RZ, !P0 ;  /* 0x000000ff05067207 */ /* 0x004fe40004000000 */
[----:B------:R-:W-:-:S03]  /*82a0*/  SEL R5, R252, RZ, !P0 ;  /* 0x000000fffc057207 */ /* 0x000fc60004000000 */
[----:B------:R-:W-:Y:S02]  /*82b0*/  IMAD R6, R6, c[0x0][0x1c0], RZ ;  /* 0x0000700006067a24 */ /* 0x000fe400078e02ff */
        /* <DEDUP_REMOVED lines=8> */
[----:B------:R-:W-:Y:S02]  /*8340*/  SHF.R.S32.HI R5, RZ, 0x1f, R4 ;  /* 0x0000001fff057819 */ /* 0x000fe40000011404 */
[----:B------:R-:W-:Y:S01]  /*8350*/  @!P1 MOV R12, R252 ;  /* 0x000000fc000c9202 */ /* 0x000fe20000000f00 */
[----:B------:R-:W-:Y:S02]  /*8360*/  IMAD.IADD R3, R3, 0x1, R6 ;  /* 0x0000000103037824 */ /* 0x000fe400078e0206 */
[----:B------:R-:W-:Y:S02]  /*8370*/  IMAD R0, R5, c[0x0][0x1a8], RZ ;  /* 0x00006a0005007a24 */ /* 0x000fe400078e02ff */
[----:B------:R-:W-:-:S04]  /*8380*/  IMAD.WIDE.U32 R2, R4, c[0x0][0x1a8], R2 ;  /* 0x00006a0004027a25 */ /* 0x000fc800078e0002 */
[----:B------:R-:W-:Y:S01]  /*8390*/  IMAD R0, R4, c[0x0][0x1ac], R0 ;  /* 0x00006b0004007a24 */ /* 0x000fe200078e0200 */
[----:B------:R-:W-:Y:S01]  /*83a0*/  LEA R7, P0, R2, c[0x0][0x160], 0x1 ;  /* 0x0000580002077a11 */ /* 0x000fe200078008ff */
[----:B------:R-:W-:-:S03]  /*83b0*/  IMAD.IADD R4, R8, 0x1, R240 ;  /* 0x0000000108047824 */ /* 0x000fc600078e02f0 */
[----:B------:R-:W-:-:S04]  /*83c0*/  IADD3 R0, R3, R0, RZ ;  /* 0x0000000003007210 */ /* 0x000fc80007ffe0ff */
[----:B------:R-:W-:Y:S01]  /*83d0*/  LEA.HI.X R5, R2, c[0x0][0x164], R0, 0x1, P0 ;  /* 0x0000590002057a11 */ /* 0x000fe200000f0c00 */
[----:B------:R-:W-:Y:S05]  /*83e0*/  BRA.DIV ~URZ, `(.L_x_1312) ;  /* 0x000152c27f007947 */ /* 0x000fea000b800000 */
[----:B------:R1:W2:Y:S02]  /*83f0*/  SHFL.IDX PT, R6, R5, RZ, 0x181f ;  /* 0x00181fff05067589 */ /* 0x0002a400000e0000 */
.L_x_1461:
[----:B------:R-:W-:Y:S05]  /*8400*/  BRA.DIV ~URZ, `(.L_x_1313) ;  /* 0x000153127f007947 */ /* 0x000fea000b800000 */
[----:B------:R3:W4:Y:S02]  /*8410*/  SHFL.IDX PT, R0, R7, RZ, 0x181f ;  /* 0x00181fff07007589 */ /* 0x00072400000e0000 */
.L_x_1462:
        /* <DEDUP_REMOVED lines=16> */
.L_x_1315:
[----:B------:R-:W-:Y:S05]  /*8520*/  BSYNC B0 ;  /* 0x0000000000007941 */ /* 0x000fea0003800000 */
.L_x_1314:
[----:B------:R-:W-:Y:S05]  /*8530*/  BRA.DIV ~URZ, `(.L_x_1316) ;  /* 0x000152427f007947 */ /* 0x000fea000b800000 */
[----:B--2---:R2:W1:Y:S04]  /*8540*/  SHFL.IDX PT, R6, R5, 0x1, 0x181f ;  /* 0x00381f0005067f89 */ /* 0x00446800000e0000 */
[----:B----4-:R2:W4:Y:S02]  /*8550*/  SHFL.IDX PT, R0, R7, 0x1, 0x181f ;  /* 0x00381f0007007f89 */ /* 0x01052400000e0000 */
.L_x_1463:
        /* <DEDUP_REMOVED lines=16> */
.L_x_1318:
[----:B------:R-:W-:Y:S05]  /*8660*/  BSYNC B0 ;  /* 0x0000000000007941 */ /* 0x000fea0003800000 */
.L_x_1317:
[----:B------:R-:W-:Y:S05]  /*8670*/  BRA.DIV ~URZ, `(.L_x_1319) ;  /* 0x000151c27f007947 */ /* 0x000fea000b800000 */
[----:B-1----:R1:W2:Y:S02]  /*8680*/  SHFL.IDX PT, R6, R5, 0x2, 0x181f ;  /* 0x00581f0005067f89 */ /* 0x0022a400000e0000 */
.L_x_1464:
[----:B------:R-:W-:Y:S05]  /*8690*/  BRA.DIV ~URZ, `(.L_x_1320) ;  /* 0x000152127f007947 */ /* 0x000fea000b800000 */
[----:B----4-:R4:W1:Y:S02]  /*86a0*/  SHFL.IDX PT, R0, R7, 0x2, 0x181f ;  /* 0x00581f0007007f89 */ /* 0x01086400000e0000 */
.L_x_1465:
        /* <DEDUP_REMOVED lines=16> */
.L_x_1322:
[----:B------:R-:W-:Y:S05]  /*87b0*/  BSYNC B0 ;  /* 0x0000000000007941 */ /* 0x000fea0003800000 */
.L_x_1321:
[----:B------:R-:W-:Y:S05]  /*87c0*/  BRA.DIV ~URZ, `(.L_x_1323) ;  /* 0x000151427f007947 */ /* 0x000fea000b800000 */
[----:B-12---:R-:W1:Y:S04]  /*87d0*/  SHFL.IDX PT, R5, R5, 0x3, 0x181f ;  /* 0x00781f0005057f89 */ /* 0x006e6800000e0000 */
[----:B------:R2:W3:Y:S02]  /*87e0*/  SHFL.IDX PT, R0, R7, 0x3, 0x181f ;  /* 0x00781f0007007f89 */ /* 0x0004e400000e0000 */
.L_x_1466:
[----:B------:R-:W-:Y:S01]  /*87f0*/  IADD3 R2, R4, 0x60, RZ ;  /* 0x0000006004027810 */ /* 0x000fe20007ffe0ff */
[----:B-----5:R-:W-:-:S03]  /*8800*/  IMAD.WIDE.U32 R232, R12, c[0x0][0x2b0], RZ ;  /* 0x0000ac000ce87a25 */ /* 0x020fc600078e00ff */
[----:B------:R-:W-:-:S13]  /*8810*/  ISETP.GE.AND P0, PT, R2, R36, PT ;  /* 0x000000240200720c */ /* 0x000fda0003f06270 */
[-C--:B---3--:R-:W-:Y:S02]  /*8820*/  @!P0 LEA R8, P1, R204, R0.reuse, 0x1 ;  /* 0x00000000cc088211 */ /* 0x088fe400078208ff */
[-C--:B------:R-:W-:Y:S02]  /*8830*/  @!P0 LEA R6, P2, R206, R0.reuse, 0x1 ;  /* 0x00000000ce068211 */ /* 0x080fe400078408ff */
[-C--:B-1----:R-:W-:Y:S02]  /*8840*/  @!P0 LEA.HI.X R9, R204, R5.reuse, R205, 0x1, P1 ;  /* 0x00000005cc098211 */ /* 0x082fe400008f0ccd */
[----:B------:R-:W-:Y:S02]  /*8850*/  @!P0 LEA R2, P1, R207, R0, 0x1 ;  /* 0x00000000cf028211 */ /* 0x000fe400078208ff */
[----:B------:R-:W-:Y:S01]  /*8860*/  SHF.R.S32.HI R0, RZ, 0x1f, R12 ;  /* 0x0000001fff007819 */ /* 0x000fe2000001140c */
[----:B------:R-:W-:Y:S01]  /*8870*/  @!PT LDS RZ, [RZ] ;  /* 0x00000000fffff984 */ /* 0x000fe20000000800 */
[----:B------:R-:W-:Y:S01]  /*8880*/  @!PT LDS RZ, [RZ] ;  /* 0x00000000fffff984 */ /* 0x000fe20000000800 */
[----:B------:R-:W-:Y:S01]  /*8890*/  @!PT LDS RZ, [RZ] ;  /* 0x00000000fffff984 */ /* 0x000fe20000000800 */
[----:B------:R1:W-:Y:S01]  /*88a0*/  @!P0 LDGSTS.E.BYPASS.LTC128B.128 [R194+0xf100], [R8.64], !P5 ;  /* 0x0f10000008c28fae */ /* 0x0003e2000e901d48 */
[----:B--2-4-:R-:W-:-:S02]  /*88b0*/  @!P0 LEA.HI.X R7, R206, R5, R220, 0x1, P2 ;  /* 0x00000005ce078211 */ /* 0x014fc400010f0cdc */
        /* <DEDUP_REMOVED lines=10> */
[----:B-1----:R-:W-:Y:S01]  /*8960*/  IMAD R2, R98, 0x40, R221 ;  /* 0x0000004062027824 */ /* 0x002fe200078e02dd */
[----:B------:R-:W-:Y:S01]  /*8970*/  LOP3.LUT R218, R218, 0xfffffffd, RZ, 0xc0, !PT ;  /* 0xfffffffddada7812 */ /* 0x000fe200078ec0ff */
[----:B------:R-:W-:Y:S01]  /*8980*/  IMAD.MOV.U32 R196, RZ, RZ, RZ ;  /* 0x000000ffffc47224 */ /* 0x000fe200078e00ff */
[----:B------:R-:W-:-:S02]  /*8990*/  ISETP.NE.AND P1, PT, R100, 0x1, PT ;  /* 0x000000016400780c */ /* 0x000fc40003f25270 */
[C---:B------:R-:W-:Y:S01]  /*89a0*/  ISETP.GE.AND P0, PT, R2.reuse, R241, PT ;  /* 0x000000f10200720c */ /* 0x040fe20003f06270 */
[----:B------:R-:W-:-:S03]  /*89b0*/  IMAD.IADD R2, R2, 0x1, R239 ;  /* 0x0000000102027824 */ /* 0x000fc600078e02ef */
[----:B------:R-:W-:Y:S01]  /*89c0*/  ISETP.GT.OR P0, PT, R221, 0x3f, P0 ;  /* 0x0000003fdd00780c */ /* 0x000fe20000704670 */
[----:B------:R-:W-:-:S06]  /*89d0*/  IMAD.MOV.U32 R0, RZ, RZ, R2 ;  /* 0x000000ffff007224 */ /* 0x000fcc00078e0002 */
[----:B------:R-:W-:Y:S01]  /*89e0*/  @P1 IMAD.HI.U32 R3, R2, c[0x0][0x2bc], RZ ;  /* 0x0000af0002031a27 */ /* 0x000fe200078e00ff */
[----:B------:R-:W-:-:S04]  /*89f0*/  @P1 LOP3.LUT R218, R218, 0x2, RZ, 0xfc, !PT ;  /* 0x00000002dada1812 */ /* 0x000fc800078efcff */
[----:B------:R-:W-:-:S04]  /*8a00*/  @P1 SHF.R.U32.HI R0, RZ, c[0x0][0x2c0], R3 ;  /* 0x0000b000ff001a19 */ /* 0x000fc80000011603 */
[----:B------:R-:W-:-:S04]  /*8a10*/  @!P0 IADD3 R3, P1, R0, R232, RZ ;  /* 0x000000e800038210 */ /* 0x000fc80007f3e0ff */
[----:B------:R-:W-:Y:S02]  /*8a20*/  @!P0 LEA.HI.X.SX32 R5, R0, R238, 0x1, P1 ;  /* 0x000000ee00058211 */ /* 0x000fe400008f0eff */
[----:B------:R-:W-:-:S04]  /*8a30*/  @!P0 LEA R4, P1, R3, c[0x0][0x2a0], 0x2 ;  /* 0x0000a80003048a11 */ /* 0x000fc800078210ff */
[----:B------:R-:W-:-:S05]  /*8a40*/  @!P0 LEA.HI.X R5, R3, c[0x0][0x2a4], R5, 0x2, P1 ;  /* 0x0000a90003058a11 */ /* 0x000fca00008f1405 */
[----:B------:R-:W2:Y:S01]  /*8a50*/  @!P0 LDG.E R196, [R4.64] ;  /* 0x0000000804c48981 */ /* 0x000ea2000c1e1900 */
[----:B------:R-:W-:Y:S01]  /*8a60*/  IMAD.MOV R0, RZ, RZ, -R0 ;  /* 0x000000ffff007224 */ /* 0x000fe200078e0a00 */
[----:B------:R-:W-:Y:S01]  /*8a70*/  ISETP.GT.AND P6, PT, R221, 0x3f, PT ;  /* 0x0000003fdd00780c */ /* 0x000fe20003fc4270 */
[C---:B------:R-:W-:Y:S01]  /*8a80*/  IMAD.WIDE.U32 R230, R85.reuse, c[0x0][0x1e8], RZ ;  /* 0x00007a0055e67a25 */ /* 0x040fe200078e00ff */
[----:B------:R-:W1:Y:S01]  /*8a90*/  S2R R11, SR_TID.X ;  /* 0x00000000000b7919 */ /* 0x000e620000002100 */
[----:B------:R-:W-:Y:S02]  /*8aa0*/  LOP3.LUT R218, R218, 0xfffffffe, RZ, 0xc0, !PT ;  /* 0xfffffffedada7812 */ /* 0x000fe400078ec0ff */
[----:B------:R-:W-:Y:S02]  /*8ab0*/  IMAD R198, R0, c[0x0][0x2b8], R2 ;  /* 0x0000ae0000c67a24 */ /* 0x000fe400078e0202 */
[----:B------:R-:W-:Y:S02]  /*8ac0*/  IMAD R237, R85, c[0x0][0x1ec], R231 ;  /* 0x00007b0055ed7a24 */ /* 0x000fe400078e02e7 */
[----:B------:R-:W-:Y:S01]  /*8ad0*/  IMAD.WIDE.U32 R2, R198, c[0x0][0x1e0], RZ ;  /* 0x00007800c6027a25 */ /* 0x000fe200078e00ff */
[----:B------:R-:W-:-:S03]  /*8ae0*/  SHF.R.S32.HI R95, RZ, 0x1f, R198 ;  /* 0x0000001fff5f7819 */ /* 0x000fc600000114c6 */
[----:B------:R-:W-:Y:S01]  /*8af0*/  IMAD R99, R98, -0x40, R241 ;  /* 0xffffffc062637824 */ /* 0x000fe200078e02f1 */
[----:B------:R-:W-:Y:S01]  /*8b00*/  @P6 LOP3.LUT R218, R218, 0x1, RZ, 0xfc, !PT ;  /* 0x00000001dada6812 */ /* 0x000fe200078efcff */
[----:B------:R-:W-:-:S04]  /*8b10*/  IMAD R0, R95, c[0x0][0x1e0], RZ ;  /* 0x000078005f007a24 */ /* 0x000fc800078e02ff */
[----:B------:R-:W-:-:S04]  /*8b20*/  IMAD R0, R198, c[0x0][0x1e4], R0 ;  /* 0x00007900c6007a24 */ /* 0x000fc800078e0200 */
[----:B------:R-:W-:Y:S01]  /*8b30*/  IMAD.IADD R3, R3, 0x1, R0 ;  /* 0x0000000103037824 */ /* 0x000fe200078e0200 */
[----:B-1----:R-:W-:-:S04]  /*8b40*/  SHF.R.S32.HI R10, RZ, 0x1f, R11 ;  /* 0x0000001fff0a7819 */ /* 0x002fc8000001140b */
[----:B------:R-:W-:-:S04]  /*8b50*/  LEA.HI R10, R10, R11, RZ, 0x3 ;  /* 0x0000000b0a0a7211 */ /* 0x000fc800078f18ff */
[----:B------:R-:W-:-:S05]  /*8b60*/  SHF.R.S32.HI R10, RZ, 0x3, R10 ;  /* 0x00000003ff0a7819 */ /* 0x000fca000001140a */
[----:B------:R-:W-:-:S05]  /*8b70*/  IMAD.IADD R76, R99, 0x1, -R10 ;  /* 0x00000001634c7824 */ /* 0x000fca00078e0a0a */
[----:B------:R-:W-:-:S13]  /*8b80*/  ISETP.GE.AND P1, PT, R76, 0x1, PT ;  /* 0x000000014c00780c */ /* 0x000fda0003f26270 */
        /* <DEDUP_REMOVED lines=14> */
[----:B-1----:R-:W-:-:S02]  /*8c70*/  @P1 LEA R6, P0, R204, R3, 0x1 ;  /* 0x00000003cc061211 */ /* 0x002fc400078008ff */
[----:B------:R-:W-:Y:S02]  /*8c80*/  @P1 LEA R8, P3, R206, R3, 0x1 ;  /* 0x00000003ce081211 */ /* 0x000fe400078608ff */
[-C--:B--2---:R-:W-:Y:S02]  /*8c90*/  @P1 LEA.HI.X R7, R204, R4.reuse, R205, 0x1, P0 ;  /* 0x00000004cc071211 */ /* 0x084fe400000f0ccd */
[----:B------:R-:W-:Y:S02]  /*8ca0*/  ISETP.GE.AND P0, PT, R76, 0x21, PT ;  /* 0x000000214c00780c */ /* 0x000fe40003f06270 */
[----:B------:R-:W-:Y:S01]  /*8cb0*/  @P1 LEA.HI.X R9, R206, R4, R220, 0x1, P3 ;  /* 0x00000004ce091211 */ /* 0x000fe200018f0cdc */
[----:B------:R1:W-:Y:S01]  /*8cc0*/  @P1 LDGSTS.E.BYPASS.LTC128B.128 [R194+0x6100], [R6.64], !P2 ;  /* 0x0610000006c21fae */ /* 0x0003e2000d101d48 */
[----:B------:R-:W-:-:S03]  /*8cd0*/  @P1 ISETP.GE.AND P2, PT, R207, c[0x0][0x1d4], PT ;  /* 0x00007500cf001a0c */ /* 0x000fc60003f46270 */
[----:B------:R3:W-:Y:S06]  /*8ce0*/  @P1 LDGSTS.E.BYPASS.LTC128B.128 [R194+0x8100], [R8.64], !P4 ;  /* 0x0810000008c21fae */ /* 0x0007ec000e101d48 */
[----:B------:R-:W-:Y:S02]  /*8cf0*/  @P0 ISETP.GE.AND P4, PT, R204, c[0x0][0x1d4], PT ;  /* 0x00007500cc000a0c */ /* 0x000fe40003f86270 */
[----:B-1----:R-:W-:-:S04]  /*8d00*/  @P1 LEA R6, P3, R207, R3, 0x1 ;  /* 0x00000003cf061211 */ /* 0x002fc800078608ff */
[C---:B------:R-:W-:Y:S02]  /*8d10*/  @P1 LEA.HI.X R7, R207.reuse, R4, R219, 0x1, P3 ;  /* 0x00000004cf071211 */ /* 0x040fe400018f0cdb */
[----:B------:R-:W-:Y:S02]  /*8d20*/  @P0 ISETP.GE.AND P3, PT, R206, c[0x0][0x1d4], PT ;  /* 0x00007500ce000a0c */ /* 0x000fe40003f66270 */
[C---:B---3--:R-:W-:Y:S01]  /*8d30*/  @P0 LEA R8, P5, R204.reuse, R0, 0x1 ;  /* 0x00000000cc080211 */ /* 0x048fe200078a08ff */
[----:B------:R1:W-:Y:S01]  /*8d40*/  @P1 LDGSTS.E.BYPASS.LTC128B.128 [R194+0xa100], [R6.64], !P2 ;  /* 0x0a10000006c21fae */ /* 0x0003e2000d101d48 */
[----:B------:R-:W-:Y:S02]  /*8d50*/  @P0 ISETP.GE.AND P2, PT, R207, c[0x0][0x1d4], PT ;  /* 0x00007500cf000a0c */ /* 0x000fe40003f46270 */
[----:B----4-:R-:W-:-:S05]  /*8d60*/  @P0 LEA.HI.X R9, R204, R2, R205, 0x1, P5 ;  /* 0x00000002cc090211 */ /* 0x010fca00028f0ccd */
        /* <DEDUP_REMOVED lines=12> */
.L_x_1324:
        /* <DEDUP_REMOVED lines=9> */
[----:B------:R-:W-:Y:S01]  /*8ec0*/  IMAD R6, R126, c[0x0][0x294], R0 ;  /* 0x0000a5007e067a24 */ /* 0x000fe200078e0200 */
        /* <DEDUP_REMOVED lines=52> */
[----:B------:R-:W-:-:S11]  /*9210*/  ISETP.GE.AND P2, PT, R143, c[0x0][0x27c], PT ;  /* 0x00009f008f007a0c */ /* 0x000fd60003f46270 */
[C---:B------:R-:W-:Y:S01]  /*9220*/  @!P0 IMAD.SHL.U32 R0, R146.reuse, 0x2, RZ ;  /* 0x0000000292008824 */ /* 0x040fe200078e00ff */
[----:B-----5:R-:W-:Y:S01]  /*9230*/  @!P0 SHF.L.U64.HI R8, R146, 0x1, R82 ;  /* 0x0000000192088819 */ /* 0x020fe20000010252 */
[----:B------:R-:W-:Y:S01]  /*9240*/  CS2R R24, SRZ ;  /* 0x0000000000187805 */ /* 0x000fe2000001ff00 */
[----:B------:R-:W-:Y:S02]  /*9250*/  @!P2 IMAD.SHL.U32 R12, R143, 0x2, RZ ;  /* 0x000000028f0ca824 */ /* 0x000fe400078e00ff */
[-C--:B---3--:R-:W-:Y:S02]  /*9260*/  @!P0 IADD3 R6, P3, R4, R0.reuse, RZ ;  /* 0x0000000004068210 */ /* 0x088fe40007f7e0ff */
[----:B------:R-:W-:-:S03]  /*9270*/  @!P0 IADD3 R10, P1, R2, R0, RZ ;  /* 0x00000000020a8210 */ /* 0x000fc60007f3e0ff */
[--C-:B----4-:R-:W-:Y:S01]  /*9280*/  @!P0 IMAD.X R7, R5, 0x1, R8.reuse, P3 ;  /* 0x0000000105078824 */ /* 0x110fe200018e0608 */
[----:B------:R-:W-:Y:S01]  /*9290*/  ISETP.GE.AND P3, PT, R145, c[0x0][0x27c], PT ;  /* 0x00009f0091007a0c */ /* 0x000fe20003f66270 */
[----:B-1----:R-:W-:Y:S01]  /*92a0*/  @!P0 IMAD.X R11, R3, 0x1, R8, P1 ;  /* 0x00000001030b8824 */ /* 0x002fe200008e0608 */
[----:B------:R-:W-:Y:S02]  /*92b0*/  ISETP.GE.AND P1, PT, R142, c[0x0][0x27c], PT ;  /* 0x00009f008e007a0c */ /* 0x000fe40003f26270 */
[----:B------:R1:W5:Y:S01]  /*92c0*/  @!P0 LD.E.64 R26, [R6.64] ;  /* 0x00000008061a8980 */ /* 0x000362000c101b00 */
[----:B------:R-:W-:Y:S02]  /*92d0*/  @!P2 SHF.L.U64.HI R0, R143, 0x1, R81 ;  /* 0x000000018f00a819 */ /* 0x000fe40000010251 */
[----:B------:R-:W-:Y:S01]  /*92e0*/  @!P2 IADD3 R8, P4, R4, R12, RZ ;  /* 0x0000000c0408a210 */ /* 0x000fe20007f9e0ff */
[----:B------:R2:W5:Y:S01]  /*92f0*/  @!P0 LD.E.64 R24, [R10.64] ;  /* 0x000000080a188980 */ /* 0x000562000c101b00 */
[----:B------:R-:W-:Y:S01]  /*9300*/  CS2R R30, SRZ ;  /* 0x00000000001e7805 */ /* 0x000fe2000001ff00 */
[----:B------:R-:W-:-:S02]  /*9310*/  CS2R R28, SRZ ;  /* 0x00000000001c7805 */ /* 0x000fc4000001ff00 */
[----:B------:R-:W-:-:S05]  /*9320*/  @!P2 IMAD.X R9, R5, 0x1, R0, P4 ;  /* 0x000000010509a824 */ /* 0x000fca00020e0600 */
[----:B------:R3:W5:Y:S01]  /*9330*/  @!P2 LD.E.64 R28, [R8.64] ;  /* 0x00000008081ca980 */ /* 0x000762000c101b00 */
[----:B-1----:R-:W-:-:S05]  /*9340*/  @!P2 IADD3 R6, P0, R2, R12, RZ ;  /* 0x0000000c0206a210 */ /* 0x002fca0007f1e0ff */
[----:B------:R-:W-:Y:S02]  /*9350*/  @!P2 IMAD.X R7, R3, 0x1, R0, P0 ;  /* 0x000000010307a824 */ /* 0x000fe400000e0600 */
[----:B------:R-:W-:-:S03]  /*9360*/  @!P3 IMAD.SHL.U32 R0, R145, 0x2, RZ ;  /* 0x000000029100b824 */ /* 0x000fc600078e00ff */
[----:B------:R1:W5:Y:S02]  /*9370*/  @!P2 LD.E.64 R30, [R6.64] ;  /* 0x00000008061ea980 */ /* 0x000364000c101b00 */
[-C--:B------:R-:W-:Y:S02]  /*9380*/  @!P3 IADD3 R16, P0, R4, R0.reuse, RZ ;  /* 0x000000000410b210 */ /* 0x080fe40007f1e0ff */
[----:B---3--:R-:W-:Y:S02]  /*9390*/  @!P1 SHF.L.U64.HI R8, R142, 0x1, R79 ;  /* 0x000000018e089819 */ /* 0x008fe4000001024f */
[----:B------:R-:W-:Y:S02]  /*93a0*/  @!P3 IADD3 R14, P2, R2, R0, RZ ;  /* 0x00000000020eb210 */ /* 0x000fe40007f5e0ff */
[----:B-1----:R-:W-:Y:S01]  /*93b0*/  @!P3 SHF.L.U64.HI R6, R145, 0x1, R80 ;  /* 0x000000019106b819 */ /* 0x002fe20000010250 */
[----:B------:R-:W-:-:S04]  /*93c0*/  @!P1 IMAD.SHL.U32 R7, R142, 0x2, RZ ;  /* 0x000000028e079824 */ /* 0x000fc800078e00ff */
[----:B------:R-:W-:Y:S01]  /*93d0*/  @!P3 IMAD.X R17, R5, 0x1, R6, P0 ;  /* 0x000000010511b824 */ /* 0x000fe200000e0606 */
[----:B------:R-:W-:-:S05]  /*93e0*/  @!P1 IADD3 R12, P0, R4, R7, RZ ;  /* 0x00000007040c9210 */ /* 0x000fca0007f1e0ff */
[----:B------:R-:W-:Y:S01]  /*93f0*/  @!P1 IMAD.X R13, R5, 0x1, R8, P0 ;  /* 0x00000001050d9824 */ /* 0x000fe200000e0608 */
[----:B--2---:R-:W-:Y:S01]  /*9400*/  @!P1 IADD3 R10, P0, R2, R7, RZ ;  /* 0x00000007020a9210 */ /* 0x004fe20007f1e0ff */
[----:B------:R-:W-:Y:S01]  /*9410*/  @!P3 IMAD.X R15, R3, 0x1, R6, P2 ;  /* 0x00000001030fb824 */ /* 0x000fe200010e0606 */
[----:B------:R-:W-:-:S03]  /*9420*/  ISETP.GE.AND P2, PT, R140, c[0x0][0x27c], PT ;  /* 0x00009f008c007a0c */ /* 0x000fc60003f46270 */
[----:B------:R-:W-:Y:S01]  /*9430*/  @!P1 IMAD.X R11, R3, 0x1, R8, P0 ;  /* 0x00000001030b9824 */ /* 0x000fe200000e0608 */
[----:B------:R-:W-:Y:S01]  /*9440*/  ISETP.GE.AND P0, PT, R144, c[0x0][0x27c], PT ;  /* 0x00009f0090007a0c */ /* 0x000fe20003f06270 */
[----:B------:R-:W-:Y:S01]  /*9450*/  CS2R R8, SRZ ;  /* 0x0000000000087805 */ /* 0x000fe2000001ff00 */
[----:B------:R-:W-:-:S07]  /*9460*/  CS2R R6, SRZ ;  /* 0x0000000000067805 */ /* 0x000fce000001ff00 */
[----:B------:R-:W-:-:S04]  /*9470*/  @!P2 IMAD.WIDE R22, R140, 0x2, R4 ;  /* 0x000000028c16a825 */ /* 0x000fc800078e0204 */
[----:B------:R-:W-:Y:S01]  /*9480*/  @!P2 IMAD.WIDE R20, R140, 0x2, R2 ;  /* 0x000000028c14a825 */ /* 0x000fe200078e0202 */
[----:B------:R1:W5:Y:S03]  /*9490*/  @!P2 LD.E.64 R8, [R22.64] ;  /* 0x000000081608a980 */ /* 0x000366000c101b00 */
[C---:B------:R-:W-:Y:S01]  /*94a0*/  @!P0 IMAD.SHL.U32 R0, R144.reuse, 0x2, RZ ;  /* 0x0000000290008824 */ /* 0x040fe200078e00ff */
[----:B------:R2:W5:Y:S01]  /*94b0*/  @!P2 LD.E.64 R6, [R20.64] ;  /* 0x000000081406a980 */ /* 0x000562000c101b00 */
[----:B------:R-:W-:-:S03]  /*94c0*/  @!P0 SHF.L.U64.HI R19, R144, 0x1, R74 ;  /* 0x0000000190138819 */ /* 0x000fc6000001024a */
[----:B------:R-:W-:-:S05]  /*94d0*/  @!P0 IADD3 R4, P2, R4, R0, RZ ;  /* 0x0000000004048210 */ /* 0x000fca0007f5e0ff */
[--C-:B------:R-:W-:Y:S01]  /*94e0*/  @!P0 IMAD.X R5, R5, 0x1, R19.reuse, P2 ;  /* 0x0000000105058824 */ /* 0x100fe200010e0613 */
[----:B------:R-:W-:Y:S01]  /*94f0*/  @!P0 IADD3 R2, P2, R2, R0, RZ ;  /* 0x0000000002028210 */ /* 0x000fe20007f5e0ff */
[----:B------:R-:W-:Y:S01]  /*9500*/  CS2R R32, SRZ ;  /* 0x0000000000207805 */ /* 0x000fe2000001ff00 */
[----:B------:R-:W-:Y:S01]  /*9510*/  CS2R R38, SRZ ;  /* 0x0000000000267805 */ /* 0x000fe2000001ff00 */
[----:B------:R-:W-:Y:S01]  /*9520*/  CS2R R40, SRZ ;  /* 0x0000000000287805 */ /* 0x000fe2000001ff00 */
[----:B------:R-:W-:Y:S01]  /*9530*/  CS2R R44, SRZ ;  /* 0x00000000002c7805 */ /* 0x000fe2000001ff00 */
[----:B------:R-:W-:Y:S01]  /*9540*/  CS2R R46, SRZ ;  /* 0x00000000002e7805 */ /* 0x000fe2000001ff00 */
[----:B------:R-:W-:Y:S01]  /*9550*/  @!P0 IMAD.X R3, R3, 0x1, R19, P2 ;  /* 0x0000000103038824 */ /* 0x000fe200010e0613 */
[----:B------:R2:W5:Y:S01]  /*9560*/  @!P3 LD.E.64 R32, [R14.64] ;  /* 0x000000080e20b980 */ /* 0x000562000c101b00 */
[----:B-1----:R-:W-:-:S03]  /*9570*/  CS2R R22, SRZ ;  /* 0x0000000000167805 */ /* 0x002fc6000001ff00 */
[----:B------:R2:W5:Y:S04]  /*9580*/  @!P1 LD.E.64 R38, [R12.64] ;  /* 0x000000080c269980 */ /* 0x000568000c101b00 */
[----:B------:R2:W5:Y:S04]  /*9590*/  @!P1 LD.E.64 R40, [R10.64] ;  /* 0x000000080a289980 */ /* 0x000568000c101b00 */
[----:B------:R2:W5:Y:S04]  /*95a0*/  @!P3 LD.E.64 R22, [R16.64] ;  /* 0x000000081016b980 */ /* 0x000568000c101b00 */
[----:B------:R2:W5:Y:S04]  /*95b0*/  @!P0 LD.E.64 R44, [R4.64] ;  /* 0x00000008042c8980 */ /* 0x000568000c101b00 */
[----:B------:R2:W5:Y:S02]  /*95c0*/  @!P0 LD.E.64 R46, [R2.64] ;  /* 0x00000008022e8980 */ /* 0x000564000c101b00 */
.L_x_1328:
[----:B--2---:R-:W-:Y:S05]  /*95d0*/  BSYNC B0 ;  /* 0x0000000000007941 */ /* 0x004fea0003800000 */
.L_x_1327:
[----:B------:R-:W-:Y:S01]  /*95e0*/  IADD3 R0, R18, 0x40, RZ ;  /* 0x0000004012007810 */ /* 0x000fe20007ffe0ff */
[----:B-----5:R-:W-:Y:S01]  /*95f0*/  IMAD.MOV.U32 R2, RZ, RZ, R38 ;  /* 0x000000ffff027224 */ /* 0x020fe200078e0026 */
[----:B------:R-:W-:Y:S01]  /*9600*/  MOV R11, R25 ;  /* 0x00000019000b7202 */ /* 0x000fe20000000f00 */
[----:B-1----:R-:W-:Y:S01]  /*9610*/  IMAD.MOV.U32 R3, RZ, RZ, R45 ;  /* 0x000000ffff037224 */ /* 0x002fe200078e002d */
[----:B------:R-:W-:Y:S01]  /*9620*/  ISETP.GE.AND P0, PT, R0, R36, PT ;  /* 0x000000240000720c */ /* 0x000fe20003f06270 */
[----:B------:R-:W-:Y:S01]  /*9630*/  IMAD.MOV.U32 R0, RZ, RZ, R39 ;  /* 0x000000ffff007224 */ /* 0x000fe200078e0027 */
[----:B------:R-:W-:Y:S01]  /*9640*/  PRMT R72, R72, 0x5410, R2 ;  /* 0x0000541048487816 */ /* 0x000fe20000000002 */
        /* <DEDUP_REMOVED lines=13> */
[----:B------:R-:W-:Y:S01]  /*9720*/  MOV R3, R27 ;  /* 0x0000001b00037202 */ /* 0x000fe20000000f00 */
[----:B------:R-:W-:Y:S01]  /*9730*/  IMAD.MOV.U32 R4, RZ, RZ, R26 ;  /* 0x000000ffff047224 */ /* 0x000fe200078e001a */
[----:B----4-:R-:W1:Y:S01]  /*9740*/  SHFL.IDX PT, R5, R35, 0x1, 0x1c1f ;  /* 0x003c1f0023057f89 */ /* 0x010e6200000e0000 */
        /* <DEDUP_REMOVED lines=26> */
[----:B------:R-:W-:Y:S01]  /*98f0*/  CS2R R18, SRZ ;  /* 0x0000000000127805 */ /* 0x000fe2000001ff00 */
[----:B------:R-:W-:Y:S01]  /*9900*/  CS2R R54, SRZ ;  /* 0x0000000000367805 */ /* 0x000fe2000001ff00 */
[----:B------:R-:W-:Y:S01]  /*9910*/  CS2R R48, SRZ ;  /* 0x0000000000307805 */ /* 0x000fe2000001ff00 */
[----:B------:R1:W3:Y:S01]  /*9920*/  SHFL.IDX PT, R3, R34, 0x1, 0x1c1f ;  /* 0x003c1f0022037f89 */ /* 0x0002e200000e0000 */
[----:B--2---:R-:W-:Y:S01]  /*9930*/  CS2R R42, SRZ ;  /* 0x00000000002a7805 */ /* 0x004fe2000001ff00 */
[----:B----4-:R-:W-:Y:S01]  /*9940*/  PRMT R37, R10, 0x5410, R0 ;  /* 0x000054100a257816 */ /* 0x010fe20000000000 */
[----:B-1----:R-:W-:Y:S01]  /*9950*/  CS2R R34, SRZ ;  /* 0x0000000000227805 */ /* 0x002fe2000001ff00 */
[----:B------:R-:W-:Y:S05]  /*9960*/  @P0 BRA `(.L_x_1330) ;  /* 0x000003e000000947 */ /* 0x000fea0003800000 */
[----:B---3--:R-:W-:Y:S01]  /*9970*/  ISETP.GE.AND P0, PT, R146, c[0x0][0x27c], PT ;  /* 0x00009f0092007a0c */ /* 0x008fe20003f06270 */
[----:B------:R-:W-:Y:S01]  /*9980*/  CS2R R50, SRZ ;  /* 0x0000000000327805 */ /* 0x000fe2000001ff00 */
[----:B------:R-:W-:-:S11]  /*9990*/  ISETP.GE.AND P2, PT, R143, c[0x0][0x27c], PT ;  /* 0x00009f008f007a0c */ /* 0x000fd60003f46270 */
[C---:B------:R-:W-:Y:S01]  /*99a0*/  @!P0 IMAD.SHL.U32 R0, R146.reuse, 0x2, RZ ;  /* 0x0000000292008824 */ /* 0x040fe200078e00ff */
[----:B------:R-:W-:Y:S01]  /*99b0*/  @!P0 SHF.L.U64.HI R12, R146, 0x1, R82 ;  /* 0x00000001920c8819 */ /* 0x000fe20000010252 */
[----:B------:R-:W-:Y:S01]  /*99c0*/  CS2R R48, SRZ ;  /* 0x0000000000307805 */ /* 0x000fe2000001ff00 */
[----:B------:R-:W-:Y:S02]  /*99d0*/  @!P2 IMAD.SHL.U32 R16, R143, 0x2, RZ ;  /* 0x000000028f10a824 */ /* 0x000fe400078e00ff */
[-C--:B------:R-:W-:Y:S02]  /*99e0*/  @!P0 IADD3 R10, P3, R4, R0.reuse, RZ ;  /* 0x00000000040a8210 */ /* 0x080fe40007f7e0ff */
[----:B------:R-:W-:-:S03]  /*99f0*/  @!P0 IADD3 R14, P1, R2, R0, RZ ;  /* 0x00000000020e8210 */ /* 0x000fc60007f3e0ff */
[--C-:B------:R-:W-:Y:S01]  /*9a00*/  @!P0 IMAD.X R11, R5, 0x1, R12.reuse, P3 ;  /* 0x00000001050b8824 */ /* 0x100fe200018e060c */
[----:B------:R-:W-:Y:S01]  /*9a10*/  ISETP.GE.AND P3, PT, R145, c[0x0][0x27c], PT ;  /* 0x00009f0091007a0c */ /* 0x000fe20003f66270 */
[----:B------:R-:W-:Y:S01]  /*9a20*/  @!P0 IMAD.X R15, R3, 0x1, R12, P1 ;  /* 0x00000001030f8824 */ /* 0x000fe200008e060c */
[----:B------:R-:W-:Y:S02]  /*9a30*/  ISETP.GE.AND P1, PT, R142, c[0x0][0x27c], PT ;  /* 0x00009f008e007a0c */ /* 0x000fe40003f26270 */
[----:B------:R1:W5:Y:S01]  /*9a40*/  @!P0 LD.E.64 R50, [R10.64] ;  /* 0x000000080a328980 */ /* 0x000362000c101b00 */
[----:B------:R-:W-:Y:S02]  /*9a50*/  @!P2 SHF.L.U64.HI R0, R143, 0x1, R81 ;  /* 0x000000018f00a819 */ /* 0x000fe40000010251 */
[----:B------:R-:W-:Y:S01]  /*9a60*/  @!P2 IADD3 R12, P4, R4, R16, RZ ;  /* 0x00000010040ca210 */ /* 0x000fe20007f9e0ff */
[----:B------:R2:W5:Y:S01]  /*9a70*/  @!P0 LD.E.64 R48, [R14.64] ;  /* 0x000000080e308980 */ /* 0x000562000c101b00 */
[----:B------:R-:W-:Y:S01]  /*9a80*/  CS2R R54, SRZ ;  /* 0x0000000000367805 */ /* 0x000fe2000001ff00 */
[----:B------:R-:W-:-:S02]  /*9a90*/  CS2R R52, SRZ ;  /* 0x0000000000347805 */ /* 0x000fc4000001ff00 */
[----:B------:R-:W-:-:S03]  /*9aa0*/  @!P2 IMAD.X R13, R5, 0x1, R0, P4 ;  /* 0x00000001050da824 */ /* 0x000fc600020e0600 */
[----:B------:R-:W-:Y:S02]  /*9ab0*/  @!P1 SHF.L.U64.HI R18, R142, 0x1, R79 ;  /* 0x000000018e129819 */ /* 0x000fe4000001024f */
[----:B------:R3:W5:Y:S01]  /*9ac0*/  @!P2 LD.E.64 R52, [R12.64] ;  /* 0x000000080c34a980 */ /* 0x000762000c101b00 */
[----:B-1----:R-:W-:-:S05]  /*9ad0*/  @!P2 IADD3 R10, P0, R2, R16, RZ ;  /* 0x00000010020aa210 */ /* 0x002fca0007f1e0ff */
[----:B------:R-:W-:Y:S02]  /*9ae0*/  @!P2 IMAD.X R11, R3, 0x1, R0, P0 ;  /* 0x00000001030ba824 */ /* 0x000fe400000e0600 */
[----:B------:R-:W-:-:S03]  /*9af0*/  @!P3 IMAD.SHL.U32 R0, R145, 0x2, RZ ;  /* 0x000000029100b824 */ /* 0x000fc600078e00ff */
[----:B------:R1:W5:Y:S02]  /*9b00*/  @!P2 LD.E.64 R54, [R10.64] ;  /* 0x000000080a36a980 */ /* 0x000364000c101b00 */
[-C--:B------:R-:W-:Y:S02]  /*9b10*/  @!P3 IADD3 R16, P0, R4, R0.reuse, RZ ;  /* 0x000000000410b210 */ /* 0x080fe40007f1e0ff */
[----:B--2---:R-:W-:Y:S02]  /*9b20*/  @!P3 IADD3 R14, P2, R2, R0, RZ ;  /* 0x00000000020eb210 */ /* 0x004fe40007f5e0ff */
[----:B-1----:R-:W-:Y:S01]  /*9b30*/  @!P3 SHF.L.U64.HI R11, R145, 0x1, R80 ;  /* 0x00000001910bb819 */ /* 0x002fe20000010250 */
[----:B------:R-:W-:-:S04]  /*9b40*/  @!P1 IMAD.SHL.U32 R10, R142, 0x2, RZ ;  /* 0x000000028e0a9824 */ /* 0x000fc800078e00ff */
[----:B------:R-:W-:Y:S01]  /*9b50*/  @!P3 IMAD.X R17, R5, 0x1, R11, P0 ;  /* 0x000000010511b824 */ /* 0x000fe200000e060b */
[----:B---3--:R-:W-:-:S05]  /*9b60*/  @!P1 IADD3 R12, P0, R4, R10, RZ ;  /* 0x0000000a040c9210 */ /* 0x008fca0007f1e0ff */
[----:B------:R-:W-:Y:S01]  /*9b70*/  @!P1 IMAD.X R13, R5, 0x1, R18, P0 ;  /* 0x00000001050d9824 */ /* 0x000fe200000e0612 */
[----:B------:R-:W-:Y:S01]  /*9b80*/  @!P1 IADD3 R10, P0, R2, R10, RZ ;  /* 0x0000000a020a9210 */ /* 0x000fe20007f1e0ff */
        /* <DEDUP_REMOVED lines=20> */
[----:B------:R-:W-:Y:S01]  /*9cd0*/  @!P0 IADD3 R2, P2, R2, R0, RZ ;  /* 0x0000000002028210 */ /* 0x000fe20007f5e0ff */
[----:B-1----:R-:W-:-:S03]  /*9ce0*/  CS2R R20, SRZ ;  /* 0x0000000000147805 */ /* 0x002fc6000001ff00 */
[----:B------:R3:W5:Y:S01]  /*9cf0*/  @!P0 LD.E.64 R62, [R4.64] ;  /* 0x00000008043e8980 */ /* 0x000762000c101b00 */
[----:B------:R-:W-:Y:S02]  /*9d00*/  @!P0 IMAD.X R3, R3, 0x1, R18, P2 ;  /* 0x0000000103038824 */ /* 0x000fe400010e0612 */
[----:B------:R-:W-:Y:S01]  /*9d10*/  CS2R R18, SRZ ;  /* 0x0000000000127805 */ /* 0x000fe2000001ff00 */
[----:B------:R3:W5:Y:S04]  /*9d20*/  @!P3 LD.E.64 R20, [R16.64] ;  /* 0x000000081014b980 */ /* 0x000768000c101b00 */
[----:B------:R3:W5:Y:S04]  /*9d30*/  @!P0 LD.E.64 R60, [R2.64] ;  /* 0x00000008023c8980 */ /* 0x000768000c101b00 */
[----:B------:R3:W5:Y:S02]  /*9d40*/  @!P3 LD.E.64 R18, [R14.64] ;  /* 0x000000080e12b980 */ /* 0x000764000c101b00 */
.L_x_1330:
[----:B---3--:R-:W-:Y:S05]  /*9d50*/  BSYNC B0 ;  /* 0x0000000000007941 */ /* 0x008fea0003800000 */
.L_x_1329:
[----:B-----5:R-:W-:Y:S01]  /*9d60*/  IMAD.MOV.U32 R2, RZ, RZ, R56 ;  /* 0x000000ffff027224 */ /* 0x020fe200078e0038 */
[----:B------:R-:W-:-:S04]  /*9d70*/  DEPBAR.LE SB0, 0x1 ;  /* 0x000080400000791a */ /* 0x000fc80000000000 */
        /* <DEDUP_REMOVED lines=9> */
[----:B------:R-:W-:-:S02]  /*9e10*/  MOV R4, R20 ;  /* 0x0000001400047202 */ /* 0x000fc40000000f00 */
        /* <DEDUP_REMOVED lines=10> */
[----:B------:R-:W-:Y:S01]  /*9ec0*/  IMAD.IADD R3, R36, 0x1, -R240 ;  /* 0x0000000124037824 */ /* 0x000fe200078e0af0 */
[----:B------:R-:W-:Y:S01]  /*9ed0*/  PRMT R87, R2, 0x5410, R0 ;  /* 0x0000541002577816 */ /* 0x000fe20000000000 */
[----:B------:R-:W-:Y:S02]  /*9ee0*/  IMAD.MOV.U32 R2, RZ, RZ, R58 ;  /* 0x000000ffff027224 */ /* 0x000fe400078e003a */
[----:B------:R-:W-:Y:S01]  /*9ef0*/  IMAD.MOV.U32 R0, RZ, RZ, R59 ;  /* 0x000000ffff007224 */ /* 0x000fe200078e003b */
[----:B------:R-:W-:-:S04]  /*9f00*/  IMNMX R36, R3, 0x80, PT ;  /* 0x0000008003247817 */ /* 0x000fc80003800200 */
[----:B------:R-:W-:Y:S01]  /*9f10*/  PRMT R84, R2, 0x5410, R0 ;  /* 0x0000541002547816 */ /* 0x000fe20000000000 */
[----:B------:R-:W-:Y:S01]  /*9f20*/  IMAD.MOV.U32 R0, RZ, RZ, R19 ;  /* 0x000000ffff007224 */ /* 0x000fe200078e0013 */
[----:B------:R-:W-:Y:S01]  /*9f30*/  MOV R2, R18 ;  /* 0x0000001200027202 */ /* 0x000fe20000000f00 */
[----:B------:R-:W-:Y:S01]  /*9f40*/  BAR.SYNC.DEFER_BLOCKING 0x0 ;  /* 0x0000000000007b1d */ /* 0x000fe20000010000 */
[----:B------:R-:W-:Y:S02]  /*9f50*/  ISETP.GE.AND P0, PT, R216, R36, PT ;  /* 0x00000024d800720c */ /* 0x000fe40003f06270 */
[----:B------:R-:W-:Y:S01]  /*9f60*/  PRMT R82, R2, 0x5410, R0 ;  /* 0x0000541002527816 */ /* 0x000fe20000000000 */
[----:B------:R-:W-:Y:S01]  /*9f70*/  IMAD.MOV.U32 R2, RZ, RZ, R54 ;  /* 0x000000ffff027224 */ /* 0x000fe200078e0036 */
[----:B------:R-:W-:-:S04]  /*9f80*/  MOV R0, R55 ;  /* 0x0000003700007202 */ /* 0x000fc80000000f00 */
[----:B------:R-:W-:Y:S01]  /*9f90*/  PRMT R80, R2, 0x5410, R0 ;  /* 0x0000541002507816 */ /* 0x000fe20000000000 */
[----:B------:R-:W-:Y:S02]  /*9fa0*/  IMAD.MOV.U32 R0, RZ, RZ, R49 ;  /* 0x000000ffff007224 */ /* 0x000fe400078e0031 */
[----:B------:R-:W-:-:S03]  /*9fb0*/  IMAD.MOV.U32 R2, RZ, RZ, R48 ;  /* 0x000000ffff027224 */ /* 0x000fc600078e0030 */
[----:B------:R-:W-:Y:S01]  /*9fc0*/  PRMT R78, R0, 0x7610, R78 ;  /* 0x00007610004e7816 */ /* 0x000fe2000000004e */
[----:B------:R-:W-:Y:S01]  /*9fd0*/  IMAD.MOV.U32 R0, RZ, RZ, R43 ;  /* 0x000000ffff007224 */ /* 0x000fe200078e002b */
[----:B------:R-:W-:Y:S02]  /*9fe0*/  PRMT R77, R2, 0x7610, R77 ;  /* 0x00007610024d7816 */ /* 0x000fe4000000004d */
[----:B------:R-:W-:Y:S02]  /*9ff0*/  MOV R2, R42 ;  /* 0x0000002a00027202 */ /* 0x000fe40000000f00 */
[----:B------:R-:W-:Y:S02]  /*a000*/  PRMT R73, R0, 0x7610, R73 ;  /* 0x0000761000497816 */ /* 0x000fe40000000049 */
        /* <DEDUP_REMOVED lines=47> */
.L_x_1334:
[----:B------:R-:W-:Y:S05]  /*a300*/  BSYNC B0 ;  /* 0x0000000000007941 */ /* 0x000fea0003800000 */
.L_x_1333:
        /* <DEDUP_REMOVED lines=42> */
[----:B------:R-:W-:-:S05]  /*a5b0*/  FFMA.FTZ R3, R0, R9, R3 ;  /* 0x0000000900037223 */ /* 0x000fca0000010003 */
[----:B------:R-:W-:-:S05]  /*a5c0*/  F2FP.PACK_AB R5, R3, R2 ;  /* 0x000000020305723e */ /* 0x000fca00000000ff */
[----:B------:R1:W-:Y:S02]  /*a5d0*/  STS.128 [R211+0xc000], R4 ;  /* 0x00c00004d3007388 */ /* 0x0003e40000000c00 */
.L_x_1336:
[----:B------:R-:W-:Y:S05]  /*a5e0*/  BSYNC B0 ;  /* 0x0000000000007941 */ /* 0x000fea0003800000 */
.L_x_1335:
[----:B------:R-:W-:Y:S01]  /*a5f0*/  ISETP.GE.AND P0, PT, R143, c[0x0][0x27c], PT ;  /* 0x00009f008f007a0c */ /* 0x000fe20003f06270 */
[----:B------:R-:W-:-:S12]  /*a600*/  BSSY B0, `(.L_x_1337) ;  /* 0x000002c000007945 */ /* 0x000fd80003800000 */
[----:B------:R-:W-:Y:S05]  /*a610*/  @P0 BRA `(.L_x_1338) ;  /* 0x000002a000000947 */ /* 0x000fea0003800000 */
[----:B------:R-:W2:Y:S01]  /*a620*/  LDS.128 R8, [R210+0x10000] ;  /* 0x01000000d2087984 */ /* 0x000ea20000000c00 */
[----:B------:R-:W-:Y:S02]  /*a630*/  SHF.R.U32.HI R0, RZ, 0x10, R31 ;  /* 0x00000010ff007819 */ /* 0x000fe4000001161f */
[----:B------:R-:W-:Y:S02]  /*a640*/  SHF.R.U32.HI R2, RZ, 0x10, R29 ;  /* 0x00000010ff027819 */ /* 0x000fe4000001161d */
[----:B-1----:R-:W-:Y:S01]  /*a650*/  SHF.R.U64 R7, R30, 0x10, R31 ;  /* 0x000000101e077819 */ /* 0x002fe2000000121f */
[----:B------:R-:W-:Y:S01]  /*a660*/  HADD2.F32 R0, -RZ, R0.H0_H0 ;  /* 0x20000000ff007230 */ /* 0x000fe20000004100 */
[----:B------:R-:W-:Y:S01]  /*a670*/  SHF.R.U64 R12, R28, 0x10, R29 ;  /* 0x000000101c0c7819 */ /* 0x000fe2000000121d */
[----:B------:R-:W-:Y:S02]  /*a680*/  HADD2.F32 R2, -RZ, R2.H0_H0 ;  /* 0x20000002ff027230 */ /* 0x000fe40000004100 */
[----:B--2---:R-:W-:-:S02]  /*a690*/  HADD2.F32 R3, -RZ, R11.H1_H1 ;  /* 0x3000000bff037230 */ /* 0x004fc40000004100 */
[----:B------:R-:W-:Y:S02]  /*a6a0*/  HADD2.F32 R4, -RZ, R11.H0_H0 ;  /* 0x2000000bff047230 */ /* 0x000fe40000004100 */
[----:B------:R-:W-:Y:S01]  /*a6b0*/  HADD2.F32 R6, -RZ, R10.H1_H1 ;  /* 0x3000000aff067230 */ /* 0x000fe20000004100 */
[CC--:B------:R-:W-:Y:S02]  /*a6c0*/  FMUL.FTZ R5, R3.reuse, R0.reuse ;  /* 0x0000000003057220 */ /* 0x0c0fe40000410000 */
[C---:B------:R-:W-:Y:S02]  /*a6d0*/  FMUL.FTZ R0, R4.reuse, R0 ;  /* 0x0000000004007220 */ /* 0x040fe40000410000 */
[-C--:B------:R-:W-:Y:S01]  /*a6e0*/  FFMA.FTZ R15, R4, R2.reuse, -R5 ;  /* 0x00000002040f7223 */ /* 0x080fe20000010805 */
[----:B------:R-:W-:Y:S01]  /*a6f0*/  HADD2.F32 R4, -RZ, R8.H0_H0 ;  /* 0x20000008ff047230 */ /* 0x000fe20000004100 */
[----:B------:R-:W-:Y:S01]  /*a700*/  FFMA.FTZ R14, R3, R2, R0 ;  /* 0x00000002030e7223 */ /* 0x000fe20000010000 */
[----:B------:R-:W-:-:S02]  /*a710*/  HADD2.F32 R0, -RZ, R67.H0_H0 ;  /* 0x20000043ff007230 */ /* 0x000fc40000004100 */
[----:B------:R-:W-:Y:S02]  /*a720*/  HADD2.F32 R3, -RZ, R8.H1_H1 ;  /* 0x30000008ff037230 */ /* 0x000fe40000004100 */
[----:B------:R-:W-:-:S03]  /*a730*/  HADD2.F32 R2, -RZ, R68.H0_H0 ;  /* 0x20000044ff027230 */ /* 0x000fc60000004100 */
[CC--:B------:R-:W-:Y:S02]  /*a740*/  FMUL.FTZ R5, R3.reuse, R0.reuse ;  /* 0x0000000003057220 */ /* 0x0c0fe40000410000 */
[C---:B------:R-:W-:Y:S02]  /*a750*/  FMUL.FTZ R0, R4.reuse, R0 ;  /* 0x0000000004007220 */ /* 0x040fe40000410000 */
[-C--:B------:R-:W-:Y:S01]  /*a760*/  FFMA.FTZ R13, R4, R2.reuse, -R5 ;  /* 0x00000002040d7223 */ /* 0x080fe20000010805 */
[----:B------:R-:W-:Y:S01]  /*a770*/  HADD2.F32 R5, -RZ, R67.H1_H1 ;  /* 0x30000043ff057230 */ /* 0x000fe20000004100 */
[----:B------:R-:W-:Y:S01]  /*a780*/  FFMA.FTZ R11, R3, R2, R0 ;  /* 0x00000002030b7223 */ /* 0x000fe20000010000 */
[----:B------:R-:W-:Y:S02]  /*a790*/  HADD2.F32 R2, -RZ, R10.H0_H0 ;  /* 0x2000000aff027230 */ /* 0x000fe40000004100 */
[----:B------:R-:W-:Y:S02]  /*a7a0*/  HADD2.F32 R0, -RZ, R68.H1_H1 ;  /* 0x30000044ff007230 */ /* 0x000fe40000004100 */
[----:B------:R-:W-:Y:S01]  /*a7b0*/  HADD2.F32 R10, -RZ, R7.H0_H0 ;  /* 0x20000007ff0a7230 */ /* 0x000fe20000004100 */
[-C--:B------:R-:W-:Y:S01]  /*a7c0*/  FMUL.FTZ R7, R6, R5.reuse ;  /* 0x0000000506077220 */ /* 0x080fe20000410000 */
[--C-:B------:R-:W-:Y:S01]  /*a7d0*/  HADD2.F32 R3, -RZ, R9.reuse.H1_H1 ;  /* 0x30000009ff037230 */ /* 0x100fe20000004100 */
[C---:B------:R-:W-:Y:S01]  /*a7e0*/  FMUL.FTZ R5, R2.reuse, R5 ;  /* 0x0000000502057220 */ /* 0x040fe20000410000 */
[----:B------:R-:W-:Y:S01]  /*a7f0*/  HADD2.F32 R4, -RZ, R9.H0_H0 ;  /* 0x20000009ff047230 */ /* 0x000fe20000004100 */
[----:B------:R-:W-:Y:S01]  /*a800*/  FFMA.FTZ R8, R2, R0, -R7 ;  /* 0x0000000002087223 */ /* 0x000fe20000010807 */
[----:B------:R-:W-:Y:S01]  /*a810*/  HADD2.F32 R9, -RZ, R12.H0_H0 ;  /* 0x2000000cff097230 */ /* 0x000fe20000004100 */
[----:B------:R-:W-:-:S02]  /*a820*/  FMUL.FTZ R2, R3, R10 ;  /* 0x0000000a03027220 */ /* 0x000fc40000410000 */
[----:B------:R-:W-:Y:S02]  /*a830*/  FMUL.FTZ R7, R4, R10 ;  /* 0x0000000a04077220 */ /* 0x000fe40000410000 */
[----:B------:R-:W-:Y:S02]  /*a840*/  FFMA.FTZ R0, R6, R0, R5 ;  /* 0x0000000006007223 */ /* 0x000fe40000010005 */
[----:B------:R-:W-:Y:S01]  /*a850*/  FFMA.FTZ R2, R4, R9, -R2 ;  /* 0x0000000904027223 */ /* 0x000fe20000010802 */
[----:B------:R-:W-:Y:S01]  /*a860*/  F2FP.PACK_AB R4, R11, R13 ;  /* 0x0000000d0b04723e */ /* 0x000fe200000000ff */
[----:B------:R-:W-:Y:S01]  /*a870*/  FFMA.FTZ R3, R3, R9, R7 ;  /* 0x0000000903037223 */ /* 0x000fe20000010007 */
[----:B------:R-:W-:Y:S02]  /*a880*/  F2FP.PACK_AB R7, R14, R15 ;  /* 0x0000000f0e07723e */ /* 0x000fe400000000ff */
[----:B------:R-:W-:Y:S02]  /*a890*/  F2FP.PACK_AB R6, R0, R8 ;  /* 0x000000080006723e */ /* 0x000fe400000000ff */
[----:B------:R-:W-:-:S05]  /*a8a0*/  F2FP.PACK_AB R5, R3, R2 ;  /* 0x000000020305723e */ /* 0x000fca00000000ff */
[----:B------:R1:W-:Y:S02]  /*a8b0*/  STS.128 [R210+0x10000], R4 ;  /* 0x01000004d2007388 */ /* 0x0003e40000000c00 */
.L_x_1338:
[----:B------:R-:W-:Y:S05]  /*a8c0*/  BSYNC B0 ;  /* 0x0000000000007941 */ /* 0x000fea0003800000 */
.L_x_1337:
        /* <DEDUP_REMOVED lines=45> */
.L_x_1340:
[----:B------:R-:W-:Y:S05]  /*aba0*/  BSYNC B0 ;  /* 0x0000000000007941 */ /* 0x000fea0003800000 */
.L_x_1339:
        /* <DEDUP_REMOVED lines=45> */
.L_x_1342:
[----:B------:R-:W-:Y:S05]  /*ae80*/  BSYNC B0 ;  /* 0x0000000000007941 */ /* 0x000fea0003800000 */
.L_x_1341:
        /* <DEDUP_REMOVED lines=44> */
.L_x_1332:
[----:B------:R-:W-:Y:S05]  /*b150*/  BSYNC B1 ;  /* 0x0000000000017941 */ /* 0x000fea0003800000 */
.L_x_1331:
        /* <DEDUP_REMOVED lines=48> */
.L_x_1345:
[----:B------:R-:W-:Y:S05]  /*b460*/  BSYNC B0 ;  /* 0x0000000000007941 */ /* 0x000fea0003800000 */
.L_x_1344:
        /* <DEDUP_REMOVED lines=45> */
.L_x_1347:
[----:B------:R-:W-:Y:S05]  /*b740*/  BSYNC B0 ;  /* 0x0000000000007941 */ /* 0x000fea0003800000 */
.L_x_1346:
        /* <DEDUP_REMOVED lines=45> */
.L_x_1349:
[----:B------:R-:W-:Y:S05]  /*ba20*/  BSYNC B0 ;  /* 0x0000000000007941 */ /* 0x000fea0003800000 */
.L_x_1348:
        /* <DEDUP_REMOVED lines=45> */
.L_x_1351:
[----:B------:R-:W-:Y:S05]  /*bd00*/  BSYNC B0 ;  /* 0x0000000000007941 */ /* 0x000fea0003800000 */
.L_x_1350:
        /* <DEDUP_REMOVED lines=45> */
.L_x_1353:
[----:B------:R-:W-:Y:S05]  /*bfe0*/  BSYNC B0 ;  /* 0x0000000000007941 */ /* 0x000fea0003800000 */
.L_x_1352:
        /* <DEDUP_REMOVED lines=45> */
.L_x_1326:
        /* <DEDUP_REMOVED lines=44> */
[----:B------:R-:W-:Y:S01]  /*c580*/  ISETP.GE.AND P2, PT, R107, c[0x0][0x27c], PT ;  /* 0x00009f006b007a0c */ /* 0x000fe20003f46270 */
[----:B------:R-:W-:Y:S01]  /*c590*/  CS2R R30, SRZ ;  /* 0x00000000001e7805 */ /* 0x000fe2000001ff00 */
[----:B------:R-:W-:Y:S01]  /*c5a0*/  CS2R R28, SRZ ;  /* 0x00000000001c7805 */ /* 0x000fe2000001ff00 */
[----:B------:R-:W-:Y:S01]  /*c5b0*/  CS2R R46, SRZ ;  /* 0x00000000002e7805 */ /* 0x000fe2000001ff00 */
[----:B------:R-:W-:-:S05]  /*c5c0*/  CS2R R44, SRZ ;  /* 0x00000000002c7805 */ /* 0x000fca000001ff00 */
[C---:B------:R-:W-:Y:S01]  /*c5d0*/  @!P0 IMAD.SHL.U32 R0, R102.reuse, 0x2, RZ ;  /* 0x0000000266008824 */ /* 0x040fe200078e00ff */
[----:B------:R-:W-:-:S03]  /*c5e0*/  @!P0 SHF.L.U64.HI R5, R102, 0x1, R103 ;  /* 0x0000000166058819 */ /* 0x000fc60000010267 */
[----:B------:R-:W-:Y:S01]  /*c5f0*/  @!P2 IMAD.SHL.U32 R4, R226, 0x8, RZ ;  /* 0x00000008e204a824 */ /* 0x000fe200078e00ff */
[----:B------:R-:W-:-:S03]  /*c600*/  @!P0 IADD3 R16, P3, R12, R0, RZ ;  /* 0x000000000c108210 */ /* 0x000fc60007f7e0ff */
[----:B----4-:R-:W-:Y:S01]  /*c610*/  @!P2 IMAD.WIDE R10, R4, 0x2, R12 ;  /* 0x00000002040aa825 */ /* 0x010fe200078e020c */
[----:B------:R-:W-:Y:S02]  /*c620*/  @!P0 IADD3.X R17, R13, R5, RZ, P3, !PT ;  /* 0x000000050d118210 */ /* 0x000fe40001ffe4ff */
[----:B---3--:R-:W-:Y:S01]  /*c630*/  @!P0 IADD3 R14, P3, R2, R0, RZ ;  /* 0x00000000020e8210 */ /* 0x008fe20007f7e0ff */
[----:B-1----:R-:W-:Y:S01]  /*c640*/  @!P2 IMAD.WIDE R8, R4, 0x2, R2 ;  /* 0x000000020408a825 */ /* 0x002fe200078e0202 */
[----:B------:R-:W-:Y:S01]  /*c650*/  @!P1 SHF.L.U32 R0, R225, 0x3, RZ ;  /* 0x00000003e1009819 */ /* 0x000fe200000006ff */
[----:B------:R1:W5:Y:S01]  /*c660*/  @!P2 LD.E.128 R32, [R10.64] ;  /* 0x000000080a20a980 */ /* 0x000362000c101d00 */
[----:B------:R-:W-:Y:S01]  /*c670*/  CS2R R42, SRZ ;  /* 0x00000000002a7805 */ /* 0x000fe2000001ff00 */
[----:B------:R-:W-:Y:S02]  /*c680*/  @!P0 IMAD.X R15, R3, 0x1, R5, P3 ;  /* 0x00000001030f8824 */ /* 0x000fe400018e0605 */
[C---:B------:R-:W-:Y:S01]  /*c690*/  @!P1 IMAD.WIDE R6, R0.reuse, 0x2, R12 ;  /* 0x0000000200069825 */ /* 0x040fe200078e020c */
[----:B------:R2:W5:Y:S01]  /*c6a0*/  @!P2 LD.E.128 R28, [R8.64] ;  /* 0x00000008081ca980 */ /* 0x000562000c101d00 */
[----:B------:R-:W-:Y:S01]  /*c6b0*/  CS2R R40, SRZ ;  /* 0x0000000000287805 */ /* 0x000fe2000001ff00 */
[----:B------:R-:W-:Y:S01]  /*c6c0*/  CS2R R4, SRZ ;  /* 0x0000000000047805 */ /* 0x000fe2000001ff00 */
[----:B------:R-:W-:Y:S01]  /*c6d0*/  @!P1 IMAD.WIDE R12, R0, 0x2, R2 ;  /* 0x00000002000c9825 */ /* 0x000fe200078e0202 */
[----:B------:R3:W5:Y:S04]  /*c6e0*/  @!P1 LD.E.128 R44, [R6.64] ;  /* 0x00000008062c9980 */ /* 0x000768000c101d00 */
[----:B------:R4:W5:Y:S01]  /*c6f0*/  @!P1 LD.E.128 R40, [R12.64] ;  /* 0x000000080c289980 */ /* 0x000962000c101d00 */
[----:B-1----:R-:W-:Y:S01]  /*c700*/  CS2R R10, SRZ ;  /* 0x00000000000a7805 */ /* 0x002fe2000001ff00 */
[----:B--2---:R-:W-:Y:S01]  /*c710*/  CS2R R8, SRZ ;  /* 0x0000000000087805 */ /* 0x004fe2000001ff00 */
[----:B---3--:R-:W-:-:S05]  /*c720*/  CS2R R6, SRZ ;  /* 0x0000000000067805 */ /* 0x008fca000001ff00 */
[----:B------:R4:W5:Y:S04]  /*c730*/  @!P0 LD.E.128 R8, [R16.64] ;  /* 0x0000000810088980 */ /* 0x000968000c101d00 */
[----:B------:R4:W5:Y:S02]  /*c740*/  @!P0 LD.E.128 R4, [R14.64] ;  /* 0x000000080e048980 */ /* 0x000964000c101d00 */
.L_x_1355:
[----:B--2---:R-:W-:Y:S05]  /*c750*/  BSYNC B0 ;  /* 0x0000000000007941 */ /* 0x004fea0003800000 */
.L_x_1354:
[----:B------:R-:W-:Y:S01]  /*c760*/  IADD3 R0, R18, 0x40, RZ ;  /* 0x0000004012007810 */ /* 0x000fe20007ffe0ff */
[----:B---3-5:R-:W-:Y:S01]  /*c770*/  IMAD.MOV.U32 R2, RZ, RZ, R44 ;  /* 0x000000ffff027224 */ /* 0x028fe200078e002c */
[----:B----4-:R-:W-:Y:S01]  /*c780*/  MOV R16, R6 ;  /* 0x0000000600107202 */ /* 0x010fe20000000f00 */
[----:B------:R-:W-:Y:S01]  /*c790*/  IMAD.MOV.U32 R12, RZ, RZ, R46 ;  /* 0x000000ffff0c7224 */ /* 0x000fe200078e002e */
[----:B------:R-:W-:Y:S01]  /*c7a0*/  ISETP.GE.AND P0, PT, R0, R36, PT ;  /* 0x000000240000720c */ /* 0x000fe20003f06270 */
[----:B------:R-:W-:Y:S01]  /*c7b0*/  IMAD.MOV.U32 R0, RZ, RZ, R45 ;  /* 0x000000ffff007224 */ /* 0x000fe200078e002d */
[----:B------:R-:W-:Y:S01]  /*c7c0*/  PRMT R80, R80, 0x5410, R2 ;  /* 0x0000541050507816 */ /* 0x000fe20000000002 */
[----:B-1----:R-:W-:Y:S01]  /*c7d0*/  IMAD.MOV.U32 R3, RZ, RZ, R47 ;  /* 0x000000ffff037224 */ /* 0x002fe200078e002f */
[----:B------:R1:W2:Y:S01]  /*c7e0*/  SHFL.IDX PT, R13, R20, 0x1, 0x1c1f ;  /* 0x003c1f00140d7f89 */ /* 0x0002a200000e0000 */
        /* <DEDUP_REMOVED lines=9> */
[----:B------:R-:W-:Y:S01]  /*c880*/  BSSY B0, `(.L_x_1356) ;  /* 0x000004c000007945 */ /* 0x000fe20003800000 */
        /* <DEDUP_REMOVED lines=52> */
[----:B------:R-:W-:Y:S01]  /*cbd0*/  @!P0 SHF.L.U64.HI R18, R102, 0x1, R103 ;  /* 0x0000000166128819 */ /* 0x000fe20000010267 */
[----:B------:R-:W-:-:S03]  /*cbe0*/  @!P2 IMAD.SHL.U32 R15, R226, 0x8, RZ ;  /* 0x00000008e20fa824 */ /* 0x000fc600078e00ff */
[----:B----4-:R-:W-:Y:S01]  /*cbf0*/  @!P0 IADD3 R16, P3, R12, R0, RZ ;  /* 0x000000000c108210 */ /* 0x010fe20007f7e0ff */
[----:B------:R-:W-:-:S03]  /*cc00*/  @!P2 IMAD.WIDE R24, R15, 0x2, R12 ;  /* 0x000000020f18a825 */ /* 0x000fc600078e020c */
[----:B------:R-:W-:Y:S01]  /*cc10*/  @!P0 IADD3.X R17, R13, R18, RZ, P3, !PT ;  /* 0x000000120d118210 */ /* 0x000fe20001ffe4ff */
[----:B-1-3--:R-:W-:Y:S01]  /*cc20*/  @!P2 IMAD.WIDE R22, R15, 0x2, R2 ;  /* 0x000000020f16a825 */ /* 0x00afe200078e0202 */
[----:B------:R-:W-:Y:S01]  /*cc30*/  @!P0 IADD3 R14, P3, R2, R0, RZ ;  /* 0x00000000020e8210 */ /* 0x000fe20007f7e0ff */
[----:B------:R1:W5:Y:S01]  /*cc40*/  @!P2 LD.E.128 R52, [R24.64] ;  /* 0x000000081834a980 */ /* 0x000362000c101d00 */
[----:B------:R-:W-:Y:S01]  /*cc50*/  @!P1 SHF.L.U32 R0, R225, 0x3, RZ ;  /* 0x00000003e1009819 */ /* 0x000fe200000006ff */
[----:B------:R-:W-:Y:S01]  /*cc60*/  CS2R R66, SRZ ;  /* 0x0000000000427805 */ /* 0x000fe2000001ff00 */
[----:B------:R-:W-:Y:S01]  /*cc70*/  CS2R R64, SRZ ;  /* 0x0000000000407805 */ /* 0x000fe2000001ff00 */
[----:B------:R-:W-:Y:S01]  /*cc80*/  CS2R R26, SRZ ;  /* 0x00000000001a7805 */ /* 0x000fe2000001ff00 */
[----:B------:R-:W-:Y:S01]  /*cc90*/  CS2R R50, SRZ ;  /* 0x0000000000327805 */ /* 0x000fe2000001ff00 */
[C---:B------:R-:W-:Y:S01]  /*cca0*/  @!P1 IMAD.WIDE R20, R0.reuse, 0x2, R12 ;  /* 0x0000000200149825 */ /* 0x040fe200078e020c */
[----:B------:R-:W-:Y:S01]  /*ccb0*/  CS2R R48, SRZ ;  /* 0x0000000000307805 */ /* 0x000fe2000001ff00 */
[----:B------:R2:W5:Y:S02]  /*ccc0*/  @!P2 LD.E.128 R56, [R22.64] ;  /* 0x000000081638a980 */ /* 0x000564000c101d00 */
[----:B------:R-:W-:-:S02]  /*ccd0*/  @!P1 IMAD.WIDE R12, R0, 0x2, R2 ;  /* 0x00000002000c9825 */ /* 0x000fc400078e0202 */
[----:B------:R2:W5:Y:S02]  /*cce0*/  @!P1 LD.E.128 R68, [R20.64] ;  /* 0x0000000814449980 */ /* 0x000564000c101d00 */
[----:B------:R-:W-:Y:S02]  /*ccf0*/  @!P0 IMAD.X R15, R3, 0x1, R18, P3 ;  /* 0x00000001030f8824 */ /* 0x000fe400018e0612 */
[----:B------:R2:W5:Y:S04]  /*cd00*/  @!P1 LD.E.128 R64, [R12.64] ;  /* 0x000000080c409980 */ /* 0x000568000c101d00 */
[----:B------:R2:W5:Y:S01]  /*cd10*/  @!P0 LD.E.128 R48, [R14.64] ;  /* 0x000000080e308980 */ /* 0x000562000c101d00 */
[----:B-1----:R-:W-:-:S06]  /*cd20*/  CS2R R24, SRZ ;  /* 0x0000000000187805 */ /* 0x002fcc000001ff00 */
[----:B------:R2:W5:Y:S02]  /*cd30*/  @!P0 LD.E.128 R24, [R16.64] ;  /* 0x0000000810188980 */ /* 0x000564000c101d00 */
.L_x_1357:
[----:B--2---:R-:W-:Y:S05]  /*cd40*/  BSYNC B0 ;  /* 0x0000000000007941 */ /* 0x004fea0003800000 */
.L_x_1356:
[----:B-1---5:R-:W-:Y:S01]  /*cd50*/  IMAD.MOV.U32 R2, RZ, RZ, R68 ;  /* 0x000000ffff027224 */ /* 0x022fe200078e0044 */
[----:B------:R-:W-:-:S04]  /*cd60*/  DEPBAR.LE SB0, 0x1 ;  /* 0x000080400000791a */ /* 0x000fc80000000000 */
[----:B------:R-:W-:Y:S01]  /*cd70*/  IMAD.MOV.U32 R0, RZ, RZ, R69 ;  /* 0x000000ffff007224 */ /* 0x000fe200078e0045 */
[----:B------:R-:W-:Y:S01]  /*cd80*/  PRMT R93, R93, 0x5410, R2 ;  /* 0x000054105d5d7816 */ /* 0x000fe20000000002 */
[----:B----4-:R-:W-:Y:S01]  /*cd90*/  IMAD.MOV.U32 R12, RZ, RZ, R70 ;  /* 0x000000ffff0c7224 */ /* 0x010fe200078e0046 */
[----:B------:R-:W-:Y:S01]  /*cda0*/  MOV R2, R52 ;  /* 0x0000003400027202 */ /* 0x000fe20000000f00 */
[----:B---3--:R-:W-:Y:S01]  /*cdb0*/  IMAD.MOV.U32 R3, RZ, RZ, R71 ;  /* 0x000000ffff037224 */ /* 0x008fe200078e0047 */
        /* <DEDUP_REMOVED lines=9> */
[----:B------:R-:W-:Y:S01]  /*ce50*/  BSSY B1, `(.L_x_1358) ;  /* 0x000014b000017945 */ /* 0x000fe20003800000 */
        /* <DEDUP_REMOVED lines=19> */
[----:B------:R-:W-:Y:S01]  /*cf90*/  PRMT R89, R0, 0x7610, R89 ;  /* 0x0000761000597816 */ /* 0x000fe20000000059 */
[----:B------:R-:W-:Y:S01]  /*cfa0*/  IMAD.MOV.U32 R0, RZ, RZ, R57 ;  /* 0x000000ffff007224 */ /* 0x000fe200078e0039 */
[----:B------:R-:W-:Y:S01]  /*cfb0*/  BAR.SYNC.DEFER_BLOCKING 0x0 ;  /* 0x0000000000007b1d */ /* 0x000fe20000010000 */
[----:B------:R-:W-:-:S03]  /*cfc0*/  ISETP.GE.AND P0, PT, R216, R72, PT ;  /* 0x00000048d800720c */ /* 0x000fc60003f06270 */
[----:B------:R-:W-:Y:S01]  /*cfd0*/  PRMT R87, R0, 0x5410, R2 ;  /* 0x0000541000577816 */ /* 0x000fe20000000002 */
[----:B------:R-:W-:Y:S01]  /*cfe0*/  IMAD.MOV.U32 R0, RZ, RZ, R51 ;  /* 0x000000ffff007224 */ /* 0x000fe200078e0033 */
[----:B------:R-:W-:-:S04]  /*cff0*/  MOV R2, R50 ;  /* 0x0000003200027202 */ /* 0x000fc80000000f00 */
[----:B------:R-:W-:Y:S01]  /*d000*/  PRMT R83, R83, 0x5410, R2 ;  /* 0x0000541053537816 */ /* 0x000fe20000000002 */
[----:B------:R-:W-:Y:S01]  /*d010*/  IMAD.MOV.U32 R2, RZ, RZ, R48 ;  /* 0x000000ffff027224 */ /* 0x000fe200078e0030 */
[----:B------:R-:W-:Y:S01]  /*d020*/  PRMT R84, R0, 0x7610, R84 ;  /* 0x0000761000547816 */ /* 0x000fe20000000054 */
[----:B------:R-:W-:-:S05]  /*d030*/  IMAD.MOV.U32 R0, RZ, RZ, R49 ;  /* 0x000000ffff007224 */ /* 0x000fca00078e0031 */
[----:B------:R-:W-:Y:S01]  /*d040*/  PRMT R82, R0, 0x5410, R2 ;  /* 0x0000541000527816 */ /* 0x000fe20000000002 */
[----:B------:R-:W-:Y:S05]  /*d050*/  @P0 BRA `(.L_x_1359) ;  /* 0x000012a000000947 */ /* 0x000fea0003800000 */
[----:B------:R-:W-:Y:S01]  /*d060*/  ISETP.GE.AND P0, PT, R102, c[0x0][0x27c], PT ;  /* 0x00009f0066007a0c */ /* 0x000fe20003f06270 */
[----:B------:R-:W-:-:S12]  /*d070*/  BSSY B0, `(.L_x_1360) ;  /* 0x0000062000007945 */ /* 0x000fd80003800000 */
[----:B------:R-:W-:Y:S05]  /*d080*/  @P0 BRA `(.L_x_1361) ;  /* 0x0000060000000947 */ /* 0x000fea0003800000 */
[----:B------:R-:W2:Y:S01]  /*d090*/  LDL R97, [R1+0x50] ;  /* 0x0000500001617983 */ /* 0x000ea20000100800 */
[----:B------:R-:W-:Y:S02]  /*d0a0*/  MOV R2, c[0x0][0x27c] ;  /* 0x00009f0000027a02 */ /* 0x000fe40000000f00 */
[----:B------:R-:W-:Y:S02]  /*d0b0*/  SHF.R.U64 R36, R8, 0x10, R9 ;  /* 0x0000001008247819 */ /* 0x000fe40000001209 */
[----:B------:R-:W-:Y:S02]  /*d0c0*/  LEA.HI R2, R2, R248, RZ, 0x1d ;  /* 0x000000f802027211 */ /* 0x000fe400078fe8ff */
[----:B------:R-:W-:Y:S02]  /*d0d0*/  SHF.R.U64 R8, R4, 0x10, R5 ;  /* 0x0000001004087819 */ /* 0x000fe40000001205 */
        /* <DEDUP_REMOVED lines=10> */
[----:B------:R-:W-:-:S04]  /*d180*/  HADD2.F32 R0, -RZ, R37.H0_H0 ;  /* 0x20000025ff007230 */ /* 0x000fc80000004100 */
[----:B------:R-:W1:Y:S02]  /*d190*/  LDS.128 R20, [R14+0xc100] ;  /* 0x00c100000e147984 */ /* 0x000e640000000c00 */
        /* <DEDUP_REMOVED lines=8> */
[----:B------:R-:W-:Y:S01]  /*d220*/  HADD2.F32 R2, -RZ, R17.H1_H1 ;  /* 0x30000011ff027230 */ /* 0x000fe20000004100 */
[----:B------:R-:W-:Y:S02]  /*d230*/  SHF.R.U32.HI R3, RZ, 0x10, R9 ;  /* 0x00000010ff037819 */ /* 0x000fe40000011609 */
[----:B------:R-:W-:Y:S01]  /*d240*/  SHF.R.U64 R9, R10, 0x10, R11 ;  /* 0x000000100a097819 */ /* 0x000fe2000000120b */
[----:B------:R-:W-:-:S02]  /*d250*/  HADD2.F32 R4, -RZ, R0.H0_H0 ;  /* 0x20000000ff047230 */ /* 0x000fc40000004100 */
[----:B------:R-:W-:Y:S02]  /*d260*/  HADD2.F32 R0, -RZ, R21.H1_H1 ;  /* 0x30000015ff007230 */ /* 0x000fe40000004100 */
[----:B------:R-:W-:Y:S01]  /*d270*/  HADD2.F32 R5, -RZ, R3.H0_H0 ;  /* 0x20000003ff057230 */ /* 0x000fe20000004100 */
[-C--:B------:R-:W-:Y:S01]  /*d280*/  FMUL.FTZ R3, R2, R4.reuse ;  /* 0x0000000402037220 */ /* 0x080fe20000410000 */
[----:B------:R-:W-:Y:S01]  /*d290*/  HADD2.F32 R9, -RZ, R9.H0_H0 ;  /* 0x20000009ff097230 */ /* 0x000fe20000004100 */
[C---:B------:R-:W-:Y:S02]  /*d2a0*/  FMUL.FTZ R4, R0.reuse, R4 ;  /* 0x0000000400047220 */ /* 0x040fe40000410000 */
[-C--:B------:R-:W-:Y:S01]  /*d2b0*/  FFMA.FTZ R37, R0, R5.reuse, R3 ;  /* 0x0000000500257223 */ /* 0x080fe20000010003 */
[----:B------:R-:W-:Y:S01]  /*d2c0*/  HADD2.F32 R0, -RZ, R39.H0_H0 ;  /* 0x20000027ff007230 */ /* 0x000fe20000004100 */
[----:B------:R-:W-:Y:S01]  /*d2d0*/  FFMA.FTZ R38, R2, R5, -R4 ;  /* 0x0000000502267223 */ /* 0x000fe20000010804 */
[----:B------:R-:W-:-:S02]  /*d2e0*/  HADD2.F32 R3, -RZ, R20.H0_H0 ;  /* 0x20000014ff037230 */ /* 0x000fc40000004100 */
        /* <DEDUP_REMOVED lines=8> */
[----:B------:R-:W-:Y:S02]  /*d370*/  HADD2.F32 R3, -RZ, R22.H0_H0 ;  /* 0x20000016ff037230 */ /* 0x000fe40000004100 */
[----:B------:R-:W-:-:S03]  /*d380*/  HADD2.F32 R2, -RZ, R63.H0_H0 ;  /* 0x2000003fff027230 */ /* 0x000fc60000004100 */
[CC--:B------:R-:W-:Y:S02]  /*d390*/  FMUL.FTZ R5, R3.reuse, R0.reuse ;  /* 0x0000000003057220 */ /* 0x0c0fe40000410000 */
[C---:B------:R-:W-:Y:S02]  /*d3a0*/  FMUL.FTZ R0, R4.reuse, R0 ;  /* 0x0000000004007220 */ /* 0x040fe40000410000 */
[-C--:B------:R-:W-:Y:S01]  /*d3b0*/  FFMA.FTZ R21, R4, R2.reuse, -R5 ;  /* 0x0000000204157223 */ /* 0x080fe20000010805 */
[----:B------:R-:W-:Y:S01]  /*d3c0*/  HADD2.F32 R4, -RZ, R19.H0_H0 ;  /* 0x20000013ff047230 */ /* 0x000fe20000004100 */
[----:B------:R-:W-:Y:S01]  /*d3d0*/  FFMA.FTZ R15, R3, R2, R0 ;  /* 0x00000002030f7223 */ /* 0x000fe20000010000 */
[----:B------:R-:W-:Y:S02]  /*d3e0*/  HADD2.F32 R0, -RZ, R62.H1_H1 ;  /* 0x3000003eff007230 */ /* 0x000fe40000004100 */
[----:B------:R-:W-:Y:S02]  /*d3f0*/  HADD2.F32 R3, -RZ, R23.H0_H0 ;  /* 0x20000017ff037230 */ /* 0x000fe40000004100 */
        /* <DEDUP_REMOVED lines=12> */
[----:B------:R-:W-:-:S03]  /*d4c0*/  HADD2.F32 R7, -RZ, R3.H0_H0 ;  /* 0x20000003ff077230 */ /* 0x000fc60000004100 */
[----:B------:R-:W-:-:S04]  /*d4d0*/  FMUL.FTZ R3, R0, R4 ;  /* 0x0000000400037220 */ /* 0x000fc80000410000 */
[CC--:B------:R-:W-:Y:S02]  /*d4e0*/  FFMA.FTZ R11, R2.reuse, R7.reuse, -R3 ;  /* 0x00000007020b7223 */ /* 0x0c0fe40000010803 */
[----:B------:R-:W-:Y:S01]  /*d4f0*/  FMUL.FTZ R2, R2, R4 ;  /* 0x0000000402027220 */ /* 0x000fe20000410000 */
[----:B------:R-:W-:Y:S02]  /*d500*/  HADD2.F32 R4, -RZ, R8.H0_H0 ;  /* 0x20000008ff047230 */ /* 0x000fe40000004100 */
[----:B------:R-:W-:Y:S01]  /*d510*/  HADD2.F32 R8, -RZ, R36.H0_H0 ;  /* 0x20000024ff087230 */ /* 0x000fe20000004100 */
[----:B------:R-:W-:Y:S01]  /*d520*/  FFMA.FTZ R7, R0, R7, R2 ;  /* 0x0000000700077223 */ /* 0x000fe20000010002 */
[----:B------:R-:W-:Y:S01]  /*d530*/  HADD2.F32 R2, -RZ, R16.H1_H1 ;  /* 0x30000010ff027230 */ /* 0x000fe20000004100 */
[----:B------:R-:W-:Y:S01]  /*d540*/  F2FP.PACK_AB R11, R11, R13 ;  /* 0x0000000d0b0b723e */ /* 0x000fe200000000ff */
[----:B------:R-:W-:Y:S02]  /*d550*/  HADD2.F32 R0, -RZ, R20.H1_H1 ;  /* 0x30000014ff007230 */ /* 0x000fe40000004100 */
[----:B------:R-:W-:Y:S01]  /*d560*/  F2FP.PACK_AB R7, R7, R12 ;  /* 0x0000000c0707723e */ /* 0x000fe200000000ff */
[----:B------:R-:W-:-:S02]  /*d570*/  FMUL.FTZ R3, R2, R4 ;  /* 0x0000000402037220 */ /* 0x000fc40000410000 */
[C---:B------:R-:W-:Y:S02]  /*d580*/  FMUL.FTZ R4, R0.reuse, R4 ;  /* 0x0000000400047220 */ /* 0x040fe40000410000 */
[-C--:B------:R-:W-:Y:S01]  /*d590*/  FFMA.FTZ R6, R0, R8.reuse, R3 ;  /* 0x0000000800067223 */ /* 0x080fe20000010003 */
[----:B------:R-:W-:Y:S01]  /*d5a0*/  HADD2.F32 R0, -RZ, R22.H1_H1 ;  /* 0x30000016ff007230 */ /* 0x000fe20000004100 */
[----:B------:R-:W-:Y:S01]  /*d5b0*/  FFMA.FTZ R8, R2, R8, -R4 ;  /* 0x0000000802087223 */ /* 0x000fe20000010804 */
[----:B------:R-:W-:-:S03]  /*d5c0*/  HADD2.F32 R2, -RZ, R18.H1_H1 ;  /* 0x30000012ff027230 */ /* 0x000fc60000004100 */
[----:B------:R-:W-:Y:S01]  /*d5d0*/  FMUL.FTZ R4, R0, R5 ;  /* 0x0000000500047220 */ /* 0x000fe20000410000 */
[----:B------:R-:W-:Y:S01]  /*d5e0*/  F2FP.PACK_AB R8, R8, R39 ;  /* 0x000000270808723e */ /* 0x000fe200000000ff */
[C---:B------:R-:W-:Y:S01]  /*d5f0*/  FMUL.FTZ R3, R2.reuse, R5 ;  /* 0x0000000502037220 */ /* 0x040fe20000410000 */
        /* <DEDUP_REMOVED lines=9> */
.L_x_1361:
[----:B------:R-:W-:Y:S05]  /*d690*/  BSYNC B0 ;  /* 0x0000000000007941 */ /* 0x000fea0003800000 */
.L_x_1360:
[----:B------:R-:W-:Y:S01]  /*d6a0*/  ISETP.GE.AND P0, PT, R107, c[0x0][0x27c], PT ;  /* 0x00009f006b007a0c */ /* 0x000fe20003f06270 */
[----:B------:R-:W-:-:S12]  /*d6b0*/  BSSY B0, `(.L_x_1362) ;  /* 0x0000062000007945 */ /* 0x000fd80003800000 */
[----:B------:R-:W-:Y:S05]  /*d6c0*/  @P0 BRA `(.L_x_1363) ;  /* 0x0000060000000947 */ /* 0x000fea0003800000 */
[----:B------:R-:W2:Y:S01]  /*d6d0*/  LDL R37, [R1+0x4c] ;  /* 0x00004c0001257983 */ /* 0x000ea20000100800 */
[----:B------:R-:W-:-:S04]  /*d6e0*/  MOV R0, c[0x0][0x27c] ;  /* 0x00009f0000007a02 */ /* 0x000fc80000000f00 */
        /* <DEDUP_REMOVED lines=12> */
[----:B-1----:R-:W1:Y:S02]  /*d7b0*/  LDS.128 R12, [R16+0xc100] ;  /* 0x00c10000100c7984 */ /* 0x002e640000000c00 */
        /* <DEDUP_REMOVED lines=47> */
[-C--:B------:R-:W-:Y:S02]  /*dab0*/  FMUL.FTZ R5, R4, R0.reuse ;  /* 0x0000000004057220 */ /* 0x080fe40000410000 */
[C---:B------:R-:W-:Y:S02]  /*dac0*/  FMUL.FTZ R0, R3.reuse, R0 ;  /* 0x0000000003007220 */ /* 0x040fe40000410000 */
[-C--:B------:R-:W-:Y:S01]  /*dad0*/  FFMA.FTZ R7, R3, R2.reuse, R5 ;  /* 0x0000000203077223 */ /* 0x080fe20000010005 */
[----:B------:R-:W-:Y:S01]  /*dae0*/  SHF.R.U64 R3, R32, 0x10, R33 ;  /* 0x0000001020037819 */ /* 0x000fe20000001221 */
[----:B------:R-:W-:Y:S01]  /*daf0*/  FFMA.FTZ R11, R4, R2, -R0 ;  /* 0x00000002040b7223 */ /* 0x000fe20000010800 */
[----:B------:R-:W-:Y:S01]  /*db00*/  SHF.R.U64 R0, R28, 0x10, R29 ;  /* 0x000000101c007819 */ /* 0x000fe2000000121d */
[----:B------:R-:W-:Y:S01]  /*db10*/  HADD2.F32 R2, -RZ, R8.H1_H1 ;  /* 0x30000008ff027230 */ /* 0x000fe20000004100 */
[----:B------:R-:W-:Y:S01]  /*db20*/  SHF.R.U64 R5, R30, 0x10, R31 ;  /* 0x000000101e057819 */ /* 0x000fe2000000121f */
[----:B------:R-:W-:Y:S01]  /*db30*/  HADD2.F32 R8, -RZ, R3.H0_H0 ;  /* 0x20000003ff087230 */ /* 0x000fe20000004100 */
[----:B------:R-:W-:Y:S01]  /*db40*/  F2FP.PACK_AB R7, R7, R9 ;  /* 0x000000090707723e */ /* 0x000fe200000000ff */
[----:B------:R-:W-:Y:S01]  /*db50*/  HADD2.F32 R4, -RZ, R0.H0_H0 ;  /* 0x20000000ff047230 */ /* 0x000fe20000004100 */
[----:B------:R-:W-:Y:S01]  /*db60*/  F2FP.PACK_AB R11, R11, R13 ;  /* 0x0000000d0b0b723e */ /* 0x000fe200000000ff */
[----:B------:R-:W-:Y:S01]  /*db70*/  HADD2.F32 R0, -RZ, R12.H1_H1 ;  /* 0x3000000cff007230 */ /* 0x000fe20000004100 */
[----:B------:R-:W-:Y:S01]  /*db80*/  F2FP.PACK_AB R9, R22, R36 ;  /* 0x000000241609723e */ /* 0x000fe200000000ff */
[----:B------:R-:W-:Y:S01]  /*db90*/  HADD2.F32 R5, -RZ, R5.H0_H0 ;  /* 0x20000005ff057230 */ /* 0x000fe20000004100 */
[----:B------:R-:W-:-:S02]  /*dba0*/  FMUL.FTZ R3, R2, R4 ;  /* 0x0000000402037220 */ /* 0x000fc40000410000 */
[C---:B------:R-:W-:Y:S02]  /*dbb0*/  FMUL.FTZ R4, R0.reuse, R4 ;  /* 0x0000000400047220 */ /* 0x040fe40000410000 */
[-C--:B------:R-:W-:Y:S01]  /*dbc0*/  FFMA.FTZ R6, R0, R8.reuse, R3 ;  /* 0x0000000800067223 */ /* 0x080fe20000010003 */
[----:B------:R-:W-:Y:S01]  /*dbd0*/  SHF.R.U64 R3, R34, 0x10, R35 ;  /* 0x0000001022037819 */ /* 0x000fe20000001223 */
[----:B------:R-:W-:Y:S01]  /*dbe0*/  FFMA.FTZ R8, R2, R8, -R4 ;  /* 0x0000000802087223 */ /* 0x000fe20000010804 */
[----:B------:R-:W-:Y:S02]  /*dbf0*/  HADD2.F32 R0, -RZ, R14.H1_H1 ;  /* 0x3000000eff007230 */ /* 0x000fe40000004100 */
[----:B------:R-:W-:Y:S02]  /*dc00*/  HADD2.F32 R2, -RZ, R10.H1_H1 ;  /* 0x3000000aff027230 */ /* 0x000fe40000004100 */
[----:B------:R-:W-:Y:S01]  /*dc10*/  HADD2.F32 R10, -RZ, R3.H0_H0 ;  /* 0x20000003ff0a7230 */ /* 0x000fe20000004100 */
[-C--:B------:R-:W-:Y:S01]  /*dc20*/  FMUL.FTZ R4, R0, R5.reuse ;  /* 0x0000000500047220 */ /* 0x080fe20000410000 */
[----:B------:R-:W-:Y:S01]  /*dc30*/  F2FP.PACK_AB R8, R8, R20 ;  /* 0x000000140808723e */ /* 0x000fe200000000ff */
[C---:B------:R-:W-:Y:S01]  /*dc40*/  FMUL.FTZ R3, R2.reuse, R5 ;  /* 0x0000000502037220 */ /* 0x040fe20000410000 */
[----:B------:R-:W-:Y:S01]  /*dc50*/  F2FP.PACK_AB R5, R21, R23 ;  /* 0x000000171505723e */ /* 0x000fe200000000ff */
[-C--:B------:R-:W-:Y:S01]  /*dc60*/  FFMA.FTZ R2, R2, R10.reuse, -R4 ;  /* 0x0000000a02027223 */ /* 0x080fe20000010804 */
[----:B------:R-:W-:Y:S01]  /*dc70*/  F2FP.PACK_AB R4, R6, R19 ;  /* 0x000000130604723e */ /* 0x000fe200000000ff */
[----:B------:R-:W-:-:S03]  /*dc80*/  FFMA.FTZ R3, R0, R10, R3 ;  /* 0x0000000a00037223 */ /* 0x000fc60000010003 */
[----:B------:R-:W-:Y:S02]  /*dc90*/  F2FP.PACK_AB R10, R2, R17 ;  /* 0x00000011020a723e */ /* 0x000fe400000000ff */
[----:B------:R-:W-:-:S03]  /*dca0*/  F2FP.PACK_AB R6, R3, R18 ;  /* 0x000000120306723e */ /* 0x000fc600000000ff */
[----:B------:R1:W-:Y:S04]  /*dcb0*/  STS.128 [R37], R8 ;  /* 0x0000000825007388 */ /* 0x0003e80000000c00 */
[----:B------:R1:W-:Y:S02]  /*dcc0*/  STS.128 [R16+0xc100], R4 ;  /* 0x00c1000410007388 */ /* 0x0003e40000000c00 */
.L_x_1363:
[----:B------:R-:W-:Y:S05]  /*dcd0*/  BSYNC B0 ;  /* 0x0000000000007941 */ /* 0x000fea0003800000 */
.L_x_1362:
[----:B------:R-:W-:-:S13]  /*dce0*/  ISETP.GE.AND P0, PT, R106, c[0x0][0x27c], PT ;  /* 0x00009f006a007a0c */ /* 0x000fda0003f06270 */
[----:B------:R-:W-:Y:S05]  /*dcf0*/  @P0 BRA `(.L_x_1359) ;  /* 0x0000060000000947 */ /* 0x000fea0003800000 */
[----:B------:R-:W2:Y:S01]  /*dd00*/  LDL R60, [R1+0x44] ;  /* 0x00004400013c7983 */ /* 0x000ea20000100800 */
[----:B------:R-:W-:Y:S01]  /*dd10*/  MOV R0, c[0x0][0x27c] ;  /* 0x00009f0000007a02 */ /* 0x000fe20000000f00 */
[----:B-1----:R-:W-:Y:S01]  /*dd20*/  HADD2.F32 R4, -RZ, R79.H0_H0 ;  /* 0x2000004fff047230 */ /* 0x002fe20000004100 */
[----:B------:R-:W-:Y:S02]  /*dd30*/  SHF.R.U32.HI R7, RZ, 0x10, R45 ;  /* 0x00000010ff077819 */ /* 0x000fe4000001162d */
[----:B------:R-:W-:Y:S02]  /*dd40*/  LEA.HI R0, R0, R225, RZ, 0x1d ;  /* 0x000000e100007211 */ /* 0x000fe400078fe8ff */
[----:B------:R-:W-:Y:S02]  /*dd50*/  SHF.R.U64 R31, R40, 0x10, R41 ;  /* 0x00000010281f7819 */ /* 0x000fe40000001229 */
[----:B------:R-:W-:Y:S02]  /*dd60*/  SHF.R.S32.HI R2, RZ, 0x1f, R0 ;  /* 0x0000001fff027819 */ /* 0x000fe40000011400 */
[----:B------:R-:W-:-:S02]  /*dd70*/  SHF.L.U32 R3, R0, 0x3, RZ ;  /* 0x0000000300037819 */ /* 0x000fc400000006ff */
[----:B------:R-:W-:Y:S02]  /*dd80*/  LEA.HI R0, R2, R0, RZ, 0x3 ;  /* 0x0000000002007211 */ /* 0x000fe400078f18ff */
[----:B------:R-:W-:Y:S02]  /*dd90*/  LOP3.LUT R2, R227, 0x38, R3, 0xf8, !PT ;  /* 0x00000038e3027812 */ /* 0x000fe400078ef803 */
[----:B------:R-:W-:Y:S02]  /*dda0*/  SHF.L.U32 R0, R0, 0xa, RZ ;  /* 0x0000000a00007819 */ /* 0x000fe400000006ff */
[----:B------:R-:W-:Y:S02]  /*ddb0*/  LOP3.LUT R2, R2, R228, RZ, 0x3c, !PT ;  /* 0x000000e402027212 */ /* 0x000fe400078e3cff */
[----:B------:R-:W-:Y:S02]  /*ddc0*/  LOP3.LUT R0, R0, 0x7fffe000, RZ, 0xc0, !PT ;  /* 0x7fffe00000007812 */ /* 0x000fe400078ec0ff */
[----:B------:R-:W-:Y:S01]  /*ddd0*/  SHF.R.U32.HI R3, RZ, 0x10, R41 ;  /* 0x00000010ff037819 */ /* 0x000fe20000011629 */
[----:B------:R-:W-:Y:S01]  /*dde0*/  HADD2.F32 R41, -RZ, R7.H0_H0 ;  /* 0x20000007ff297230 */ /* 0x000fe20000004100 */
[----:B------:R-:W-:-:S02]  /*ddf0*/  IADD3 R0, R2, R0, R229 ;  /* 0x0000000002007210 */ /* 0x000fc40007ffe0e5 */
[----:B------:R-:W-:Y:S02]  /*de00*/  SHF.R.U32.HI R20, RZ, 0x10, R43 ;  /* 0x00000010ff147819 */ /* 0x000fe4000001162b */
[----:B------:R-:W-:Y:S01]  /*de10*/  SHF.L.U32 R19, R0, 0x1, RZ ;  /* 0x0000000100137819 */ /* 0x000fe200000006ff */
[----:B------:R-:W-:Y:S01]  /*de20*/  HADD2.F32 R0, -RZ, R78.H0_H0 ;  /* 0x2000004eff007230 */ /* 0x000fe20000004100 */
[----:B------:R-:W-:Y:S02]  /*de30*/  SHF.R.U32.HI R28, RZ, 0x10, R47 ;  /* 0x00000010ff1c7819 */ /* 0x000fe4000001162f */
[----:B------:R-:W-:Y:S01]  /*de40*/  SHF.R.U64 R37, R44, 0x10, R45 ;  /* 0x000000102c257819 */ /* 0x000fe2000000122d */
[----:B------:R-:W1:Y:S01]  /*de50*/  LDS.128 R8, [R19+0xc100] ;  /* 0x00c1000013087984 */ /* 0x000e620000000c00 */
[----:B------:R-:W-:Y:S01]  /*de60*/  SHF.R.U64 R32, R42, 0x10, R43 ;  /* 0x000000102a207819 */ /* 0x000fe2000000122b */
[----:B------:R-:W-:Y:S01]  /*de70*/  HADD2.F32 R40, -RZ, R28.H0_H0 ;  /* 0x2000001cff287230 */ /* 0x000fe20000004100 */
[----:B------:R-:W-:-:S05]  /*de80*/  SHF.R.U64 R38, R46, 0x10, R47 ;  /* 0x000000102e267819 */ /* 0x000fca000000122f */
[----:B------:R-:W-:Y:S02]  /*de90*/  HADD2.F32 R28, -RZ, R38.H0_H0 ;  /* 0x20000026ff1c7230 */ /* 0x000fe40000004100 */
[----:B-1----:R-:W-:-:S05]  /*dea0*/  HADD2.F32 R2, -RZ, R9.H0_H0 ;  /* 0x20000009ff027230 */ /* 0x002fca0000004100 */
[CC--:B------:R-:W-:Y:S01]  /*deb0*/  FMUL.FTZ R18, R2.reuse, R0.reuse ;  /* 0x0000000002127220 */ /* 0x0c0fe20000410000 */
[----:B--2---:R-:W1:Y:S02]  /*dec0*/  LDS.128 R12, [R60] ;  /* 0x000000003c0c7984 */ /* 0x004e640000000c00 */
[--C-:B-1----:R-:W-:Y:S02]  /*ded0*/  HADD2.F32 R5, -RZ, R13.reuse.H0_H0 ;  /* 0x2000000dff057230 */ /* 0x102fe40000004100 */
[----:B------:R-:W-:Y:S02]  /*dee0*/  HADD2.F32 R17, -RZ, R13.H1_H1 ;  /* 0x3000000dff117230 */ /* 0x000fe40000004100 */
[----:B------:R-:W-:Y:S01]  /*def0*/  HADD2.F32 R13, -RZ, R3.H0_H0 ;  /* 0x20000003ff0d7230 */ /* 0x000fe20000004100 */
[C---:B------:R-:W-:Y:S01]  /*df00*/  FMUL.FTZ R6, R5.reuse, R0 ;  /* 0x0000000005067220 */ /* 0x040fe20000410000 */
[----:B------:R-:W-:Y:S01]  /*df10*/  HADD2.F32 R0, -RZ, R9.H1_H1 ;  /* 0x30000009ff007230 */ /* 0x000fe20000004100 */
[-C--:B------:R-:W-:Y:S01]  /*df20*/  FFMA.FTZ R34, R5, R4.reuse, -R18 ;  /* 0x0000000405227223 */ /* 0x080fe20000010812 */
[----:B------:R-:W-:Y:S01]  /*df30*/  HADD2.F32 R16, -RZ, R12.H0_H0 ;  /* 0x2000000cff107230 */ /* 0x000fe20000004100 */
[----:B------:R-:W-:Y:S01]  /*df40*/  FFMA.FTZ R39, R2, R4, R6 ;  /* 0x0000000402277223 */ /* 0x000fe20000010006 */
[----:B------:R-:W-:Y:S01]  /*df50*/  HADD2.F32 R2, -RZ, R78.H1_H1 ;  /* 0x3000004eff027230 */ /* 0x000fe20000004100 */
[-C--:B------:R-:W-:Y:S01]  /*df60*/  FMUL.FTZ R3, R17, R13.reuse ;  /* 0x0000000d11037220 */ /* 0x080fe20000410000 */
[----:B------:R-:W-:Y:S01]  /*df70*/  HADD2.F32 R9, -RZ, R80.H1_H1 ;  /* 0x30000050ff097230 */ /* 0x000fe20000004100 */
[C---:B------:R-:W-:Y:S01]  /*df80*/  FMUL.FTZ R30, R0.reuse, R13 ;  /* 0x0000000d001e7220 */ /* 0x040fe20000410000 */
[----:B------:R-:W-:Y:S01]  /*df90*/  HADD2.F32 R13, -RZ, R14.H0_H0 ;  /* 0x2000000eff0d7230 */ /* 0x000fe20000004100 */
[----:B------:R-:W-:Y:S01]  /*dfa0*/  FFMA.FTZ R36, R0, R41, R3 ;  /* 0x0000002900247223 */ /* 0x000fe20000010003 */
[----:B------:R-:W-:Y:S01]  /*dfb0*/  HADD2.F32 R0, -RZ, R8.H0_H0 ;  /* 0x20000008ff007230 */ /* 0x000fe20000004100 */
[----:B------:R-:W-:Y:S01]  /*dfc0*/  FMUL.FTZ R6, R16, R2 ;  /* 0x0000000210067220 */ /* 0x000fe20000410000 */
[----:B------:R-:W-:-:S02]  /*dfd0*/  HADD2.F32 R3, -RZ, R79.H1_H1 ;  /* 0x3000004fff037230 */ /* 0x000fc40000004100 */
[----:B------:R-:W-:Y:S01]  /*dfe0*/  HADD2.F32 R7, -RZ, R15.H0_H0 ;  /* 0x2000000fff077230 */ /* 0x000fe20000004100 */
[C---:B------:R-:W-:Y:S01]  /*dff0*/  FMUL.FTZ R29, R0.reuse, R2 ;  /* 0x00000002001d7220 */ /* 0x040fe20000410000 */
[----:B------:R-:W-:Y:S01]  /*e000*/  HADD2.F32 R2, -RZ, R80.H0_H0 ;  /* 0x20000050ff027230 */ /* 0x000fe20000004100 */
[----:B------:R-:W-:Y:S01]  /*e010*/  FFMA.FTZ R35, R0, R9, R6 ;  /* 0x0000000900237223 */ /* 0x000fe20000010006 */
[----:B------:R-:W-:Y:S01]  /*e020*/  HADD2.F32 R0, -RZ, R10.H0_H0 ;  /* 0x2000000aff007230 */ /* 0x000fe20000004100 */
[-C--:B------:R-:W-:Y:S01]  /*e030*/  FMUL.FTZ R4, R13, R3.reuse ;  /* 0x000000030d047220 */ /* 0x080fe20000410000 */
[----:B------:R-:W-:Y:S02]  /*e040*/  HADD2.F32 R6, -RZ, R81.H0_H0 ;  /* 0x20000051ff067230 */ /* 0x000fe40000004100 */
[----:B------:R-:W-:Y:S01]  /*e050*/  HADD2.F32 R5, -RZ, R15.H1_H1 ;  /* 0x3000000fff057230 */ /* 0x000fe20000004100 */
[C---:B------:R-:W-:Y:S01]  /*e060*/  FMUL.FTZ R23, R0.reuse, R3 ;  /* 0x0000000300177220 */ /* 0x040fe20000410000 */
[----:B------:R-:W-:Y:S01]  /*e070*/  HADD2.F32 R15, -RZ, R20.H0_H0 ;  /* 0x20000014ff0f7230 */ /* 0x000fe20000004100 */
[----:B------:R-:W-:Y:S01]  /*e080*/  FFMA.FTZ R33, R0, R6, R4 ;  /* 0x0000000600217223 */ /* 0x000fe20000010004 */
[----:B------:R-:W-:Y:S01]  /*e090*/  HADD2.F32 R0, -RZ, R11.H0_H0 ;  /* 0x2000000bff007230 */ /* 0x000fe20000004100 */
[----:B------:R-:W-:Y:S01]  /*e0a0*/  FMUL.FTZ R3, R7, R2 ;  /* 0x0000000207037220 */ /* 0x000fe20000410000 */
[----:B------:R-:W-:Y:S01]  /*e0b0*/  HADD2.F32 R4, -RZ, R81.H1_H1 ;  /* 0x30000051ff047230 */ /* 0x000fe20000004100 */
[----:B------:R-:W-:-:S02]  /*e0c0*/  FFMA.FTZ R13, R13, R6, -R23 ;  /* 0x000000060d0d7223 */ /* 0x000fc40000010817 */
[C---:B------:R-:W-:Y:S02]  /*e0d0*/  FMUL.FTZ R21, R0.reuse, R2 ;  /* 0x0000000200157220 */ /* 0x040fe40000410000 */
[-C--:B------:R-:W-:Y:S01]  /*e0e0*/  FFMA.FTZ R22, R0, R4.reuse, R3 ;  /* 0x0000000400167223 */ /* 0x080fe20000010003 */
[----:B------:R-:W-:Y:S01]  /*e0f0*/  HADD2.F32 R0, -RZ, R11.H1_H1 ;  /* 0x3000000bff007230 */ /* 0x000fe20000004100 */
[-C--:B------:R-:W-:Y:S01]  /*e100*/  FMUL.FTZ R2, R5, R15.reuse ;  /* 0x0000000f05027220 */ /* 0x080fe20000410000 */
[----:B------:R-:W-:Y:S01]  /*e110*/  HADD2.F32 R3, -RZ, R12.H1_H1 ;  /* 0x3000000cff037230 */ /* 0x000fe20000004100 */
[----:B------:R-:W-:Y:S01]  /*e120*/  FFMA.FTZ R6, R7, R4, -R21 ;  /* 0x0000000407067223 */ /* 0x000fe20000010815 */
[----:B------:R-:W-:Y:S01]  /*e130*/  HADD2.F32 R11, -RZ, R31.H0_H0 ;  /* 0x2000001fff0b7230 */ /* 0x000fe20000004100 */
[C---:B------:R-:W-:Y:S01]  /*e140*/  FMUL.FTZ R15, R0.reuse, R15 ;  /* 0x0000000f000f7220 */ /* 0x040fe20000410000 */
[----:B------:R-:W-:Y:S01]  /*e150*/  HADD2.F32 R31, -RZ, R37.H0_H0 ;  /* 0x20000025ff1f7230 */ /* 0x000fe20000004100 */
[----:B------:R-:W-:Y:S01]  /*e160*/  FFMA.FTZ R18, R0, R40, R2 ;  /* 0x0000002800127223 */ /* 0x000fe20000010002 */
[----:B------:R-:W-:Y:S01]  /*e170*/  HADD2.F32 R0, -RZ, R8.H1_H1 ;  /* 0x30000008ff007230 */ /* 0x000fe20000004100 */
[----:B------:R-:W-:Y:S01]  /*e180*/  FMUL.FTZ R8, R3, R11 ;  /* 0x0000000b03087220 */ /* 0x000fe20000410000 */
[----:B------:R-:W-:-:S02]  /*e190*/  HADD2.F32 R2, -RZ, R14.H1_H1 ;  /* 0x3000000eff027230 */ /* 0x000fc40000004100 */
[----:B------:R-:W-:Y:S01]  /*e1a0*/  HADD2.F32 R12, -RZ, R32.H0_H0 ;  /* 0x20000020ff0c7230 */ /* 0x000fe20000004100 */
[----:B------:R-:W-:Y:S01]  /*e1b0*/  FMUL.FTZ R11, R0, R11 ;  /* 0x0000000b000b7220 */ /* 0x000fe20000410000 */
[----:B------:R-:W-:Y:S01]  /*e1c0*/  F2FP.PACK_AB R7, R18, R22 ;  /* 0x000000161207723e */ /* 0x000fe200000000ff */
[-C--:B------:R-:W-:Y:S01]  /*e1d0*/  FFMA.FTZ R14, R0, R31.reuse, R8 ;  /* 0x0000001f000e7223 */ /* 0x080fe20000010008 */
[----:B------:R-:W-:Y:S01]  /*e1e0*/  HADD2.F32 R0, -RZ, R10.H1_H1 ;  /* 0x3000000aff007230 */ /* 0x000fe20000004100 */
[-C--:B------:R-:W-:Y:S02]  /*e1f0*/  FMUL.FTZ R8, R2, R12.reuse ;  /* 0x0000000c02087220 */ /* 0x080fe40000410000 */
[----:B------:R-:W-:Y:S01]  /*e200*/  FFMA.FTZ R3, R3, R31, -R11 ;  /* 0x0000001f03037223 */ /* 0x000fe2000001080b */
[----:B------:R-:W-:Y:S01]  /*e210*/  F2FP.PACK_AB R4, R14, R35 ;  /* 0x000000230e04723e */ /* 0x000fe200000000ff */
[C---:B------:R-:W-:Y:S02]  /*e220*/  FMUL.FTZ R10, R0.reuse, R12 ;  /* 0x0000000c000a7220 */ /* 0x040fe40000410000 */
[----:B------:R-:W-:-:S02]  /*e230*/  FFMA.FTZ R20, R0, R28, R8 ;  /* 0x0000001c00147223 */ /* 0x000fc40000010008 */
[----:B------:R-:W-:Y:S02]  /*e240*/  FFMA.FTZ R12, R17, R41, -R30 ;  /* 0x00000029110c7223 */ /* 0x000fe4000001081e */
[----:B------:R-:W-:Y:S02]  /*e250*/  FFMA.FTZ R8, R16, R9, -R29 ;  /* 0x0000000910087223 */ /* 0x000fe4000001081d */
        /* <DEDUP_REMOVED lines=10> */
.L_x_1359:
[----:B------:R-:W-:Y:S05]  /*e300*/  BSYNC B1 ;  /* 0x0000000000017941 */ /* 0x000fea0003800000 */
.L_x_1358:
[----:B------:R-:W-:-:S04]  /*e310*/  IADD3 R0, R216, 0x40, RZ ;  /* 0x00000040d8007810 */ /* 0x000fc80007ffe0ff */
[----:B------:R-:W-:-:S13]  /*e320*/  ISETP.GE.AND P0, PT, R0, R72, PT ;  /* 0x000000480000720c */ /* 0x000fda0003f06270 */
[----:B------:R-:W-:Y:S05]  /*e330*/  @P0 BRA `(.L_x_1343) ;  /* 0x0000132000000947 */ /* 0x000fea0003800000 */
[----:B------:R2:W5:Y:S01]  /*e340*/  LDL R42, [R1+0x28] ;  /* 0x00002800012a7983 */ /* 0x0005620000100800 */
        /* <DEDUP_REMOVED lines=14> */
[----:B------:R-:W-:Y:S02]  /*e430*/  SHF.R.U64 R38, R24, 0x10, R25 ;  /* 0x0000001018267819 */ /* 0x000fe40000001219 */
        /* <DEDUP_REMOVED lines=10> */
[----:B------:R-:W-:Y:S01]  /*e4e0*/  SHF.R.U32.HI R25, RZ, 0x10, R51 ;  /* 0x00000010ff197819 */ /* 0x000fe20000011633 */
[----:B------:R-:W-:Y:S01]  /*e4f0*/  HADD2.F32 R40, -RZ, R24.H0_H0 ;  /* 0x20000018ff287230 */ /* 0x000fe20000004100 */
[----:B------:R-:W-:Y:S01]  /*e500*/  SHF.L.U32 R22, R0, 0x1, RZ ;  /* 0x0000000100167819 */ /* 0x000fe200000006ff */
[----:B------:R-:W-:Y:S01]  /*e510*/  HADD2.F32 R0, -RZ, R82.H0_H0 ;  /* 0x20000052ff007230 */ /* 0x000fe20000004100 */
[----:B------:R-:W-:-:S02]  /*e520*/  SHF.R.U64 R36, R48, 0x10, R49 ;  /* 0x0000001030247819 */ /* 0x000fc40000001231 */
[--C-:B-1----:R-:W-:Y:S01]  /*e530*/  SHF.R.U64 R37, R26, 0x10, R27.reuse ;  /* 0x000000101a257819 */ /* 0x102fe2000000121b */
[----:B------:R-:W1:Y:S01]  /*e540*/  LDS.128 R8, [R22+0xc100] ;  /* 0x00c1000016087984 */ /* 0x000e620000000c00 */
[----:B------:R-:W-:Y:S02]  /*e550*/  SHF.R.U32.HI R27, RZ, 0x10, R27 ;  /* 0x00000010ff1b7819 */ /* 0x000fe4000001161b */
[----:B------:R-:W-:-:S03]  /*e560*/  SHF.R.U64 R33, R50, 0x10, R51 ;  /* 0x0000001032217819 */ /* 0x000fc60000001233 */
[----:B------:R-:W-:Y:S02]  /*e570*/  HADD2.F32 R39, -RZ, R27.H0_H0 ;  /* 0x2000001bff277230 */ /* 0x000fe40000004100 */
[--C-:B-1----:R-:W-:Y:S02]  /*e580*/  HADD2.F32 R3, -RZ, R9.reuse.H0_H0 ;  /* 0x20000009ff037230 */ /* 0x102fe40000004100 */
[----:B------:R-:W-:Y:S02]  /*e590*/  HADD2.F32 R2, -RZ, R9.H1_H1 ;  /* 0x30000009ff027230 */ /* 0x000fe40000004100 */
[--C-:B------:R-:W-:Y:S01]  /*e5a0*/  HADD2.F32 R9, -RZ, R8.reuse.H0_H0 ;  /* 0x20000008ff097230 */ /* 0x100fe20000004100 */
[----:B------:R-:W-:Y:S01]  /*e5b0*/  FMUL.FTZ R30, R3, R0 ;  /* 0x00000000031e7220 */ /* 0x000fe20000410000 */
[----:B------:R-:W-:Y:S02]  /*e5c0*/  HADD2.F32 R13, -RZ, R8.H1_H1 ;  /* 0x30000008ff0d7230 */ /* 0x000fe40000004100 */
[----:B------:R-:W-:-:S02]  /*e5d0*/  HADD2.F32 R8, -RZ, R11.H0_H0 ;  /* 0x2000000bff087230 */ /* 0x000fc40000004100 */
[--C-:B------:R-:W-:Y:S02]  /*e5e0*/  HADD2.F32 R12, -RZ, R10.reuse.H0_H0 ;  /* 0x2000000aff0c7230 */ /* 0x100fe40000004100 */
[----:B------:R-:W-:Y:S01]  /*e5f0*/  HADD2.F32 R10, -RZ, R10.H1_H1 ;  /* 0x3000000aff0a7230 */ /* 0x000fe20000004100 */
[----:B---3--:R-:W1:Y:S02]  /*e600*/  LDS.128 R4, [R41] ;  /* 0x0000000029047984 */ /* 0x008e640000000c00 */
[----:B-1----:R-:W-:Y:S02]  /*e610*/  HADD2.F32 R20, -RZ, R5.H0_H0 ;  /* 0x20000005ff147230 */ /* 0x002fe40000004100 */
[--C-:B------:R-:W-:Y:S02]  /*e620*/  HADD2.F32 R15, -RZ, R7.reuse.H0_H0 ;  /* 0x20000007ff0f7230 */ /* 0x100fe40000004100 */
[----:B------:R-:W-:Y:S02]  /*e630*/  HADD2.F32 R14, -RZ, R7.H1_H1 ;  /* 0x30000007ff0e7230 */ /* 0x000fe40000004100 */
[----:B------:R-:W-:-:S02]  /*e640*/  HADD2.F32 R7, -RZ, R11.H1_H1 ;  /* 0x3000000bff077230 */ /* 0x000fc40000004100 */
        /* <DEDUP_REMOVED lines=58> */
.L_x_1365:
[----:B------:R-:W-:Y:S05]  /*e9f0*/  BSYNC B0 ;  /* 0x0000000000007941 */ /* 0x000fea0003800000 */
.L_x_1364:
        /* <DEDUP_REMOVED lines=99> */
.L_x_1367:
[----:B------:R-:W-:Y:S05]  /*f030*/  BSYNC B0 ;  /* 0x0000000000007941 */ /* 0x000fea0003800000 */
.L_x_1366:
        /* <DEDUP_REMOVED lines=98> */
.L_x_1343:
[----:B------:R-:W-:Y:S05]  /*f660*/  BSYNC B2 ;  /* 0x0000000000027941 */ /* 0x000fea0003800000 */
.L_x_1325:
[----:B------:R-:W-:-:S04]  /*f670*/  DEPBAR.LE SB0, 0x0 ;  /* 0x000080000000791a */ /* 0x000fc80000000000 */
[----:B------:R-:W-:Y:S01]  /*f680*/  BAR.SYNC.DEFER_BLOCKING 0x0 ;  /* 0x0000000000007b1d */ /* 0x000fe20000010000 */
[----:B------:R-:W-:Y:S01]  /*f690*/  IMAD R0, R95, c[0x0][0x208], RZ ;  /* 0x000082005f007a24 */ /* 0x000fe200078e02ff */
[----:B------:R-:W-:Y:S01]  /*f6a0*/  SHF.L.U64.HI R95, R204, 0x1, R205 ;  /* 0x00000001cc5f7819 */ /* 0x000fe200000102cd */
[----:B------:R-:W-:Y:S01]  /*f6b0*/  IMAD.WIDE.U32 R2, R198, c[0x0][0x208], RZ ;  /* 0x00008200c6027a25 */ /* 0x000fe200078e00ff */
[----:B-1----:R-:W-:Y:S02]  /*f6c0*/  SHF.L.U64.HI R97, R207, 0x1, R219 ;  /* 0x00000001cf617819 */ /* 0x002fe400000102db */
[----:B------:R-:W-:Y:S01]  /*f6d0*/  ISETP.GE.AND P5, PT, R204, c[0x0][0x1d4], PT ;  /* 0x00007500cc007a0c */ /* 0x000fe20003fa6270 */
[----:B------:R-:W-:Y:S01]  /*f6e0*/  IMAD R0, R198, c[0x0][0x20c], R0 ;  /* 0x00008300c6007a24 */ /* 0x000fe200078e0200 */
[----:B------:R-:W-:Y:S01]  /*f6f0*/  ISETP.GE.AND P4, PT, R206, c[0x0][0x1d4], PT ;  /* 0x00007500ce007a0c */ /* 0x000fe20003f86270 */
[----:B------:R-:W-:Y:S01]  /*f700*/  IMAD.WIDE.U32 R222, R85, c[0x0][0x210], RZ ;  /* 0x0000840055de7a25 */ /* 0x000fe200078e00ff */
[----:B------:R-:W-:Y:S03]  /*f710*/  BSSY B0, `(.L_x_1368) ;  /* 0x0000117000007945 */ /* 0x000fe60003800000 */
[----:B------:R-:W-:-:S02]  /*f720*/  IMAD.IADD R3, R3, 0x1, R0 ;  /* 0x0000000103037824 */ /* 0x000fc400078e0200 */
[----:B------:R-:W-:Y:S01]  /*f730*/  IMAD R0, R96, c[0x0][0x218], RZ ;  /* 0x0000860060007a24 */ /* 0x000fe200078e02ff */
[----:B------:R-:W-:Y:S01]  /*f740*/  SHF.L.U64.HI R96, R206, 0x1, R220 ;  /* 0x00000001ce607819 */ /* 0x000fe200000102dc */
[----:B------:R-:W-:-:S04]  /*f750*/  IMAD.WIDE.U32 R2, R196, c[0x0][0x218], R2 ;  /* 0x00008600c4027a25 */ /* 0x000fc800078e0002 */
[----:B------:R-:W-:Y:S02]  /*f760*/  IMAD R224, R85, c[0x0][0x214], R223 ;  /* 0x0000850055e07a24 */ /* 0x000fe400078e02df */
[----:B------:R-:W-:Y:S01]  /*f770*/  IMAD.SHL.U32 R93, R206, 0x2, RZ ;  /* 0x00000002ce5d7824 */ /* 0x000fe200078e00ff */
[----:B--2---:R-:W-:Y:S01]  /*f780*/  LDSM.16.M88.4 R8, [R178] ;  /* 0x00000000b208783b */ /* 0x004fe20000000200 */
[----:B------:R-:W-:Y:S02]  /*f790*/  IMAD.SHL.U32 R92, R204, 0x2, RZ ;  /* 0x00000002cc5c7824 */ /* 0x000fe400078e00ff */
[----:B------:R-:W-:Y:S01]  /*f7a0*/  IMAD.SHL.U32 R94, R207, 0x2, RZ ;  /* 0x00000002cf5e7824 */ /* 0x000fe200078e00ff */
[----:B------:R-:W1:Y:S04]  /*f7b0*/  LDSM.16.M88.4 R4, [R147] ;  /* 0x000000009304783b */ /* 0x000e680000000200 */
[----:B------:R-:W2:Y:S04]  /*f7c0*/  LDSM.16.M88.4 R12, [R147+0x800] ;  /* 0x00080000930c783b */ /* 0x000ea80000000200 */
[----:B------:R-:W3:Y:S04]  /*f7d0*/  LDSM.16.M88.4 R16, [R147+0x1000] ;  /* 0x001000009310783b */ /* 0x000ee80000000200 */
[----:B------:R-:W-:Y:S04]  /*f7e0*/  LDSM.16.M88.4 R28, [R147+0x1800] ;  /* 0x00180000931c783b */ /* 0x000fe80000000200 */
[----:B------:R-:W-:Y:S04]  /*f7f0*/  LDSM.16.M88.4 R24, [R182] ;  /* 0x00000000b618783b */ /* 0x000fe80000000200 */
[----:B------:R-:W-:Y:S04]  /*f800*/  LDSM.16.M88.4 R36, [R193] ;  /* 0x00000000c124783b */ /* 0x000fe80000000200 */
[----:B------:R-:W-:Y:S01]  /*f810*/  LDSM.16.M88.4 R48, [R191] ;  /* 0x00000000bf30783b */ /* 0x000fe20000000200 */
[C---:B-1----:R-:W-:Y:S07]  /*f820*/  HMMA.16816.F32 R44, R8.reuse, R4, RZ ;  /* 0x00000004082c723c */ /* 0x042fee00000018ff */
[----:B------:R-:W-:Y:S01]  /*f830*/  IMAD R4, R196, c[0x0][0x21c], R0 ;  /* 0x00008700c4047a24 */ /* 0x000fe200078e0200 */
[----:B------:R-:W-:Y:S01]  /*f840*/  IADD3 R0, P0, R2, R222, RZ ;  /* 0x000000de02007210 */ /* 0x000fe20007f1e0ff */
[----:B--2---:R-:W-:Y:S03]  /*f850*/  HMMA.16816.F32 R32, R8, R12, RZ ;  /* 0x0000000c0820723c */ /* 0x004fe600000018ff */
[----:B------:R-:W-:-:S02]  /*f860*/  IADD3.X R3, R224, R3, R4, P0, !PT ;  /* 0x00000003e0037210 */ /* 0x000fc400007fe404 */
[----:B------:R-:W-:-:S03]  /*f870*/  LEA R2, P0, R0, c[0x0][0x1f8], 0x1 ;  /* 0x00007e0000027a11 */ /* 0x000fc600078008ff */
[C---:B-----5:R-:W-:Y:S01]  /*f880*/  HMMA.16816.F32 R40, R8.reuse, R6, RZ ;  /* 0x000000060828723c */ /* 0x060fe200000018ff */
[----:B------:R-:W-:Y:S01]  /*f890*/  LEA.HI.X R13, R0, c[0x0][0x1fc], R3, 0x1, P0 ;  /* 0x00007f00000d7a11 */ /* 0x000fe200000f0c03 */
[----:B------:R-:W-:Y:S04]  /*f8a0*/  LDSM.16.M88.4 R4, [R179] ;  /* 0x00000000b304783b */ /* 0x000fe80000000200 */
[----:B------:R-:W1:Y:S02]  /*f8b0*/  SHFL.IDX PT, R3, R2, RZ, 0x181f ;  /* 0x00181fff02037589 */ /* 0x000e6400000e0000 */
[C---:B---3--:R-:W-:Y:S02]  /*f8c0*/  HMMA.16816.F32 R64, R8.reuse, R18, RZ ;  /* 0x000000120840723c */ /* 0x048fe400000018ff */
[----:B------:R-:W2:Y:S04]  /*f8d0*/  SHFL.IDX PT, R12, R13, RZ, 0x181f ;  /* 0x00181fff0d0c7589 */ /* 0x000ea800000e0000 */
[----:B------:R-:W3:Y:S02]  /*f8e0*/  SHFL.IDX PT, R0, R2, 0x1, 0x181f ;  /* 0x00381f0002007f89 */ /* 0x000ee400000e0000 */
[C---:B------:R-:W-:Y:S02]  /*f8f0*/  HMMA.16816.F32 R52, R8.reuse, R14, RZ ;  /* 0x0000000e0834723c */ /* 0x040fe400000018ff */
[----:B------:R-:W4:Y:S06]  /*f900*/  SHFL.IDX PT, R2, R13, 0x1, 0x181f ;  /* 0x00381f000d027f89 */ /* 0x000f2c00000e0000 */
[----:B------:R-:W-:Y:S01]  /*f910*/  HMMA.16816.F32 R56, R8, R16, RZ ;  /* 0x000000100838723c */ /* 0x000fe200000018ff */
[----:B-1----:R-:W-:-:S02]  /*f920*/  IADD3 R20, P1, R3, R93, RZ ;  /* 0x0000005d03147210 */ /* 0x002fc40007f3e0ff */
[----:B------:R-:W-:-:S05]  /*f930*/  IADD3 R22, P0, R3, R92, RZ ;  /* 0x0000005c03167210 */ /* 0x000fca0007f1e0ff */
[C---:B------:R-:W-:Y:S01]  /*f940*/  HMMA.16816.F32 R68, R8.reuse, R28, RZ ;  /* 0x0000001c0844723c */ /* 0x040fe200000018ff */
[----:B------:R-:W-:Y:S01]  /*f950*/  IADD3 R18, P2, R3, R94, RZ ;  /* 0x0000005e03127210 */ /* 0x000fe20007f5e0ff */
[C-C-:B--2---:R-:W-:Y:S02]  /*f960*/  IMAD.X R21, R12.reuse, 0x1, R96.reuse, P1 ;  /* 0x000000010c157824 */ /* 0x144fe400008e0660 */
[----:B------:R-:W-:Y:S01]  /*f970*/  IMAD.X R23, R12, 0x1, R95, P0 ;  /* 0x000000010c177824 */ /* 0x000fe200000e065f */
[----:B---3--:R-:W-:Y:S01]  /*f980*/  IADD3 R14, P1, R0, R93, RZ ;  /* 0x0000005d000e7210 */ /* 0x008fe20007f3e0ff */
[----:B------:R-:W-:Y:S01]  /*f990*/  IMAD.X R19, R12, 0x1, R97, P2 ;  /* 0x000000010c137824 */ /* 0x000fe200010e0661 */
[----:B------:R-:W-:Y:S01]  /*f9a0*/  IADD3 R16, P0, R0, R92, RZ ;  /* 0x0000005c00107210 */ /* 0x000fe20007f1e0ff */
[----:B------:R-:W-:Y:S01]  /*f9b0*/  HMMA.16816.F32 R60, R8, R30, RZ ;  /* 0x0000001e083c723c */ /* 0x000fe200000018ff */
[----:B------:R-:W-:Y:S01]  /*f9c0*/  ISETP.LT.OR P2, PT, R76, 0x1, P5 ;  /* 0x000000014c00780c */ /* 0x000fe20002f41670 */
[----:B----4-:R-:W-:Y:S01]  /*f9d0*/  IMAD.X R15, R2, 0x1, R96, P1 ;  /* 0x00000001020f7824 */ /* 0x010fe200008e0660 */
[----:B------:R-:W-:Y:S01]  /*f9e0*/  ISETP.LT.OR P1, PT, R76, 0x1, P4 ;  /* 0x000000014c00780c */ /* 0x000fe20002721670 */
[----:B------:R-:W-:Y:S01]  /*f9f0*/  IMAD.X R17, R2, 0x1, R95, P0 ;  /* 0x0000000102117824 */ /* 0x000fe200000e065f */
[----:B------:R-:W-:Y:S01]  /*fa00*/  IADD3 R12, P0, R0, R94, RZ ;  /* 0x0000005e000c7210 */ /* 0x000fe20007f1e0ff */
[----:B------:R-:W1:Y:S02]  /*fa10*/  LDSM.16.M88.4 R8, [R192] ;  /* 0x00000000c008783b */ /* 0x000e640000000200 */
[----:B------:R-:W-:Y:S02]  /*fa20*/  HMMA.16816.F32 R72, R4, R24, R44 ;  /* 0x000000180448723c */ /* 0x000fe4000000182c */
[----:B------:R-:W-:Y:S01]  /*fa30*/  IMAD.X R13, R2, 0x1, R97, P0 ;  /* 0x00000001020d7824 */ /* 0x000fe200000e0661 */
[----:B------:R-:W-:-:S03]  /*fa40*/  ISETP.GE.AND P0, PT, R207, c[0x0][0x1d4], PT ;  /* 0x00007500cf007a0c */ /* 0x000fc60003f06270 */
[----:B------:R-:W-:Y:S01]  /*fa50*/  @!PT LDS RZ, [RZ] ;  /* 0x00000000fffff984 */ /* 0x000fe20000000800 */
[----:B------:R-:W-:Y:S01]  /*fa60*/  @!PT LDS RZ, [RZ] ;  /* 0x00000000fffff984 */ /* 0x000fe20000000800 */
[----:B------:R-:W-:Y:S01]  /*fa70*/  @!PT LDS RZ, [RZ] ;  /* 0x00000000fffff984 */ /* 0x000fe20000000800 */
[----:B------:R2:W-:Y:S01]  /*fa80*/  LDGSTS.E.BYPASS.LTC128B.128 [R194+0x100], [R22.64], !P2 ;  /* 0x0010000016c27fae */ /* 0x0005e2000d101d48 */
[C---:B------:R-:W-:Y:S01]  /*fa90*/  ISETP.LT.OR P3, PT, R76.reuse, 0x1, P0 ;  /* 0x000000014c00780c */ /* 0x040fe20000761670 */
[----:B------:R-:W-:Y:S01]  /*faa0*/  HMMA.16816.F32 R44, R4, R26, R40 ;  /* 0x0000001a042c723c */ /* 0x000fe20000001828 */
[C---:B------:R-:W-:Y:S01]  /*fab0*/  ISETP.LT.OR P2, PT, R76.reuse, 0x21, P5 ;  /* 0x000000214c00780c */ /* 0x040fe20002f41670 */
[----:B------:R2:W-:Y:S01]  /*fac0*/  LDGSTS.E.BYPASS.LTC128B.128 [R194+0x2100], [R20.64], !P1 ;  /* 0x0210000014c27fae */ /* 0x0005e2000c901d48 */
[C---:B------:R-:W-:Y:S02]  /*fad0*/  ISETP.LT.OR P1, PT, R76.reuse, 0x21, P4 ;  /* 0x000000214c00780c */ /* 0x040fe40002721670 */
[----:B------:R-:W-:-:S03]  /*fae0*/  ISETP.LT.OR P0, PT, R76, 0x21, P0 ;  /* 0x000000214c00780c */ /* 0x000fc60000701670 */
[C---:B------:R-:W-:Y:S04]  /*faf0*/  HMMA.16816.F32 R40, R4.reuse, R36, R32 ;  /* 0x000000240428723c */ /* 0x040fe80000001820 */
[----:B------:R1:W-:Y:S04]  /*fb00*/  LDGSTS.E.BYPASS.LTC128B.128 [R194+0x4100], [R18.64], !P3 ;  /* 0x0410000012c27fae */ /* 0x0003e8000d901d48 */
[----:B------:R1:W-:Y:S01]  /*fb10*/  LDGSTS.E.BYPASS.LTC128B.128 [R194+0x1100], [R16.64], !P2 ;  /* 0x0110000010c27fae */ /* 0x0003e2000d101d48 */
[----:B------:R-:W-:Y:S03]  /*fb20*/  HMMA.16816.F32 R60, R4, R50, R60 ;  /* 0x00000032043c723c */ /* 0x000fe6000000183c */
[----:B------:R3:W-:Y:S04]  /*fb30*/  LDGSTS.E.BYPASS.LTC128B.128 [R194+0x3100], [R14.64], !P1 ;  /* 0x031000000ec27fae */ /* 0x0007e8000c901d48 */
[----:B------:R3:W-:Y:S01]  /*fb40*/  LDGSTS.E.BYPASS.LTC128B.128 [R194+0x5100], [R12.64], !P0 ;  /* 0x051000000cc27fae */ /* 0x0007e2000c101d48 */
[----:B------:R-:W-:-:S03]  /*fb50*/  ISETP.GT.AND P0, PT, R98, R215, PT ;  /* 0x000000d76200720c */ /* 0x000fc60003f04270 */
[----:B------:R-:W-:Y:S01]  /*fb60*/  LDSM.16.M88.4 R32, [R177] ;  /* 0x00000000b120783b */ /* 0x000fe20000000200 */
[C---:B--2---:R-:W-:Y:S03]  /*fb70*/  HMMA.16816.F32 R20, R4.reuse, R38, R52 ;  /* 0x000000260414723c */ /* 0x044fe60000001834 */
[----:B------:R-:W-:Y:S04]  /*fb80*/  LDSM.16.M88.4 R28, [R177+0x800] ;  /* 0x00080000b11c783b */ /* 0x000fe80000000200 */
[----:B------:R-:W-:Y:S01]  /*fb90*/  LDSM.16.M88.4 R80, [R177+0x1800] ;  /* 0x00180000b150783b */ /* 0x000fe20000000200 */
[C---:B------:R-:W-:Y:S03]  /*fba0*/  HMMA.16816.F32 R36, R4.reuse, R48, R68 ;  /* 0x000000300424723c */ /* 0x040fe60000001844 */
[----:B------:R-:W-:Y:S04]  /*fbb0*/  LDSM.16.M88.4 R24, [R177+0x1000] ;  /* 0x00100000b118783b */ /* 0x000fe80000000200 */
[----:B------:R-:W-:Y:S01]  /*fbc0*/  LDSM.16.M88.4 R68, [R174] ;  /* 0x00000000ae44783b */ /* 0x000fe20000000200 */
[C---:B-1----:R-:W-:Y:S03]  /*fbd0*/  HMMA.16816.F32 R16, R4.reuse, R8, R56 ;  /* 0x000000080410723c */ /* 0x042fe60000001838 */
[----:B------:R-:W-:Y:S04]  /*fbe0*/  LDSM.16.M88.4 R76, [R174+0x800] ;  /* 0x00080000ae4c783b */ /* 0x000fe80000000200 */
[----:B---3--:R-:W1:Y:S01]  /*fbf0*/  LDSM.16.M88.4 R12, [R181] ;  /* 0x00000000b50c783b */ /* 0x008e620000000200 */
[----:B------:R-:W-:Y:S03]  /*fc00*/  HMMA.16816.F32 R8, R4, R10, R64 ;  /* 0x0000000a0408723c */ /* 0x000fe60000001840 */
[----:B------:R-:W2:Y:S04]  /*fc10*/  LDSM.16.M88.4 R4, [R180] ;  /* 0x00000000b404783b */ /* 0x000ea80000000200 */
[----:B------:R-:W-:Y:S04]  /*fc20*/  LDSM.16.M88.4 R84, [R187] ;  /* 0x00000000bb54783b */ /* 0x000fe80000000200 */
[----:B------:R-:W-:Y:S04]  /*fc30*/  LDSM.16.M88.4 R88, [R177+0x2800] ;  /* 0x00280000b158783b */ /* 0x000fe80000000200 */
[----:B------:R-:W0:Y:S01]  /*fc40*/  LDGDEPBAR ;  /* 0x00000000000079af */ /* 0x000e220000000000 */
[C---:B-1----:R-:W-:Y:S03]  /*fc50*/  HMMA.16816.F32 R64, R12.reuse, R32, R72 ;  /* 0x000000200c40723c */ /* 0x042fe60000001848 */
[----:B------:R-:W-:Y:S05]  /*fc60*/  LDSM.16.M88.4 R72, [R147+0x3800] ;  /* 0x003800009348783b */ /* 0x000fea0000000200 */
[C---:B------:R-:W-:Y:S08]  /*fc70*/  HMMA.16816.F32 R56, R12.reuse, R34, R44 ;  /* 0x000000220c38723c */ /* 0x040ff0000000182c */
[C---:B------:R-:W-:Y:S01]  /*fc80*/  HMMA.16816.F32 R52, R12.reuse, R28, R40 ;  /* 0x0000001c0c34723c */ /* 0x040fe20000001828 */
[----:B------:R-:W1:Y:S07]  /*fc90*/  LDSM.16.M88.4 R40, [R174+0x1000] ;  /* 0x00100000ae28783b */ /* 0x000e6e0000000200 */
[C---:B------:R-:W-:Y:S08]  /*fca0*/  HMMA.16816.F32 R48, R12.reuse, R30, R20 ;  /* 0x0000001e0c30723c */ /* 0x040ff00000001814 */
[C---:B------:R-:W-:Y:S01]  /*fcb0*/  HMMA.16816.F32 R28, R12.reuse, R80, R36 ;  /* 0x000000500c1c723c */ /* 0x040fe20000001824 */
[----:B------:R-:W3:Y:S07]  /*fcc0*/  LDSM.16.M88.4 R36, [R174+0x1800] ;  /* 0x00180000ae24783b */ /* 0x000eee0000000200 */
[C---:B------:R-:W-:Y:S08]  /*fcd0*/  HMMA.16816.F32 R44, R12.reuse, R24, R16 ;  /* 0x000000180c2c723c */ /* 0x040ff00000001810 */
[C---:B------:R-:W-:Y:S01]  /*fce0*/  HMMA.16816.F32 R32, R12.reuse, R26, R8 ;  /* 0x0000001a0c20723c */ /* 0x040fe20000001808 */
[----:B------:R-:W-:Y:S04]  /*fcf0*/  LDSM.16.M88.4 R8, [R178+0x4000] ;  /* 0x00400000b208783b */ /* 0x000fe80000000200 */
[----:B------:R-:W4:Y:S03]  /*fd00*/  LDSM.16.M88.4 R24, [R147+0x2000] ;  /* 0x002000009318783b */ /* 0x000f260000000200 */
[----:B------:R-:W-:Y:S01]  /*fd10*/  HMMA.16816.F32 R20, R12, R82, R60 ;  /* 0x000000520c14723c */ /* 0x000fe2000000183c */
[----:B------:R-:W3:Y:S07]  /*fd20*/  LDSM.16.M88.4 R80, [R147+0x2800] ;  /* 0x002800009350783b */ /* 0x000eee0000000200 */
[C---:B--2---:R-:W-:Y:S08]  /*fd30*/  HMMA.16816.F32 R16, R4.reuse, R68, R64 ;  /* 0x000000440410723c */ /* 0x044ff00000001840 */
[C---:B------:R-:W-:Y:S01]  /*fd40*/  HMMA.16816.F32 R12, R4.reuse, R70, R56 ;  /* 0x00000046040c723c */ /* 0x040fe20000001838 */
[----:B------:R-:W2:Y:S07]  /*fd50*/  LDSM.16.M88.4 R68, [R147+0x3000] ;  /* 0x003000009344783b */ /* 0x000eae0000000200 */
[C---:B------:R-:W-:Y:S08]  /*fd60*/  HMMA.16816.F32 R64, R4.reuse, R76, R52 ;  /* 0x0000004c0440723c */ /* 0x040ff00000001834 */
[C---:B------:R-:W-:Y:S01]  /*fd70*/  HMMA.16816.F32 R60, R4.reuse, R78, R48 ;  /* 0x0000004e043c723c */ /* 0x040fe20000001830 */
[----:B------:R-:W-:Y:S07]  /*fd80*/  LDSM.16.M88.4 R76, [R188] ;  /* 0x00000000bc4c783b */ /* 0x000fee0000000200 */
[C---:B-1----:R-:W-:Y:S08]  /*fd90*/  HMMA.16816.F32 R52, R4.reuse, R40, R44 ;  /* 0x000000280434723c */ /* 0x042ff0000000182c */
[C---:B------:R-:W-:Y:S01]  /*fda0*/  HMMA.16816.F32 R48, R4.reuse, R42, R32 ;  /* 0x0000002a0430723c */ /* 0x040fe20000001820 */
[----:B------:R-:W-:Y:S07]  /*fdb0*/  LDSM.16.M88.4 R32, [R189] ;  /* 0x00000000bd20783b */ /* 0x000fee0000000200 */
[C---:B---3--:R-:W-:Y:S08]  /*fdc0*/  HMMA.16816.F32 R56, R4.reuse, R36, R28 ;  /* 0x000000240438723c */ /* 0x048ff0000000181c */
[----:B------:R-:W-:Y:S01]  /*fdd0*/  HMMA.16816.F32 R44, R4, R38, R20 ;  /* 0x00000026042c723c */ /* 0x000fe20000001814 */
[----:B------:R-:W-:Y:S04]  /*fde0*/  LDSM.16.M88.4 R4, [R179+0x4000] ;  /* 0x00400000b304783b */ /* 0x000fe80000000200 */
[----:B------:R-:W1:Y:S03]  /*fdf0*/  LDSM.16.M88.4 R36, [R190] ;  /* 0x00000000be24783b */ /* 0x000e660000000200 */
[C---:B----4-:R-:W-:Y:S08]  /*fe00*/  HMMA.16816.F32 R40, R8.reuse, R24, R16 ;  /* 0x000000180828723c */ /* 0x050ff00000001810 */
[C---:B------:R-:W-:Y:S08]  /*fe10*/  HMMA.16816.F32 R28, R8.reuse, R26, R12 ;  /* 0x0000001a081c723c */ /* 0x040ff0000000180c */
[C---:B------:R-:W-:Y:S08]  /*fe20*/  HMMA.16816.F32 R24, R8.reuse, R80, R64 ;  /* 0x000000500818723c */ /* 0x040ff00000001840 */
[C---:B--2---:R-:W-:Y:S08]  /*fe30*/  HMMA.16816.F32 R16, R8.reuse, R68, R52 ;  /* 0x000000440810723c */ /* 0x044ff00000001834 */
[C---:B------:R-:W-:Y:S01]  /*fe40*/  HMMA.16816.F32 R20, R8.reuse, R82, R60 ;  /* 0x000000520814723c */ /* 0x040fe2000000183c */
[----:B------:R-:W-:Y:S07]  /*fe50*/  LDSM.16.M88.4 R80, [R177+0x2000] ;  /* 0x00200000b150783b */ /* 0x000fee0000000200 */
[C---:B------:R-:W-:Y:S08]  /*fe60*/  HMMA.16816.F32 R12, R8.reuse, R70, R48 ;  /* 0x00000046080c723c */ /* 0x040ff00000001830 */
[C---:B------:R-:W-:Y:S08]  /*fe70*/  HMMA.16816.F32 R56, R8.reuse, R72, R56 ;  /* 0x000000480838723c */ /* 0x040ff00000001838 */
[----:B------:R-:W-:Y:S01]  /*fe80*/  HMMA.16816.F32 R52, R8, R74, R44 ;  /* 0x0000004a0834723c */ /* 0x000fe2000000182c */
[----:B------:R-:W2:Y:S04]  /*fe90*/  LDSM.16.M88.4 R8, [R181+0x4000] ;  /* 0x00400000b508783b */ /* 0x000ea80000000200 */
[----:B------:R-:W3:Y:S03]  /*fea0*/  LDSM.16.M88.4 R44, [R177+0x3000] ;  /* 0x00300000b12c783b */ /* 0x000ee60000000200 */
[C---:B-1----:R-:W-:Y:S08]  /*feb0*/  HMMA.16816.F32 R72, R4.reuse, R36, R40 ;  /* 0x000000240448723c */ /* 0x042ff00000001828 */
[C---:B------:R-:W-:Y:S08]  /*fec0*/  HMMA.16816.F32 R68, R4.reuse, R38, R28 ;  /* 0x000000260444723c */ /* 0x040ff0000000181c */
[C---:B------:R-:W-:Y:S01]  /*fed0*/  HMMA.16816.F32 R64, R4.reuse, R32, R24 ;  /* 0x000000200440723c */ /* 0x040fe20000001818 */
        /* <DEDUP_REMOVED lines=9> */
[----:B------:R-:W-:Y:S03]  /*ff70*/  LDSM.16.M88.4 R84, [R177+0x5800] ;  /* 0x00580000b154783b */ /* 0x000fe60000000200 */
[C---:B--2---:R-:W-:Y:S01]  /*ff80*/  HMMA.16816.F32 R20, R8.reuse, R80, R72 ;  /* 0x000000500814723c */ /* 0x044fe20000001848 */
[----:B------:R-:W-:Y:S07]  /*ff90*/  LDSM.16.M88.4 R72, [R174+0x3800] ;  /* 0x00380000ae48783b */ /* 0x000fee0000000200 */
[C---:B------:R-:W-:Y:S01]  /*ffa0*/  HMMA.16816.F32 R16, R8.reuse, R82, R68 ;  /* 0x000000520810723c */ /* 0x040fe20000001844 */
[----:B------:R-:W2:Y:S04]  /*ffb0*/  LDSM.16.M88.4 R68, [R174+0x3000] ;  /* 0x00300000ae44783b */ /* 0x000ea80000000200 */
[----:B------:R-:W-:Y:S03]  /*ffc0*/  LDSM.16.M88.4 R80, [R147+0x5800] ;  /* 0x005800009350783b */ /* 0x000fe60000000200 */
[C---:B------:R-:W-:Y:S08]  /*ffd0*/  HMMA.16816.F32 R12, R8.reuse, R88, R64 ;  /* 0x00000058080c723c */ /* 0x040ff00000001840 */
[C---:B------:R-:W-:Y:S01]  /*ffe0*/  HMMA.16816.F32 R64, R8.reuse, R90, R60 ;  /* 0x0000005a0840723c */ /* 0x040fe2000000183c */
[----:B------:R-:W-:Y:S07]  /*fff0*/  LDSM.16.M88.4 R88, [R177+0x4800] ;  /* 0x00480000b158783b */ /* 0x000fee0000000200 */
[C---:B---3--:R-:W-:Y:S08]  /*10000*/  HMMA.16816.F32 R60, R8.reuse, R44, R48 ;  /* 0x0000002c083c723c */ /* 0x048ff00000001830 */
[----:B------:R-:W-:Y:S08]  /*10010*/  HMMA.16816.F32 R56, R8, R46, R40 ;  /* 0x0000002e0838723c */ /* 0x000ff00000001828 */
[C---:B-1----:R-:W-:Y:S08]  /*10020*/  HMMA.16816.F32 R44, R4.reuse, R24, R20 ;  /* 0x00000018042c723c */ /* 0x042ff00000001814 */
[----:B------:R-:W-:Y:S08]  /*10030*/  HMMA.16816.F32 R40, R4, R26, R16 ;  /* 0x0000001a0428723c */ /* 0x000ff00000001810 */
[----:B------:R-:W-:Y:S01]  /*10040*/  HMMA.16816.F32 R52, R8, R32, R36 ;  /* 0x000000200834723c */ /* 0x000fe20000001824 */
[----:B------:R-:W-:Y:S07]  /*10050*/  LDSM.16.M88.4 R36, [R147+0x4000] ;  /* 0x004000009324783b */ /* 0x000fee0000000200 */
[----:B------:R-:W-:Y:S01]  /*10060*/  HMMA.16816.F32 R24, R4, R76, R12 ;  /* 0x0000004c0418723c */ /* 0x000fe2000000180c */
[----:B------:R-:W1:Y:S07]  /*10070*/  LDSM.16.M88.4 R12, [R178+0x8000] ;  /* 0x00800000b20c783b */ /* 0x000e6e0000000200 */
[----:B------:R-:W-:Y:S01]  /*10080*/  HMMA.16816.F32 R48, R8, R34, R28 ;  /* 0x000000220830723c */ /* 0x000fe2000000181c */
[----:B------:R-:W3:Y:S04]  /*10090*/  LDSM.16.M88.4 R32, [R147+0x4800] ;  /* 0x004800009320783b */ /* 0x000ee80000000200 */
[----:B------:R-:W4:Y:S03]  /*100a0*/  LDSM.16.M88.4 R28, [R147+0x5000] ;  /* 0x00500000931c783b */ /* 0x000f260000000200 */
[C---:B------:R-:W-:Y:S01]  /*100b0*/  HMMA.16816.F32 R20, R4.reuse, R78, R64 ;  /* 0x0000004e0414723c */ /* 0x040fe20000001840 */
[----:B------:R-:W-:Y:S07]  /*100c0*/  LDSM.16.M88.4 R76, [R185] ;  /* 0x00000000b94c783b */ /* 0x000fee0000000200 */
[C---:B--2---:R-:W-:Y:S08]  /*100d0*/  HMMA.16816.F32 R16, R4.reuse, R68, R60 ;  /* 0x000000440410723c */ /* 0x044ff0000000183c */
[C---:B------:R-:W-:Y:S08]  /*100e0*/  HMMA.16816.F32 R8, R4.reuse, R70, R56 ;  /* 0x000000460408723c */ /* 0x040ff00000001838 */
[C---:B------:R-:W-:Y:S08]  /*100f0*/  HMMA.16816.F32 R52, R4.reuse, R72, R52 ;  /* 0x000000480434723c */ /* 0x040ff00000001834 */
[----:B------:R-:W-:Y:S01]  /*10100*/  HMMA.16816.F32 R68, R4, R74, R48 ;  /* 0x0000004a0444723c */ /* 0x000fe20000001830 */
[----:B------:R-:W-:Y:S04]  /*10110*/  LDSM.16.M88.4 R4, [R179+0x8000] ;  /* 0x00800000b304783b */ /* 0x000fe80000000200 */
[----:B------:R-:W2:Y:S03]  /*10120*/  LDSM.16.M88.4 R72, [R186] ;  /* 0x00000000ba48783b */ /* 0x000ea60000000200 */
[C---:B-1----:R-:W-:Y:S08]  /*10130*/  HMMA.16816.F32 R64, R12.reuse, R36, R44 ;  /* 0x000000240c40723c */ /* 0x042ff0000000182c */
[C---:B------:R-:W-:Y:S01]  /*10140*/  HMMA.16816.F32 R60, R12.reuse, R38, R40 ;  /* 0x000000260c3c723c */ /* 0x040fe20000001828 */
[----:B------:R-:W1:Y:S04]  /*10150*/  LDSM.16.M88.4 R40, [R184] ;  /* 0x00000000b828783b */ /* 0x000e680000000200 */
[----:B------:R-:W1:Y:S03]  /*10160*/  LDSM.16.M88.4 R36, [R183] ;  /* 0x00000000b724783b */ /* 0x000e660000000200 */
[C---:B---3--:R-:W-:Y:S01]  /*10170*/  HMMA.16816.F32 R56, R12.reuse, R32, R24 ;  /* 0x000000200c38723c */ /* 0x048fe20000001818 */
[----:B------:R-:W-:Y:S07]  /*10180*/  LDSM.16.M88.4 R24, [R177+0x4000] ;  /* 0x00400000b118783b */ /* 0x000fee0000000200 */
[C---:B------:R-:W-:Y:S08]  /*10190*/  HMMA.16816.F32 R48, R12.reuse, R34, R20 ;  /* 0x000000220c30723c */ /* 0x040ff00000001814 */
[C---:B----4-:R-:W-:Y:S08]  /*101a0*/  HMMA.16816.F32 R44, R12.reuse, R28, R16 ;  /* 0x0000001c0c2c723c */ /* 0x050ff00000001810 */
[C---:B------:R-:W-:Y:S01]  /*101b0*/  HMMA.16816.F32 R32, R12.reuse, R30, R8 ;  /* 0x0000001e0c20723c */ /* 0x040fe20000001808 */
[----:B------:R-:W3:Y:S07]  /*101c0*/  LDSM.16.M88.4 R8, [R181+0x8000] ;  /* 0x00800000b508783b */ /* 0x000eee0000000200 */
[C---:B------:R-:W-:Y:S08]  /*101d0*/  HMMA.16816.F32 R28, R12.reuse, R80, R52 ;  /* 0x000000500c1c723c */ /* 0x040ff00000001834 */
[----:B------:R-:W-:Y:S01]  /*101e0*/  HMMA.16816.F32 R20, R12, R82, R68 ;  /* 0x000000520c14723c */ /* 0x000fe20000001844 */
[----:B------:R-:W4:Y:S07]  /*101f0*/  LDSM.16.M88.4 R80, [R177+0x5000] ;  /* 0x00500000b150783b */ /* 0x000f2e0000000200 */
[C---:B--2---:R-:W-:Y:S08]  /*10200*/  HMMA.16816.F32 R16, R4.reuse, R72, R64 ;  /* 0x000000480410723c */ /* 0x044ff00000001840 */
[C---:B------:R-:W-:Y:S08]  /*10210*/  HMMA.16816.F32 R12, R4.reuse, R74, R60 ;  /* 0x0000004a040c723c */ /* 0x040ff0000000183c */
[C---:B------:R-:W-:Y:S08]  /*10220*/  HMMA.16816.F32 R68, R4.reuse, R76, R56 ;  /* 0x0000004c0444723c */ /* 0x040ff00000001838 */
[C---:B------:R-:W-:Y:S01]  /*10230*/  HMMA.16816.F32 R76, R4.reuse, R78, R48 ;  /* 0x0000004e044c723c */ /* 0x040fe20000001830 */
[----:B------:R-:W-:Y:S07]  /*10240*/  LDSM.16.M88.4 R48, [R174+0x4000] ;  /* 0x00400000ae30783b */ /* 0x000fee0000000200 */
[C---:B-1----:R-:W-:Y:S01]  /*10250*/  HMMA.16816.F32 R72, R4.reuse, R40, R44 ;  /* 0x000000280448723c */ /* 0x042fe2000000182c */
[----:B------:R-:W-:Y:S07]  /*10260*/  LDSM.16.M88.4 R44, [R174+0x4800] ;  /* 0x00480000ae2c783b */ /* 0x000fee0000000200 */
[C---:B------:R-:W-:Y:S01]  /*10270*/  HMMA.16816.F32 R64, R4.reuse, R42, R32 ;  /* 0x0000002a0440723c */ /* 0x040fe20000001820 */
[----:B------:R-:W-:Y:S07]  /*10280*/  LDSM.16.M88.4 R40, [R174+0x5000] ;  /* 0x00500000ae28783b */ /* 0x000fee0000000200 */
[C---:B------:R-:W-:Y:S08]  /*10290*/  HMMA.16816.F32 R60, R4.reuse, R36, R28 ;  /* 0x00000024043c723c */ /* 0x040ff0000000181c */
[----:B------:R-:W-:Y:S01]  /*102a0*/  HMMA.16816.F32 R56, R4, R38, R20 ;  /* 0x000000260438723c */ /* 0x000fe20000001814 */
[----:B------:R-:W1:Y:S04]  /*102b0*/  LDSM.16.M88.4 R4, [R180+0x8000] ;  /* 0x00800000b404783b */ /* 0x000e680000000200 */
[----:B------:R-:W2:Y:S01]  /*102c0*/  LDSM.16.M88.4 R36, [R174+0x5800] ;  /* 0x00580000ae24783b */ /* 0x000ea20000000200 */
[----:B------:R-:W-:-:S04]  /*102d0*/  DEPBAR.LE SB0, 0x0 ;  /* 0x000080000000791a */ /* 0x000fc80000000000 */
[C---:B---3--:R-:W-:Y:S08]  /*102e0*/  HMMA.16816.F32 R52, R8.reuse, R24, R16 ;  /* 0x000000180834723c */ /* 0x048ff00000001810 */
[C---:B------:R-:W-:Y:S08]  /*102f0*/  HMMA.16816.F32 R32, R8.reuse, R26, R12 ;  /* 0x0000001a0820723c */ /* 0x040ff0000000180c */
[C---:B------:R-:W-:Y:S08]  /*10300*/  HMMA.16816.F32 R28, R8.reuse, R88, R68 ;  /* 0x00000058081c723c */ /* 0x040ff00000001844 */
[C---:B------:R-:W-:Y:S08]  /*10310*/  HMMA.16816.F32 R24, R8.reuse, R90, R76 ;  /* 0x0000005a0818723c */ /* 0x040ff0000000184c */
[C---:B----4-:R-:W-:Y:S08]  /*10320*/  HMMA.16816.F32 R20, R8.reuse, R80, R72 ;  /* 0x000000500814723c */ /* 0x050ff00000001848 */
        /* <DEDUP_REMOVED lines=8> */
[C---:B--2---:R-:W-:Y:S08]  /*103b0*/  HMMA.16816.F32 R24, R4.reuse, R36, R12 ;  /* 0x000000240418723c */ /* 0x044ff0000000180c */
[C---:B------:R-:W-:Y:S08]  /*103c0*/  HMMA.16816.F32 R40, R4.reuse, R42, R16 ;  /* 0x0000002a0428723c */ /* 0x040ff00000001810 */
[----:B------:R-:W-:Y:S01]  /*103d0*/  HMMA.16816.F32 R36, R4, R38, R8 ;  /* 0x000000260424723c */ /* 0x000fe20000001808 */
[----:B------:R-:W-:Y:S06]  /*103e0*/  BAR.SYNC.DEFER_BLOCKING 0x0 ;  /* 0x0000000000007b1d */ /* 0x000fec0000010000 */
[----:B------:R-:W-:Y:S01]  /*103f0*/  @!UPT UIADD3 URZ, URZ, URZ, URZ ;  /* 0x0000003f3f3ff290 */ /* 0x000fe2000fffe03f */
[----:B------:R-:W-:Y:S11]  /*10400*/  @!P0 BRA `(.L_x_1369) ;  /* 0x0000047000008947 */ /* 0x000ff60003800000 */
[----:B------:R-:W-:Y:S01]  /*10410*/  ISETP.NE.AND P5, PT, R100, 0x1, PT ;  /* 0x000000016400780c */ /* 0x000fe20003fa5270 */
[----:B------:R-:W-:-:S02]  /*10420*/  IMAD R2, R98, 0x40, R239 ;  /* 0x0000004062027824 */ /* 0x000fc400078e02ef */
        /* <DEDUP_REMOVED lines=27> */
.L_x_1467:
        /* <DEDUP_REMOVED lines=21> */
.L_x_1468:
        /* <DEDUP_REMOVED lines=21> */
.L_x_1369:
[----:B------:R-:W-:Y:S05]  /*10880*/  BSYNC B0 ;  /* 0x0000000000007941 */ /* 0x000fea0003800000 */
.L_x_1368:
[----:B------:R-:W-:Y:S01]  /*10890*/  IMAD.MOV.U32 R0, RZ, RZ, c[0x0][0x2c4] ;  /* 0x0000b100ff007624 */ /* 0x000fe200078e00ff */
[----:B------:R-:W0:Y:S01]  /*108a0*/  LDGDEPBAR ;  /* 0x00000000000079af */ /* 0x000e220000000000 */
[----:B-1----:R-:W-:Y:S01]  /*108b0*/  IMAD.MOV.U32 R2, RZ, RZ, 0x1 ;  /* 0x00000001ff027424 */ /* 0x002fe200078e00ff */
[----:B------:R-:W-:-:S02]  /*108c0*/  IADD3 R6, -R243, R99, RZ ;  /* 0x00000063f3067210 */ /* 0x000fc40007ffe1ff */
[----:B------:R-:W-:Y:S01]  /*108d0*/  ISETP.NE.AND P0, PT, R0, 0x1, PT ;  /* 0x000000010000780c */ /* 0x000fe20003f05270 */
[----:B------:R-:W-:Y:S01]  /*108e0*/  IMAD R2, R98, -0x40, R2 ;  /* 0xffffffc062027824 */ /* 0x000fe200078e0202 */
[----:B------:R-:W-:-:S05]  /*108f0*/  IADD3 R0, R249, R240, RZ ;  /* 0x000000f0f9007210 */ /* 0x000fca0007ffe0ff */
[----:B------:R-:W-:-:S06]  /*10900*/  IMAD.MOV.U32 R4, RZ, RZ, R0 ;  /* 0x000000ffff047224 */ /* 0x000fcc00078e0000 */
[----:B------:R-:W-:Y:S01]  /*10910*/  @P0 IMAD.HI.U32 R3, R0, c[0x0][0x2c8], RZ ;  /* 0x0000b20000030a27 */ /* 0x000fe200078e00ff */
[----:B------:R-:W-:-:S04]  /*10920*/  IADD3 R0, -R243, R2, R241 ;  /* 0x00000002f3007210 */ /* 0x000fc80007ffe1f1 */
[----:B------:R-:W-:Y:S02]  /*10930*/  @P0 SHF.R.U32.HI R4, RZ, c[0x0][0x2cc], R3 ;  /* 0x0000b300ff040a19 */ /* 0x000fe40000011603 */
[----:B------:R-:W-:Y:S01]  /*10940*/  IADD3 R5, R0, -R242, RZ ;  /* 0x800000f200057210 */ /* 0x000fe20007ffe0ff */
[----:B------:R-:W-:Y:S05]  /*10950*/  BRA.DIV ~URZ, `(.L_x_1372) ;  /* 0x0000d3127f007947 */ /* 0x000fea000b800000 */
[----:B------:R1:W2:Y:S02]  /*10960*/  SHFL.IDX PT, R0, R4, RZ, 0x1c1f ;  /* 0x001c1fff04007589 */ /* 0x0002a400000e0000 */
.L_x_1469:
[----:B--2---:R-:W-:-:S05]  /*10970*/  IMAD.IADD R0, R5, 0x1, R0 ;  /* 0x0000000105007824 */ /* 0x004fca00078e0200 */
[----:B------:R-:W-:-:S04]  /*10980*/  IMNMX R0, R6, R0, PT ;  /* 0x0000000006007217 */ /* 0x000fc80003800200 */
[C---:B------:R-:W-:Y:S02]  /*10990*/  ISETP.GT.AND P0, PT, R0.reuse, RZ, PT ;  /* 0x000000ff0000720c */ /* 0x040fe40003f04270 */
[----:B------:R-:W-:Y:S02]  /*109a0*/  ISETP.GT.AND P2, PT, R0, 0x1, PT ;  /* 0x000000010000780c */ /* 0x000fe40003f44270 */
[----:B------:R-:W-:Y:S02]  /*109b0*/  FSEL R8, R52, -INF , P0 ;  /* 0xff80000034087808 */ /* 0x000fe40000000000 */
[C---:B------:R-:W-:Y:S02]  /*109c0*/  ISETP.GT.AND P3, PT, R0.reuse, 0x8, PT ;  /* 0x000000080000780c */ /* 0x040fe40003f64270 */
[C---:B------:R-:W-:Y:S02]  /*109d0*/  ISETP.GT.AND P4, PT, R0.reuse, 0x9, PT ;  /* 0x000000090000780c */ /* 0x040fe40003f84270 */
[----:B------:R-:W-:-:S02]  /*109e0*/  ISETP.GT.AND P1, PT, R0, 0x10, PT ;  /* 0x000000100000780c */ /* 0x000fc40003f24270 */
[----:B------:R-:W-:Y:S02]  /*109f0*/  ISETP.GT.AND P0, PT, R0, 0x11, PT ;  /* 0x000000110000780c */ /* 0x000fe40003f04270 */
[----:B------:R-:W-:Y:S02]  /*10a00*/  FSEL R9, R53, -INF , P2 ;  /* 0xff80000035097808 */ /* 0x000fe40001000000 */
[----:B------:R-:W-:Y:S02]  /*10a10*/  FSEL R10, R48, -INF , P3 ;  /* 0xff800000300a7808 */ /* 0x000fe40001800000 */
[----:B------:R-:W-:Y:S02]  /*10a20*/  FSEL R11, R49, -INF , P4 ;  /* 0xff800000310b7808 */ /* 0x000fe40002000000 */
[----:B------:R-:W-:Y:S02]  /*10a30*/  FSEL R14, R32, -INF , P1 ;  /* 0xff800000200e7808 */ /* 0x000fe40000800000 */
[----:B------:R-:W-:-:S02]  /*10a40*/  FSEL R15, R33, -INF , P0 ;  /* 0xff800000210f7808 */ /* 0x000fc40000000000 */
[C---:B------:R-:W-:Y:S02]  /*10a50*/  ISETP.GT.AND P3, PT, R0.reuse, 0x18, PT ;  /* 0x000000180000780c */ /* 0x040fe40003f64270 */
[C---:B------:R-:W-:Y:S02]  /*10a60*/  ISETP.GT.AND P4, PT, R0.reuse, 0x19, PT ;  /* 0x000000190000780c */ /* 0x040fe40003f84270 */
[C---:B------:R-:W-:Y:S02]  /*10a70*/  ISETP.GT.AND P2, PT, R0.reuse, 0x20, PT ;  /* 0x000000200000780c */ /* 0x040fe40003f44270 */
[C---:B------:R-:W-:Y:S02]  /*10a80*/  ISETP.GT.AND P1, PT, R0.reuse, 0x21, PT ;  /* 0x000000210000780c */ /* 0x040fe40003f24270 */
[----:B------:R-:W-:Y:S02]  /*10a90*/  ISETP.GT.AND P0, PT, R0, 0x28, PT ;  /* 0x000000280000780c */ /* 0x000fe40003f04270 */
[----:B------:R-:W-:-:S02]  /*10aa0*/  FSEL R19, R44, -INF , P3 ;  /* 0xff8000002c137808 */ /* 0x000fc40001800000 */
[----:B------:R-:W-:Y:S02]  /*10ab0*/  FSEL R21, R45, -INF , P4 ;  /* 0xff8000002d157808 */ /* 0x000fe40002000000 */
[----:B------:R-:W-:Y:S02]  /*10ac0*/  FSEL R83, R28, -INF , P2 ;  /* 0xff8000001c537808 */ /* 0x000fe40001000000 */
[----:B------:R-:W-:Y:S02]  /*10ad0*/  FSEL R82, R29, -INF , P1 ;  /* 0xff8000001d527808 */ /* 0x000fe40000800000 */
[----:B------:R-:W-:Y:S02]  /*10ae0*/  FSEL R81, R40, -INF , P0 ;  /* 0xff80000028517808 */ /* 0x000fe40000000000 */
[C---:B------:R-:W-:Y:S02]  /*10af0*/  ISETP.GT.AND P4, PT, R0.reuse, 0x29, PT ;  /* 0x000000290000780c */ /* 0x040fe40003f84270 */
[----:B------:R-:W-:-:S02]  /*10b00*/  ISETP.GT.AND P3, PT, R0, 0x30, PT ;  /* 0x000000300000780c */ /* 0x000fc40003f64270 */
[C---:B------:R-:W-:Y:S02]  /*10b10*/  ISETP.GT.AND P2, PT, R0.reuse, 0x31, PT ;  /* 0x000000310000780c */ /* 0x040fe40003f44270 */
[C---:B------:R-:W-:Y:S02]  /*10b20*/  ISETP.GT.AND P1, PT, R0.reuse, 0x38, PT ;  /* 0x000000380000780c */ /* 0x040fe40003f24270 */
[----:B------:R-:W-:Y:S02]  /*10b30*/  ISETP.GT.AND P0, PT, R0, 0x39, PT ;  /* 0x000000390000780c */ /* 0x000fe40003f04270 */
[----:B------:R-:W-:Y:S02]  /*10b40*/  FSEL R80, R41, -INF , P4 ;  /* 0xff80000029507808 */ /* 0x000fe40002000000 */
        /* <DEDUP_REMOVED lines=19> */
[----:B------:R-:W-:Y:S02]  /*10c80*/  FSEL R6, R54, -INF , P1 ;  /* 0xff80000036067808 */ /* 0x000fe40000800000 */
        /* <DEDUP_REMOVED lines=49> */
[----:B------:R-:W2:Y:S02]  /*10fa0*/  SHFL.BFLY PT, R3, R0, 0x2, 0x1f ;  /* 0x0c401f0000037f89 */ /* 0x000ea400000e0000 */
[----:B------:R-:W-:-:S05]  /*10fb0*/  FMNMX.FTZ R2, R68, R2, !PT ;  /* 0x0000000244027209 */ /* 0x000fca0007810000 */
[----:B-1----:R-:W1:Y:S01]  /*10fc0*/  SHFL.BFLY PT, R4, R2, 0x2, 0x1f ;  /* 0x0c401f0002047f89 */ /* 0x002e6200000e0000 */
[----:B--2---:R-:W-:-:S05]  /*10fd0*/  FMNMX.FTZ R0, R3, R0, !PT ;  /* 0x0000000003007209 */ /* 0x004fca0007810000 */
[----:B------:R-:W2:Y:S01]  /*10fe0*/  SHFL.BFLY PT, R3, R0, 0x1, 0x1f ;  /* 0x0c201f0000037f89 */ /* 0x000ea200000e0000 */
[----:B-1----:R-:W-:-:S05]  /*10ff0*/  FMNMX.FTZ R4, R2, R4, !PT ;  /* 0x0000000402047209 */ /* 0x002fca0007810000 */
[----:B------:R1:W3:Y:S01]  /*11000*/  SHFL.BFLY PT, R5, R4, 0x1, 0x1f ;  /* 0x0c201f0004057f89 */ /* 0x0002e200000e0000 */
[----:B--2---:R-:W-:-:S05]  /*11010*/  FMNMX.FTZ R101, R0, R3, !PT ;  /* 0x0000000300657209 */ /* 0x004fca0007810000 */
.L_x_1470:
[C---:B------:R-:W-:Y:S01]  /*11020*/  FMUL.FTZ R2, R101.reuse, c[0x0][0x2d0] ;  /* 0x0000b40065027a20 */ /* 0x040fe20000410000 */
[----:B------:R-:W-:Y:S01]  /*11030*/  FSETP.NEU.FTZ.AND P0, PT, R101, -INF , PT ;  /* 0xff8000006500780b */ /* 0x000fe20003f1d000 */
[----:B------:R-:W-:Y:S01]  /*11040*/  WARPSYNC 0xffffffff ;  /* 0xffffffff00007948 */ /* 0x000fe20003800000 */
[----:B---3--:R-:W-:Y:S01]  /*11050*/  FMNMX.FTZ R16, R5, R4, !PT ;  /* 0x0000000405107209 */ /* 0x008fe20007810000 */
        /* <DEDUP_REMOVED lines=11> */
[----:B------:R-:W-:Y:S04]  /*11110*/  LDSM.16.MT88.4 R32, [R172+0x800] ;  /* 0x00080000ac20783b */ /* 0x000fe80000004200 */
        /* <DEDUP_REMOVED lines=39> */
[----:B------:R-:W-:-:S04]  /*11390*/  FFMA.FTZ R18, R81, c[0x0][0x2d0], -R2 ;  /* 0x0000b40051127a23 */ /* 0x000fc80000010802 */
[----:B------:R1:W-:Y:S02]  /*113a0*/  MUFU.EX2 R94, R3 ;  /* 0x00000003005e7308 */ /* 0x0003e40000000800 */
[----:B-1----:R-:W-:Y:S02]  /*113b0*/  FFMA.FTZ R3, R17, c[0x0][0x2d0], -R0 ;  /* 0x0000b40011037a23 */ /* 0x002fe40000010800 */
[----:B------:R-:W-:-:S04]  /*113c0*/  FADD.FTZ R17, R87, R85 ;  /* 0x0000005557117221 */ /* 0x000fc80000010000 */
[----:B------:R1:W2:Y:S01]  /*113d0*/  MUFU.EX2 R97, R3 ;  /* 0x0000000300617308 */ /* 0x0002a20000000800 */
[----:B------:R-:W-:Y:S02]  /*113e0*/  FADD.FTZ R17, R89, R17 ;  /* 0x0000001159117221 */ /* 0x000fe40000010000 */
[--C-:B-1----:R-:W-:Y:S01]  /*113f0*/  FFMA.FTZ R3, R20, c[0x0][0x2d0], -R0.reuse ;  /* 0x0000b40014037a23 */ /* 0x102fe20000010800 */
[----:B--2---:R-:W-:Y:S01]  /*11400*/  F2FP.PACK_AB R9, R97, R94 ;  /* 0x0000005e6109723e */ /* 0x004fe200000000ff */
[C---:B------:R-:W-:Y:S03]  /*11410*/  HMMA.16816.F32 R20, R12.reuse, R6, RZ ;  /* 0x000000060c14723c */ /* 0x040fe600000018ff */
[----:B------:R1:W-:Y:S05]  /*11420*/  MUFU.EX2 R98, R3 ;  /* 0x0000000300627308 */ /* 0x0003ea0000000800 */
        /* <DEDUP_REMOVED lines=10> */
[----:B------:R-:W-:Y:S02]  /*114d0*/  HMMA.16816.F32 R120, R8, R30, R20 ;  /* 0x0000001e0878723c */ /* 0x000fe40000001814 */
[----:B------:R-:W-:-:S06]  /*114e0*/  FADD.FTZ R3, R93, R3 ;  /* 0x000000035d037221 */ /* 0x000fcc0000010000 */
[C---:B------:R-:W-:Y:S08]  /*114f0*/  HMMA.16816.F32 R24, R12.reuse, R40, RZ ;  /* 0x000000280c18723c */ /* 0x040ff000000018ff */
[----:B------:R-:W-:Y:S01]  /*11500*/  HMMA.16816.F32 R20, R12, R42, RZ ;  /* 0x0000002a0c14723c */ /* 0x000fe200000018ff */
[----:B------:R-:W2:Y:S07]  /*11510*/  LDSM.16.MT88.4 R40, [R173+0x2000] ;  /* 0x00200000ad28783b */ /* 0x000eae0000004200 */
[C---:B------:R-:W-:Y:S01]  /*11520*/  HMMA.16816.F32 R136, R8.reuse, R32, R44 ;  /* 0x000000200888723c */ /* 0x040fe2000000182c */
[----:B------:R-:W3:Y:S07]  /*11530*/  LDSM.16.MT88.4 R44, [R176+0x2000] ;  /* 0x00200000b02c783b */ /* 0x000eee0000004200 */
[C---:B------:R-:W-:Y:S01]  /*11540*/  HMMA.16816.F32 R128, R8.reuse, R34, R36 ;  /* 0x000000220880723c */ /* 0x040fe20000001824 */
[----:B------:R-:W4:Y:S04]  /*11550*/  LDSM.16.MT88.4 R32, [R173+0x2800] ;  /* 0x00280000ad20783b */ /* 0x000f280000004200 */
[----:B------:R-:W5:Y:S03]  /*11560*/  LDSM.16.MT88.4 R36, [R176+0x2800] ;  /* 0x00280000b024783b */ /* 0x000f660000004200 */
[----:B------:R-:W-:Y:S08]  /*11570*/  HMMA.16816.F32 R160, R8, R56, R4 ;  /* 0x0000003808a0723c */ /* 0x000ff00000001804 */
[C---:B------:R-:W-:Y:S08]  /*11580*/  HMMA.16816.F32 R4, R12.reuse, R60, RZ ;  /* 0x0000003c0c04723c */ /* 0x040ff000000018ff */
        /* <DEDUP_REMOVED lines=9> */
[----:B----4-:R-:W-:Y:S01]  /*11620*/  HMMA.16816.F32 R56, R8, R32, R24 ;  /* 0x000000200838723c */ /* 0x010fe20000001818 */
[----:B------:R-:W2:Y:S06]  /*11630*/  LDSM.16.MT88.4 R24, [R175+0x2800] ;  /* 0x00280000af18783b */ /* 0x000eac0000004200 */
[--C-:B------:R-:W-:Y:S01]  /*11640*/  FFMA.FTZ R32, R70, c[0x0][0x2d0], -R0.reuse ;  /* 0x0000b40046207a23 */ /* 0x100fe20000010800 */
[----:B------:R-:W-:Y:S01]  /*11650*/  HMMA.16816.F32 R28, R12, R62, RZ ;  /* 0x0000003e0c1c723c */ /* 0x000fe200000018ff */
[----:B------:R-:W-:-:S07]  /*11660*/  FFMA.FTZ R33, R68, c[0x0][0x2d0], -R0 ;  /* 0x0000b40044217a23 */ /* 0x000fce0000010800 */
[----:B-----5:R-:W-:Y:S07]  /*11670*/  HMMA.16816.F32 R124, R8, R36, R4 ;  /* 0x00000024087c723c */ /* 0x020fee0000001804 */
        /* <DEDUP_REMOVED lines=93> */
[----:B------:R-:W-:-:S04]  /*11c50*/  @P1 SHF.R.U32.HI R0, RZ, c[0x0][0x2cc], R2 ;  /* 0x0000b300ff001a19 */ /* 0x000fc80000011602 */
[----:B------:R-:W-:Y:S01]  /*11c60*/  IADD3 R0, R0, R241, -R242 ;  /* 0x000000f100007210 */ /* 0x000fe20007ffe8f2 */
[----:B----4-:R-:W-:Y:S03]  /*11c70*/  HMMA.16816.F32 R24, R12, R20, RZ ;  /* 0x000000140c18723c */ /* 0x010fe600000018ff */
[----:B------:R-:W-:-:S04]  /*11c80*/  SHF.R.S32.HI R2, RZ, 0x1f, R0 ;  /* 0x0000001fff027819 */ /* 0x000fc80000011400 */
[----:B------:R-:W-:Y:S01]  /*11c90*/  LEA.HI R0, R2, R0, RZ, 0x6 ;  /* 0x0000000002007211 */ /* 0x000fe200078f30ff */
[----:B------:R-:W-:Y:S01]  /*11ca0*/  HMMA.16816.F32 R12, R12, R22, RZ ;  /* 0x000000160c0c723c */ /* 0x000fe200000018ff */
[----:B------:R-:W1:Y:S02]  /*11cb0*/  LDSM.16.MT88.4 R20, [R175+0x4800] ;  /* 0x00480000af14783b */ /* 0x000e640000004200 */
[----:B------:R-:W-:-:S04]  /*11cc0*/  SHF.R.S32.HI R0, RZ, 0x6, R0 ;  /* 0x00000006ff007819 */ /* 0x000fc80000011400 */
[----:B------:R-:W-:-:S04]  /*11cd0*/  IMNMX R217, R215, R0, !PT ;  /* 0x00000000d7d97217 */ /* 0x000fc80007800200 */
[----:B------:R-:W-:-:S05]  /*11ce0*/  ISETP.GE.AND P0, PT, R197, R217, PT ;  /* 0x000000d9c500720c */ /* 0x000fca0003f06270 */
        /* <DEDUP_REMOVED lines=74> */
[----:B------:R-:W-:Y:S03]  /*12190*/  @!UPT UIADD3 URZ, URZ, URZ, URZ ;  /* 0x0000003f3f3ff290 */ /* 0x000fe6000fffe03f */
[----:B------:R-:W-:Y:S11]  /*121a0*/  @!P0 BRA `(.L_x_1374) ;  /* 0x000032a000008947 */ /* 0x000ff60003800000 */
[----:B------:R-:W-:Y:S02]  /*121b0*/  MOV R105, R16 ;  /* 0x0000001000697202 */ /* 0x000fe40000000f00 */
[----:B------:R-:W-:-:S07]  /*121c0*/  MOV R104, R101 ;  /* 0x0000006500687202 */ /* 0x000fce0000000f00 */
.L_x_1385:
        /* <DEDUP_REMOVED lines=22> */
[----:B------:R-:W-:Y:S01]  /*12330*/  SHF.L.U64.HI R21, R206, 0x1, R220 ;  /* 0x00000001ce157819 */ /* 0x000fe200000102dc */
[----:B------:R-:W-:Y:S01]  /*12340*/  IMAD R4, R4, c[0x0][0x218], RZ ;  /* 0x0000860004047a24 */ /* 0x000fe200078e02ff */
[----:B------:R-:W-:Y:S01]  /*12350*/  SHF.L.U32 R20, R206, 0x1, RZ ;  /* 0x00000001ce147819 */ /* 0x000fe200000006ff */
[----:B------:R-:W-:Y:S01]  /*12360*/  IMAD R0, R198, c[0x0][0x20c], R0 ;  /* 0x00008300c6007a24 */ /* 0x000fe200078e0200 */
[----:B------:R-:W-:Y:S01]  /*12370*/  SHF.L.U64.HI R15, R204, 0x1, R205 ;  /* 0x00000001cc0f7819 */ /* 0x000fe200000102cd */
        /* <DEDUP_REMOVED lines=10> */
.L_x_1471:
[----:B------:R-:W-:-:S05]  /*12420*/  BRA.DIV ~URZ, `(.L_x_1378) ;  /* 0x0000beb27f007947 */ /* 0x000fca000b800000 */
[----:B------:R-:W5:Y:S01]  /*12430*/  SHFL.IDX PT, R0, R13, RZ, 0x181f ;  /* 0x00181fff0d007589 */ /* 0x000f6200000e0000 */
[----:B------:R-:W-:Y:S02]  /*12440*/  ISETP.GE.AND P3, PT, R204, c[0x0][0x1d4], PT ;  /* 0x00007500cc007a0c */ /* 0x000fe40003f66270 */
[----:B------:R-:W-:Y:S04]  /*12450*/  ISETP.GE.AND P1, PT, R206, c[0x0][0x1d4], PT ;  /* 0x00007500ce007a0c */ /* 0x000fe80003f26270 */
[----:B------:R-:W-:Y:S02]  /*12460*/  SEL R12, RZ, 0x10, P1 ;  /* 0x00000010ff0c7807 */ /* 0x000fe40000800000 */
[----:B-----5:R-:W-:Y:S05]  /*12470*/  IADD3 R2, P0, R0, R14, RZ ;  /* 0x0000000e00027210 */ /* 0x020fea0007f1e0ff */
[----:B---3--:R-:W-:Y:S01]  /*12480*/  IMAD.X R3, R4, 0x1, R15, P0 ;  /* 0x0000000104037824 */ /* 0x008fe200000e060f */
[----:B------:R-:W-:Y:S04]  /*12490*/  ISETP.GE.AND P0, PT, R207, c[0x0][0x1d4], PT ;  /* 0x00007500cf007a0c */ /* 0x000fe80003f06270 */
[----:B------:R-:W-:Y:S01]  /*124a0*/  @!PT LDS RZ, [RZ] ;  /* 0x00000000fffff984 */ /* 0x000fe20000000800 */
[----:B------:R-:W-:Y:S01]  /*124b0*/  @!PT LDS RZ, [RZ] ;  /* 0x00000000fffff984 */ /* 0x000fe20000000800 */
[----:B------:R3:W-:Y:S02]  /*124c0*/  LDGSTS.E.BYPASS.LTC128B.128 [R194+0x100], [R2.64], !P3 ;  /* 0x0010000002c27fae */ /* 0x0007e4000d901d48 */
[----:B---3--:R-:W-:Y:S05]  /*124d0*/  IADD3 R2, P2, R0, R20, RZ ;  /* 0x0000001400027210 */ /* 0x008fea0007f5e0ff */
[----:B------:R-:W-:Y:S01]  /*124e0*/  IMAD.X R3, R4, 0x1, R21, P2 ;  /* 0x0000000104037824 */ /* 0x000fe200010e0615 */
[----:B------:R-:W-:Y:S02]  /*124f0*/  IADD3 R6, P2, R0, R22, RZ ;  /* 0x0000001600067210 */ /* 0x000fe40007f5e0ff */
[----:B------:R-:W3:Y:S03]  /*12500*/  SHFL.IDX PT, R0, R13, 0x1, 0x181f ;  /* 0x00381f000d007f89 */ /* 0x000ee600000e0000 */
[----:B------:R-:W-:Y:S01]  /*12510*/  IMAD.X R7, R4, 0x1, R23, P2 ;  /* 0x0000000104077824 */ /* 0x000fe200010e0617 */
[----:B------:R4:W-:Y:S04]  /*12520*/  LDGSTS.E.BYPASS.LTC128B.128 [R194+0x2100], [R2.64], !P1 ;  /* 0x0210000002c27fae */ /* 0x0009e8000c901d48 */
[----:B------:R5:W-:Y:S04]  /*12530*/  LDGSTS.E.BYPASS.LTC128B.128 [R194+0x4100], [R6.64], !P0 ;  /* 0x0410000006c27fae */ /* 0x000be8000c101d48 */
[----:B------:R2:W1:Y:S02]  /*12540*/  SHFL.IDX PT, R4, R5, 0x1, 0x181f ;  /* 0x00381f0005047f89 */ /* 0x00046400000e0000 */
[----:B--2-4-:R-:W-:Y:S02]  /*12550*/  SEL R5, RZ, 0x10, P3 ;  /* 0x00000010ff057807 */ /* 0x014fe40001800000 */
[----:B-----5:R-:W-:Y:S02]  /*12560*/  SEL R7, RZ, 0x10, P0 ;  /* 0x00000010ff077807 */ /* 0x020fe40000000000 */
.L_x_1472:
[C---:B-1-3--:R-:W-:Y:S02]  /*12570*/  IADD3 R2, -R5.reuse, 0x10, RZ ;  /* 0x0000001005027810 */ /* 0x04afe40007ffe1ff */
        /* <DEDUP_REMOVED lines=20> */
.L_x_1376:
[----:B------:R-:W-:Y:S05]  /*126c0*/  BSYNC B0 ;  /* 0x0000000000007941 */ /* 0x000fea0003800000 */
.L_x_1375:
        /* <DEDUP_REMOVED lines=154> */
[----:B------:R-:W-:Y:S01]  /*13070*/  IMAD.MOV.U32 R0, RZ, RZ, c[0x0][0x2b8] ;  /* 0x0000ae00ff007624 */ /* 0x000fe200078e00ff */
[----:B------:R-:W-:Y:S01]  /*13080*/  ISETP.GT.AND P1, PT, R221, 0x3f, PT ;  /* 0x0000003fdd00780c */ /* 0x000fe20003f24270 */
[----:B------:R-:W-:Y:S01]  /*13090*/  IMAD R2, R197, 0x40, R239 ;  /* 0x00000040c5027824 */ /* 0x000fe200078e02ef */
[C---:B------:R-:W-:Y:S01]  /*130a0*/  SHF.L.U64.HI R156, R207.reuse, 0x1, R219 ;  /* 0x00000001cf9c7819 */ /* 0x040fe200000102db */
[----:B------:R-:W-:Y:S01]  /*130b0*/  IMAD.MOV.U32 R196, RZ, RZ, RZ ;  /* 0x000000ffffc47224 */ /* 0x000fe200078e00ff */
[----:B------:R-:W-:Y:S01]  /*130c0*/  ISETP.NE.AND P2, PT, R0, 0x1, PT ;  /* 0x000000010000780c */ /* 0x000fe20003f45270 */
        /* <DEDUP_REMOVED lines=31> */
.L_x_1473:
        /* <DEDUP_REMOVED lines=21> */
.L_x_1474:
        /* <DEDUP_REMOVED lines=21> */
.L_x_1380:
[----:B------:R-:W-:Y:S05]  /*13560*/  BSYNC B0 ;  /* 0x0000000000007941 */ /* 0x000fea0003800000 */
.L_x_1379:
[----:B------:R-:W-:Y:S01]  /*13570*/  IMAD.MOV.U32 R0, RZ, RZ, c[0x0][0x2c4] ;  /* 0x0000b100ff007624 */ /* 0x000fe200078e00ff */
[----:B------:R-:W0:Y:S01]  /*13580*/  LDGDEPBAR ;  /* 0x00000000000079af */ /* 0x000e220000000000 */
[----:B------:R-:W-:Y:S03]  /*13590*/  IMAD.IADD R100, R249, 0x1, R240 ;  /* 0x00000001f9647824 */ /* 0x000fe600078e02f0 */
[----:B------:R-:W-:Y:S11]  /*135a0*/  ISETP.NE.AND P0, PT, R0, 0x1, PT ;  /* 0x000000010000780c */ /* 0x000ff60003f05270 */
[----:B------:R-:W-:Y:S02]  /*135b0*/  @!UPT UIADD3 URZ, URZ, URZ, URZ ;  /* 0x0000003f3f3ff290 */ /* 0x000fe4000fffe03f */
        /* <DEDUP_REMOVED lines=8> */
.L_x_1475:
[----:B---3--:R-:W-:Y:S05]  /*13640*/  IMAD.IADD R0, R101, 0x1, R0 ;  /* 0x0000000165007824 */ /* 0x008fea00078e0200 */
[C---:B------:R-:W-:Y:S02]  /*13650*/  ISETP.GT.AND P0, PT, R0.reuse, RZ, PT ;  /* 0x000000ff0000720c */ /* 0x040fe40003f04270 */
[C---:B------:R-:W-:Y:S02]  /*13660*/  ISETP.GT.AND P2, PT, R0.reuse, 0x1, PT ;  /* 0x000000010000780c */ /* 0x040fe40003f44270 */
[C---:B------:R-:W-:Y:S02]  /*13670*/  ISETP.GT.AND P3, PT, R0.reuse, 0x8, PT ;  /* 0x000000080000780c */ /* 0x040fe40003f64270 */
[----:B------:R-:W-:Y:S02]  /*13680*/  ISETP.GT.AND P4, PT, R0, 0x9, PT ;  /* 0x000000090000780c */ /* 0x000fe40003f84270 */
[----:B------:R-:W-:Y:S02]  /*13690*/  FSEL R155, R4, -INF , P0 ;  /* 0xff800000049b7808 */ /* 0x000fe40000000000 */
[C---:B------:R-:W-:Y:S02]  /*136a0*/  ISETP.GT.AND P1, PT, R0.reuse, 0x10, PT ;  /* 0x000000100000780c */ /* 0x040fe40003f24270 */
[----:B------:R-:W-:Y:S02]  /*136b0*/  ISETP.GT.AND P0, PT, R0, 0x11, PT ;  /* 0x000000110000780c */ /* 0x000fe40003f04270 */
[----:B------:R-:W-:Y:S02]  /*136c0*/  FSEL R159, R5, -INF , P2 ;  /* 0xff800000059f7808 */ /* 0x000fe40001000000 */
[----:B------:R-:W-:Y:S02]  /*136d0*/  FSEL R158, R8, -INF , P3 ;  /* 0xff800000089e7808 */ /* 0x000fe40001800000 */
[C---:B------:R-:W-:Y:S02]  /*136e0*/  ISETP.GT.AND P3, PT, R0.reuse, 0x18, PT ;  /* 0x000000180000780c */ /* 0x040fe40003f64270 */
[----:B------:R-:W-:Y:S02]  /*136f0*/  FSEL R157, R9, -INF , P4 ;  /* 0xff800000099d7808 */ /* 0x000fe40002000000 */
[----:B------:R-:W-:Y:S02]  /*13700*/  ISETP.GT.AND P4, PT, R0, 0x19, PT ;  /* 0x000000190000780c */ /* 0x000fe40003f84270 */
[----:B------:R-:W-:Y:S02]  /*13710*/  FSEL R156, R12, -INF , P1 ;  /* 0xff8000000c9c7808 */ /* 0x000fe40000800000 */
[C---:B------:R-:W-:Y:S02]  /*13720*/  ISETP.GT.AND P2, PT, R0.reuse, 0x20, PT ;  /* 0x000000200000780c */ /* 0x040fe40003f44270 */
[----:B------:R-:W-:Y:S02]  /*13730*/  FSEL R154, R13, -INF , P0 ;  /* 0xff8000000d9a7808 */ /* 0x000fe40000000000 */
[C---:B------:R-:W-:Y:S02]  /*13740*/  ISETP.GT.AND P1, PT, R0.reuse, 0x21, PT ;  /* 0x000000210000780c */ /* 0x040fe40003f24270 */
[----:B------:R-:W-:Y:S02]  /*13750*/  ISETP.GT.AND P0, PT, R0, 0x28, PT ;  /* 0x000000280000780c */ /* 0x000fe40003f04270 */
[----:B------:R-:W-:Y:S02]  /*13760*/  FSEL R153, R16, -INF , P3 ;  /* 0xff80000010997808 */ /* 0x000fe40001800000 */
[----:B------:R-:W-:Y:S02]  /*13770*/  FSEL R152, R17, -INF , P4 ;  /* 0xff80000011987808 */ /* 0x000fe40002000000 */
[----:B------:R-:W-:Y:S02]  /*13780*/  ISETP.GT.AND P4, PT, R0, 0x29, PT ;  /* 0x000000290000780c */ /* 0x000fe40003f84270 */
[----:B------:R-:W-:Y:S02]  /*13790*/  FSEL R151, R20, -INF , P2 ;  /* 0xff80000014977808 */ /* 0x000fe40001000000 */
[C---:B------:R-:W-:Y:S02]  /*137a0*/  ISETP.GT.AND P3, PT, R0.reuse, 0x30, PT ;  /* 0x000000300000780c */ /* 0x040fe40003f64270 */
[----:B------:R-:W-:Y:S02]  /*137b0*/  FSEL R150, R21, -INF , P1 ;  /* 0xff80000015967808 */ /* 0x000fe40000800000 */
[----:B------:R-:W-:Y:S02]  /*137c0*/  ISETP.GT.AND P2, PT, R0, 0x31, PT ;  /* 0x000000310000780c */ /* 0x000fe40003f44270 */
[----:B-1----:R-:W-:Y:S02]  /*137d0*/  FSEL R149, R24, -INF , P0 ;  /* 0xff80000018957808 */ /* 0x002fe40000000000 */
[C---:B------:R-:W-:Y:S02]  /*137e0*/  ISETP.GT.AND P1, PT, R0.reuse, 0x38, PT ;  /* 0x000000380000780c */ /* 0x040fe40003f24270 */
[----:B------:R-:W-:Y:S02]  /*137f0*/  ISETP.GT.AND P0, PT, R0, 0x39, PT ;  /* 0x000000390000780c */ /* 0x000fe40003f04270 */
[----:B------:R-:W-:Y:S02]  /*13800*/  FSEL R148, R25, -INF , P4 ;  /* 0xff80000019947808 */ /* 0x000fe40002000000 */
[----:B------:R-:W-:Y:S02]  /*13810*/  FSEL R28, R28, -INF , P3 ;  /* 0xff8000001c1c7808 */ /* 0x000fe40001800000 */
[----:B------:R-:W-:Y:S02]  /*13820*/  FSEL R29, R29, -INF , P2 ;  /* 0xff8000001d1d7808 */ /* 0x000fe40001000000 */
[----:B------:R-:W-:Y:S02]  /*13830*/  FSEL R25, R32, -INF , P1 ;  /* 0xff80000020197808 */ /* 0x000fe40000800000 */
[----:B------:R-:W-:Y:S01]  /*13840*/  FSEL R4, R33, -INF , P0 ;  /* 0xff80000021047808 */ /* 0x000fe20000000000 */
[----:B------:R-:W-:-:S05]  /*13850*/  BRA.DIV ~URZ, `(.L_x_1384) ;  /* 0x0000afb27f007947 */ /* 0x000fca000b800000 */
[----:B------:R-:W1:Y:S02]  /*13860*/  SHFL.IDX PT, R0, R100, 0x1, 0x1c1f ;  /* 0x003c1f0064007f89 */ /* 0x000e6400000e0000 */
[----:B-1----:R-:W-:Y:S05]  /*13870*/  IMAD.IADD R0, R101, 0x1, R0 ;  /* 0x0000000165007824 */ /* 0x002fea00078e0200 */
        /* <DEDUP_REMOVED lines=30> */
[----:B------:R-:W-:Y:S02]  /*13a60*/  FMNMX.FTZ R0, R159, R0, !PT ;  /* 0x000000009f007209 */ /* 0x000fe40007810000 */
[----:B------:R-:W-:Y:S02]  /*13a70*/  FSEL R7, R31, -INF , P2 ;  /* 0xff8000001f077808 */ /* 0x000fe40001000000 */
[----:B------:R-:W-:Y:S02]  /*13a80*/  FMNMX.FTZ R0, R158, R0, !PT ;  /* 0x000000009e007209 */ /* 0x000fe40007810000 */
[----:B------:R-:W-:Y:S02]  /*13a90*/  FSEL R6, R34, -INF , P1 ;  /* 0xff80000022067808 */ /* 0x000fe40000800000 */
[----:B------:R-:W-:Y:S02]  /*13aa0*/  FMNMX.FTZ R0, R157, R0, !PT ;  /* 0x000000009d007209 */ /* 0x000fe40007810000 */
[----:B------:R-:W-:Y:S02]  /*13ab0*/  FSEL R5, R35, -INF , P0 ;  /* 0xff80000023057808 */ /* 0x000fe40000000000 */
        /* <DEDUP_REMOVED lines=33> */
[----:B-12---:R-:W-:Y:S06]  /*13cd0*/  FMNMX.FTZ R100, R0, R2, !PT ;  /* 0x0000000200647209 */ /* 0x006fec0007810000 */
[----:B------:R1:W2:Y:S02]  /*13ce0*/  SHFL.BFLY PT, R0, R100, 0x1, 0x1f ;  /* 0x0c201f0064007f89 */ /* 0x0002a400000e0000 */
.L_x_1476:
        /* <DEDUP_REMOVED lines=374> */
.L_x_1374:
[----:B------:R-:W-:-:S13]  /*15450*/  ISETP.GE.AND P0, PT, R197, R215, PT ;  /* 0x000000d7c500720c */ /* 0x000fda0003f06270 */
[----:B------:R-:W-:Y:S05]  /*15460*/  @!P0 BRA `(.L_x_1386) ;  /* 0x00002c3000008947 */ /* 0x000fea0003800000 */
[----:B------:R-:W-:Y:S02]  /*15470*/  MOV R105, R16 ;  /* 0x0000001000697202 */ /* 0x000fe40000000f00 */
[----:B------:R-:W-:Y:S02]  /*15480*/  MOV R104, R101 ;  /* 0x0000006500687202 */ /* 0x000fe40000000f00 */
.L_x_1393:
[----:B------:R-:W-:Y:S04]  /*15490*/  DEPBAR.LE SB0, 0x0 ;  /* 0x000080000000791a */ /* 0x000fe80000000000 */
[----:B------:R-:W-:Y:S01]  /*154a0*/  WARPSYNC 0xffffffff ;  /* 0xffffffff00007948 */ /* 0x000fe20003800000 */
[----:B------:R-:W-:Y:S01]  /*154b0*/  BAR.SYNC.DEFER_BLOCKING 0x0 ;  /* 0x0000000000007b1d */ /* 0x000fe20000010000 */
[----:B------:R-:W-:Y:S01]  /*154c0*/  SHF.R.S32.HI R0, RZ, 0x1f, R198 ;  /* 0x0000001fff007819 */ /* 0x000fe200000114c6 */
[----:B------:R-:W-:Y:S01]  /*154d0*/  IMAD.WIDE.U32 R2, R198, c[0x0][0x208], RZ ;  /* 0x00008200c6027a25 */ /* 0x000fe200078e00ff */
[C---:B------:R-:W-:Y:S02]  /*154e0*/  SHF.L.U64.HI R30, R207.reuse, 0x1, R219 ;  /* 0x00000001cf1e7819 */ /* 0x040fe400000102db */
[----:B------:R-:W-:Y:S01]  /*154f0*/  SHF.L.U64.HI R22, R206, 0x1, R220 ;  /* 0x00000001ce167819 */ /* 0x000fe200000102dc */
        /* <DEDUP_REMOVED lines=27> */
.L_x_1477:
[----:B------:R-:W5:Y:S01]  /*156b0*/  SHFL.IDX PT, R4, R5, RZ, 0x181f ;  /* 0x00181fff05047589 */ /* 0x000f6200000e0000 */
[----:B------:R-:W-:Y:S01]  /*156c0*/  ISETP.GE.AND P0, PT, R204, c[0x0][0x1d4], PT ;  /* 0x00007500cc007a0c */ /* 0x000fe20003f06270 */
[----:B------:R-:W-:Y:S01]  /*156d0*/  BSSY B0, `(.L_x_1388) ;  /* 0x0000101000007945 */ /* 0x000fe20003800000 */
[----:B------:R-:W-:Y:S02]  /*156e0*/  ISETP.GE.AND P5, PT, R206, c[0x0][0x1d4], PT ;  /* 0x00007500ce007a0c */ /* 0x000fe40003fa6270 */
[----:B------:R-:W-:Y:S01]  /*156f0*/  SHFL.IDX PT, R3, R7, 0x1, 0x181f ;  /* 0x00381f0007037f89 */ /* 0x000fe200000e0000 */
[----:B------:R-:W-:Y:S02]  /*15700*/  SEL R195, RZ, 0x10, P0 ;  /* 0x00000010ffc37807 */ /* 0x000fe40000000000 */
[----:B------:R-:W-:Y:S02]  /*15710*/  ISETP.GE.AND P4, PT, R207, c[0x0][0x1d4], PT ;  /* 0x00007500cf007a0c */ /* 0x000fe40003f86270 */
[----:B------:R4:W3:Y:S02]  /*15720*/  SHFL.IDX PT, R2, R5, 0x1, 0x181f ;  /* 0x00381f0005027f89 */ /* 0x0008e400000e0000 */
[----:B------:R-:W-:Y:S02]  /*15730*/  SEL R14, RZ, 0x10, P4 ;  /* 0x00000010ff0e7807 */ /* 0x000fe40002000000 */
[----:B----4-:R-:W-:Y:S02]  /*15740*/  SEL R5, RZ, 0x10, P5 ;  /* 0x00000010ff057807 */ /* 0x010fe40002800000 */
[----:B-----5:R-:W-:Y:S02]  /*15750*/  IADD3 R6, P1, R4, R12, RZ ;  /* 0x0000000c04067210 */ /* 0x020fe40007f3e0ff */
[C---:B------:R-:W-:Y:S02]  /*15760*/  ISETP.NE.U32.AND P6, PT, R5.reuse, RZ, PT ;  /* 0x000000ff0500720c */ /* 0x040fe40003fc5070 */
[----:B------:R-:W-:Y:S01]  /*15770*/  IADD3 R5, -R5, 0x10, RZ ;  /* 0x0000001005057810 */ /* 0x000fe20007ffe1ff */
[--C-:B---3--:R-:W-:Y:S03]  /*15780*/  IMAD.X R7, R0, 0x1, R13.reuse, P1 ;  /* 0x0000000100077824 */ /* 0x108fe600008e060d */
[----:B------:R-:W-:Y:S02]  /*15790*/  LOP3.LUT R5, R5, 0xf, RZ, 0xc0, !PT ;  /* 0x0000000f05057812 */ /* 0x000fe400078ec0ff */
[----:B------:R3:W-:Y:S02]  /*157a0*/  LDGSTS.E.BYPASS.LTC128B.128 [R194+0x100], [R6.64], !P0 ;  /* 0x0010000006c27fae */ /* 0x0007e4000c101d48 */
[----:B---3--:R-:W-:Y:S04]  /*157b0*/  IADD3 R6, -R195, 0x10, RZ ;  /* 0x00000010c3067810 */ /* 0x008fe80007ffe1ff */
[----:B------:R-:W-:Y:S04]  /*157c0*/  LOP3.LUT R6, R6, 0xf, RZ, 0xc0, !PT ;  /* 0x0000000f06067812 */ /* 0x000fe800078ec0ff */
[-C--:B------:R-:W-:Y:S02]  /*157d0*/  IADD3 R20, P1, P0, R6, R2.reuse, R12 ;  /* 0x0000000206147210 */ /* 0x080fe4000783e00c */
[----:B------:R-:W-:Y:S02]  /*157e0*/  IADD3 R6, -R14, 0x10, RZ ;  /* 0x000000100e067810 */ /* 0x000fe40007ffe1ff */
[----:B------:R-:W-:Y:S02]  /*157f0*/  IADD3.X R21, RZ, R3, R13, P1, P0 ;  /* 0x00000003ff157210 */ /* 0x000fe40000fe040d */
[-C--:B------:R-:W-:Y:S02]  /*15800*/  IADD3 R28, P1, P0, R5, R2.reuse, R15 ;  /* 0x00000002051c7210 */ /* 0x080fe4000783e00f */
[----:B------:R-:W-:Y:S02]  /*15810*/  LOP3.LUT R5, R6, 0xf, RZ, 0xc0, !PT ;  /* 0x0000000f06057812 */ /* 0x000fe400078ec0ff */
[C---:B------:R-:W-:Y:S02]  /*15820*/  IADD3 R6, P2, R4.reuse, R15, RZ ;  /* 0x0000000f04067210 */ /* 0x040fe40007f5e0ff */
[----:B------:R-:W-:Y:S02]  /*15830*/  IADD3 R12, P3, R4, R23, RZ ;  /* 0x00000017040c7210 */ /* 0x000fe40007f7e0ff */
[-CC-:B------:R-:W-:Y:S01]  /*15840*/  IADD3.X R29, RZ, R3.reuse, R22.reuse, P1, P0 ;  /* 0x00000003ff1d7210 */ /* 0x180fe20000fe0416 */
[C---:B------:R-:W-:Y:S01]  /*15850*/  IMAD.X R7, R0.reuse, 0x1, R22, P2 ;  /* 0x0000000100077824 */ /* 0x040fe200010e0616 */
[----:B------:R-:W-:Y:S01]  /*15860*/  IADD3 R2, P1, P0, R5, R2, R23 ;  /* 0x0000000205027210 */ /* 0x000fe2000783e017 */
[--C-:B------:R-:W-:Y:S03]  /*15870*/  IMAD.X R13, R0, 0x1, R30.reuse, P3 ;  /* 0x00000001000d7824 */ /* 0x100fe600018e061e */
[----:B------:R3:W-:Y:S01]  /*15880*/  LDGSTS.E.BYPASS.LTC128B.128 [R194+0x2100], [R6.64], !P5 ;  /* 0x0210000006c27fae */ /* 0x0007e2000e901d48 */
[----:B------:R-:W-:Y:S02]  /*15890*/  IADD3.X R3, RZ, R3, R30, P1, P0 ;  /* 0x00000003ff037210 */ /* 0x000fe40000fe041e */
[----:B------:R-:W-:Y:S02]  /*158a0*/  ISETP.NE.U32.AND P1, PT, R195, RZ, PT ;  /* 0x000000ffc300720c */ /* 0x000fe40003f25070 */
[----:B------:R4:W-:Y:S01]  /*158b0*/  LDGSTS.E.BYPASS.LTC128B.128 [R194+0x4100], [R12.64], !P4 ;  /* 0x041000000cc27fae */ /* 0x0009e2000e101d48 */
[----:B------:R-:W-:Y:S10]  /*158c0*/  ISETP.NE.U32.AND P0, PT, R14, RZ, PT ;  /* 0x000000ff0e00720c */ /* 0x000ff40003f05070 */
[----:B------:R5:W-:Y:S05]  /*158d0*/  LDGSTS.E.BYPASS.LTC128B.128.ZFILL [R194+0x1100], [R20.64], P1 ;  /* 0x0110000014c27fae */ /* 0x000bea0008941d48 */
[----:B------:R2:W-:Y:S05]  /*158e0*/  LDGSTS.E.BYPASS.LTC128B.128.ZFILL [R194+0x3100], [R28.64], P6 ;  /* 0x031000001cc27fae */ /* 0x0005ea000b141d48 */
[----:B------:R1:W-:Y:S01]  /*158f0*/  LDGSTS.E.BYPASS.LTC128B.128.ZFILL [R194+0x5100], [R2.64], P0 ;  /* 0x0510000002c27fae */ /* 0x0003e20008141d48 */
[C---:B--23--:R-:W-:Y:S03]  /*15900*/  HMMA.16816.F32 R4, R32.reuse, R8, RZ ;  /* 0x000000082004723c */ /* 0x04cfe600000018ff */
[----:B------:R-:W-:Y:S01]  /*15910*/  ISETP.GT.AND P0, PT, R197, R215, PT ;  /* 0x000000d7c500720c */ /* 0x000fe20003f04270 */
[----:B------:R-:W0:Y:S04]  /*15920*/  LDGDEPBAR ;  /* 0x00000000000079af */ /* 0x000e280000000000 */
[C---:B------:R-:W-:Y:S08]  /*15930*/  HMMA.16816.F32 R8, R32.reuse, R10, RZ ;  /* 0x0000000a2008723c */ /* 0x040ff000000018ff */
[C---:B----4-:R-:W-:Y:S08]  /*15940*/  HMMA.16816.F32 R12, R32.reuse, R16, RZ ;  /* 0x00000010200c723c */ /* 0x050ff000000018ff */
[C---:B------:R-:W-:Y:S08]  /*15950*/  HMMA.16816.F32 R16, R32.reuse, R18, RZ ;  /* 0x000000122010723c */ /* 0x040ff000000018ff */
[C---:B-1---5:R-:W-:Y:S08]  /*15960*/  HMMA.16816.F32 R20, R32.reuse, R24, RZ ;  /* 0x000000182014723c */ /* 0x062ff000000018ff */
        /* <DEDUP_REMOVED lines=182> */
.L_x_1478:
        /* <DEDUP_REMOVED lines=18> */
.L_x_1479:
        /* <DEDUP_REMOVED lines=15> */
.L_x_1389:
[----:B------:R-:W-:Y:S05]  /*166e0*/  BSYNC B0 ;  /* 0x0000000000007941 */ /* 0x000fea0003800000 */
.L_x_1388:
        /* <DEDUP_REMOVED lines=41> */
.L_x_1480:
        /* <DEDUP_REMOVED lines=370> */
.L_x_1386:
[----:B------:R-:W-:Y:S05]  /*180a0*/  BRA.DIV ~URZ, `(.L_x_1394) ;  /* 0x000070b27f007947 */ /* 0x000fea000b800000 */
[----:B------:R1:W2:Y:S02]  /*180b0*/  SHFL.BFLY PT, R0, R209, 0x2, 0x1f ;  /* 0x0c401f00d1007f89 */ /* 0x0002a400000e0000 */
.L_x_1481:
[----:B--2---:R-:W-:Y:S01]  /*180c0*/  FADD.FTZ R4, R0, R209 ;  /* 0x000000d100047221 */ /* 0x004fe20000010000 */
[----:B------:R-:W-:Y:S05]  /*180d0*/  BRA.DIV ~URZ, `(.L_x_1395) ;  /* 0x000070d27f007947 */ /* 0x000fea000b800000 */
[----:B------:R-:W2:Y:S02]  /*180e0*/  SHFL.BFLY PT, R0, R203, 0x2, 0x1f ;  /* 0x0c401f00cb007f89 */ /* 0x000ea400000e0000 */
[----:B--2---:R-:W-:-:S02]  /*180f0*/  FADD.FTZ R5, R0, R203 ;  /* 0x000000cb00057221 */ /* 0x004fc40000010000 */
[----:B------:R-:W2:Y:S04]  /*18100*/  SHFL.BFLY PT, R0, R4, 0x1, 0x1f ;  /* 0x0c201f0004007f89 */ /* 0x000ea800000e0000 */
[----:B------:R3:W4:Y:S01]  /*18110*/  SHFL.BFLY PT, R3, R5, 0x1, 0x1f ;  /* 0x0c201f0005037f89 */ /* 0x00072200000e0000 */
[----:B--2---:R-:W-:-:S05]  /*18120*/  FADD.FTZ R4, R4, R0 ;  /* 0x0000000004047221 */ /* 0x004fca0000010000 */
.L_x_1482:
[----:B------:R-:W-:Y:S01]  /*18130*/  FSETP.NE.FTZ.AND P1, PT, R4, RZ, PT ;  /* 0x000000ff0400720b */ /* 0x000fe20003f35000 */
[----:B----4-:R-:W-:Y:S01]  /*18140*/  FADD.FTZ R3, R3, R5 ;  /* 0x0000000503037221 */ /* 0x010fe20000010000 */
[----:B------:R-:W-:Y:S02]  /*18150*/  MOV R2, RZ ;  /* 0x000000ff00027202 */ /* 0x000fe40000000f00 */
[----:B------:R-:W-:Y:S02]  /*18160*/  MOV R15, 0xff800000 ;  /* 0xff800000000f7802 */ /* 0x000fe40000000f00 */
[----:B------:R-:W-:-:S02]  /*18170*/  FSETP.NE.FTZ.AND P0, PT, R3, RZ, PT ;  /* 0x000000ff0300720b */ /* 0x000fc40003f15000 */
[----:B------:R-:W-:-:S05]  /*18180*/  MOV R18, 0xff800000 ;  /* 0xff80000000127802 */ /* 0x000fca0000000f00 */
[----:B------:R-:W2:Y:S01]  /*18190*/  @P1 MUFU.LG2 R0, R4 ;  /* 0x0000000400001308 */ /* 0x000ea20000000c00 */
[----:B---3--:R-:W-:-:S07]  /*181a0*/  @P1 MOV R5, 0x3f317218 ;  /* 0x3f31721800051802 */ /* 0x008fce0000000f00 */
[----:B------:R2:W3:Y:S02]  /*181b0*/  @P1 MUFU.RCP R2, R4 ;  /* 0x0000000400021308 */ /* 0x0004e40000001000 */
[----:B--2---:R-:W-:Y:S02]  /*181c0*/  @P1 FMUL.FTZ R4, R0, 0.69314718246459960938 ;  /* 0x3f31721800041820 */ /* 0x004fe40000410000 */
[----:B------:R-:W-:Y:S01]  /*181d0*/  @P1 FMUL.FTZ R0, R5, c[0x0][0x2d0] ;  /* 0x0000b40005001a20 */ /* 0x000fe20000410000 */
[----:B------:R-:W-:Y:S01]  /*181e0*/  @P0 MOV R5, 0x3f317218 ;  /* 0x3f31721800050802 */ /* 0x000fe20000000f00 */
[----:B---3--:R-:W-:Y:S02]  /*181f0*/  FMUL.FTZ R100, R2, R108 ;  /* 0x0000006c02647220 */ /* 0x008fe40000410000 */
[----:B------:R-:W-:Y:S01]  /*18200*/  @P1 FFMA.FTZ R15, R0, R101, R4 ;  /* 0x00000065000f1223 */ /* 0x000fe20000010004 */
[----:B------:R-:W-:Y:S01]  /*18210*/  MOV R0, RZ ;  /* 0x000000ff00007202 */ /* 0x000fe20000000f00 */
[----:B------:R-:W-:Y:S01]  /*18220*/  @P0 MUFU.LG2 R4, R3 ;  /* 0x0000000300040308 */ /* 0x000fe20000000c00 */
[----:B------:R-:W-:-:S02]  /*18230*/  FMUL.FTZ R101, R2, R109 ;  /* 0x0000006d02657220 */ /* 0x000fc40000410000 */
[C---:B------:R-:W-:Y:S02]  /*18240*/  FMUL.FTZ R108, R2.reuse, R88 ;  /* 0x00000058026c7220 */ /* 0x040fe40000410000 */
[C---:B------:R-:W-:Y:S02]  /*18250*/  FMUL.FTZ R109, R2.reuse, R89 ;  /* 0x00000059026d7220 */ /* 0x040fe40000410000 */
[C---:B------:R-:W-:Y:S01]  /*18260*/  FMUL.FTZ R104, R2.reuse, R68 ;  /* 0x0000004402687220 */ /* 0x040fe20000410000 */
[----:B------:R-:W2:Y:S01]  /*18270*/  @P0 MUFU.RCP R0, R3 ;  /* 0x0000000300000308 */ /* 0x000ea20000001000 */
        /* <DEDUP_REMOVED lines=10> */
[----:B------:R-:W-:Y:S02]  /*18320*/  @P0 FMUL.FTZ R3, R4, 0.69314718246459960938 ;  /* 0x3f31721804030820 */ /* 0x000fe40000410000 */
[C---:B------:R-:W-:Y:S02]  /*18330*/  FMUL.FTZ R122, R0.reuse, R38 ;  /* 0x00000026007a7220 */ /* 0x040fe40000410000 */
[----:B------:R-:W-:Y:S02]  /*18340*/  FMUL.FTZ R123, R0, R39 ;  /* 0x00000027007b7220 */ /* 0x000fe40000410000 */
[----:B------:R-:W-:Y:S02]  /*18350*/  @P0 FMUL.FTZ R4, R5, c[0x0][0x2d0] ;  /* 0x0000b40005040a20 */ /* 0x000fe40000410000 */
        /* <DEDUP_REMOVED lines=81> */
.L_x_1311:
        /* <DEDUP_REMOVED lines=17> */
.L_x_1397:
[----:B------:R-:W-:Y:S05]  /*18980*/  BSYNC B0 ;  /* 0x0000000000007941 */ /* 0x000fea0003800000 */
.L_x_1396:
        /* <DEDUP_REMOVED lines=8> */
[----:B------:R-:W3:Y:S04]  /*18a10*/  LDL R7, [R1+0x10] ;  /* 0x0000100001077983 */ /* 0x000ee80000100800 */
        /* <DEDUP_REMOVED lines=9> */
[----:B------:R-:W-:-:S04]  /*18ab0*/  ISETP.NE.U32.AND P0, PT, RZ, c[0x0][0x508], PT ;  /* 0x00014200ff007a0c */ /* 0x000fc80003f05070 */
[----:B------:R-:W-:Y:S02]  /*18ac0*/  ISETP.NE.AND.EX P1, PT, RZ, c[0x0][0x50c], PT, P0 ;  /* 0x00014300ff007a0c */ /* 0x000fe40003f25300 */
[----:B------:R-:W-:-:S04]  /*18ad0*/  ISETP.NE.U32.AND P2, PT, RZ, c[0x0][0x500], PT ;  /* 0x00014000ff007a0c */ /* 0x000fc80003f45070 */
[----:B------:R-:W-:Y:S01]  /*18ae0*/  ISETP.NE.AND.EX P2, PT, RZ, c[0x0][0x504], PT, P2 ;  /* 0x00014100ff007a0c */ /* 0x000fe20003f45320 */
[----:B--2---:R2:W-:Y:S04]  /*18af0*/  STS [R10], R2 ;  /* 0x000000020a007388 */ /* 0x0045e80000000800 */
[----:B------:R1:W-:Y:S01]  /*18b00*/  STS [R10+0x400], R0 ;  /* 0x000400000a007388 */ /* 0x0003e20000000800 */
[----:B--2---:R-:W-:Y:S02]  /*18b10*/  F2FP.PACK_AB R2, R25, R24 ;  /* 0x000000181902723e */ /* 0x004fe400000000ff */
[----:B-1----:R-:W-:-:S03]  /*18b20*/  F2FP.PACK_AB R0, R85, R84 ;  /* 0x000000545500723e */ /* 0x002fc600000000ff */
        /* <DEDUP_REMOVED lines=105> */
.L_x_1400:
[----:B------:R-:W2:Y:S04]  /*191c0*/  LDL.LU R3, [R1] ;  /* 0x0000000001037983 */ /* 0x000ea80000300800 */
[----:B------:R-:W3:Y:S01]  /*191d0*/  LDL R19, [R1+0x4] ;  /* 0x0000040001137983 */ /* 0x000ee20000100800 */
[----:B------:R-:W-:Y:S01]  /*191e0*/  IMAD.MOV.U32 R13, RZ, RZ, 0x368 ;  /* 0x00000368ff0d7424 */ /* 0x000fe200078e00ff */
[----:B------:R-:W-:-:S02]  /*191f0*/  ISETP.GT.AND P2, PT, R0, 0x1, PT ;  /* 0x000000010000780c */ /* 0x000fc40003f44270 */
[----:B------:R-:W4:Y:S01]  /*19200*/  LDL R87, [R1+0x5c] ;  /* 0x00005c0001577983 */ /* 0x000f220000100800 */
[----:B------:R-:W-:Y:S02]  /*19210*/  ISETP.NE.U32.AND P0, PT, RZ, c[0x0][0x500], PT ;  /* 0x00014000ff007a0c */ /* 0x000fe40003f05070 */
[----:B------:R-:W-:Y:S02]  /*19220*/  SEL R13, R13, 0x328, P2 ;  /* 0x000003280d0d7807 */ /* 0x000fe40001000000 */
[----:B------:R-:W-:Y:S02]  /*19230*/  ISETP.NE.AND.EX P0, PT, RZ, c[0x0][0x504], PT, P0 ;  /* 0x00014100ff007a0c */ /* 0x000fe40003f05300 */
[----:B------:R-:W1:Y:S02]  /*19240*/  LDC.64 R6, c[0x0][R13+0x170] ;  /* 0x00005c000d067b82 */ /* 0x000e640000000a00 */
[----:B-1----:R-:W-:Y:S02]  /*19250*/  LOP3.LUT R5, R246, 0xffff, RZ, 0xc0, !PT ;  /* 0x0000fffff6057812 */ /* 0x002fe400078ec0ff */
[----:B------:R-:W-:-:S04]  /*19260*/  SEL R0, R252, RZ, !P0 ;  /* 0x000000fffc007207 */ /* 0x000fc80004000000 */
[----:B------:R-:W1:Y:S08]  /*19270*/  LDC.64 R10, c[0x0][R13+0x168] ;  /* 0x00005a000d0a7b82 */ /* 0x000e700000000a00 */
[----:B------:R-:W2:Y:S01]  /*19280*/  LDC.64 R16, c[0x0][R13+0x178] ;  /* 0x00005e000d107b82 */ /* 0x000ea20000000a00 */
[----:B-1----:R-:W-:Y:S01]  /*19290*/  IMAD.WIDE.U32 R8, R10, R5, RZ ;  /* 0x000000050a087225 */ /* 0x002fe200078e00ff */
[----:B------:R-:W1:Y:S01]  /*192a0*/  S2R R90, SR_TID.X ;  /* 0x00000000005a7919 */ /* 0x000e620000002100 */
[----:B--2---:R-:W-:-:S02]  /*192b0*/  SEL R4, R3, RZ, !P0 ;  /* 0x000000ff03047207 */ /* 0x004fc40004000000 */
[----:B------:R-:W-:-:S04]  /*192c0*/  IMAD R3, R7, R0, RZ ;  /* 0x0000000007037224 */ /* 0x000fc800078e02ff */
[C---:B------:R-:W-:Y:S02]  /*192d0*/  IMAD R4, R6.reuse, R4, R3 ;  /* 0x0000000406047224 */ /* 0x040fe400078e0203 */
[----:B------:R-:W-:Y:S02]  /*192e0*/  IMAD R3, R11, R5, RZ ;  /* 0x000000050b037224 */ /* 0x000fe400078e02ff */
[----:B------:R-:W-:-:S04]  /*192f0*/  IMAD.WIDE.U32 R6, R6, R0, RZ ;  /* 0x0000000006067225 */ /* 0x000fc800078e00ff */
[----:B------:R-:W-:Y:S01]  /*19300*/  IMAD.IADD R9, R9, 0x1, R3 ;  /* 0x0000000109097824 */ /* 0x000fe200078e0203 */
[--C-:B-----5:R-:W-:Y:S01]  /*19310*/  IADD3 R12, P1, P0, R6, R8, R2.reuse ;  /* 0x00000008060c7210 */ /* 0x120fe2000783e002 */
[----:B------:R-:W-:Y:S01]  /*19320*/  IMAD.MOV.U32 R3, RZ, RZ, c[0x0][0x4e8] ;  /* 0x00013a00ff037624 */ /* 0x000fe200078e00ff */
[----:B------:R-:W-:Y:S01]  /*19330*/  SHF.R.S32.HI R8, RZ, 0x1f, R2 ;  /* 0x0000001fff087819 */ /* 0x000fe20000011402 */
[----:B------:R-:W-:Y:S01]  /*19340*/  IMAD.IADD R4, R7, 0x1, R4 ;  /* 0x0000000107047824 */ /* 0x000fe200078e0204 */
[----:B---3--:R-:W-:Y:S02]  /*19350*/  SEL R6, R19, RZ, P2 ;  /* 0x000000ff13067207 */ /* 0x008fe40001000000 */
[----:B------:R-:W-:Y:S01]  /*19360*/  ISETP.NE.AND P3, PT, R3, 0x1, PT ;  /* 0x000000010300780c */ /* 0x000fe20003f65270 */
[----:B------:R-:W-:Y:S01]  /*19370*/  IMAD.IADD R3, R249, 0x1, R240 ;  /* 0x00000001f9037824 */ /* 0x000fe200078e02f0 */
[----:B------:R-:W-:Y:S01]  /*19380*/  IADD3.X R11, R4, R9, R8, P1, P0 ;  /* 0x00000009040b7210 */ /* 0x000fe20000fe0408 */
[----:B------:R-:W-:-:S02]  /*19390*/  IMAD R10, R17, R6, RZ ;  /* 0x00000006110a7224 */ /* 0x000fc400078e02ff */
[----:B------:R-:W-:-:S04]  /*193a0*/  IMAD.WIDE.U32 R6, R16, R6, RZ ;  /* 0x0000000610067225 */ /* 0x000fc800078e00ff */
[----:B------:R-:W-:-:S04]  /*193b0*/  IMAD.MOV.U32 R4, RZ, RZ, R3 ;  /* 0x000000ffff047224 */ /* 0x000fc800078e0003 */
[----:B------:R-:W-:-:S05]  /*193c0*/  @P3 IMAD.HI.U32 R9, R3, c[0x0][0x4ec], RZ ;  /* 0x00013b0003093a27 */ /* 0x000fca00078e00ff */
[----:B------:R-:W-:Y:S01]  /*193d0*/  @P3 SHF.R.U32.HI R4, RZ, c[0x0][0x4f0], R9 ;  /* 0x00013c00ff043a19 */ /* 0x000fe20000011609 */
[----:B------:R-:W-:-:S03]  /*193e0*/  IMAD.IADD R10, R7, 0x1, R10 ;  /* 0x00000001070a7824 */ /* 0x000fc600078e020a */
        /* <DEDUP_REMOVED lines=27> */
[----:B----4-:R-:W-:-:S05]  /*195a0*/  IMAD.IADD R6, R87, 0x1, R240 ;  /* 0x0000000157067824 */ /* 0x010fca00078e02f0 */
        /* <DEDUP_REMOVED lines=44> */
[----:B------:R-:W5:Y:S01]  /*19870*/  S2R R87, SR_TID.X ;  /* 0x0000000000577919 */ /* 0x000f620000002100 */
[----:B------:R-:W-:Y:S01]  /*19880*/  IADD3 R3, R3, R8, RZ ;  /* 0x0000000803037210 */ /* 0x000fe20007ffe0ff */
[----:B------:R-:W-:-:S04]  /*19890*/  IMAD R5, R5, c[0x0][0x3d8], RZ ;  /* 0x0000f60005057a24 */ /* 0x000fc800078e02ff */
[----:B------:R-:W-:-:S04]  /*198a0*/  IMAD.WIDE.U32 R2, R0, c[0x0][0x3d8], R2 ;  /* 0x0000f60000027a25 */ /* 0x000fc800078e0002 */
[----:B------:R-:W-:Y:S01]  /*198b0*/  IMAD R0, R0, c[0x0][0x3dc], R5 ;  /* 0x0000f70000007a24 */ /* 0x000fe200078e0205 */
[----:B------:R-:W-:-:S04]  /*198c0*/  LEA R7, P0, R2, c[0x0][0x380], 0x1 ;  /* 0x0000e00002077a11 */ /* 0x000fc800078008ff */
[----:B------:R-:W-:-:S04]  /*198d0*/  IADD3 R0, R3, R0, RZ ;  /* 0x0000000003007210 */ /* 0x000fc80007ffe0ff */
[----:B------:R-:W-:Y:S02]  /*198e0*/  LEA.HI.X R6, R2, c[0x0][0x384], R0, 0x1, P0 ;  /* 0x0000e10002067a11 */ /* 0x000fe400000f0c00 */
[----:B-----5:R-:W-:-:S04]  /*198f0*/  SHF.R.S32.HI R14, RZ, 0x1f, R87 ;  /* 0x0000001fff0e7819 */ /* 0x020fc80000011457 */
[----:B------:R-:W-:-:S04]  /*19900*/  LEA.HI R14, R14, R87, RZ, 0x3 ;  /* 0x000000570e0e7211 */ /* 0x000fc800078f18ff */
[----:B------:R-:W-:-:S04]  /*19910*/  SHF.R.S32.HI R14, RZ, 0x3, R14 ;  /* 0x00000003ff0e7819 */ /* 0x000fc8000001140e */
[----:B------:R-:W-:Y:S01]  /*19920*/  IADD3 R5, R14, R240, RZ ;  /* 0x000000f00e057210 */ /* 0x000fe20007ffe0ff */
[----:B------:R-:W-:Y:S05]  /*19930*/  BRA.DIV ~URZ, `(.L_x_1402) ;  /* 0x000059727f007947 */ /* 0x000fea000b800000 */
[----:B-1234-:R1:W2:Y:S02]  /*19940*/  SHFL.IDX PT, R8, R6, RZ, 0x181f ;  /* 0x00181fff06087589 */ /* 0x01e2a400000e0000 */
.L_x_1483:
[----:B------:R-:W-:Y:S05]  /*19950*/  BRA.DIV ~URZ, `(.L_x_1403) ;  /* 0x000059c27f007947 */ /* 0x000fea000b800000 */
[----:B------:R3:W4:Y:S02]  /*19960*/  SHFL.IDX PT, R0, R7, RZ, 0x181f ;  /* 0x00181fff07007589 */ /* 0x00072400000e0000 */
.L_x_1484:
[----:B------:R-:W-:Y:S01]  /*19970*/  ISETP.GE.AND P0, PT, R5, R4, PT ;  /* 0x000000040500720c */ /* 0x000fe20003f06270 */
[----:B------:R-:W-:-:S12]  /*19980*/  BSSY B0, `(.L_x_1404) ;  /* 0x000000e000007945 */ /* 0x000fd80003800000 */
        /* <DEDUP_REMOVED lines=10> */
[----:B------:R2:W-:Y:S04]  /*19a30*/  @!P2 ST.E.128 [R12.64], R24 ;  /* 0x000000180c00a985 */ /* 0x0005e8000c101d08 */
[----:B------:R2:W-:Y:S04]  /*19a40*/  @!P1 ST.E.128 [R10.64], R20 ;  /* 0x000000140a009985 */ /* 0x0005e8000c101d08 */
[----:B------:R2:W-:Y:S02]  /*19a50*/  @!P0 ST.E.128 [R2.64], R16 ;  /* 0x0000001002008985 */ /* 0x0005e4000c101d08 */
.L_x_1405:
[----:B------:R-:W-:Y:S05]  /*19a60*/  BSYNC B0 ;  /* 0x0000000000007941 */ /* 0x000fea0003800000 */
.L_x_1404:
[----:B------:R-:W-:Y:S05]  /*19a70*/  BRA.DIV ~URZ, `(.L_x_1406) ;  /* 0x000059027f007947 */ /* 0x000fea000b800000 */
[----:B--2---:R2:W1:Y:S04]  /*19a80*/  SHFL.IDX PT, R8, R6, 0x1, 0x181f ;  /* 0x00381f0006087f89 */ /* 0x00446800000e0000 */
[----:B----4-:R2:W4:Y:S02]  /*19a90*/  SHFL.IDX PT, R0, R7, 0x1, 0x181f ;  /* 0x00381f0007007f89 */ /* 0x01052400000e0000 */
.L_x_1485:
        /* <DEDUP_REMOVED lines=13> */
[----:B------:R1:W-:Y:S04]  /*19b70*/  @!P2 ST.E.128 [R12.64], R36 ;  /* 0x000000240c00a985 */ /* 0x0003e8000c101d08 */
[----:B------:R1:W-:Y:S04]  /*19b80*/  @!P1 ST.E.128 [R10.64], R32 ;  /* 0x000000200a009985 */ /* 0x0003e8000c101d08 */
[----:B------:R1:W-:Y:S02]  /*19b90*/  @!P0 ST.E.128 [R2.64], R28 ;  /* 0x0000001c02008985 */ /* 0x0003e4000c101d08 */
.L_x_1408:
[----:B------:R-:W-:Y:S05]  /*19ba0*/  BSYNC B0 ;  /* 0x0000000000007941 */ /* 0x000fea0003800000 */
.L_x_1407:
[----:B------:R-:W-:Y:S05]  /*19bb0*/  BRA.DIV ~URZ, `(.L_x_1409) ;  /* 0x000058827f007947 */ /* 0x000fea000b800000 */
[----:B-1----:R1:W2:Y:S02]  /*19bc0*/  SHFL.IDX PT, R8, R6, 0x2, 0x181f ;  /* 0x00581f0006087f89 */ /* 0x0022a400000e0000 */
.L_x_1486:
[----:B------:R-:W-:Y:S05]  /*19bd0*/  BRA.DIV ~URZ, `(.L_x_1410) ;  /* 0x000058d27f007947 */ /* 0x000fea000b800000 */
[----:B----4-:R4:W1:Y:S02]  /*19be0*/  SHFL.IDX PT, R0, R7, 0x2, 0x181f ;  /* 0x00581f0007007f89 */ /* 0x01086400000e0000 */
.L_x_1487:
        /* <DEDUP_REMOVED lines=16> */
.L_x_1412:
[----:B------:R-:W-:Y:S05]  /*19cf0*/  BSYNC B0 ;  /* 0x0000000000007941 */ /* 0x000fea0003800000 */
.L_x_1411:
[----:B------:R-:W-:Y:S05]  /*19d00*/  BRA.DIV ~URZ, `(.L_x_1413) ;  /* 0x000058027f007947 */ /* 0x000fea000b800000 */
[----:B-12---:R-:W1:Y:S04]  /*19d10*/  SHFL.IDX PT, R6, R6, 0x3, 0x181f ;  /* 0x00781f0006067f89 */ /* 0x006e6800000e0000 */
[----:B------:R2:W3:Y:S02]  /*19d20*/  SHFL.IDX PT, R0, R7, 0x3, 0x181f ;  /* 0x00781f0007007f89 */ /* 0x0004e400000e0000 */
.L_x_1488:
[----:B------:R-:W-:-:S04]  /*19d30*/  IADD3 R2, R5, 0x60, RZ ;  /* 0x0000006005027810 */ /* 0x000fc80007ffe0ff */
[----:B------:R-:W-:-:S13]  /*19d40*/  ISETP.GE.AND P0, PT, R2, R4, PT ;  /* 0x000000040200720c */ /* 0x000fda0003f06270 */
[----:B------:R-:W-:Y:S05]  /*19d50*/  @P0 BRA `(.L_x_1414) ;  /* 0x0000259000000947 */ /* 0x000fea0003800000 */
[----:B------:R-:W-:Y:S02]  /*19d60*/  ISETP.GE.AND P1, PT, R204, c[0x0][0x3c8], PT ;  /* 0x0000f200cc007a0c */ /* 0x000fe40003f26270 */
[----:B------:R-:W-:-:S11]  /*19d70*/  ISETP.GE.AND P0, PT, R206, c[0x0][0x3c8], PT ;  /* 0x0000f200ce007a0c */ /* 0x000fd60003f06270 */
[-C--:B---3--:R-:W-:Y:S02]  /*19d80*/  @!P1 LEA R4, P3, R204, R0.reuse, 0x1 ;  /* 0x00000000cc049211 */ /* 0x088fe400078608ff */
[----:B------:R-:W-:Y:S02]  /*19d90*/  @!P0 LEA R2, P2, R206, R0, 0x1 ;  /* 0x00000000ce028211 */ /* 0x000fe400078408ff */
[-C--:B-1----:R-:W-:Y:S02]  /*19da0*/  @!P1 LEA.HI.X R5, R204, R6.reuse, R205, 0x1, P3 ;  /* 0x00000006cc059211 */ /* 0x082fe400018f0ccd */
[----:B------:R-:W-:-:S03]  /*19db0*/  @!P0 LEA.HI.X R3, R206, R6, R220, 0x1, P2 ;  /* 0x00000006ce038211 */ /* 0x000fc600010f0cdc */
[----:B------:R1:W-:Y:S04]  /*19dc0*/  @!P1 ST.E.128 [R4.64], R56 ;  /* 0x0000003804009985 */ /* 0x0003e8000c101d08 */
[----:B------:R1:W-:Y:S01]  /*19dd0*/  @!P0 ST.E.128 [R2.64], R52 ;  /* 0x0000003402008985 */ /* 0x0003e2000c101d08 */
[----:B------:R-:W-:-:S13]  /*19de0*/  ISETP.GE.AND P0, PT, R207, c[0x0][0x3c8], PT ;  /* 0x0000f200cf007a0c */ /* 0x000fda0003f06270 */
[----:B------:R-:W-:Y:S05]  /*19df0*/  @P0 BRA `(.L_x_1414) ;  /* 0x000024f000000947 */ /* 0x000fea0003800000 */
[----:B-1----:R-:W-:-:S04]  /*19e00*/  LEA R2, P0, R207, R0, 0x1 ;  /* 0x00000000cf027211 */ /* 0x002fc800078008ff */
[----:B------:R-:W-:-:S05]  /*19e10*/  LEA.HI.X R3, R207, R6, R219, 0x1, P0 ;  /* 0x00000006cf037211 */ /* 0x000fca00000f0cdb */
[----:B------:R1:W-:Y:S01]  /*19e20*/  ST.E.128 [R2.64], R60 ;  /* 0x0000003c02007985 */ /* 0x0003e2000c101d08 */
[----:B------:R-:W-:Y:S05]  /*19e30*/  BRA `(.L_x_1414) ;  /* 0x000024b000007947 */ /* 0x000fea0003800000 */
.L_x_1401:
[----:B------:R-:W3:Y:S01]  /*19e40*/  LDL.LU R9, [R1+0x4] ;  /* 0x0000040001097983 */ /* 0x000ee20000300800 */
        /* <DEDUP_REMOVED lines=13> */
[----:B------:R-:W-:-:S05]  /*19f20*/  @P3 IMAD.HI.U32 R2, R3, c[0x0][0x4ec], RZ ;  /* 0x00013b0003023a27 */ /* 0x000fca00078e00ff */
[----:B------:R-:W-:-:S04]  /*19f30*/  @P3 SHF.R.U32.HI R0, RZ, c[0x0][0x4f0], R2 ;  /* 0x00013c00ff003a19 */ /* 0x000fc80000011602 */
[----:B------:R-:W-:-:S05]  /*19f40*/  SHF.R.S32.HI R2, RZ, 0x1f, R0 ;  /* 0x0000001fff027819 */ /* 0x000fca0000011400 */
[----:B------:R-:W-:-:S04]  /*19f50*/  IMAD R2, R2, c[0x0][0x430], RZ ;  /* 0x00010c0002027a24 */ /* 0x000fc800078e02ff */
[----:B------:R-:W-:Y:S02]  /*19f60*/  IMAD R2, R0, c[0x0][0x434], R2 ;  /* 0x00010d0000027a24 */ /* 0x000fe400078e0202 */
[----:B---3--:R-:W-:-:S04]  /*19f70*/  IMAD.WIDE.U32 R4, R9, c[0x0][0x448], R4 ;  /* 0x0001120009047a25 */ /* 0x008fc800078e0004 */
[----:B------:R-:W-:-:S04]  /*19f80*/  IMAD R5, R9, c[0x0][0x44c], R5 ;  /* 0x0001130009057a24 */ /* 0x000fc800078e0205 */
[C---:B------:R-:W-:Y:S01]  /*19f90*/  IMAD.WIDE.U32 R4, R0.reuse, c[0x0][0x430], R4 ;  /* 0x00010c0000047a25 */ /* 0x040fe200078e0004 */
        /* <DEDUP_REMOVED lines=13> */
.L_x_1489:
[----:B------:R-:W-:Y:S05]  /*1a070*/  BRA.DIV ~URZ, `(.L_x_1416) ;  /* 0x000055c27f007947 */ /* 0x000fea000b800000 */
[----:B------:R4:W1:Y:S02]  /*1a080*/  SHFL.IDX PT, R0, R12, RZ, 0x1c1f ;  /* 0x001c1fff0c007589 */ /* 0x00086400000e0000 */
.L_x_1490:
        /* <DEDUP_REMOVED lines=12> */
[C---:B------:R-:W-:Y:S02]  /*1a150*/  IADD3 R14, R243.reuse, 0x20, RZ ;  /* 0x00000020f30e7810 */ /* 0x040fe40007ffe0ff */
[C---:B--2---:R-:W-:Y:S01]  /*1a160*/  IADD3 R10, R243.reuse, 0x30, RZ ;  /* 0x00000030f30a7810 */ /* 0x044fe20007ffe0ff */
[C---:B------:R-:W-:Y:S01]  /*1a170*/  @!P0 IMAD.WIDE R2, R243.reuse, 0x4, R2 ;  /* 0x00000004f3028825 */ /* 0x040fe200078e0202 */
[----:B------:R-:W-:-:S02]  /*1a180*/  IADD3 R15, R243, 0x20, RZ ;  /* 0x00000020f30f7810 */ /* 0x000fc40007ffe0ff */
[C---:B------:R-:W-:Y:S02]  /*1a190*/  IADD3 R11, R243.reuse, 0x28, RZ ;  /* 0x00000028f30b7810 */ /* 0x040fe40007ffe0ff */
[----:B------:R1:W-:Y:S01]  /*1a1a0*/  @!P0 ST.E.64 [R2.64], R22 ;  /* 0x0000001602008985 */ /* 0x0003e2000c101b08 */
[----:B------:R-:W-:Y:S02]  /*1a1b0*/  SHF.R.S32.HI R15, RZ, 0x1f, R15 ;  /* 0x0000001fff0f7819 */ /* 0x000fe4000001140f */
[----:B------:R-:W-:Y:S02]  /*1a1c0*/  SHF.R.S32.HI R11, RZ, 0x1f, R11 ;  /* 0x0000001fff0b7819 */ /* 0x000fe4000001140b */
[C---:B------:R-:W-:Y:S02]  /*1a1d0*/  IADD3 R16, R243.reuse, 0x60, RZ ;  /* 0x00000060f3107810 */ /* 0x040fe40007ffe0ff */
[C---:B------:R-:W-:Y:S02]  /*1a1e0*/  IADD3 R17, R243.reuse, 0x70, RZ ;  /* 0x00000070f3117810 */ /* 0x040fe40007ffe0ff */
[----:B------:R-:W-:-:S02]  /*1a1f0*/  IADD3 R18, R243, 0x60, RZ ;  /* 0x00000060f3127810 */ /* 0x000fc40007ffe0ff */
[----:B------:R-:W-:Y:S02]  /*1a200*/  IADD3 R19, R243, 0xa8, RZ ;  /* 0x000000a8f3137810 */ /* 0x000fe40007ffe0ff */
[----:B------:R-:W-:Y:S02]  /*1a210*/  SHF.R.S32.HI R18, RZ, 0x1f, R18 ;  /* 0x0000001fff127819 */ /* 0x000fe40000011412 */
        /* <DEDUP_REMOVED lines=8> */
[----:B------:R-:W-:-:S02]  /*1a2a0*/  ISETP.GE.AND P3, PT, R9, c[0x0][0x3c8], PT ;  /* 0x0000f20009007a0c */ /* 0x000fc40003f66270 */
        /* <DEDUP_REMOVED lines=10> */
[----:B------:R-:W-:-:S03]  /*1a350*/  @!P3 LEA R6, P0, R9, R0, 0x2 ;  /* 0x000000000906b211 */ /* 0x000fc600078010ff */
[----:B------:R1:W-:Y:S01]  /*1a360*/  @!P1 ST.E.64 [R2.64], R28 ;  /* 0x0000001c02009985 */ /* 0x0003e2000c101b08 */
[----:B------:R-:W-:Y:S02]  /*1a370*/  ISETP.GE.AND P1, PT, R10, c[0x0][0x3c8], PT ;  /* 0x0000f2000a007a0c */ /* 0x000fe40003f26270 */
[----:B------:R-:W-:Y:S02]  /*1a380*/  @!P3 LEA.HI.X R7, R9, R4, R11, 0x2, P0 ;  /* 0x000000040907b211 */ /* 0x000fe400000f140b */
        /* <DEDUP_REMOVED lines=9> */
[----:B------:R-:W-:Y:S01]  /*1a420*/  SHF.R.S32.HI R15, RZ, 0x1f, R15 ;  /* 0x0000001fff0f7819 */ /* 0x000fe2000001140f */
[----:B------:R2:W-:Y:S01]  /*1a430*/  @!P3 ST.E.64 [R6.64], R32 ;  /* 0x000000200600b985 */ /* 0x0005e2000c101b08 */
[----:B------:R-:W-:-:S02]  /*1a440*/  ISETP.GE.AND P3, PT, R9, c[0x0][0x3c8], PT ;  /* 0x0000f20009007a0c */ /* 0x000fc40003f66270 */
[-C--:B-1----:R-:W-:Y:S02]  /*1a450*/  @!P1 LEA R2, P5, R10, R0.reuse, 0x2 ;  /* 0x000000000a029211 */ /* 0x082fe400078a10ff */
[----:B--2---:R-:W-:Y:S02]  /*1a460*/  @!P4 LEA R6, P0, R8, R0, 0x2 ;  /* 0x000000000806c211 */ /* 0x004fe400078010ff */
[-C--:B------:R-:W-:Y:S02]  /*1a470*/  @!P1 LEA.HI.X R3, R10, R4.reuse, R15, 0x2, P5 ;  /* 0x000000040a039211 */ /* 0x080fe400028f140f */
[----:B------:R-:W-:Y:S02]  /*1a480*/  @!P4 LEA.HI.X R7, R8, R4, R11, 0x2, P0 ;  /* 0x000000040807c211 */ /* 0x000fe400000f140b */
[C---:B------:R-:W-:Y:S01]  /*1a490*/  IADD3 R10, R243.reuse, 0x50, RZ ;  /* 0x00000050f30a7810 */ /* 0x040fe20007ffe0ff */
[----:B------:R1:W-:Y:S01]  /*1a4a0*/  @!P1 ST.E.64 [R2.64], R34 ;  /* 0x0000002202009985 */ /* 0x0003e2000c101b08 */
[----:B------:R-:W-:-:S02]  /*1a4b0*/  IADD3 R8, R243, 0x58, RZ ;  /* 0x00000058f3087810 */ /* 0x000fc40007ffe0ff */
[C---:B------:R-:W-:Y:S01]  /*1a4c0*/  IADD3 R15, R243.reuse, 0x40, RZ ;  /* 0x00000040f30f7810 */ /* 0x040fe20007ffe0ff */
[----:B------:R2:W-:Y:S01]  /*1a4d0*/  @!P4 ST.E.64 [R6.64], R100 ;  /* 0x000000640600c985 */ /* 0x0005e2000c101b08 */
[----:B------:R-:W-:Y:S02]  /*1a4e0*/  IADD3 R11, R243, 0x48, RZ ;  /* 0x00000048f30b7810 */ /* 0x000fe40007ffe0ff */
[----:B------:R-:W-:Y:S02]  /*1a4f0*/  ISETP.GE.AND P1, PT, R10, c[0x0][0x3c8], PT ;  /* 0x0000f2000a007a0c */ /* 0x000fe40003f26270 */
[----:B------:R-:W-:Y:S02]  /*1a500*/  ISETP.GE.AND P4, PT, R8, c[0x0][0x3c8], PT ;  /* 0x0000f20008007a0c */ /* 0x000fe40003f86270 */
[----:B------:R-:W-:Y:S02]  /*1a510*/  SHF.R.S32.HI R15, RZ, 0x1f, R15 ;  /* 0x0000001fff0f7819 */ /* 0x000fe4000001140f */
[----:B------:R-:W-:-:S02]  /*1a520*/  SHF.R.S32.HI R11, RZ, 0x1f, R11 ;  /* 0x0000001fff0b7819 */ /* 0x000fc4000001140b */
[CC--:B-1----:R-:W-:Y:S02]  /*1a530*/  @!P2 LEA R2, P5, R14.reuse, R0.reuse, 0x2 ;  /* 0x000000000e02a211 */ /* 0x0c2fe400078a10ff */
[C---:B--2---:R-:W-:Y:S02]  /*1a540*/  @!P3 LEA R6, P0, R9.reuse, R0, 0x2 ;  /* 0x000000000906b211 */ /* 0x044fe400078010ff */
[-C--:B------:R-:W-:Y:S02]  /*1a550*/  @!P2 LEA.HI.X R3, R14, R4.reuse, R15, 0x2, P5 ;  /* 0x000000040e03a211 */ /* 0x080fe400028f140f */
[----:B------:R-:W-:Y:S02]  /*1a560*/  @!P3 LEA.HI.X R7, R9, R4, R11, 0x2, P0 ;  /* 0x000000040907b211 */ /* 0x000fe400000f140b */
[C---:B------:R-:W-:Y:S01]  /*1a570*/  IADD3 R11, R243.reuse, 0x68, RZ ;  /* 0x00000068f30b7810 */ /* 0x040fe20007ffe0ff */
[----:B------:R1:W-:Y:S01]  /*1a580*/  @!P2 ST.E.64 [R2.64], R36 ;  /* 0x000000240200a985 */ /* 0x0003e2000c101b08 */
[----:B------:R-:W-:-:S02]  /*1a590*/  IADD3 R14, R243, 0x50, RZ ;  /* 0x00000050f30e7810 */ /* 0x000fc40007ffe0ff */
[----:B------:R-:W-:Y:S01]  /*1a5a0*/  IADD3 R9, R243, 0x58, RZ ;  /* 0x00000058f3097810 */ /* 0x000fe20007ffe0ff */
[----:B------:R2:W-:Y:S01]  /*1a5b0*/  @!P3 ST.E.64 [R6.64], R40 ;  /* 0x000000280600b985 */ /* 0x0005e2000c101b08 */
[----:B------:R-:W-:Y:S02]  /*1a5c0*/  ISETP.GE.AND P2, PT, R16, c[0x0][0x3c8], PT ;  /* 0x0000f20010007a0c */ /* 0x000fe40003f46270 */
[----:B------:R-:W-:Y:S02]  /*1a5d0*/  ISETP.GE.AND P3, PT, R11, c[0x0][0x3c8], PT ;  /* 0x0000f2000b007a0c */ /* 0x000fe40003f66270 */
[----:B------:R-:W-:Y:S02]  /*1a5e0*/  SHF.R.S32.HI R14, RZ, 0x1f, R14 ;  /* 0x0000001fff0e7819 */ /* 0x000fe4000001140e */
[----:B------:R-:W-:Y:S02]  /*1a5f0*/  SHF.R.S32.HI R9, RZ, 0x1f, R9 ;  /* 0x0000001fff097819 */ /* 0x000fe40000011409 */
[----:B------:R-:W-:-:S02]  /*1a600*/  IADD3 R15, R243, 0x80, RZ ;  /* 0x00000080f30f7810 */ /* 0x000fc40007ffe0ff */
[-C--:B-1----:R-:W-:Y:S02]  /*1a610*/  @!P1 LEA R2, P5, R10, R0.reuse, 0x2 ;  /* 0x000000000a029211 */ /* 0x082fe400078a10ff */
[----:B--2---:R-:W-:Y:S02]  /*1a620*/  @!P4 LEA R6, P0, R8, R0, 0x2 ;  /* 0x000000000806c211 */ /* 0x004fe400078010ff */
[-C--:B------:R-:W-:Y:S02]  /*1a630*/  @!P1 LEA.HI.X R3, R10, R4.reuse, R14, 0x2, P5 ;  /* 0x000000040a039211 */ /* 0x080fe400028f140e */
[----:B------:R-:W-:Y:S02]  /*1a640*/  @!P4 LEA.HI.X R7, R8, R4, R9, 0x2, P0 ;  /* 0x000000040807c211 */ /* 0x000fe400000f1409 */
[C---:B------:R-:W-:Y:S01]  /*1a650*/  IADD3 R10, R243.reuse, 0x78, RZ ;  /* 0x00000078f30a7810 */ /* 0x040fe20007ffe0ff */
[----:B------:R1:W-:Y:S01]  /*1a660*/  @!P1 ST.E.64 [R2.64], R44 ;  /* 0x0000002c02009985 */ /* 0x0003e2000c101b08 */
[----:B------:R-:W-:-:S02]  /*1a670*/  IADD3 R14, R243, 0x68, RZ ;  /* 0x00000068f30e7810 */ /* 0x000fc40007ffe0ff */
[----:B------:R-:W-:Y:S01]  /*1a680*/  ISETP.GE.AND P0, PT, R17, c[0x0][0x3c8], PT ;  /* 0x0000f20011007a0c */ /* 0x000fe20003f06270 */
[----:B------:R2:W-:Y:S01]  /*1a690*/  @!P4 ST.E.64 [R6.64], R48 ;  /* 0x000000300600c985 */ /* 0x0005e2000c101b08 */
[----:B------:R-:W-:Y:S02]  /*1a6a0*/  ISETP.GE.AND P4, PT, R10, c[0x0][0x3c8], PT ;  /* 0x0000f2000a007a0c */ /* 0x000fe40003f86270 */
[----:B------:R-:W-:Y:S02]  /*1a6b0*/  SHF.R.S32.HI R14, RZ, 0x1f, R14 ;  /* 0x0000001fff0e7819 */ /* 0x000fe4000001140e */
[----:B------:R-:W-:-:S04]  /*1a6c0*/  @!P3 LEA R8, P1, R11, R0, 0x2 ;  /* 0x000000000b08b211 */ /* 0x000fc800078210ff */
[----:B------:R-:W-:Y:S02]  /*1a6d0*/  @!P3 LEA.HI.X R9, R11, R4, R14, 0x2, P1 ;  /* 0x000000040b09b211 */ /* 0x000fe400008f140e */
[C---:B------:R-:W-:Y:S02]  /*1a6e0*/  IADD3 R14, R243.reuse, 0x88, RZ ;  /* 0x00000088f30e7810 */ /* 0x040fe40007ffe0ff */
[----:B------:R-:W-:Y:S02]  /*1a6f0*/  IADD3 R11, R243, 0x90, RZ ;  /* 0x00000090f30b7810 */ /* 0x000fe40007ffe0ff */
[----:B------:R-:W-:Y:S02]  /*1a700*/  ISETP.GE.AND P1, PT, R14, c[0x0][0x3c8], PT ;  /* 0x0000f2000e007a0c */ /* 0x000fe40003f26270 */
        /* <DEDUP_REMOVED lines=9> */
[----:B------:R-:W-:-:S02]  /*1a7a0*/  SHF.R.S32.HI R18, RZ, 0x1f, R18 ;  /* 0x0000001fff127819 */ /* 0x000fc40000011412 */
[----:B------:R-:W-:Y:S02]  /*1a7b0*/  SHF.R.S32.HI R16, RZ, 0x1f, R16 ;  /* 0x0000001fff107819 */ /* 0x000fe40000011410 */
[----:B------:R-:W-:Y:S02]  /*1a7c0*/  @!P0 LEA.HI.X R7, R17, R4, R18, 0x2, P5 ;  /* 0x0000000411078211 */ /* 0x000fe400028f1412 */
[C---:B------:R-:W-:Y:S02]  /*1a7d0*/  IADD3 R17, R243.reuse, 0x80, RZ ;  /* 0x00000080f3117810 */ /* 0x040fe40007ffe0ff */
[----:B------:R-:W-:Y:S01]  /*1a7e0*/  IADD3 R18, R243, 0xa8, RZ ;  /* 0x000000a8f3127810 */ /* 0x000fe20007ffe0ff */
[----:B------:R3:W-:Y:S01]  /*1a7f0*/  @!P0 ST.E.64 [R6.64], R60 ;  /* 0x0000003c06008985 */ /* 0x0007e2000c101b08 */
[----:B------:R-:W-:Y:S02]  /*1a800*/  SHF.R.S32.HI R17, RZ, 0x1f, R17 ;  /* 0x0000001fff117819 */ /* 0x000fe40000011411 */
[----:B-1----:R-:W-:-:S04]  /*1a810*/  @!P4 LEA R2, P3, R10, R0, 0x2 ;  /* 0x000000000a02c211 */ /* 0x002fc800078610ff */
[----:B------:R-:W-:Y:S02]  /*1a820*/  @!P4 LEA.HI.X R3, R10, R4, R16, 0x2, P3 ;  /* 0x000000040a03c211 */ /* 0x000fe400018f1410 */
[C---:B------:R-:W-:Y:S02]  /*1a830*/  IADD3 R16, R243.reuse, 0x88, RZ ;  /* 0x00000088f3107810 */ /* 0x040fe40007ffe0ff */
[----:B------:R-:W-:Y:S01]  /*1a840*/  IADD3 R10, R243, 0x98, RZ ;  /* 0x00000098f30a7810 */ /* 0x000fe20007ffe0ff */
[----:B------:R1:W-:Y:S01]  /*1a850*/  @!P4 ST.E.64 [R2.64], R64 ;  /* 0x000000400200c985 */ /* 0x0003e2000c101b08 */
[----:B------:R-:W-:Y:S02]  /*1a860*/  SHF.R.S32.HI R16, RZ, 0x1f, R16 ;  /* 0x0000001fff107819 */ /* 0x000fe40000011410 */
[----:B--2---:R-:W-:Y:S02]  /*1a870*/  @!P2 LEA R8, P0, R15, R0, 0x2 ;  /* 0x000000000f08a211 */ /* 0x004fe400078010ff */
[----:B------:R-:W-:-:S02]  /*1a880*/  ISETP.GE.AND P5, PT, R10, c[0x0][0x3c8], PT ;  /* 0x0000f2000a007a0c */ /* 0x000fc40003fa6270 */
[----:B------:R-:W-:Y:S02]  /*1a890*/  @!P2 LEA.HI.X R9, R15, R4, R17, 0x2, P0 ;  /* 0x000000040f09a211 */ /* 0x000fe400000f1411 */
[----:B------:R-:W-:Y:S02]  /*1a8a0*/  IADD3 R15, R243, 0xa0, RZ ;  /* 0x000000a0f30f7810 */ /* 0x000fe40007ffe0ff */
[----:B---3--:R-:W-:Y:S01]  /*1a8b0*/  @!P6 LEA R6, P0, R11, R0, 0x2 ;  /* 0x000000000b06e211 */ /* 0x008fe200078010ff */
[----:B------:R-:W-:Y:S01]  /*1a8c0*/  @!P2 ST.E.64 [R8.64], R104 ;  /* 0x000000680800a985 */ /* 0x000fe2000c101b08 */
[----:B------:R-:W-:Y:S02]  /*1a8d0*/  ISETP.GE.AND P4, PT, R15, c[0x0][0x3c8], PT ;  /* 0x0000f2000f007a0c */ /* 0x000fe40003f86270 */
        /* <DEDUP_REMOVED lines=35> */
.L_x_1418:
[----:B------:R-:W-:Y:S05]  /*1ab10*/  BSYNC B0 ;  /* 0x0000000000007941 */ /* 0x000fea0003800000 */
.L_x_1417:
[----:B------:R-:W-:Y:S05]  /*1ab20*/  BRA.DIV ~URZ, `(.L_x_1419) ;  /* 0x00004b727f007947 */ /* 0x000fea000b800000 */
[----:B---3--:R3:W2:Y:S04]  /*1ab30*/  SHFL.IDX PT, R4, R5, 0x1, 0x1c1f ;  /* 0x003c1f0005047f89 */ /* 0x0086a800000e0000 */
[----:B-1----:R3:W1:Y:S02]  /*1ab40*/  SHFL.IDX PT, R0, R12, 0x1, 0x1c1f ;  /* 0x003c1f000c007f89 */ /* 0x00266400000e0000 */
.L_x_1491:
[----:B------:R-:W-:-:S13]  /*1ab50*/  ISETP.NE.AND P0, PT, R13, RZ, PT ;  /* 0x000000ff0d00720c */ /* 0x000fda0003f05270 */
[----:B------:R-:W-:Y:S05]  /*1ab60*/  @P0 BRA `(.L_x_1414) ;  /* 0x0000178000000947 */ /* 0x000fea0003800000 */
[C---:B------:R-:W-:Y:S02]  /*1ab70*/  ISETP.GE.AND P4, PT, R243.reuse, c[0x0][0x3c8], PT ;  /* 0x0000f200f3007a0c */ /* 0x040fe40003f86270 */
[C---:B------:R-:W-:Y:S02]  /*1ab80*/  IADD3 R15, R243.reuse, 0x18, RZ ;  /* 0x00000018f30f7810 */ /* 0x040fe40007ffe0ff */
[----:B------:R-:W-:Y:S02]  /*1ab90*/  IADD3 R8, R243, 0x8, RZ ;  /* 0x00000008f3087810 */ /* 0x000fe40007ffe0ff */
[----:B------:R-:W-:Y:S02]  /*1aba0*/  ISETP.GE.AND P1, PT, R15, c[0x0][0x3c8], PT ;  /* 0x0000f2000f007a0c */ /* 0x000fe40003f26270 */
[----:B------:R-:W-:Y:S02]  /*1abb0*/  ISETP.GE.AND P3, PT, R8, c[0x0][0x3c8], PT ;  /* 0x0000f20008007a0c */ /* 0x000fe40003f66270 */
[----:B---3--:R-:W-:-:S02]  /*1abc0*/  IADD3 R5, R243, 0x10, RZ ;  /* 0x00000010f3057810 */ /* 0x008fc40007ffe0ff */
[----:B------:R-:W-:Y:S01]  /*1abd0*/  IADD3 R9, R243, 0x8, RZ ;  /* 0x00000008f3097810 */ /* 0x000fe20007ffe0ff */
[----:B-1----:R-:W-:Y:S01]  /*1abe0*/  @!P4 IMAD.MOV.U32 R6, RZ, RZ, R0 ;  /* 0x000000ffff06c224 */ /* 0x002fe200078e0000 */
[----:B------:R-:W-:Y:S01]  /*1abf0*/  ISETP.GE.AND P2, PT, R5, c[0x0][0x3c8], PT ;  /* 0x0000f20005007a0c */ /* 0x000fe20003f46270 */
[----:B--2---:R-:W-:Y:S01]  /*1ac00*/  @!P4 IMAD.MOV.U32 R7, RZ, RZ, R4 ;  /* 0x000000ffff07c224 */ /* 0x004fe200078e0004 */
        /* <DEDUP_REMOVED lines=170> */
.L_x_1399:
        /* <DEDUP_REMOVED lines=19> */
.L_x_1420:
[----:B--2---:R-:W2:Y:S01]  /*1b7e0*/  LDL.LU R2, [R1] ;  /* 0x0000000001027983 */ /* 0x004ea20000300800 */
[----:B------:R-:W-:Y:S01]  /*1b7f0*/  BSSY B0, `(.L_x_1421) ;  /* 0x0000038000007945 */ /* 0x000fe20003800000 */
[----:B------:R-:W-:Y:S02]  /*1b800*/  LOP3.LUT R4, R246, 0xffff, RZ, 0xc0, !PT ;  /* 0x0000fffff6047812 */ /* 0x000fe400078ec0ff */
[----:B------:R-:W3:Y:S01]  /*1b810*/  S2R R5, SR_TID.X ;  /* 0x0000000000057919 */ /* 0x000ee20000002100 */
[----:B------:R-:W-:-:S02]  /*1b820*/  SEL R3, R252, RZ, !P3 ;  /* 0x000000fffc037207 */ /* 0x000fc40005800000 */
[----:B-----5:R-:W-:Y:S02]  /*1b830*/  SHF.R.S32.HI R18, RZ, 0x1f, R0 ;  /* 0x0000001fff127819 */ /* 0x020fe40000011400 */
[----:B---3--:R-:W-:Y:S02]  /*1b840*/  ISETP.GT.AND P0, PT, R5, 0x7f, PT ;  /* 0x0000007f0500780c */ /* 0x008fe40003f04270 */
[----:B--2---:R-:W-:-:S11]  /*1b850*/  SEL R20, R2, RZ, !P3 ;  /* 0x000000ff02147207 */ /* 0x004fd60005800000 */
[----:B------:R-:W-:Y:S05]  /*1b860*/  @P0 BRA `(.L_x_1422) ;  /* 0x0000030000000947 */ /* 0x000fea0003800000 */
[----:B------:R-:W-:Y:S01]  /*1b870*/  IMAD R2, R15, c[0x0][0x4e8], RZ ;  /* 0x00013a000f027a24 */ /* 0x000fe200078e02ff */
[----:B------:R-:W-:-:S04]  /*1b880*/  IADD3 R14, R240, R5, RZ ;  /* 0x00000005f00e7210 */ /* 0x000fc80007ffe0ff */
[----:B------:R-:W-:-:S13]  /*1b890*/  ISETP.GE.AND P0, PT, R14, R2, PT ;  /* 0x000000020e00720c */ /* 0x000fda0003f06270 */
[----:B------:R-:W-:Y:S05]  /*1b8a0*/  @P0 BRA `(.L_x_1422) ;  /* 0x000002c000000947 */ /* 0x000fea0003800000 */
[----:B------:R-:W2:Y:S01]  /*1b8b0*/  LDL.LU R22, [R1+0x4] ;  /* 0x0000040001167983 */ /* 0x000ea20000300800 */
[----:B------:R-:W-:Y:S01]  /*1b8c0*/  IMAD.MOV.U32 R2, RZ, RZ, 0x368 ;  /* 0x00000368ff027424 */ /* 0x000fe200078e00ff */
[----:B------:R-:W-:-:S04]  /*1b8d0*/  ISETP.GT.AND P2, PT, R19, 0x1, PT ;  /* 0x000000011300780c */ /* 0x000fc80003f44270 */
[----:B------:R-:W-:-:S04]  /*1b8e0*/  SEL R2, R2, 0x328, P2 ;  /* 0x0000032802027807 */ /* 0x000fc80001000000 */
[----:B------:R3:W4:Y:S08]  /*1b8f0*/  LDC.64 R10, c[0x0][R2+0x170] ;  /* 0x00005c00020a7b82 */ /* 0x0007300000000a00 */
[----:B------:R3:W5:Y:S08]  /*1b900*/  LDC.64 R8, c[0x0][R2+0x168] ;  /* 0x00005a0002087b82 */ /* 0x0007700000000a00 */
[----:B------:R3:W1:Y:S08]  /*1b910*/  LDC.64 R16, c[0x0][R2+0x178] ;  /* 0x00005e0002107b82 */ /* 0x0006700000000a00 */
[----:B------:R3:W1:Y:S02]  /*1b920*/  LDC.64 R12, c[0x0][R2+0x160] ;  /* 0x00005800020c7b82 */ /* 0x0006640000000a00 */
[----:B---3--:R-:W-:-:S02]  /*1b930*/  IMAD.MOV.U32 R2, RZ, RZ, c[0x0][0x4e8] ;  /* 0x00013a00ff027624 */ /* 0x008fc400078e00ff */
[-C--:B----4-:R-:W-:Y:S02]  /*1b940*/  IMAD R5, R11, R3.reuse, RZ ;  /* 0x000000030b057224 */ /* 0x090fe400078e02ff */
[----:B------:R-:W-:Y:S01]  /*1b950*/  IMAD.WIDE.U32 R6, R10, R3, RZ ;  /* 0x000000030a067225 */ /* 0x000fe200078e00ff */
[----:B------:R-:W-:Y:S02]  /*1b960*/  ISETP.NE.AND P0, PT, R2, 0x1, PT ;  /* 0x000000010200780c */ /* 0x000fe40003f05270 */
[----:B------:R-:W-:Y:S01]  /*1b970*/  MOV R2, R14 ;  /* 0x0000000e00027202 */ /* 0x000fe20000000f00 */
[----:B------:R-:W-:Y:S02]  /*1b980*/  IMAD R10, R10, R20, R5 ;  /* 0x000000140a0a7224 */ /* 0x000fe400078e0205 */
[-C--:B-----5:R-:W-:Y:S02]  /*1b990*/  IMAD R11, R9, R4.reuse, RZ ;  /* 0x00000004090b7224 */ /* 0x0a0fe400078e02ff */
[----:B------:R-:W-:Y:S01]  /*1b9a0*/  IMAD.WIDE.U32 R8, R8, R4, RZ ;  /* 0x0000000408087225 */ /* 0x000fe200078e00ff */
[----:B------:R-:W-:-:S03]  /*1b9b0*/  IADD3 R7, R7, R10, RZ ;  /* 0x0000000a07077210 */ /* 0x000fc60007ffe0ff */
[----:B------:R-:W-:Y:S02]  /*1b9c0*/  IMAD.IADD R11, R9, 0x1, R11 ;  /* 0x00000001090b7824 */ /* 0x000fe400078e020b */
[----:B------:R-:W-:-:S05]  /*1b9d0*/  @P0 IMAD.HI.U32 R21, R14, c[0x0][0x4ec], RZ ;  /* 0x00013b000e150a27 */ /* 0x000fca00078e00ff */
[----:B------:R-:W-:Y:S02]  /*1b9e0*/  @P0 SHF.R.U32.HI R2, RZ, c[0x0][0x4f0], R21 ;  /* 0x00013c00ff020a19 */ /* 0x000fe40000011615 */
[----:B------:R-:W-:-:S03]  /*1b9f0*/  IADD3 R21, P1, P0, R6, R8, R0 ;  /* 0x0000000806157210 */ /* 0x000fc6000783e000 */
[----:B------:R-:W-:Y:S01]  /*1ba00*/  IMAD.MOV R6, RZ, RZ, -R2 ;  /* 0x000000ffff067224 */ /* 0x000fe200078e0a02 */
[----:B------:R-:W-:-:S03]  /*1ba10*/  IADD3.X R11, R7, R11, R18, P1, P0 ;  /* 0x0000000b070b7210 */ /* 0x000fc60000fe0412 */
[----:B------:R-:W-:-:S05]  /*1ba20*/  IMAD R6, R6, c[0x0][0x4e8], R14 ;  /* 0x00013a0006067a24 */ /* 0x000fca00078e020e */
[----:B------:R-:W-:Y:S02]  /*1ba30*/  SHF.R.S32.HI R7, RZ, 0x1f, R6 ;  /* 0x0000001fff077819 */ /* 0x000fe40000011406 */
[----:B--2---:R-:W-:-:S05]  /*1ba40*/  SEL R5, R22, RZ, P2 ;  /* 0x000000ff16057207 */ /* 0x004fca0001000000 */
[-C--:B-1----:R-:W-:Y:S02]  /*1ba50*/  IMAD R10, R17, R5.reuse, RZ ;  /* 0x00000005110a7224 */ /* 0x082fe400078e02ff */
[----:B------:R-:W-:Y:S01]  /*1ba60*/  IMAD.WIDE.U32 R8, R16, R5, RZ ;  /* 0x0000000510087225 */ /* 0x000fe200078e00ff */
[----:B------:R-:W-:-:S04]  /*1ba70*/  SHF.R.S32.HI R5, RZ, 0x1f, R2 ;  /* 0x0000001fff057819 */ /* 0x000fc80000011402 */
[----:B------:R-:W-:Y:S01]  /*1ba80*/  IADD3 R9, R9, R10, RZ ;  /* 0x0000000a09097210 */ /* 0x000fe20007ffe0ff */
[----:B------:R-:W-:Y:S01]  /*1ba90*/  IMAD.MOV.U32 R10, RZ, RZ, c[0x0][0x4a8] ;  /* 0x00012a00ff0a7624 */ /* 0x000fe200078e00ff */
[----:B------:R-:W-:Y:S01]  /*1baa0*/  IADD3 R8, P1, P0, R2, R21, R8 ;  /* 0x0000001502087210 */ /* 0x000fe2000783e008 */
[----:B------:R-:W-:-:S03]  /*1bab0*/  IMAD R2, R13, R6, RZ ;  /* 0x000000060d027224 */ /* 0x000fc600078e02ff */
[----:B------:R-:W-:Y:S01]  /*1bac0*/  IADD3.X R9, R5, R11, R9, P1, P0 ;  /* 0x0000000b05097210 */ /* 0x000fe20000fe0409 */
[----:B------:R-:W-:Y:S01]  /*1bad0*/  IMAD R2, R12, R7, R2 ;  /* 0x000000070c027224 */ /* 0x000fe200078e0202 */
[----:B------:R-:W-:-:S03]  /*1bae0*/  MOV R5, c[0x0][0x4ac] ;  /* 0x00012b0000057a02 */ /* 0x000fc60000000f00 */
[----:B------:R-:W-:Y:S01]  /*1baf0*/  IMAD.WIDE.U32 R6, R12, R6, R8 ;  /* 0x000000060c067225 */ /* 0x000fe200078e0008 */
[----:B------:R-:W-:Y:S02]  /*1bb00*/  SEL R8, R10, c[0x0][0x450], P2 ;  /* 0x000114000a087a07 */ /* 0x000fe40001000000 */
[----:B------:R-:W-:Y:S01]  /*1bb10*/  SEL R5, R5, c[0x0][0x454], P2 ;  /* 0x0001150005057a07 */ /* 0x000fe20001000000 */
[----:B------:R-:W-:Y:S01]  /*1bb20*/  IMAD.IADD R2, R7, 0x1, R2 ;  /* 0x0000000107027824 */ /* 0x000fe200078e0202 */
[----:B------:R-:W-:-:S04]  /*1bb30*/  LEA R8, P0, R6, R8, 0x2 ;  /* 0x0000000806087211 */ /* 0x000fc800078010ff */
[----:B------:R-:W-:Y:S02]  /*1bb40*/  LEA.HI.X R9, R6, R5, R2, 0x2, P0 ;  /* 0x0000000506097211 */ /* 0x000fe400000f1402 */
[----:B------:R-:W-:-:S05]  /*1bb50*/  MOV R2, 0xff800000 ;  /* 0xff80000000027802 */ /* 0x000fca0000000f00 */
[----:B------:R1:W-:Y:S02]  /*1bb60*/  STG.E [R8.64], R2 ;  /* 0x0000000208007986 */ /* 0x0003e4000c101908 */
.L_x_1422:
[----:B------:R-:W-:Y:S05]  /*1bb70*/  BSYNC B0 ;  /* 0x0000000000007941 */ /* 0x000fea0003800000 */
.L_x_1421:
[----:B------:R-:W-:-:S13]  /*1bb80*/  ISETP.GT.AND P0, PT, R19, 0x1, PT ;  /* 0x000000011300780c */ /* 0x000fda0003f04270 */
[----:B------:R-:W-:Y:S05]  /*1bb90*/  @P0 BRA `(.L_x_1414) ;  /* 0x0000075000000947 */ /* 0x000fea0003800000 */
[----:B------:R-:W-:Y:S01]  /*1bba0*/  MOV R5, c[0x0][0x4e8] ;  /* 0x00013a0000057a02 */ /* 0x000fe20000000f00 */
[----:B-1----:R-:W-:Y:S01]  /*1bbb0*/  IMAD R2, R18, c[0x0][0x3a0], RZ ;  /* 0x0000e80012027a24 */ /* 0x002fe200078e02ff */
[----:B------:R-:W1:Y:S01]  /*1bbc0*/  S2R R11, SR_TID.X ;  /* 0x00000000000b7919 */ /* 0x000e620000002100 */
        /* <DEDUP_REMOVED lines=12> */
[----:B------:R-:W-:Y:S01]  /*1bc90*/  SHF.R.S32.HI R8, RZ, 0x1f, R0 ;  /* 0x0000001fff087819 */ /* 0x000fe20000011400 */
[----:B------:R-:W-:Y:S01]  /*1bca0*/  IMAD.MOV.U32 R4, RZ, RZ, R6 ;  /* 0x000000ffff047224 */ /* 0x000fe200078e0006 */
[----:B-1----:R-:W-:-:S03]  /*1bcb0*/  SHF.R.S32.HI R10, RZ, 0x1f, R11 ;  /* 0x0000001fff0a7819 */ /* 0x002fc6000001140b */
[----:B------:R-:W-:Y:S01]  /*1bcc0*/  IMAD.WIDE.U32 R6, R3, c[0x0][0x3f0], R4 ;  /* 0x0000fc0003067a25 */ /* 0x000fe200078e0004 */
[----:B------:R-:W-:Y:S02]  /*1bcd0*/  IADD3 R4, -R0, RZ, RZ ;  /* 0x000000ff00047210 */ /* 0x000fe40007ffe1ff */
[----:B------:R-:W-:Y:S01]  /*1bce0*/  LEA.HI R10, R10, R11, RZ, 0x3 ;  /* 0x0000000b0a0a7211 */ /* 0x000fe200078f18ff */
[----:B------:R-:W-:Y:S01]  /*1bcf0*/  IMAD R5, R8, c[0x0][0x3e0], RZ ;  /* 0x0000f80008057a24 */ /* 0x000fe200078e02ff */
[----:B------:R-:W-:Y:S01]  /*1bd00*/  IADD3 R3, R7, R9, RZ ;  /* 0x0000000907037210 */ /* 0x000fe20007ffe0ff */
[----:B------:R-:W-:Y:S01]  /*1bd10*/  IMAD R4, R4, c[0x0][0x4e8], R2 ;  /* 0x00013a0004047a24 */ /* 0x000fe200078e0202 */
[----:B------:R-:W-:Y:S01]  /*1bd20*/  SHF.R.S32.HI R10, RZ, 0x3, R10 ;  /* 0x00000003ff0a7819 */ /* 0x000fe2000001140a */
[----:B------:R-:W-:Y:S02]  /*1bd30*/  IMAD.MOV.U32 R2, RZ, RZ, R6 ;  /* 0x000000ffff027224 */ /* 0x000fe400078e0006 */
[----:B------:R-:W-:-:S02]  /*1bd40*/  IMAD R5, R0, c[0x0][0x3e4], R5 ;  /* 0x0000f90000057a24 */ /* 0x000fc400078e0205 */
        /* <DEDUP_REMOVED lines=12> */
.L_x_1492:
[----:B------:R-:W-:Y:S05]  /*1be10*/  BRA.DIV ~URZ, `(.L_x_1424) ;  /* 0x000039b27f007947 */ /* 0x000fea000b800000 */
[----:B------:R3:W4:Y:S02]  /*1be20*/  SHFL.IDX PT, R0, R7, RZ, 0x181f ;  /* 0x00181fff07007589 */ /* 0x00072400000e0000 */
.L_x_1493:
        /* <DEDUP_REMOVED lines=16> */
.L_x_1426:
[----:B------:R-:W-:Y:S05]  /*1bf30*/  BSYNC B0 ;  /* 0x0000000000007941 */ /* 0x000fea0003800000 */
.L_x_1425:
[----:B------:R-:W-:Y:S05]  /*1bf40*/  BRA.DIV ~URZ, `(.L_x_1427) ;  /* 0x000038e27f007947 */ /* 0x000fea000b800000 */
[----:B--2---:R2:W1:Y:S04]  /*1bf50*/  SHFL.IDX PT, R8, R6, 0x1, 0x181f ;  /* 0x00381f0006087f89 */ /* 0x00446800000e0000 */
[----:B----4-:R2:W4:Y:S02]  /*1bf60*/  SHFL.IDX PT, R0, R7, 0x1, 0x181f ;  /* 0x00381f0007007f89 */ /* 0x01052400000e0000 */
.L_x_1494:
        /* <DEDUP_REMOVED lines=16> */
.L_x_1429:
[----:B------:R-:W-:Y:S05]  /*1c070*/  BSYNC B0 ;  /* 0x0000000000007941 */ /* 0x000fea0003800000 */
.L_x_1428:
[----:B------:R-:W-:Y:S05]  /*1c080*/  BRA.DIV ~URZ, `(.L_x_1430) ;  /* 0x000038627f007947 */ /* 0x000fea000b800000 */
[----:B-1----:R1:W2:Y:S02]  /*1c090*/  SHFL.IDX PT, R8, R6, 0x2, 0x181f ;  /* 0x00581f0006087f89 */ /* 0x0022a400000e0000 */
.L_x_1495:
[----:B------:R-:W-:Y:S05]  /*1c0a0*/  BRA.DIV ~URZ, `(.L_x_1431) ;  /* 0x000038b27f007947 */ /* 0x000fea000b800000 */
[----:B----4-:R4:W1:Y:S02]  /*1c0b0*/  SHFL.IDX PT, R0, R7, 0x2, 0x181f ;  /* 0x00581f0007007f89 */ /* 0x01086400000e0000 */
.L_x_1496:
        /* <DEDUP_REMOVED lines=16> */
.L_x_1433:
[----:B------:R-:W-:Y:S05]  /*1c1c0*/  BSYNC B0 ;  /* 0x0000000000007941 */ /* 0x000fea0003800000 */
.L_x_1432:
[----:B------:R-:W-:Y:S05]  /*1c1d0*/  BRA.DIV ~URZ, `(.L_x_1434) ;  /* 0x000037e27f007947 */ /* 0x000fea000b800000 */
[----:B-12---:R-:W1:Y:S04]  /*1c1e0*/  SHFL.IDX PT, R6, R6, 0x3, 0x181f ;  /* 0x00781f0006067f89 */ /* 0x006e6800000e0000 */
[----:B---34-:R-:W2:Y:S02]  /*1c1f0*/  SHFL.IDX PT, R7, R7, 0x3, 0x181f ;  /* 0x00781f0007077f89 */ /* 0x018ea400000e0000 */
.L_x_1497:
[----:B------:R-:W-:-:S04]  /*1c200*/  IADD3 R4, R4, 0x60, RZ ;  /* 0x0000006004047810 */ /* 0x000fc80007ffe0ff */
        /* <DEDUP_REMOVED lines=14> */
.L_x_1414:
[----:B------:R-:W-:Y:S05]  /*1c2f0*/  BSYNC B1 ;  /* 0x0000000000017941 */ /* 0x000fea0003800000 */
.L_x_1398:
[----:B-1-3--:R-:W3:Y:S02]  /*1c300*/  LDL R0, [R1+0x58] ;  /* 0x0000580001007983 */ /* 0x00aee40000100800 */
[----:B---3--:R-:W-:-:S13]  /*1c310*/  ISETP.NE.AND P0, PT, R0, RZ, PT ;  /* 0x000000ff0000720c */ /* 0x008fda0003f05270 */
[----:B------:R-:W-:Y:S01]  /*1c320*/  @P0 WARPSYNC 0xffffffff ;  /* 0xffffffff00000948 */ /* 0x000fe20003800000 */
[----:B------:R-:W-:Y:S06]  /*1c330*/  @P0 BAR.SYNC.DEFER_BLOCKING 0x5, 0x100 ;  /* 0x0144000000000b1d */ /* 0x000fec0000010000 */
[----:B------:R-:W1:Y:S04]  /*1c340*/  @P0 LDS.128 R244, [0x18100] ;  /* 0x01810000fff40984 */ /* 0x000e680000000c00 */
[----:B------:R-:W-:Y:S06]  /*1c350*/  @P0 BAR.ARV 0x4, 0x100 ;  /* 0x0104000000000b1d */ /* 0x000fec0000002000 */
[----:B------:R-:W-:Y:S05]  /*1c360*/  @P0 BRA `(.L_x_1435) ;  /* 0x00000f6000000947 */ /* 0x000fea0003800000 */
[----:B------:R-:W3:Y:S01]  /*1c370*/  S2R R0, SR_TID.X ;  /* 0x0000000000007919 */ /* 0x000ee20000002100 */
[----:B------:R-:W-:Y:S01]  /*1c380*/  IMAD.MOV.U32 R8, RZ, RZ, RZ ;  /* 0x000000ffff087224 */ /* 0x000fe200078e00ff */
[----:B---3--:R-:W-:-:S04]  /*1c390*/  LOP3.LUT R13, R0, 0x1f, RZ, 0xc0, !PT ;  /* 0x0000001f000d7812 */ /* 0x008fc800078ec0ff */
[----:B------:R-:W-:Y:S01]  /*1c3a0*/  ISETP.NE.AND P6, PT, R13, 0x1f, PT ;  /* 0x0000001f0d00780c */ /* 0x000fe20003fc5270 */
[----:B------:R-:W-:Y:S10]  /*1c3b0*/  BRA.DIV ~URZ, `(.L_x_1436) ;  /* 0x000036d27f007947 */ /* 0x000ff4000b800000 */
[----:B------:R3:W4:Y:S02]  /*1c3c0*/  SHFL.IDX PT, R9, R86, RZ, 0x1f ;  /* 0x00001fff56097589 */ /* 0x00072400000e0000 */
.L_x_1498:
[----:B------:R-:W-:Y:S05]  /*1c3d0*/  BRA.DIV ~URZ, `(.L_x_1437) ;  /* 0x000037227f007947 */ /* 0x000fea000b800000 */
[----:B------:R3:W4:Y:S02]  /*1c3e0*/  SHFL.IDX PT, R6, R86, 0x1, 0x1f ;  /* 0x00201f0056067f89 */ /* 0x00072400000e0000 */
.L_x_1499:
[----:B-1----:R-:W-:Y:S02]  /*1c3f0*/  IMAD.IADD R0, R247, 0x1, R13 ;  /* 0x00000001f7007824 */ /* 0x002fe400078e020d */
[----:B--2-4-:R-:W-:-:S03]  /*1c400*/  IMAD.MOV.U32 R7, RZ, RZ, RZ ;  /* 0x000000ffff077224 */ /* 0x014fc600078e00ff */
[----:B------:R-:W-:-:S13]  /*1c410*/  ISETP.GE.OR P0, PT, R0, c[0x0][0x53c], !P6 ;  /* 0x00014f0000007a0c */ /* 0x000fda0007706670 */
[----:B------:R-:W-:Y:S01]  /*1c420*/  @!P0 MOV R2, 0x4 ;  /* 0x0000000400028802 */ /* 0x000fe20000000f00 */
[----:B------:R-:W-:-:S04]  /*1c430*/  @!P0 IMAD.MOV.U32 R4, RZ, RZ, 0x4 ;  /* 0x00000004ff048424 */ /* 0x000fc800078e00ff */
[----:B------:R-:W-:-:S04]  /*1c440*/  @!P0 IMAD.WIDE R4, R0, R4, c[0x0][0x580] ;  /* 0x0001600000048625 */ /* 0x000fc800078e0204 */
[----:B------:R-:W-:Y:S01]  /*1c450*/  @!P0 IMAD.WIDE R2, R0, R2, c[0x0][0x578] ;  /* 0x00015e0000028625 */ /* 0x000fe200078e0202 */
[----:B------:R-:W2:Y:S04]  /*1c460*/  @!P0 LDG.E R7, [R4.64] ;  /* 0x0000000804078981 */ /* 0x000ea8000c1e1900 */
[----:B------:R-:W2:Y:S01]  /*1c470*/  @!P0 LDG.E R8, [R2.64] ;  /* 0x0000000802088981 */ /* 0x000ea2000c1e1900 */
[C---:B------:R-:W-:Y:S02]  /*1c480*/  ISETP.GE.U32.AND P4, PT, R13.reuse, 0x10, PT ;  /* 0x000000100d00780c */ /* 0x040fe40003f86070 */
[C---:B------:R-:W-:Y:S02]  /*1c490*/  ISETP.GE.U32.AND P3, PT, R13.reuse, 0x8, PT ;  /* 0x000000080d00780c */ /* 0x040fe40003f66070 */
[----:B------:R-:W-:-:S02]  /*1c4a0*/  ISETP.GE.U32.AND P2, PT, R13, 0x4, PT ;  /* 0x000000040d00780c */ /* 0x000fc40003f46070 */
[C---:B------:R-:W-:Y:S02]  /*1c4b0*/  ISETP.GE.U32.AND P1, PT, R13.reuse, 0x2, PT ;  /* 0x000000020d00780c */ /* 0x040fe40003f26070 */
[----:B------:R-:W-:Y:S02]  /*1c4c0*/  ISETP.NE.AND P5, PT, R13, RZ, PT ;  /* 0x000000ff0d00720c */ /* 0x000fe40003fa5270 */
[----:B------:R-:W-:Y:S01]  /*1c4d0*/  MOV R12, RZ ;  /* 0x000000ff000c7202 */ /* 0x000fe20000000f00 */
[----:B--2---:R-:W-:Y:S01]  /*1c4e0*/  IMAD R0, R8, R7, RZ ;  /* 0x0000000708007224 */ /* 0x004fe200078e02ff */
[----:B------:R-:W-:Y:S07]  /*1c4f0*/  BRA.DIV ~URZ, `(.L_x_1438) ;  /* 0x000036727f007947 */ /* 0x000fee000b800000 */
[----:B------:R1:W2:Y:S02]  /*1c500*/  SHFL.UP PT, R4, R0, 0x1, RZ ;  /* 0x0420000000047989 */ /* 0x0002a400000e00ff */
.L_x_1500:
        /* <DEDUP_REMOVED lines=16> */
.L_x_1501:
[----:B--2---:R-:W-:Y:S01]  /*1c610*/  IMAD R0, R0, c[0x0][0x538], RZ ;  /* 0x00014e0000007a24 */ /* 0x004fe200078e02ff */
[----:B------:R-:W-:Y:S04]  /*1c620*/  BSSY B1, `(.L_x_1440) ;  /* 0x00000c5000017945 */ /* 0x000fe80003800000 */
[----:B------:R-:W-:-:S04]  /*1c630*/  IADD3 R6, R0, R6, RZ ;  /* 0x0000000600067210 */ /* 0x000fc80007ffe0ff */
[----:B------:R-:W-:-:S13]  /*1c640*/  ISETP.GT.AND P0, PT, R6, R9, PT ;  /* 0x000000090600720c */ /* 0x000fda0003f04270 */
[----:B------:R-:W-:Y:S05]  /*1c650*/  @P0 BRA `(.L_x_1441) ;  /* 0x0000025000000947 */ /* 0x000fea0003800000 */
.L_x_1445:
        /* <DEDUP_REMOVED lines=17> */
.L_x_1502:
        /* <DEDUP_REMOVED lines=16> */
.L_x_1503:
[----:B--2---:R-:W-:-:S05]  /*1c870*/  IMAD R0, R0, c[0x0][0x538], RZ ;  /* 0x00014e0000007a24 */ /* 0x004fca00078e02ff */
[----:B------:R-:W-:-:S04]  /*1c880*/  IADD3 R6, R0, R6, RZ ;  /* 0x0000000600067210 */ /* 0x000fc80007ffe0ff */
[----:B------:R-:W-:-:S13]  /*1c890*/  ISETP.GT.AND P0, PT, R6, R9, PT ;  /* 0x000000090600720c */ /* 0x000fda0003f04270 */
[----:B-1-3--:R-:W-:Y:S05]  /*1c8a0*/  @!P0 BRA `(.L_x_1445) ;  /* 0xfffffdb000008947 */ /* 0x00afea000383ffff */
.L_x_1441:
[----:B------:R-:W-:-:S05]  /*1c8b0*/  IADD3 R11, -R0, R6, RZ ;  /* 0x00000006000b7210 */ /* 0x000fca0007ffe1ff */
[----:B------:R-:W-:-:S05]  /*1c8c0*/  IMAD R0, R4, c[0x0][0x538], R11 ;  /* 0x00014e0004007a24 */ /* 0x000fca00078e020b */
[----:B------:R-:W-:Y:S01]  /*1c8d0*/  ISETP.GT.AND P0, PT, R0, R9, PT ;  /* 0x000000090000720c */ /* 0x000fe20003f04270 */
[----:B------:R-:W-:-:S12]  /*1c8e0*/  BRA.DIV ~URZ, `(.L_x_1446) ;  /* 0x000036527f007947 */ /* 0x000fd8000b800000 */
[----:B------:R-:W-:-:S04]  /*1c8f0*/  VOTE.ANY R10, PT, !P0 ;  /* 0x00000000000a7806 */ /* 0x000fc800040e0100 */
.L_x_1504:
[----:B------:R-:W2:Y:S02]  /*1c900*/  POPC R6, R10 ;  /* 0x0000000a00067309 */ /* 0x000ea40000000000 */
[----:B--2---:R-:W-:Y:S01]  /*1c910*/  IADD3 R247, R6, R247, RZ ;  /* 0x000000f706f77210 */ /* 0x004fe20007ffe0ff */
[----:B------:R-:W-:Y:S05]  /*1c920*/  BRA.DIV ~URZ, `(.L_x_1447) ;  /* 0x000036627f007947 */ /* 0x000fea000b800000 */
[----:B------:R2:W4:Y:S04]  /*1c930*/  SHFL.IDX PT, R7, R7, R6, 0x1f ;  /* 0x00001f0607077589 */ /* 0x00052800000e0000 */
[----:B------:R2:W1:Y:S02]  /*1c940*/  SHFL.IDX PT, R5, R8, R6, 0x1f ;  /* 0x00001f0608057589 */ /* 0x00046400000e0000 */
.L_x_1505:
[----:B------:R-:W-:Y:S01]  /*1c950*/  ISETP.NE.AND P0, PT, R10, RZ, PT ;  /* 0x000000ff0a00720c */ /* 0x000fe20003f05270 */
[----:B------:R-:W-:-:S12]  /*1c960*/  BSSY B0, `(.L_x_1448) ;  /* 0x0000005000007945 */ /* 0x000fd80003800000 */
[----:B------:R-:W-:Y:S05]  /*1c970*/  @!P0 BRA `(.L_x_1449) ;  /* 0x0000003000008947 */ /* 0x000fea0003800000 */
[----:B--2---:R-:W-:Y:S01]  /*1c980*/  IADD3 R6, R6, -0x1, RZ ;  /* 0xffffffff06067810 */ /* 0x004fe20007ffe0ff */
[----:B------:R-:W-:Y:S05]  /*1c990*/  BRA.DIV ~URZ, `(.L_x_1450) ;  /* 0x000036c27f007947 */ /* 0x000fea000b800000 */
[----:B------:R2:W3:Y:S02]  /*1c9a0*/  SHFL.IDX PT, R12, R4, R6, 0x1f ;  /* 0x00001f06040c7589 */ /* 0x0004e400000e0000 */
.L_x_1449:
[----:B------:R-:W-:Y:S05]  /*1c9b0*/  BSYNC B0 ;  /* 0x0000000000007941 */ /* 0x000fea0003800000 */
.L_x_1448:
        /* <DEDUP_REMOVED lines=67> */
.L_x_1452:
        /* <DEDUP_REMOVED lines=64> */
.L_x_1453:
[----:B------:R-:W-:Y:S05]  /*1d1f0*/  BSYNC B0 ;  /* 0x0000000000007941 */ /* 0x000fea0003800000 */
.L_x_1451:
[----:B------:R-:W-:-:S04]  /*1d200*/  LOP3.LUT R2, RZ, R2, RZ, 0x33, !PT ;  /* 0x00000002ff027212 */ /* 0x000fc800078e33ff */
[----:B------:R-:W-:Y:S01]  /*1d210*/  IADD3 R245, R2, R7, RZ ;  /* 0x0000000702f57210 */ /* 0x000fe20007ffe0ff */
[----:B------:R-:W-:Y:S05]  /*1d220*/  BRA `(.L_x_1454) ;  /* 0x0000004000007947 */ /* 0x000fea0003800000 */
.L_x_1442:
[----:B------:R-:W-:Y:S01]  /*1d230*/  IMAD.MOV.U32 R244, RZ, RZ, R9 ;  /* 0x000000fffff47224 */ /* 0x000fe200078e0009 */
[----:B------:R-:W-:Y:S01]  /*1d240*/  MOV R246, RZ ;  /* 0x000000ff00f67202 */ /* 0x000fe20000000f00 */
[----:B------:R-:W-:Y:S01]  /*1d250*/  IMAD.MOV.U32 R245, RZ, RZ, RZ ;  /* 0x000000fffff57224 */ /* 0x000fe200078e00ff */
[----:B------:R-:W-:Y:S02]  /*1d260*/  MOV R247, c[0x0][0x53c] ;  /* 0x00014f0000f77a02 */ /* 0x000fe40000000f00 */
.L_x_1454:
[----:B------:R-:W-:Y:S05]  /*1d270*/  BSYNC B1 ;  /* 0x0000000000017941 */ /* 0x000fea0003800000 */
.L_x_1440:
[----:B------:R-:W-:Y:S01]  /*1d280*/  WARPSYNC 0xffffffff ;  /* 0xffffffff00007948 */ /* 0x000fe20003800000 */
[----:B------:R-:W-:Y:S01]  /*1d290*/  BAR.SYNC.DEFER_BLOCKING 0x4, 0x100 ;  /* 0x0104000000007b1d */ /* 0x000fe20000010000 */
[----:B------:R-:W-:-:S13]  /*1d2a0*/  ISETP.NE.AND P0, PT, R13, RZ, PT ;  /* 0x000000ff0d00720c */ /* 0x000fda0003f05270 */
[----:B------:R2:W-:Y:S04]  /*1d2b0*/  @!P0 STS.128 [0x18100], R244 ;  /* 0x018100f4ff008388 */ /* 0x0005e80000000c00 */
[----:B------:R-:W-:Y:S06]  /*1d2c0*/  BAR.ARV 0x5, 0x100 ;  /* 0x0144000000007b1d */ /* 0x000fec0000002000 */
.L_x_1435:
[----:B-1----:R-:W-:-:S13]  /*1d2d0*/  ISETP.GE.AND P0, PT, R247, c[0x0][0x53c], PT ;  /* 0x00014f00f7007a0c */ /* 0x002fda0003f06270 */
[----:B--234-:R-:W-:Y:S01]  /*1d2e0*/  @P0 CALL.REL.NOINC `(.L_x_1455) ;  /* 0x0000001000000944 */ /* 0x01cfe20003c00000 */
[----:B------:R-:W-:Y:S05]  /*1d2f0*/  BRA `(.L_x_1456) ;  /* 0xfffe4db000007947 */ /* 0x000fea000383ffff */
.L_x_1455:
[----:B------:R-:W-:Y:S05]  /*1d300*/  EXIT ;  /* 0x000000000000794d */ /* 0x000fea0003800000 */
.L_x_1266:
[----:B------:R-:W-:Y:S01]  /*1d310*/  IMAD.MOV.U32 R0, RZ, RZ, R5 ;  /* 0x000000ffff007224 */ /* 0x000fe200078e0005 */
[----:B------:R-:W-:Y:S02]  /*1d320*/  MOV R3, 0x1 ;  /* 0x0000000100037802 */ /* 0x000fe40000000f00 */
[----:B------:R-:W-:Y:S02]  /*1d330*/  MOV R2, 0x1d350 ;  /* 0x0001d35000027802 */ /* 0x000fe40000000f00 */
[----:B--2---:R-:W-:Y:S05]  /*1d340*/  CALL.REL.NOINC `($__internal_24_$__cuda_sm70_shflsync_up_p) ;  /* 0x00002e3000007944 */ /* 0x004fea0003c00000 */
[----:B------:R-:W-:Y:S01]  /*1d350*/  MOV R0, R4 ;  /* 0x0000000400007202 */ /* 0x000fe20000000f00 */
[----:B------:R-:W-:Y:S05]  /*1d360*/  BRA `(.L_x_1457) ;  /* 0xfffe30d000007947 */ /* 0x000fea000383ffff */
.L_x_1267:
[----:B------:R-:W-:Y:S01]  /*1d370*/  IMAD.MOV.U32 R0, RZ, RZ, R5 ;  /* 0x000000ffff007224 */ /* 0x000fe200078e0005 */
[----:B------:R-:W-:Y:S02]  /*1d380*/  MOV R3, 0x2 ;  /* 0x0000000200037802 */ /* 0x000fe40000000f00 */
[----:B------:R-:W-:Y:S02]  /*1d390*/  MOV R2, 0x1d3b0 ;  /* 0x0001d3b000027802 */ /* 0x000fe40000000f00 */
[----:B--2---:R-:W-:Y:S05]  /*1d3a0*/  CALL.REL.NOINC `($__internal_24_$__cuda_sm70_shflsync_up_p) ;  /* 0x00002dd000007944 */ /* 0x004fea0003c00000 */
[----:B------:R-:W-:Y:S01]  /*1d3b0*/  SEL R4, R4, RZ, P4 ;  /* 0x000000ff04047207 */ /* 0x000fe20002000000 */
[----:B------:R-:W-:Y:S01]  /*1d3c0*/  IMAD.MOV.U32 R3, RZ, RZ, 0x4 ;  /* 0x00000004ff037424 */ /* 0x000fe200078e00ff */
[----:B------:R-:W-:-:S03]  /*1d3d0*/  MOV R2, 0x1d400 ;  /* 0x0001d40000027802 */ /* 0x000fc60000000f00 */
[----:B------:R-:W-:Y:S02]  /*1d3e0*/  IMAD.IADD R0, R5, 0x1, R4 ;  /* 0x0000000105007824 */ /* 0x000fe400078e0204 */
[----:B------:R-:W-:Y:S05]  /*1d3f0*/  CALL.REL.NOINC `($__internal_24_$__cuda_sm70_shflsync_up_p) ;  /* 0x00002d8000007944 */ /* 0x000fea0003c00000 */
        /* <DEDUP_REMOVED lines=10> */
[----:B------:R-:W-:Y:S02]  /*1d4a0*/  SEL R4, R4, RZ, P1 ;  /* 0x000000ff04047207 */ /* 0x000fe40000800000 */
[----:B------:R-:W-:Y:S02]  /*1d4b0*/  MOV R3, 0x1f ;  /* 0x0000001f00037802 */ /* 0x000fe40000000f00 */
[----:B------:R-:W-:Y:S01]  /*1d4c0*/  MOV R2, 0x1d510 ;  /* 0x0001d51000027802 */ /* 0x000fe20000000f00 */
[----:B------:R-:W-:Y:S02]  /*1d4d0*/  IMAD.IADD R4, R0, 0x1, R4 ;  /* 0x0000000100047824 */ /* 0x000fe400078e0204 */
[----:B------:R-:W-:Y:S02]  /*1d4e0*/  IMAD.MOV.U32 R0, RZ, RZ, 0x1f ;  /* 0x0000001fff007424 */ /* 0x000fe400078e00ff */
[----:B------:R-:W-:Y:S02]  /*1d4f0*/  IMAD.MOV.U32 R199, RZ, RZ, R4 ;  /* 0x000000ffffc77224 */ /* 0x000fe400078e0004 */
[----:B------:R-:W-:Y:S05]  /*1d500*/  CALL.REL.NOINC `($__internal_23_$__cuda_sm70_shflsync_idx_p) ;  /* 0x00002c2000007944 */ /* 0x000fea0003c00000 */
[----:B------:R-:W-:Y:S05]  /*1d510*/  BRA `(.L_x_1458) ;  /* 0xfffe302000007947 */ /* 0x000fea000383ffff */
.L_x_1269:
[----:B------:R-:W-:Y:S02]  /*1d520*/  SEL R0, RZ, 0x1, P0 ;  /* 0x00000001ff007807 */ /* 0x000fe40000000000 */
[----:B------:R-:W-:-:S02]  /*1d530*/  MOV R2, 0x1d550 ;  /* 0x0001d55000027802 */ /* 0x000fc40000000f00 */
[----:B--2---:R-:W-:Y:S05]  /*1d540*/  CALL.REL.NOINC `($__internal_25_$__cuda_sm70_votesync_ballot) ;  /* 0x00002c9000007944 */ /* 0x004fea0003c00000 */
[----:B------:R-:W-:Y:S01]  /*1d550*/  MOV R10, R0 ;  /* 0x00000000000a7202 */ /* 0x000fe20000000f00 */
[----:B------:R-:W-:Y:S05]  /*1d560*/  BRA `(.L_x_1459) ;  /* 0xfffe306000007947 */ /* 0x000fea000383ffff */
.L_x_1270:
[----:B------:R-:W-:Y:S01]  /*1d570*/  IMAD.MOV.U32 R199, RZ, RZ, R9 ;  /* 0x000000ffffc77224 */ /* 0x000fe200078e0009 */
[----:B------:R-:W-:Y:S01]  /*1d580*/  MOV R0, R5 ;  /* 0x0000000500007202 */ /* 0x000fe20000000f00 */
[----:B------:R-:W-:Y:S01]  /*1d590*/  IMAD.MOV.U32 R3, RZ, RZ, 0x1f ;  /* 0x0000001fff037424 */ /* 0x000fe200078e00ff */
[----:B------:R-:W-:-:S02]  /*1d5a0*/  MOV R2, 0x1d5c0 ;  /* 0x0001d5c000027802 */ /* 0x000fc40000000f00 */
[----:B------:R-:W-:Y:S05]  /*1d5b0*/  CALL.REL.NOINC `($__internal_23_$__cuda_sm70_shflsync_idx_p) ;  /* 0x00002b7000007944 */ /* 0x000fea0003c00000 */
[----:B------:R-:W-:Y:S01]  /*1d5c0*/  IMAD.MOV.U32 R12, RZ, RZ, R0 ;  /* 0x000000ffff0c7224 */ /* 0x000fe200078e0000 */
[----:B------:R-:W-:Y:S01]  /*1d5d0*/  MOV R199, R8 ;  /* 0x0000000800c77202 */ /* 0x000fe20000000f00 */
[----:B------:R-:W-:Y:S01]  /*1d5e0*/  IMAD.MOV.U32 R6, RZ, RZ, RZ ;  /* 0x000000ffff067224 */ /* 0x000fe200078e00ff */
[----:B------:R-:W-:Y:S01]  /*1d5f0*/  MOV R0, R5 ;  /* 0x0000000500007202 */ /* 0x000fe20000000f00 */
[----:B------:R-:W-:Y:S01]  /*1d600*/  IMAD.MOV.U32 R3, RZ, RZ, 0x1f ;  /* 0x0000001fff037424 */ /* 0x000fe200078e00ff */
[----:B------:R-:W-:-:S02]  /*1d610*/  MOV R2, 0x1d630 ;  /* 0x0001d63000027802 */ /* 0x000fc40000000f00 */
[----:B------:R-:W-:Y:S05]  /*1d620*/  CALL.REL.NOINC `($__internal_23_$__cuda_sm70_shflsync_idx_p) ;  /* 0x00002b0000007944 */ /* 0x000fea0003c00000 */
[----:B------:R-:W-:Y:S01]  /*1d630*/  MOV R9, R0 ;  /* 0x0000000000097202 */ /* 0x000fe20000000f00 */
[----:B------:R-:W-:Y:S05]  /*1d640*/  BRA `(.L_x_1460) ;  /* 0xfffe2fe000007947 */ /* 0x000fea000383ffff */
.L_x_1273:
[----:B------:R-:W-:Y:S01]  /*1d650*/  IMAD.MOV.U32 R199, RZ, RZ, R4 ;  /* 0x000000ffffc77224 */ /* 0x000fe200078e0004 */
[----:B------:R-:W-:-:S02]  /*1d660*/  MOV R3, 0x1f ;  /* 0x0000001f00037802 */ /* 0x000fc40000000f00 */
[----:B------:R-:W-:Y:S02]  /*1d670*/  MOV R2, 0x1d690 ;  /* 0x0001d69000027802 */ /* 0x000fe40000000f00 */
[----:B-123--:R-:W-:Y:S05]  /*1d680*/  CALL.REL.NOINC `($__internal_23_$__cuda_sm70_shflsync_idx_p) ;  /* 0x00002aa000007944 */ /* 0x00efea0003c00000 */
[----:B------:R-:W-:Y:S01]  /*1d690*/  MOV R6, R0 ;  /* 0x0000000000067202 */ /* 0x000fe20000000f00 */
[----:B------:R-:W-:Y:S05]  /*1d6a0*/  BRA `(.L_x_1272) ;  /* 0xfffe2fe000007947 */ /* 0x000fea000383ffff */
.L_x_1312:
[----:B------:R-:W-:Y:S01]  /*1d6b0*/  IMAD.MOV.U32 R199, RZ, RZ, R5 ;  /* 0x000000ffffc77224 */ /* 0x000fe200078e0005 */
[----:B------:R-:W-:Y:S01]  /*1d6c0*/  MOV R0, RZ ;  /* 0x000000ff00007202 */ /* 0x000fe20000000f00 */
[----:B------:R-:W-:Y:S01]  /*1d6d0*/  IMAD.MOV.U32 R3, RZ, RZ, 0x181f ;  /* 0x0000181fff037424 */ /* 0x000fe200078e00ff */
[----:B------:R-:W-:Y:S02]  /*1d6e0*/  MOV R2, 0x1d700 ;  /* 0x0001d70000027802 */ /* 0x000fe40000000f00 */
[----:B-----5:R-:W-:Y:S05]  /*1d6f0*/  CALL.REL.NOINC `($__internal_23_$__cuda_sm70_shflsync_idx_p) ;  /* 0x00002a3000007944 */ /* 0x020fea0003c00000 */
[----:B------:R-:W-:Y:S01]  /*1d700*/  MOV R6, R0 ;  /* 0x0000000000067202 */ /* 0x000fe20000000f00 */
[----:B------:R-:W-:Y:S05]  /*1d710*/  BRA `(.L_x_1461) ;  /* 0xfffeace000007947 */ /* 0x000fea000383ffff */
.L_x_1313:
[----:B------:R-:W-:Y:S01]  /*1d720*/  IMAD.MOV.U32 R199, RZ, RZ, R7 ;  /* 0x000000ffffc77224 */ /* 0x000fe200078e0007 */
[----:B------:R-:W-:Y:S01]  /*1d730*/  MOV R0, RZ ;  /* 0x000000ff00007202 */ /* 0x000fe20000000f00 */
[----:B------:R-:W-:Y:S01]  /*1d740*/  IMAD.MOV.U32 R3, RZ, RZ, 0x181f ;  /* 0x0000181fff037424 */ /* 0x000fe200078e00ff */
[----:B------:R-:W-:Y:S02]  /*1d750*/  MOV R2, 0x1d770 ;  /* 0x0001d77000027802 */ /* 0x000fe40000000f00 */
[----:B-12--5:R-:W-:Y:S05]  /*1d760*/  CALL.REL.NOINC `($__internal_23_$__cuda_sm70_shflsync_idx_p) ;  /* 0x000029c000007944 */ /* 0x026fea0003c00000 */
[----:B------:R-:W-:Y:S05]  /*1d770*/  BRA `(.L_x_1462) ;  /* 0xfffeaca000007947 */ /* 0x000fea000383ffff */
.L_x_1316:
[----:B------:R-:W-:Y:S01]  /*1d780*/  IMAD.MOV.U32 R199, RZ, RZ, R5 ;  /* 0x000000ffffc77224 */ /* 0x000fe200078e0005 */
[----:B----4-:R-:W-:Y:S01]  /*1d790*/  MOV R0, 0x1 ;  /* 0x0000000100007802 */ /* 0x010fe20000000f00 */
[----:B--2---:R-:W-:Y:S01]  /*1d7a0*/  IMAD.MOV.U32 R3, RZ, RZ, 0x181f ;  /* 0x0000181fff037424 */ /* 0x004fe200078e00ff */
[----:B------:R-:W-:-:S02]  /*1d7b0*/  MOV R2, 0x1d7d0 ;  /* 0x0001d7d000027802 */ /* 0x000fc40000000f00 */
[----:B-1-3-5:R-:W-:Y:S05]  /*1d7c0*/  CALL.REL.NOINC `($__internal_23_$__cuda_sm70_shflsync_idx_p) ;  /* 0x0000296000007944 */ /* 0x02afea0003c00000 */
[----:B------:R-:W-:Y:S01]  /*1d7d0*/  IMAD.MOV.U32 R6, RZ, RZ, R0 ;  /* 0x000000ffff067224 */ /* 0x000fe200078e0000 */
[----:B------:R-:W-:Y:S01]  /*1d7e0*/  MOV R0, 0x1 ;  /* 0x0000000100007802 */ /* 0x000fe20000000f00 */
[----:B------:R-:W-:Y:S01]  /*1d7f0*/  IMAD.MOV.U32 R199, RZ, RZ, R7 ;  /* 0x000000ffffc77224 */ /* 0x000fe200078e0007 */
[----:B------:R-:W-:-:S02]  /*1d800*/  MOV R3, 0x181f ;  /* 0x0000181f00037802 */ /* 0x000fc40000000f00 */
[----:B------:R-:W-:Y:S02]  /*1d810*/  MOV R2, 0x1d830 ;  /* 0x0001d83000027802 */ /* 0x000fe40000000f00 */
[----:B------:R-:W-:Y:S05]  /*1d820*/  CALL.REL.NOINC `($__internal_23_$__cuda_sm70_shflsync_idx_p) ;  /* 0x0000290000007944 */ /* 0x000fea0003c00000 */
[----:B------:R-:W-:Y:S05]  /*1d830*/  BRA `(.L_x_1463) ;  /* 0xfffead2000007947 */ /* 0x000fea000383ffff */
.L_x_1319:
[----:B------:R-:W-:Y:S01]  /*1d840*/  IMAD.MOV.U32 R199, RZ, RZ, R5 ;  /* 0x000000ffffc77224 */ /* 0x000fe200078e0005 */
[----:B----4-:R-:W-:Y:S01]  /*1d850*/  MOV R0, 0x2 ;  /* 0x0000000200007802 */ /* 0x010fe20000000f00 */
[----:B-1----:R-:W-:Y:S01]  /*1d860*/  IMAD.MOV.U32 R3, RZ, RZ, 0x181f ;  /* 0x0000181fff037424 */ /* 0x002fe200078e00ff */
[----:B------:R-:W-:Y:S02]  /*1d870*/  MOV R2, 0x1d890 ;  /* 0x0001d89000027802 */ /* 0x000fe40000000f00 */
[----:B--23-5:R-:W-:Y:S05]  /*1d880*/  CALL.REL.NOINC `($__internal_23_$__cuda_sm70_shflsync_idx_p) ;  /* 0x000028a000007944 */ /* 0x02cfea0003c00000 */
[----:B------:R-:W-:Y:S01]  /*1d890*/  MOV R6, R0 ;  /* 0x0000000000067202 */ /* 0x000fe20000000f00 */
[----:B------:R-:W-:Y:S05]  /*1d8a0*/  BRA `(.L_x_1464) ;  /* 0xfffeade000007947 */ /* 0x000fea000383ffff */
.L_x_1320:
[----:B------:R-:W-:Y:S01]  /*1d8b0*/  IMAD.MOV.U32 R199, RZ, RZ, R7 ;  /* 0x000000ffffc77224 */ /* 0x000fe200078e0007 */
[----:B----4-:R-:W-:Y:S01]  /*1d8c0*/  MOV R0, 0x2 ;  /* 0x0000000200007802 */ /* 0x010fe20000000f00 */
[----:B------:R-:W-:Y:S01]  /*1d8d0*/  IMAD.MOV.U32 R3, RZ, RZ, 0x181f ;  /* 0x0000181fff037424 */ /* 0x000fe200078e00ff */
[----:B------:R-:W-:Y:S02]  /*1d8e0*/  MOV R2, 0x1d900 ;  /* 0x0001d90000027802 */ /* 0x000fe40000000f00 */
[----:B-123-5:R-:W-:Y:S05]  /*1d8f0*/  CALL.REL.NOINC `($__internal_23_$__cuda_sm70_shflsync_idx_p) ;  /* 0x0000283000007944 */ /* 0x02efea0003c00000 */
[----:B------:R-:W-:Y:S05]  /*1d900*/  BRA `(.L_x_1465) ;  /* 0xfffeada000007947 */ /* 0x000fea000383ffff */
.L_x_1323:
[----:B------:R-:W-:Y:S01]  /*1d910*/  IMAD.MOV.U32 R199, RZ, RZ, R5 ;  /* 0x000000ffffc77224 */ /* 0x000fe200078e0005 */
[----:B-1----:R-:W-:Y:S01]  /*1d920*/  MOV R0, 0x3 ;  /* 0x0000000300007802 */ /* 0x002fe20000000f00 */
[----:B------:R-:W-:Y:S01]  /*1d930*/  IMAD.MOV.U32 R3, RZ, RZ, 0x181f ;  /* 0x0000181fff037424 */ /* 0x000fe200078e00ff */
[----:B------:R-:W-:-:S02]  /*1d940*/  MOV R2, 0x1d960 ;  /* 0x0001d96000027802 */ /* 0x000fc40000000f00 */
[----:B--2345:R-:W-:Y:S05]  /*1d950*/  CALL.REL.NOINC `($__internal_23_$__cuda_sm70_shflsync_idx_p) ;  /* 0x000027d000007944 */ /* 0x03cfea0003c00000 */
[----:B------:R-:W-:Y:S01]  /*1d960*/  IMAD.MOV.U32 R5, RZ, RZ, R0 ;  /* 0x000000ffff057224 */ /* 0x000fe200078e0000 */
[----:B------:R-:W-:Y:S01]  /*1d970*/  MOV R0, 0x3 ;  /* 0x0000000300007802 */ /* 0x000fe20000000f00 */
[----:B------:R-:W-:Y:S01]  /*1d980*/  IMAD.MOV.U32 R199, RZ, RZ, R7 ;  /* 0x000000ffffc77224 */ /* 0x000fe200078e0007 */
[----:B------:R-:W-:-:S02]  /*1d990*/  MOV R3, 0x181f ;  /* 0x0000181f00037802 */ /* 0x000fc40000000f00 */
[----:B------:R-:W-:Y:S02]  /*1d9a0*/  MOV R2, 0x1d9c0 ;  /* 0x0001d9c000027802 */ /* 0x000fe40000000f00 */
[----:B------:R-:W-:Y:S05]  /*1d9b0*/  CALL.REL.NOINC `($__internal_23_$__cuda_sm70_shflsync_idx_p) ;  /* 0x0000277000007944 */ /* 0x000fea0003c00000 */
[----:B------:R-:W-:Y:S05]  /*1d9c0*/  BRA `(.L_x_1466) ;  /* 0xfffeae2000007947 */ /* 0x000fea000383ffff */
.L_x_1370:
[----:B------:R-:W-:Y:S01]  /*1d9d0*/  IMAD.MOV.U32 R199, RZ, RZ, R5 ;  /* 0x000000ffffc77224 */ /* 0x000fe200078e0005 */
[----:B------:R-:W-:Y:S01]  /*1d9e0*/  MOV R0, RZ ;  /* 0x000000ff00007202 */ /* 0x000fe20000000f00 */
[----:B------:R-:W-:Y:S01]  /*1d9f0*/  IMAD.MOV.U32 R3, RZ, RZ, 0x181f ;  /* 0x0000181fff037424 */ /* 0x000fe200078e00ff */
[----:B------:R-:W-:Y:S02]  /*1da00*/  MOV R2, 0x1da20 ;  /* 0x0001da2000027802 */ /* 0x000fe40000000f00 */
[----:B------:R-:W-:Y:S05]  /*1da10*/  CALL.REL.NOINC `($__internal_23_$__cuda_sm70_shflsync_idx_p) ;  /* 0x0000271000007944 */ /* 0x000fea0003c00000 */
[----:B------:R-:W-:Y:S01]  /*1da20*/  MOV R4, R0 ;  /* 0x0000000000047202 */ /* 0x000fe20000000f00 */
[----:B------:R-:W-:Y:S05]  /*1da30*/  BRA `(.L_x_1467) ;  /* 0xffff2ba000007947 */ /* 0x000fea000383ffff */
.L_x_1371:
[----:B------:R-:W-:Y:S01]  /*1da40*/  IMAD.MOV.U32 R199, RZ, RZ, R12 ;  /* 0x000000ffffc77224 */ /* 0x000fe200078e000c */
[----:B------:R-:W-:Y:S01]  /*1da50*/  MOV R0, RZ ;  /* 0x000000ff00007202 */ /* 0x000fe20000000f00 */
[----:B------:R-:W-:Y:S01]  /*1da60*/  IMAD.MOV.U32 R3, RZ, RZ, 0x181f ;  /* 0x0000181fff037424 */ /* 0x000fe200078e00ff */
[----:B------:R-:W-:Y:S02]  /*1da70*/  MOV R2, 0x1da90 ;  /* 0x0001da9000027802 */ /* 0x000fe40000000f00 */
[----:B-12---:R-:W-:Y:S05]  /*1da80*/  CALL.REL.NOINC `($__internal_23_$__cuda_sm70_shflsync_idx_p) ;  /* 0x000026a000007944 */ /* 0x006fea0003c00000 */
[----:B------:R-:W-:Y:S01]  /*1da90*/  ISETP.GE.AND P2, PT, R204, c[0x0][0x1d4], PT ;  /* 0x00007500cc007a0c */ /* 0x000fe20003f46270 */
[----:B------:R-:W-:Y:S01]  /*1daa0*/  IMAD.MOV.U32 R199, RZ, RZ, R5 ;  /* 0x000000ffffc77224 */ /* 0x000fe200078e0005 */
[----:B------:R-:W-:Y:S02]  /*1dab0*/  IADD3 R2, P0, R0, R92, RZ ;  /* 0x0000005c00027210 */ /* 0x000fe40007f1e0ff */
[----:B------:R-:W-:-:S02]  /*1dac0*/  ISETP.GE.AND P1, PT, R206, c[0x0][0x1d4], PT ;  /* 0x00007500ce007a0c */ /* 0x000fc40003f26270 */
[----:B------:R-:W-:Y:S01]  /*1dad0*/  SEL R11, RZ, 0x10, P2 ;  /* 0x00000010ff0b7807 */ /* 0x000fe20001000000 */
[----:B------:R-:W-:Y:S01]  /*1dae0*/  IMAD.X R3, R4, 0x1, R95, P0 ;  /* 0x0000000104037824 */ /* 0x000fe200000e065f */
[----:B------:R-:W-:-:S05]  /*1daf0*/  SEL R10, RZ, 0x10, P1 ;  /* 0x00000010ff0a7807 */ /* 0x000fca0000800000 */
[----:B------:R-:W-:Y:S01]  /*1db00*/  @!PT LDS RZ, [RZ] ;  /* 0x00000000fffff984 */ /* 0x000fe20000000800 */
[----:B------:R-:W-:Y:S01]  /*1db10*/  @!PT LDS RZ, [RZ] ;  /* 0x00000000fffff984 */ /* 0x000fe20000000800 */
[----:B------:R-:W-:Y:S01]  /*1db20*/  @!PT LDS RZ, [RZ] ;  /* 0x00000000fffff984 */ /* 0x000fe20000000800 */
[----:B------:R1:W-:Y:S02]  /*1db30*/  LDGSTS.E.BYPASS.LTC128B.128 [R194+0x6100], [R2.64], !P2 ;  /* 0x0610000002c27fae */ /* 0x0003e4000d101d48 */
[----:B-1----:R-:W-:-:S05]  /*1db40*/  IADD3 R2, P0, R0, R93, RZ ;  /* 0x0000005d00027210 */ /* 0x002fca0007f1e0ff */
[----:B------:R-:W-:Y:S01]  /*1db50*/  IMAD.X R3, R4, 0x1, R96, P0 ;  /* 0x0000000104037824 */ /* 0x000fe200000e0660 */
[----:B------:R-:W-:-:S04]  /*1db60*/  ISETP.GE.AND P0, PT, R207, c[0x0][0x1d4], PT ;  /* 0x00007500cf007a0c */ /* 0x000fc80003f06270 */
[----:B------:R1:W-:Y:S01]  /*1db70*/  LDGSTS.E.BYPASS.LTC128B.128 [R194+0x8100], [R2.64], !P1 ;  /* 0x0810000002c27fae */ /* 0x0003e2000c901d48 */
[----:B------:R-:W-:Y:S02]  /*1db80*/  SEL R5, RZ, 0x10, P0 ;  /* 0x00000010ff057807 */ /* 0x000fe40000000000 */
[----:B-1----:R-:W-:Y:S01]  /*1db90*/  IADD3 R2, P3, R0, R94, RZ ;  /* 0x0000005e00027210 */ /* 0x002fe20007f7e0ff */
[----:B------:R-:W-:-:S04]  /*1dba0*/  IMAD.MOV.U32 R0, RZ, RZ, 0x1 ;  /* 0x00000001ff007424 */ /* 0x000fc800078e00ff */
[----:B------:R-:W-:-:S05]  /*1dbb0*/  IMAD.X R3, R4, 0x1, R97, P3 ;  /* 0x0000000104037824 */ /* 0x000fca00018e0661 */
[----:B------:R1:W-:Y:S02]  /*1dbc0*/  LDGSTS.E.BYPASS.LTC128B.128 [R194+0xa100], [R2.64], !P0 ;  /* 0x0a10000002c27fae */ /* 0x0003e4000c101d48 */
[----:B-1----:R-:W-:Y:S01]  /*1dbd0*/  IMAD.MOV.U32 R3, RZ, RZ, 0x181f ;  /* 0x0000181fff037424 */ /* 0x002fe200078e00ff */
[----:B------:R-:W-:Y:S02]  /*1dbe0*/  MOV R2, 0x1dc00 ;  /* 0x0001dc0000027802 */ /* 0x000fe40000000f00 */
[----:B------:R-:W-:Y:S05]  /*1dbf0*/  CALL.REL.NOINC `($__internal_23_$__cuda_sm70_shflsync_idx_p) ;  /* 0x0000253000007944 */ /* 0x000fea0003c00000 */
[----:B------:R-:W-:Y:S01]  /*1dc00*/  IMAD.MOV.U32 R4, RZ, RZ, R0 ;  /* 0x000000ffff047224 */ /* 0x000fe200078e0000 */
[----:B------:R-:W-:Y:S01]  /*1dc10*/  MOV R0, 0x1 ;  /* 0x0000000100007802 */ /* 0x000fe20000000f00 */
[----:B------:R-:W-:Y:S01]  /*1dc20*/  IMAD.MOV.U32 R199, RZ, RZ, R12 ;  /* 0x000000ffffc77224 */ /* 0x000fe200078e000c */
[----:B------:R-:W-:Y:S02]  /*1dc30*/  MOV R3, 0x181f ;  /* 0x0000181f00037802 */ /* 0x000fe40000000f00 */
[----:B------:R-:W-:Y:S02]  /*1dc40*/  MOV R2, 0x1dc60 ;  /* 0x0001dc6000027802 */ /* 0x000fe40000000f00 */
[----:B------:R-:W-:Y:S05]  /*1dc50*/  CALL.REL.NOINC `($__internal_23_$__cuda_sm70_shflsync_idx_p) ;  /* 0x000024d000007944 */ /* 0x000fea0003c00000 */
[----:B------:R-:W-:Y:S05]  /*1dc60*/  BRA `(.L_x_1468) ;  /* 0xffff2ac000007947 */ /* 0x000fea000383ffff */
.L_x_1372:
[----:B------:R-:W-:Y:S01]  /*1dc70*/  IMAD.MOV.U32 R199, RZ, RZ, R4 ;  /* 0x000000ffffc77224 */ /* 0x000fe200078e0004 */
[----:B------:R-:W-:Y:S01]  /*1dc80*/  MOV R0, RZ ;  /* 0x000000ff00007202 */ /* 0x000fe20000000f00 */
[----:B------:R-:W-:Y:S01]  /*1dc90*/  IMAD.MOV.U32 R3, RZ, RZ, 0x1c1f ;  /* 0x00001c1fff037424 */ /* 0x000fe200078e00ff */
[----:B------:R-:W-:-:S02]  /*1dca0*/  MOV R2, 0x1dcc0 ;  /* 0x0001dcc000027802 */ /* 0x000fc40000000f00 */
[----:B------:R-:W-:Y:S05]  /*1dcb0*/  CALL.REL.NOINC `($__internal_23_$__cuda_sm70_shflsync_idx_p) ;  /* 0x0000247000007944 */ /* 0x000fea0003c00000 */
[----:B------:R-:W-:Y:S05]  /*1dcc0*/  BRA `(.L_x_1469) ;  /* 0xffff2ca000007947 */ /* 0x000fea000383ffff */
.L_x_1373:
[----:B------:R-:W-:Y:S01]  /*1dcd0*/  IMAD.MOV.U32 R199, RZ, RZ, R4 ;  /* 0x000000ffffc77224 */ /* 0x000fe200078e0004 */
[----:B------:R-:W-:Y:S01]  /*1dce0*/  MOV R0, 0x1 ;  /* 0x0000000100007802 */ /* 0x000fe20000000f00 */
[----:B------:R-:W-:Y:S01]  /*1dcf0*/  IMAD.MOV.U32 R3, RZ, RZ, 0x1c1f ;  /* 0x00001c1fff037424 */ /* 0x000fe200078e00ff */
[----:B------:R-:W-:-:S02]  /*1dd00*/  MOV R2, 0x1dd20 ;  /* 0x0001dd2000027802 */ /* 0x000fc40000000f00 */
[----:B-1----:R-:W-:Y:S05]  /*1dd10*/  CALL.REL.NOINC `($__internal_23_$__cuda_sm70_shflsync_idx_p) ;  /* 0x0000241000007944 */ /* 0x002fea0003c00000 */
[----:B------:R-:W-:Y:S01]  /*1dd20*/  IMAD.IADD R0, R5, 0x1, R0 ;  /* 0x0000000105007824 */ /* 0x000fe200078e0200 */
[----:B------:R-:W-:-:S04]  /*1dd30*/  FMNMX.FTZ R3, R8, R9, !PT ;  /* 0x0000000908037209 */ /* 0x000fc80007810000 */
[----:B------:R-:W-:Y:S02]  /*1dd40*/  IMNMX R0, R6, R0, PT ;  /* 0x0000000006007217 */ /* 0x000fe40003800200 */
[----:B------:R-:W-:Y:S02]  /*1dd50*/  FMNMX.FTZ R3, R10, R3, !PT ;  /* 0x000000030a037209 */ /* 0x000fe40007810000 */
[C---:B------:R-:W-:Y:S02]  /*1dd60*/  ISETP.GT.AND P3, PT, R0.reuse, RZ, PT ;  /* 0x000000ff0000720c */ /* 0x040fe40003f64270 */
        /* <DEDUP_REMOVED lines=27> */
[----:B------:R-:W-:Y:S02]  /*1df20*/  FMNMX.FTZ R0, R6, R7, !PT ;  /* 0x0000000706007209 */ /* 0x000fe40007810000 */
[----:B------:R-:W-:Y:S02]  /*1df30*/  FMNMX.FTZ R3, R11, R3, !PT ;  /* 0x000000030b037209 */ /* 0x000fe40007810000 */
[----:B------:R-:W-:Y:S02]  /*1df40*/  FMNMX.FTZ R0, R12, R0, !PT ;  /* 0x000000000c007209 */ /* 0x000fe40007810000 */
[----:B------:R-:W-:Y:S02]  /*1df50*/  FMNMX.FTZ R3, R14, R3, !PT ;  /* 0x000000030e037209 */ /* 0x000fe40007810000 */
[----:B------:R-:W-:Y:S02]  /*1df60*/  FMNMX.FTZ R0, R13, R0, !PT ;  /* 0x000000000d007209 */ /* 0x000fe40007810000 */
[----:B------:R-:W-:-:S02]  /*1df70*/  FMNMX.FTZ R3, R15, R3, !PT ;  /* 0x000000030f037209 */ /* 0x000fc40007810000 */
        /* <DEDUP_REMOVED lines=9> */
[----:B------:R-:W-:Y:S02]  /*1e010*/  FSEL R71, R26, -INF , P3 ;  /* 0xff8000001a477808 */ /* 0x000fe40001800000 */
[----:B------:R-:W-:Y:S02]  /*1e020*/  FMNMX.FTZ R2, R74, R0, !PT ;  /* 0x000000004a027209 */ /* 0x000fe40007810000 */
[----:B------:R-:W-:-:S02]  /*1e030*/  FMNMX.FTZ R0, R81, R3, !PT ;  /* 0x0000000351007209 */ /* 0x000fc40007810000 */
[----:B------:R-:W-:Y:S02]  /*1e040*/  FMNMX.FTZ R3, R73, R2, !PT ;  /* 0x0000000249037209 */ /* 0x000fe40007810000 */
[----:B------:R-:W-:Y:S02]  /*1e050*/  FMNMX.FTZ R0, R80, R0, !PT ;  /* 0x0000000050007209 */ /* 0x000fe40007810000 */
[----:B------:R-:W-:Y:S02]  /*1e060*/  FMNMX.FTZ R4, R72, R3, !PT ;  /* 0x0000000348047209 */ /* 0x000fe40007810000 */
[----:B------:R-:W-:Y:S02]  /*1e070*/  FMNMX.FTZ R0, R79, R0, !PT ;  /* 0x000000004f007209 */ /* 0x000fe40007810000 */
[----:B------:R-:W-:Y:S02]  /*1e080*/  FSEL R70, R27, -INF , P2 ;  /* 0xff8000001b467808 */ /* 0x000fe40001000000 */
[----:B------:R-:W-:-:S02]  /*1e090*/  FMNMX.FTZ R0, R78, R0, !PT ;  /* 0x000000004e007209 */ /* 0x000fc40007810000 */
[----:B------:R-:W-:Y:S02]  /*1e0a0*/  FMNMX.FTZ R4, R71, R4, !PT ;  /* 0x0000000447047209 */ /* 0x000fe40007810000 */
[----:B------:R-:W-:Y:S02]  /*1e0b0*/  FMNMX.FTZ R0, R77, R0, !PT ;  /* 0x000000004d007209 */ /* 0x000fe40007810000 */
[----:B------:R-:W-:Y:S02]  /*1e0c0*/  FSEL R69, R38, -INF , P1 ;  /* 0xff80000026457808 */ /* 0x000fe40000800000 */
[----:B------:R-:W-:Y:S02]  /*1e0d0*/  FMNMX.FTZ R4, R70, R4, !PT ;  /* 0x0000000446047209 */ /* 0x000fe40007810000 */
[----:B------:R-:W-:Y:S01]  /*1e0e0*/  FMNMX.FTZ R101, R76, R0, !PT ;  /* 0x000000004c657209 */ /* 0x000fe20007810000 */
[----:B------:R-:W-:Y:S01]  /*1e0f0*/  IMAD.MOV.U32 R0, RZ, RZ, 0x2 ;  /* 0x00000002ff007424 */ /* 0x000fe200078e00ff */
[----:B------:R-:W-:-:S02]  /*1e100*/  FSEL R68, R39, -INF , P0 ;  /* 0xff80000027447808 */ /* 0x000fc40000000000 */
[----:B------:R-:W-:Y:S01]  /*1e110*/  FMNMX.FTZ R4, R69, R4, !PT ;  /* 0x0000000445047209 */ /* 0x000fe20007810000 */
[----:B------:R-:W-:Y:S01]  /*1e120*/  IMAD.MOV.U32 R100, RZ, RZ, R101 ;  /* 0x000000ffff647224 */ /* 0x000fe200078e0065 */
[----:B------:R-:W-:Y:S02]  /*1e130*/  MOV R2, 0x1e160 ;  /* 0x0001e16000027802 */ /* 0x000fe40000000f00 */
[----:B------:R-:W-:Y:S02]  /*1e140*/  FMNMX.FTZ R4, R68, R4, !PT ;  /* 0x0000000444047209 */ /* 0x000fe40007810000 */
[----:B------:R-:W-:Y:S05]  /*1e150*/  CALL.REL.NOINC `($__internal_22_$__cuda_sm70_shflsync_bfly_p) ;  /* 0x00001f7000007944 */ /* 0x000fea0003c00000 */
[----:B------:R-:W-:Y:S01]  /*1e160*/  FMNMX.FTZ R101, R101, R0, !PT ;  /* 0x0000000065657209 */ /* 0x000fe20007810000 */
[----:B------:R-:W-:Y:S01]  /*1e170*/  IMAD.MOV.U32 R0, RZ, RZ, 0x1 ;  /* 0x00000001ff007424 */ /* 0x000fe200078e00ff */
[----:B------:R-:W-:-:S03]  /*1e180*/  MOV R2, 0x1e1b0 ;  /* 0x0001e1b000027802 */ /* 0x000fc60000000f00 */
[----:B------:R-:W-:Y:S02]  /*1e190*/  IMAD.MOV.U32 R100, RZ, RZ, R101 ;  /* 0x000000ffff647224 */ /* 0x000fe400078e0065 */
[----:B------:R-:W-:Y:S05]  /*1e1a0*/  CALL.REL.NOINC `($__internal_22_$__cuda_sm70_shflsync_bfly_p) ;  /* 0x00001f2000007944 */ /* 0x000fea0003c00000 */
[----:B------:R-:W-:Y:S01]  /*1e1b0*/  FMNMX.FTZ R101, R101, R0, !PT ;  /* 0x0000000065657209 */ /* 0x000fe20007810000 */
[----:B------:R-:W-:Y:S01]  /*1e1c0*/  IMAD.MOV.U32 R100, RZ, RZ, R4 ;  /* 0x000000ffff647224 */ /* 0x000fe200078e0004 */
[----:B------:R-:W-:Y:S01]  /*1e1d0*/  MOV R2, 0x1e200 ;  /* 0x0001e20000027802 */ /* 0x000fe20000000f00 */
[----:B------:R-:W-:Y:S02]  /*1e1e0*/  IMAD.MOV.U32 R0, RZ, RZ, 0x2 ;  /* 0x00000002ff007424 */ /* 0x000fe400078e00ff */
[----:B------:R-:W-:Y:S05]  /*1e1f0*/  CALL.REL.NOINC `($__internal_22_$__cuda_sm70_shflsync_bfly_p) ;  /* 0x00001ed000007944 */ /* 0x000fea0003c00000 */
[----:B------:R-:W-:Y:S01]  /*1e200*/  FMNMX.FTZ R4, R4, R0, !PT ;  /* 0x0000000004047209 */ /* 0x000fe20007810000 */
[----:B------:R-:W-:Y:S01]  /*1e210*/  IMAD.MOV.U32 R0, RZ, RZ, 0x1 ;  /* 0x00000001ff007424 */ /* 0x000fe200078e00ff */
[----:B------:R-:W-:-:S03]  /*1e220*/  MOV R2, 0x1e250 ;  /* 0x0001e25000027802 */ /* 0x000fc60000000f00 */
[----:B------:R-:W-:Y:S02]  /*1e230*/  IMAD.MOV.U32 R100, RZ, RZ, R4 ;  /* 0x000000ffff647224 */ /* 0x000fe400078e0004 */
[----:B------:R-:W-:Y:S05]  /*1e240*/  CALL.REL.NOINC `($__internal_22_$__cuda_sm70_shflsync_bfly_p) ;  /* 0x00001e8000007944 */ /* 0x000fea0003c00000 */
[----:B------:R-:W-:Y:S01]  /*1e250*/  MOV R5, R0 ;  /* 0x0000000000057202 */ /* 0x000fe20000000f00 */
[----:B------:R-:W-:Y:S05]  /*1e260*/  BRA `(.L_x_1470) ;  /* 0xffff2db000007947 */ /* 0x000fea000383ffff */
.L_x_1377:
[----:B------:R-:W-:Y:S01]  /*1e270*/  MOV R0, RZ ;  /* 0x000000ff00007202 */ /* 0x000fe20000000f00 */
[----:B------:R-:W-:Y:S01]  /*1e280*/  IMAD.MOV.U32 R199, RZ, RZ, R5 ;  /* 0x000000ffffc77224 */ /* 0x000fe200078e0005 */
[----:B------:R-:W-:Y:S01]  /*1e290*/  MOV R2, 0x1e2c0 ;  /* 0x0001e2c000027802 */ /* 0x000fe20000000f00 */
[----:B------:R-:W-:Y:S02]  /*1e2a0*/  IMAD.MOV.U32 R3, RZ, RZ, 0x181f ;  /* 0x0000181fff037424 */ /* 0x000fe400078e00ff */
[----:B-1234-:R-:W-:Y:S05]  /*1e2b0*/  CALL.REL.NOINC `($__internal_23_$__cuda_sm70_shflsync_idx_p) ;  /* 0x00001e7000007944 */ /* 0x01efea0003c00000 */
[----:B------:R-:W-:Y:S01]  /*1e2c0*/  MOV R4, R0 ;  /* 0x0000000000047202 */ /* 0x000fe20000000f00 */
[----:B------:R-:W-:-:S05]  /*1e2d0*/  BRA `(.L_x_1471) ;  /* 0xffff414000007947 */ /* 0x000fca000383ffff */
.L_x_1378:
[----:B------:R-:W-:Y:S01]  /*1e2e0*/  MOV R0, RZ ;  /* 0x000000ff00007202 */ /* 0x000fe20000000f00 */
[----:B------:R-:W-:Y:S01]  /*1e2f0*/  IMAD.MOV.U32 R199, RZ, RZ, R13 ;  /* 0x000000ffffc77224 */ /* 0x000fe200078e000d */
[----:B------:R-:W-:Y:S01]  /*1e300*/  MOV R2, 0x1e330 ;  /* 0x0001e33000027802 */ /* 0x000fe20000000f00 */
[----:B------:R-:W-:Y:S02]  /*1e310*/  IMAD.MOV.U32 R3, RZ, RZ, 0x181f ;  /* 0x0000181fff037424 */ /* 0x000fe400078e00ff */
[----:B-1234-:R-:W-:Y:S05]  /*1e320*/  CALL.REL.NOINC `($__internal_23_$__cuda_sm70_shflsync_idx_p) ;  /* 0x00001e0000007944 */ /* 0x01efea0003c00000 */
[----:B------:R-:W-:Y:S01]  /*1e330*/  ISETP.GE.AND P2, PT, R204, c[0x0][0x1d4], PT ;  /* 0x00007500cc007a0c */ /* 0x000fe20003f46270 */
[----:B------:R-:W-:Y:S01]  /*1e340*/  IMAD.MOV.U32 R199, RZ, RZ, R5 ;  /* 0x000000ffffc77224 */ /* 0x000fe200078e0005 */
[----:B------:R-:W-:Y:S02]  /*1e350*/  IADD3 R2, P0, R0, R14, RZ ;  /* 0x0000000e00027210 */ /* 0x000fe40007f1e0ff */
[----:B------:R-:W-:Y:S02]  /*1e360*/  ISETP.GE.AND P1, PT, R206, c[0x0][0x1d4], PT ;  /* 0x00007500ce007a0c */ /* 0x000fe40003f26270 */
[----:B------:R-:W-:Y:S01]  /*1e370*/  IADD3 R6, P3, R0, R20, RZ ;  /* 0x0000001400067210 */ /* 0x000fe20007f7e0ff */
[C---:B------:R-:W-:Y:S01]  /*1e380*/  IMAD.X R3, R4.reuse, 0x1, R15, P0 ;  /* 0x0000000104037824 */ /* 0x040fe200000e060f */
[----:B------:R-:W-:Y:S02]  /*1e390*/  ISETP.GE.AND P0, PT, R207, c[0x0][0x1d4], PT ;  /* 0x00007500cf007a0c */ /* 0x000fe40003f06270 */
[----:B------:R-:W-:Y:S01]  /*1e3a0*/  SEL R5, RZ, 0x10, P2 ;  /* 0x00000010ff057807 */ /* 0x000fe20001000000 */
[----:B------:R-:W-:Y:S01]  /*1e3b0*/  IMAD.X R7, R4, 0x1, R21, P3 ;  /* 0x0000000104077824 */ /* 0x000fe200018e0615 */
[----:B------:R-:W-:Y:S01]  /*1e3c0*/  SEL R12, RZ, 0x10, P1 ;  /* 0x00000010ff0c7807 */ /* 0x000fe20000800000 */
[----:B------:R-:W-:Y:S01]  /*1e3d0*/  @!PT LDS RZ, [RZ] ;  /* 0x00000000fffff984 */ /* 0x000fe20000000800 */
[----:B------:R-:W-:Y:S01]  /*1e3e0*/  @!PT LDS RZ, [RZ] ;  /* 0x00000000fffff984 */ /* 0x000fe20000000800 */
[----:B------:R-:W-:Y:S01]  /*1e3f0*/  @!PT LDS RZ, [RZ] ;  /* 0x00000000fffff984 */ /* 0x000fe20000000800 */
[----:B------:R1:W-:Y:S04]  /*1e400*/  LDGSTS.E.BYPASS.LTC128B.128 [R194+0x100], [R2.64], !P2 ;  /* 0x0010000002c27fae */ /* 0x0003e8000d101d48 */
[----:B------:R2:W-:Y:S01]  /*1e410*/  LDGSTS.E.BYPASS.LTC128B.128 [R194+0x2100], [R6.64], !P1 ;  /* 0x0210000006c27fae */ /* 0x0005e2000c901d48 */
[----:B-1----:R-:W-:Y:S01]  /*1e420*/  IADD3 R2, P3, R0, R22, RZ ;  /* 0x0000001600027210 */ /* 0x002fe20007f7e0ff */
[----:B------:R-:W-:Y:S01]  /*1e430*/  IMAD.MOV.U32 R0, RZ, RZ, 0x1 ;  /* 0x00000001ff007424 */ /* 0x000fe200078e00ff */
[----:B--2---:R-:W-:Y:S03]  /*1e440*/  SEL R7, RZ, 0x10, P0 ;  /* 0x00000010ff077807 */ /* 0x004fe60000000000 */
[----:B------:R-:W-:Y:S05]  /*1e450*/  IMAD.X R3, R4, 0x1, R23, P3 ;  /* 0x0000000104037824 */ /* 0x000fea00018e0617 */
[----:B------:R1:W-:Y:S02]  /*1e460*/  LDGSTS.E.BYPASS.LTC128B.128 [R194+0x4100], [R2.64], !P0 ;  /* 0x0410000002c27fae */ /* 0x0003e4000c101d48 */
[----:B-1----:R-:W-:Y:S01]  /*1e470*/  MOV R2, 0x1e4a0 ;  /* 0x0001e4a000027802 */ /* 0x002fe20000000f00 */
[----:B------:R-:W-:Y:S02]  /*1e480*/  IMAD.MOV.U32 R3, RZ, RZ, 0x181f ;  /* 0x0000181fff037424 */ /* 0x000fe400078e00ff */
[----:B------:R-:W-:Y:S05]  /*1e490*/  CALL.REL.NOINC `($__internal_23_$__cuda_sm70_shflsync_idx_p) ;  /* 0x00001c9000007944 */ /* 0x000fea0003c00000 */
[----:B------:R-:W-:Y:S01]  /*1e4a0*/  MOV R3, 0x181f ;  /* 0x0000181f00037802 */ /* 0x000fe20000000f00 */
[----:B------:R-:W-:Y:S01]  /*1e4b0*/  IMAD.MOV.U32 R4, RZ, RZ, R0 ;  /* 0x000000ffff047224 */ /* 0x000fe200078e0000 */
[----:B------:R-:W-:Y:S01]  /*1e4c0*/  MOV R0, 0x1 ;  /* 0x0000000100007802 */ /* 0x000fe20000000f00 */
[----:B------:R-:W-:Y:S01]  /*1e4d0*/  IMAD.MOV.U32 R199, RZ, RZ, R13 ;  /* 0x000000ffffc77224 */ /* 0x000fe200078e000d */
[----:B------:R-:W-:Y:S02]  /*1e4e0*/  MOV R2, 0x1e500 ;  /* 0x0001e50000027802 */ /* 0x000fe40000000f00 */
[----:B------:R-:W-:Y:S05]  /*1e4f0*/  CALL.REL.NOINC `($__internal_23_$__cuda_sm70_shflsync_idx_p) ;  /* 0x00001c3000007944 */ /* 0x000fea0003c00000 */
[----:B------:R-:W-:-:S05]  /*1e500*/  BRA `(.L_x_1472) ;  /* 0xffff406000007947 */ /* 0x000fca000383ffff */
.L_x_1381:
[----:B------:R-:W-:Y:S01]  /*1e510*/  MOV R0, RZ ;  /* 0x000000ff00007202 */ /* 0x000fe20000000f00 */
[----:B------:R-:W-:Y:S01]  /*1e520*/  IMAD.MOV.U32 R199, RZ, RZ, R101 ;  /* 0x000000ffffc77224 */ /* 0x000fe200078e0065 */
[----:B------:R-:W-:Y:S01]  /*1e530*/  MOV R2, 0x1e560 ;  /* 0x0001e56000027802 */ /* 0x000fe20000000f00 */
[----:B------:R-:W-:Y:S02]  /*1e540*/  IMAD.MOV.U32 R3, RZ, RZ, 0x181f ;  /* 0x0000181fff037424 */ /* 0x000fe400078e00ff */
[----:B------:R-:W-:Y:S05]  /*1e550*/  CALL.REL.NOINC `($__internal_23_$__cuda_sm70_shflsync_idx_p) ;  /* 0x00001bd000007944 */ /* 0x000fea0003c00000 */
[----:B------:R-:W-:Y:S01]  /*1e560*/  MOV R100, R0 ;  /* 0x0000000000647202 */ /* 0x000fe20000000f00 */
[----:B------:R-:W-:-:S05]  /*1e570*/  BRA `(.L_x_1473) ;  /* 0xffff4d4000007947 */ /* 0x000fca000383ffff */
.L_x_1382:
[----:B------:R-:W-:Y:S01]  /*1e580*/  MOV R0, RZ ;  /* 0x000000ff00007202 */ /* 0x000fe20000000f00 */
[----:B------:R-:W-:Y:S01]  /*1e590*/  IMAD.MOV.U32 R199, RZ, RZ, R150 ;  /* 0x000000ffffc77224 */ /* 0x000fe200078e0096 */
[----:B------:R-:W-:Y:S01]  /*1e5a0*/  MOV R2, 0x1e5d0 ;  /* 0x0001e5d000027802 */ /* 0x000fe20000000f00 */
[----:B------:R-:W-:Y:S02]  /*1e5b0*/  IMAD.MOV.U32 R3, RZ, RZ, 0x181f ;  /* 0x0000181fff037424 */ /* 0x000fe400078e00ff */
[----:B-12---:R-:W-:Y:S05]  /*1e5c0*/  CALL.REL.NOINC `($__internal_23_$__cuda_sm70_shflsync_idx_p) ;  /* 0x00001b6000007944 */ /* 0x006fea0003c00000 */
        /* <DEDUP_REMOVED lines=8> */
[----:B------:R-:W-:Y:S02]  /*1e650*/  IMAD.X R149, R100, 0x1, R154, P3 ;  /* 0x0000000164957824 */ /* 0x000fe400018e069a */
        /* <DEDUP_REMOVED lines=8> */
[----:B------:R-:W-:Y:S01]  /*1e6e0*/  IMAD.X R3, R100, 0x1, R156, P3 ;  /* 0x0000000164037824 */ /* 0x000fe200018e069c */
[----:B------:R-:W-:Y:S04]  /*1e6f0*/  SEL R149, RZ, 0x10, P0 ;  /* 0x00000010ff957807 */ /* 0x000fe80000000000 */
        /* <DEDUP_REMOVED lines=11> */
.L_x_1383:
[----:B------:R-:W-:Y:S01]  /*1e7b0*/  MOV R0, RZ ;  /* 0x000000ff00007202 */ /* 0x000fe20000000f00 */
[----:B------:R-:W-:Y:S01]  /*1e7c0*/  IMAD.MOV.U32 R199, RZ, RZ, R100 ;  /* 0x000000ffffc77224 */ /* 0x000fe200078e0064 */
[----:B-1----:R-:W-:Y:S01]  /*1e7d0*/  MOV R2, 0x1e800 ;  /* 0x0001e80000027802 */ /* 0x002fe20000000f00 */
[----:B------:R-:W-:Y:S02]  /*1e7e0*/  IMAD.MOV.U32 R3, RZ, RZ, 0x1c1f ;  /* 0x00001c1fff037424 */ /* 0x000fe400078e00ff */
[----:B------:R-:W-:Y:S05]  /*1e7f0*/  CALL.REL.NOINC `($__internal_23_$__cuda_sm70_shflsync_idx_p) ;  /* 0x0000193000007944 */ /* 0x000fea0003c00000 */
[----:B------:R-:W-:-:S05]  /*1e800*/  BRA `(.L_x_1475) ;  /* 0xffff4e3000007947 */ /* 0x000fca000383ffff */
.L_x_1384:
[----:B------:R-:W-:Y:S01]  /*1e810*/  MOV R0, 0x1 ;  /* 0x0000000100007802 */ /* 0x000fe20000000f00 */
[----:B------:R-:W-:Y:S01]  /*1e820*/  IMAD.MOV.U32 R199, RZ, RZ, R100 ;  /* 0x000000ffffc77224 */ /* 0x000fe200078e0064 */
[----:B------:R-:W-:Y:S01]  /*1e830*/  MOV R2, 0x1e860 ;  /* 0x0001e86000027802 */ /* 0x000fe20000000f00 */
[----:B------:R-:W-:Y:S02]  /*1e840*/  IMAD.MOV.U32 R3, RZ, RZ, 0x1c1f ;  /* 0x00001c1fff037424 */ /* 0x000fe400078e00ff */
[----:B--2---:R-:W-:Y:S05]  /*1e850*/  CALL.REL.NOINC `($__internal_23_$__cuda_sm70_shflsync_idx_p) ;  /* 0x000018d000007944 */ /* 0x004fea0003c00000 */
        /* <DEDUP_REMOVED lines=67> */
[----:B------:R-:W-:Y:S05]  /*1ec90*/  CALL.REL.NOINC `($__internal_22_$__cuda_sm70_shflsync_bfly_p) ;  /* 0x0000143000007944 */ /* 0x000fea0003c00000 */
[----:B------:R-:W-:Y:S01]  /*1eca0*/  FMNMX.FTZ R100, R100, R0, !PT ;  /* 0x0000000064647209 */ /* 0x000fe20007810000 */
[----:B------:R-:W-:Y:S01]  /*1ecb0*/  IMAD.MOV.U32 R0, RZ, RZ, 0x1 ;  /* 0x00000001ff007424 */ /* 0x000fe200078e00ff */
[----:B------:R-:W-:Y:S02]  /*1ecc0*/  MOV R2, 0x1ece0 ;  /* 0x0001ece000027802 */ /* 0x000fe40000000f00 */
        /* <DEDUP_REMOVED lines=8> */
[----:B------:R-:W-:Y:S02]  /*1ed50*/  MOV R2, 0x1ed70 ;  /* 0x0001ed7000027802 */ /* 0x000fe40000000f00 */
[----:B------:R-:W-:Y:S05]  /*1ed60*/  CALL.REL.NOINC `($__internal_22_$__cuda_sm70_shflsync_bfly_p) ;  /* 0x0000136000007944 */ /* 0x000fea0003c00000 */
[----:B------:R-:W-:-:S05]  /*1ed70*/  BRA `(.L_x_1476) ;  /* 0xffff4f7000007947 */ /* 0x000fca000383ffff */
.L_x_1387:
[----:B------:R-:W-:Y:S01]  /*1ed80*/  MOV R0, RZ ;  /* 0x000000ff00007202 */ /* 0x000fe20000000f00 */
[----:B------:R-:W-:Y:S01]  /*1ed90*/  IMAD.MOV.U32 R199, RZ, RZ, R7 ;  /* 0x000000ffffc77224 */ /* 0x000fe200078e0007 */
[----:B------:R-:W-:Y:S01]  /*1eda0*/  MOV R2, 0x1edd0 ;  /* 0x0001edd000027802 */ /* 0x000fe20000000f00 */
[----:B------:R-:W-:Y:S02]  /*1edb0*/  IMAD.MOV.U32 R3, RZ, RZ, 0x181f ;  /* 0x0000181fff037424 */ /* 0x000fe400078e00ff */
[----:B-1234-:R-:W-:Y:S05]  /*1edc0*/  CALL.REL.NOINC `($__internal_23_$__cuda_sm70_shflsync_idx_p) ;  /* 0x0000136000007944 */ /* 0x01efea0003c00000 */
[----:B------:R-:W-:-:S05]  /*1edd0*/  BRA `(.L_x_1477) ;  /* 0xffff68d000007947 */ /* 0x000fca000383ffff */
.L_x_1390:
[----:B------:R-:W-:Y:S01]  /*1ede0*/  MOV R0, RZ ;  /* 0x000000ff00007202 */ /* 0x000fe20000000f00 */
[----:B------:R-:W-:Y:S01]  /*1edf0*/  IMAD.MOV.U32 R199, RZ, RZ, R101 ;  /* 0x000000ffffc77224 */ /* 0x000fe200078e0065 */
[----:B------:R-:W-:Y:S01]  /*1ee00*/  MOV R2, 0x1ee30 ;  /* 0x0001ee3000027802 */ /* 0x000fe20000000f00 */
[----:B------:R-:W-:Y:S02]  /*1ee10*/  IMAD.MOV.U32 R3, RZ, RZ, 0x181f ;  /* 0x0000181fff037424 */ /* 0x000fe400078e00ff */
[----:B------:R-:W-:Y:S05]  /*1ee20*/  CALL.REL.NOINC `($__internal_23_$__cuda_sm70_shflsync_idx_p) ;  /* 0x0000130000007944 */ /* 0x000fea0003c00000 */
[----:B------:R-:W-:Y:S01]  /*1ee30*/  MOV R100, R0 ;  /* 0x0000000000647202 */ /* 0x000fe20000000f00 */
[----:B------:R-:W-:-:S05]  /*1ee40*/  BRA `(.L_x_1478) ;  /* 0xffff768000007947 */ /* 0x000fca000383ffff */
.L_x_1391:
[----:B------:R-:W-:Y:S01]  /*1ee50*/  MOV R0, RZ ;  /* 0x000000ff00007202 */ /* 0x000fe20000000f00 */
[----:B------:R-:W-:Y:S01]  /*1ee60*/  IMAD.MOV.U32 R199, RZ, RZ, R150 ;  /* 0x000000ffffc77224 */ /* 0x000fe200078e0096 */
[----:B------:R-:W-:Y:S01]  /*1ee70*/  MOV R2, 0x1eea0 ;  /* 0x0001eea000027802 */ /* 0x000fe20000000f00 */
[----:B------:R-:W-:Y:S02]  /*1ee80*/  IMAD.MOV.U32 R3, RZ, RZ, 0x181f ;  /* 0x0000181fff037424 */ /* 0x000fe400078e00ff */
[----:B-12---:R-:W-:Y:S05]  /*1ee90*/  CALL.REL.NOINC `($__internal_23_$__cuda_sm70_shflsync_idx_p) ;  /* 0x0000129000007944 */ /* 0x006fea0003c00000 */
[C---:B------:R-:W-:Y:S01]  /*1eea0*/  IADD3 R2, -R195.reuse, 0x10, RZ ;  /* 0x00000010c3027810 */ /* 0x040fe20007ffe1ff */
[----:B------:R-:W-:Y:S01]  /*1eeb0*/  IMAD.MOV.U32 R199, RZ, RZ, R101 ;  /* 0x000000ffffc77224 */ /* 0x000fe200078e0065 */
        /* <DEDUP_REMOVED lines=17> */
[----:B--2---:R-:W-:Y:S05]  /*1efd0*/  CALL.REL.NOINC `($__internal_23_$__cuda_sm70_shflsync_idx_p) ;  /* 0x0000115000007944 */ /* 0x004fea0003c00000 */
[----:B------:R-:W-:Y:S01]  /*1efe0*/  MOV R3, 0x181f ;  /* 0x0000181f00037802 */ /* 0x000fe20000000f00 */
[----:B------:R-:W-:Y:S01]  /*1eff0*/  IMAD.MOV.U32 R100, RZ, RZ, R0 ;  /* 0x000000ffff647224 */ /* 0x000fe200078e0000 */
[----:B------:R-:W-:Y:S01]  /*1f000*/  MOV R0, 0x1 ;  /* 0x0000000100007802 */ /* 0x000fe20000000f00 */
[----:B------:R-:W-:Y:S01]  /*1f010*/  IMAD.MOV.U32 R199, RZ, RZ, R150 ;  /* 0x000000ffffc77224 */ /* 0x000fe200078e0096 */
[----:B------:R-:W-:Y:S02]  /*1f020*/  MOV R2, 0x1f040 ;  /* 0x0001f04000027802 */ /* 0x000fe40000000f00 */
[----:B------:R-:W-:Y:S05]  /*1f030*/  CALL.REL.NOINC `($__internal_23_$__cuda_sm70_shflsync_idx_p) ;  /* 0x000010f000007944 */ /* 0x000fea0003c00000 */
[----:B------:R-:W-:-:S05]  /*1f040*/  BRA `(.L_x_1479) ;  /* 0xffff75a000007947 */ /* 0x000fca000383ffff */
.L_x_1392:
[----:B------:R-:W-:Y:S02]  /*1f050*/  MOV R0, 0x2 ;  /* 0x0000000200007802 */ /* 0x000fe40000000f00 */
[----:B------:R-:W-:Y:S02]  /*1f060*/  MOV R2, 0x1f080 ;  /* 0x0001f08000027802 */ /* 0x000fe40000000f00 */
[----:B-1----:R-:W-:Y:S05]  /*1f070*/  CALL.REL.NOINC `($__internal_22_$__cuda_sm70_shflsync_bfly_p) ;  /* 0x0000105000007944 */ /* 0x002fea0003c00000 */
        /* <DEDUP_REMOVED lines=14> */
.L_x_1394:
[----:B------:R-:W-:Y:S01]  /*1f160*/  IMAD.MOV.U32 R100, RZ, RZ, R209 ;  /* 0x000000ffff647224 */ /* 0x000fe200078e00d1 */
[----:B------:R-:W-:-:S02]  /*1f170*/  MOV R0, 0x2 ;  /* 0x0000000200007802 */ /* 0x000fc40000000f00 */
[----:B------:R-:W-:Y:S02]  /*1f180*/  MOV R2, 0x1f1a0 ;  /* 0x0001f1a000027802 */ /* 0x000fe40000000f00 */
[----:B------:R-:W-:Y:S05]  /*1f190*/  CALL.REL.NOINC `($__internal_22_$__cuda_sm70_shflsync_bfly_p) ;  /* 0x00000f3000007944 */ /* 0x000fea0003c00000 */
[----:B------:R-:W-:Y:S05]  /*1f1a0*/  BRA `(.L_x_1481) ;  /* 0xffff8f1000007947 */ /* 0x000fea000383ffff */
.L_x_1395:
[----:B------:R-:W-:Y:S01]  /*1f1b0*/  IMAD.MOV.U32 R100, RZ, RZ, R4 ;  /* 0x000000ffff647224 */ /* 0x000fe200078e0004 */
[----:B------:R-:W-:Y:S02]  /*1f1c0*/  MOV R0, 0x1 ;  /* 0x0000000100007802 */ /* 0x000fe40000000f00 */
[----:B------:R-:W-:Y:S02]  /*1f1d0*/  MOV R2, 0x1f1f0 ;  /* 0x0001f1f000027802 */ /* 0x000fe40000000f00 */
[----:B-1----:R-:W-:Y:S05]  /*1f1e0*/  CALL.REL.NOINC `($__internal_22_$__cuda_sm70_shflsync_bfly_p) ;  /* 0x00000ee000007944 */ /* 0x002fea0003c00000 */
[----:B------:R-:W-:Y:S01]  /*1f1f0*/  FADD.FTZ R4, R4, R0 ;  /* 0x0000000004047221 */ /* 0x000fe20000010000 */
[----:B------:R-:W-:Y:S02]  /*1f200*/  MOV R100, R203 ;  /* 0x000000cb00647202 */ /* 0x000fe40000000f00 */
[----:B------:R-:W-:Y:S02]  /*1f210*/  MOV R0, 0x2 ;  /* 0x0000000200007802 */ /* 0x000fe40000000f00 */
[----:B------:R-:W-:Y:S02]  /*1f220*/  MOV R2, 0x1f240 ;  /* 0x0001f24000027802 */ /* 0x000fe40000000f00 */
[----:B------:R-:W-:Y:S05]  /*1f230*/  CALL.REL.NOINC `($__internal_22_$__cuda_sm70_shflsync_bfly_p) ;  /* 0x00000e9000007944 */ /* 0x000fea0003c00000 */
[----:B------:R-:W-:Y:S01]  /*1f240*/  FADD.FTZ R5, R203, R0 ;  /* 0x00000000cb057221 */ /* 0x000fe20000010000 */
[----:B------:R-:W-:Y:S02]  /*1f250*/  MOV R0, 0x1 ;  /* 0x0000000100007802 */ /* 0x000fe40000000f00 */
[----:B------:R-:W-:-:S02]  /*1f260*/  MOV R2, 0x1f290 ;  /* 0x0001f29000027802 */ /* 0x000fc40000000f00 */
[----:B------:R-:W-:Y:S02]  /*1f270*/  MOV R100, R5 ;  /* 0x0000000500647202 */ /* 0x000fe40000000f00 */
[----:B------:R-:W-:Y:S05]  /*1f280*/  CALL.REL.NOINC `($__internal_22_$__cuda_sm70_shflsync_bfly_p) ;  /* 0x00000e4000007944 */ /* 0x000fea0003c00000 */
[----:B------:R-:W-:Y:S01]  /*1f290*/  MOV R3, R0 ;  /* 0x0000000000037202 */ /* 0x000fe20000000f00 */
[----:B------:R-:W-:Y:S05]  /*1f2a0*/  BRA `(.L_x_1482) ;  /* 0xffff8e8000007947 */ /* 0x000fea000383ffff */
.L_x_1402:
[----:B-1234-:R-:W-:Y:S01]  /*1f2b0*/  IMAD.MOV.U32 R199, RZ, RZ, R6 ;  /* 0x000000ffffc77224 */ /* 0x01efe200078e0006 */
[----:B------:R-:W-:Y:S01]  /*1f2c0*/  MOV R0, RZ ;  /* 0x000000ff00007202 */ /* 0x000fe20000000f00 */
[----:B------:R-:W-:Y:S01]  /*1f2d0*/  IMAD.MOV.U32 R3, RZ, RZ, 0x181f ;  /* 0x0000181fff037424 */ /* 0x000fe200078e00ff */
[----:B------:R-:W-:Y:S02]  /*1f2e0*/  MOV R2, 0x1f300 ;  /* 0x0001f30000027802 */ /* 0x000fe40000000f00 */
[----:B------:R-:W-:Y:S05]  /*1f2f0*/  CALL.REL.NOINC `($__internal_23_$__cuda_sm70_shflsync_idx_p) ;  /* 0x00000e3000007944 */ /* 0x000fea0003c00000 */
[----:B------:R-:W-:Y:S01]  /*1f300*/  MOV R8, R0 ;  /* 0x0000000000087202 */ /* 0x000fe20000000f00 */
[----:B------:R-:W-:Y:S05]  /*1f310*/  BRA `(.L_x_1483) ;  /* 0xffffa63000007947 */ /* 0x000fea000383ffff */
.L_x_1403:
[----:B------:R-:W-:Y:S01]  /*1f320*/  IMAD.MOV.U32 R199, RZ, RZ, R7 ;  /* 0x000000ffffc77224 */ /* 0x000fe200078e0007 */
[----:B------:R-:W-:Y:S01]  /*1f330*/  MOV R0, RZ ;  /* 0x000000ff00007202 */ /* 0x000fe20000000f00 */
[----:B------:R-:W-:Y:S01]  /*1f340*/  IMAD.MOV.U32 R3, RZ, RZ, 0x181f ;  /* 0x0000181fff037424 */ /* 0x000fe200078e00ff */
[----:B------:R-:W-:Y:S02]  /*1f350*/  MOV R2, 0x1f370 ;  /* 0x0001f37000027802 */ /* 0x000fe40000000f00 */
[----:B-12---:R-:W-:Y:S05]  /*1f360*/  CALL.REL.NOINC `($__internal_23_$__cuda_sm70_shflsync_idx_p) ;  /* 0x00000dc000007944 */ /* 0x006fea0003c00000 */
[----:B------:R-:W-:Y:S05]  /*1f370*/  BRA `(.L_x_1484) ;  /* 0xffffa5f000007947 */ /* 0x000fea000383ffff */
.L_x_1406:
[----:B------:R-:W-:Y:S01]  /*1f380*/  IMAD.MOV.U32 R199, RZ, RZ, R6 ;  /* 0x000000ffffc77224 */ /* 0x000fe200078e0006 */
[----:B----4-:R-:W-:Y:S01]  /*1f390*/  MOV R0, 0x1 ;  /* 0x0000000100007802 */ /* 0x010fe20000000f00 */
[----:B--2---:R-:W-:Y:S01]  /*1f3a0*/  IMAD.MOV.U32 R3, RZ, RZ, 0x181f ;  /* 0x0000181fff037424 */ /* 0x004fe200078e00ff */
[----:B------:R-:W-:-:S02]  /*1f3b0*/  MOV R2, 0x1f3d0 ;  /* 0x0001f3d000027802 */ /* 0x000fc40000000f00 */
[----:B-1-3--:R-:W-:Y:S05]  /*1f3c0*/  CALL.REL.NOINC `($__internal_23_$__cuda_sm70_shflsync_idx_p) ;  /* 0x00000d6000007944 */ /* 0x00afea0003c00000 */
[----:B------:R-:W-:Y:S01]  /*1f3d0*/  IMAD.MOV.U32 R8, RZ, RZ, R0 ;  /* 0x000000ffff087224 */ /* 0x000fe200078e0000 */
[----:B------:R-:W-:Y:S01]  /*1f3e0*/  MOV R0, 0x1 ;  /* 0x0000000100007802 */ /* 0x000fe20000000f00 */
[----:B------:R-:W-:Y:S01]  /*1f3f0*/  IMAD.MOV.U32 R199, RZ, RZ, R7 ;  /* 0x000000ffffc77224 */ /* 0x000fe200078e0007 */
[----:B------:R-:W-:-:S02]  /*1f400*/  MOV R3, 0x181f ;  /* 0x0000181f00037802 */ /* 0x000fc40000000f00 */
[----:B------:R-:W-:Y:S02]  /*1f410*/  MOV R2, 0x1f430 ;  /* 0x0001f43000027802 */ /* 0x000fe40000000f00 */
[----:B------:R-:W-:Y:S05]  /*1f420*/  CALL.REL.NOINC `($__internal_23_$__cuda_sm70_shflsync_idx_p) ;  /* 0x00000d0000007944 */ /* 0x000fea0003c00000 */
[----:B------:R-:W-:Y:S05]  /*1f430*/  BRA `(.L_x_1485) ;  /* 0xffffa66000007947 */ /* 0x000fea000383ffff */
.L_x_1409:
[----:B------:R-:W-:Y:S01]  /*1f440*/  IMAD.MOV.U32 R199, RZ, RZ, R6 ;  /* 0x000000ffffc77224 */ /* 0x000fe200078e0006 */
[----:B----4-:R-:W-:Y:S01]  /*1f450*/  MOV R0, 0x2 ;  /* 0x0000000200007802 */ /* 0x010fe20000000f00 */
[----:B-1----:R-:W-:Y:S01]  /*1f460*/  IMAD.MOV.U32 R3, RZ, RZ, 0x181f ;  /* 0x0000181fff037424 */ /* 0x002fe200078e00ff */
[----:B------:R-:W-:Y:S02]  /*1f470*/  MOV R2, 0x1f490 ;  /* 0x0001f49000027802 */ /* 0x000fe40000000f00 */
[----:B--23--:R-:W-:Y:S05]  /*1f480*/  CALL.REL.NOINC `($__internal_23_$__cuda_sm70_shflsync_idx_p) ;  /* 0x00000ca000007944 */ /* 0x00cfea0003c00000 */
[----:B------:R-:W-:Y:S01]  /*1f490*/  MOV R8, R0 ;  /* 0x0000000000087202 */ /* 0x000fe20000000f00 */
[----:B------:R-:W-:Y:S05]  /*1f4a0*/  BRA `(.L_x_1486) ;  /* 0xffffa72000007947 */ /* 0x000fea000383ffff */
.L_x_1410:
[----:B------:R-:W-:Y:S01]  /*1f4b0*/  IMAD.MOV.U32 R199, RZ, RZ, R7 ;  /* 0x000000ffffc77224 */ /* 0x000fe200078e0007 */
[----:B----4-:R-:W-:Y:S01]  /*1f4c0*/  MOV R0, 0x2 ;  /* 0x0000000200007802 */ /* 0x010fe20000000f00 */
[----:B------:R-:W-:Y:S01]  /*1f4d0*/  IMAD.MOV.U32 R3, RZ, RZ, 0x181f ;  /* 0x0000181fff037424 */ /* 0x000fe200078e00ff */
[----:B------:R-:W-:Y:S02]  /*1f4e0*/  MOV R2, 0x1f500 ;  /* 0x0001f50000027802 */ /* 0x000fe40000000f00 */
[----:B-123--:R-:W-:Y:S05]  /*1f4f0*/  CALL.REL.NOINC `($__internal_23_$__cuda_sm70_shflsync_idx_p) ;  /* 0x00000c3000007944 */ /* 0x00efea0003c00000 */
[----:B------:R-:W-:Y:S05]  /*1f500*/  BRA `(.L_x_1487) ;  /* 0xffffa6e000007947 */ /* 0x000fea000383ffff */
.L_x_1413:
[----:B------:R-:W-:Y:S01]  /*1f510*/  IMAD.MOV.U32 R199, RZ, RZ, R6 ;  /* 0x000000ffffc77224 */ /* 0x000fe200078e0006 */
[----:B-1----:R-:W-:Y:S01]  /*1f520*/  MOV R0, 0x3 ;  /* 0x0000000300007802 */ /* 0x002fe20000000f00 */
[----:B------:R-:W-:Y:S01]  /*1f530*/  IMAD.MOV.U32 R3, RZ, RZ, 0x181f ;  /* 0x0000181fff037424 */ /* 0x000fe200078e00ff */
[----:B------:R-:W-:-:S02]  /*1f540*/  MOV R2, 0x1f560 ;  /* 0x0001f56000027802 */ /* 0x000fc40000000f00 */
[----:B--234-:R-:W-:Y:S05]  /*1f550*/  CALL.REL.NOINC `($__internal_23_$__cuda_sm70_shflsync_idx_p) ;  /* 0x00000bd000007944 */ /* 0x01cfea0003c00000 */
[----:B------:R-:W-:Y:S01]  /*1f560*/  IMAD.MOV.U32 R6, RZ, RZ, R0 ;  /* 0x000000ffff067224 */ /* 0x000fe200078e0000 */
[----:B------:R-:W-:Y:S01]  /*1f570*/  MOV R0, 0x3 ;  /* 0x0000000300007802 */ /* 0x000fe20000000f00 */
[----:B------:R-:W-:Y:S01]  /*1f580*/  IMAD.MOV.U32 R199, RZ, RZ, R7 ;  /* 0x000000ffffc77224 */ /* 0x000fe200078e0007 */
[----:B------:R-:W-:-:S02]  /*1f590*/  MOV R3, 0x181f ;  /* 0x0000181f00037802 */ /* 0x000fc40000000f00 */
[----:B------:R-:W-:Y:S02]  /*1f5a0*/  MOV R2, 0x1f5c0 ;  /* 0x0001f5c000027802 */ /* 0x000fe40000000f00 */
[----:B------:R-:W-:Y:S05]  /*1f5b0*/  CALL.REL.NOINC `($__internal_23_$__cuda_sm70_shflsync_idx_p) ;  /* 0x00000b7000007944 */ /* 0x000fea0003c00000 */
[----:B------:R-:W-:Y:S05]  /*1f5c0*/  BRA `(.L_x_1488) ;  /* 0xffffa76000007947 */ /* 0x000fea000383ffff */
.L_x_1415:
[----:B------:R-:W-:Y:S01]  /*1f5d0*/  IMAD.MOV.U32 R199, RZ, RZ, R5 ;  /* 0x000000ffffc77224 */ /* 0x000fe200078e0005 */
[----:B------:R-:W-:Y:S01]  /*1f5e0*/  MOV R0, RZ ;  /* 0x000000ff00007202 */ /* 0x000fe20000000f00 */
[----:B------:R-:W-:Y:S01]  /*1f5f0*/  IMAD.MOV.U32 R3, RZ, RZ, 0x1c1f ;  /* 0x00001c1fff037424 */ /* 0x000fe200078e00ff */
[----:B------:R-:W-:Y:S02]  /*1f600*/  MOV R2, 0x1f620 ;  /* 0x0001f62000027802 */ /* 0x000fe40000000f00 */
[----:B--2---:R-:W-:Y:S05]  /*1f610*/  CALL.REL.NOINC `($__internal_23_$__cuda_sm70_shflsync_idx_p) ;  /* 0x00000b1000007944 */ /* 0x004fea0003c00000 */
[----:B------:R-:W-:Y:S01]  /*1f620*/  MOV R4, R0 ;  /* 0x0000000000047202 */ /* 0x000fe20000000f00 */
[----:B------:R-:W-:Y:S05]  /*1f630*/  BRA `(.L_x_1489) ;  /* 0xffffaa3000007947 */ /* 0x000fea000383ffff */
.L_x_1416:
[----:B------:R-:W-:Y:S01]  /*1f640*/  IMAD.MOV.U32 R199, RZ, RZ, R12 ;  /* 0x000000ffffc77224 */ /* 0x000fe200078e000c */
[----:B------:R-:W-:Y:S01]  /*1f650*/  MOV R0, RZ ;  /* 0x000000ff00007202 */ /* 0x000fe20000000f00 */
[----:B------:R-:W-:Y:S01]  /*1f660*/  IMAD.MOV.U32 R3, RZ, RZ, 0x1c1f ;  /* 0x00001c1fff037424 */ /* 0x000fe200078e00ff */
[----:B------:R-:W-:Y:S02]  /*1f670*/  MOV R2, 0x1f690 ;  /* 0x0001f69000027802 */ /* 0x000fe40000000f00 */
[----:B-123--:R-:W-:Y:S05]  /*1f680*/  CALL.REL.NOINC `($__internal_23_$__cuda_sm70_shflsync_idx_p) ;  /* 0x00000aa000007944 */ /* 0x00efea0003c00000 */
[----:B------:R-:W-:Y:S05]  /*1f690*/  BRA `(.L_x_1490) ;  /* 0xffffa9f000007947 */ /* 0x000fea000383ffff */
.L_x_1419:
[----:B------:R-:W-:Y:S01]  /*1f6a0*/  IMAD.MOV.U32 R199, RZ, RZ, R5 ;  /* 0x000000ffffc77224 */ /* 0x000fe200078e0005 */
[----:B-1----:R-:W-:Y:S01]  /*1f6b0*/  MOV R0, 0x1 ;  /* 0x0000000100007802 */ /* 0x002fe20000000f00 */
[----:B---3--:R-:W-:Y:S01]  /*1f6c0*/  IMAD.MOV.U32 R3, RZ, RZ, 0x1c1f ;  /* 0x00001c1fff037424 */ /* 0x008fe200078e00ff */
[----:B------:R-:W-:-:S02]  /*1f6d0*/  MOV R2, 0x1f6f0 ;  /* 0x0001f6f000027802 */ /* 0x000fc40000000f00 */
[----:B--2-4-:R-:W-:Y:S05]  /*1f6e0*/  CALL.REL.NOINC `($__internal_23_$__cuda_sm70_shflsync_idx_p) ;  /* 0x00000a4000007944 */ /* 0x014fea0003c00000 */
[----:B------:R-:W-:Y:S01]  /*1f6f0*/  IMAD.MOV.U32 R4, RZ, RZ, R0 ;  /* 0x000000ffff047224 */ /* 0x000fe200078e0000 */
[----:B------:R-:W-:Y:S01]  /*1f700*/  MOV R0, 0x1 ;  /* 0x0000000100007802 */ /* 0x000fe20000000f00 */
[----:B------:R-:W-:Y:S01]  /*1f710*/  IMAD.MOV.U32 R199, RZ, RZ, R12 ;  /* 0x000000ffffc77224 */ /* 0x000fe200078e000c */
[----:B------:R-:W-:-:S02]  /*1f720*/  MOV R3, 0x1c1f ;  /* 0x00001c1f00037802 */ /* 0x000fc40000000f00 */
[----:B------:R-:W-:Y:S02]  /*1f730*/  MOV R2, 0x1f750 ;  /* 0x0001f75000027802 */ /* 0x000fe40000000f00 */
[----:B------:R-:W-:Y:S05]  /*1f740*/  CALL.REL.NOINC `($__internal_23_$__cuda_sm70_shflsync_idx_p) ;  /* 0x000009e000007944 */ /* 0x000fea0003c00000 */
[----:B------:R-:W-:Y:S05]  /*1f750*/  BRA `(.L_x_1491) ;  /* 0xffffb3f000007947 */ /* 0x000fea000383ffff */
.L_x_1423:
[----:B------:R-:W-:Y:S01]  /*1f760*/  IMAD.MOV.U32 R199, RZ, RZ, R6 ;  /* 0x000000ffffc77224 */ /* 0x000fe200078e0006 */
[----:B------:R-:W-:Y:S01]  /*1f770*/  MOV R0, RZ ;  /* 0x000000ff00007202 */ /* 0x000fe20000000f00 */
[----:B------:R-:W-:Y:S01]  /*1f780*/  IMAD.MOV.U32 R3, RZ, RZ, 0x181f ;  /* 0x0000181fff037424 */ /* 0x000fe200078e00ff */
[----:B------:R-:W-:Y:S02]  /*1f790*/  MOV R2, 0x1f7b0 ;  /* 0x0001f7b000027802 */ /* 0x000fe40000000f00 */
[----:B------:R-:W-:Y:S05]  /*1f7a0*/  CALL.REL.NOINC `($__internal_23_$__cuda_sm70_shflsync_idx_p) ;  /* 0x0000098000007944 */ /* 0x000fea0003c00000 */
[----:B------:R-:W-:Y:S01]  /*1f7b0*/  MOV R8, R0 ;  /* 0x0000000000087202 */ /* 0x000fe20000000f00 */
[----:B------:R-:W-:Y:S05]  /*1f7c0*/  BRA `(.L_x_1492) ;  /* 0xffffc64000007947 */ /* 0x000fea000383ffff */
.L_x_1424:
[----:B------:R-:W-:Y:S01]  /*1f7d0*/  IMAD.MOV.U32 R199, RZ, RZ, R7 ;  /* 0x000000ffffc77224 */ /* 0x000fe200078e0007 */
[----:B------:R-:W-:Y:S01]  /*1f7e0*/  MOV R0, RZ ;  /* 0x000000ff00007202 */ /* 0x000fe20000000f00 */
[----:B------:R-:W-:Y:S01]  /*1f7f0*/  IMAD.MOV.U32 R3, RZ, RZ, 0x181f ;  /* 0x0000181fff037424 */ /* 0x000fe200078e00ff */
[----:B------:R-:W-:Y:S02]  /*1f800*/  MOV R2, 0x1f820 ;  /* 0x0001f82000027802 */ /* 0x000fe40000000f00 */
[----:B-12---:R-:W-:Y:S05]  /*1f810*/  CALL.REL.NOINC `($__internal_23_$__cuda_sm70_shflsync_idx_p) ;  /* 0x0000091000007944 */ /* 0x006fea0003c00000 */
[----:B------:R-:W-:Y:S05]  /*1f820*/  BRA `(.L_x_1493) ;  /* 0xffffc60000007947 */ /* 0x000fea000383ffff */
.L_x_1427:
        /* <DEDUP_REMOVED lines=12> */
.L_x_1430:
[----:B------:R-:W-:Y:S01]  /*1f8f0*/  IMAD.MOV.U32 R199, RZ, RZ, R6 ;  /* 0x000000ffffc77224 */ /* 0x000fe200078e0006 */
[----:B----4-:R-:W-:Y:S01]  /*1f900*/  MOV R0, 0x2 ;  /* 0x0000000200007802 */ /* 0x010fe20000000f00 */
[----:B-1----:R-:W-:Y:S01]  /*1f910*/  IMAD.MOV.U32 R3, RZ, RZ, 0x181f ;  /* 0x0000181fff037424 */ /* 0x002fe200078e00ff */
[----:B------:R-:W-:Y:S02]  /*1f920*/  MOV R2, 0x1f940 ;  /* 0x0001f94000027802 */ /* 0x000fe40000000f00 */
[----:B--23--:R-:W-:Y:S05]  /*1f930*/  CALL.REL.NOINC `($__internal_23_$__cuda_sm70_shflsync_idx_p) ;  /* 0x000007f000007944 */ /* 0x00cfea0003c00000 */
[----:B------:R-:W-:Y:S01]  /*1f940*/  MOV R8, R0 ;  /* 0x0000000000087202 */ /* 0x000fe20000000f00 */
[----:B------:R-:W-:Y:S05]  /*1f950*/  BRA `(.L_x_1495) ;  /* 0xffffc74000007947 */ /* 0x000fea000383ffff */
.L_x_1431:
[----:B------:R-:W-:Y:S01]  /*1f960*/  IMAD.MOV.U32 R199, RZ, RZ, R7 ;  /* 0x000000ffffc77224 */ /* 0x000fe200078e0007 */
[----:B----4-:R-:W-:Y:S01]  /*1f970*/  MOV R0, 0x2 ;  /* 0x0000000200007802 */ /* 0x010fe20000000f00 */
[----:B------:R-:W-:Y:S01]  /*1f980*/  IMAD.MOV.U32 R3, RZ, RZ, 0x181f ;  /* 0x0000181fff037424 */ /* 0x000fe200078e00ff */
[----:B------:R-:W-:Y:S02]  /*1f990*/  MOV R2, 0x1f9b0 ;  /* 0x0001f9b000027802 */ /* 0x000fe40000000f00 */
[----:B-123--:R-:W-:Y:S05]  /*1f9a0*/  CALL.REL.NOINC `($__internal_23_$__cuda_sm70_shflsync_idx_p) ;  /* 0x0000078000007944 */ /* 0x00efea0003c00000 */
[----:B------:R-:W-:Y:S05]  /*1f9b0*/  BRA `(.L_x_1496) ;  /* 0xffffc70000007947 */ /* 0x000fea000383ffff */
.L_x_1434:
        /* <DEDUP_REMOVED lines=11> */
[----:B------:R-:W-:Y:S01]  /*1fa70*/  MOV R7, R0 ;  /* 0x0000000000077202 */ /* 0x000fe20000000f00 */
[----:B------:R-:W-:Y:S05]  /*1fa80*/  BRA `(.L_x_1497) ;  /* 0xffffc77000007947 */ /* 0x000fea000383ffff */
.L_x_1436:
[----:B------:R-:W-:Y:S01]  /*1fa90*/  IMAD.MOV.U32 R199, RZ, RZ, R86 ;  /* 0x000000ffffc77224 */ /* 0x000fe200078e0056 */
[----:B------:R-:W-:Y:S01]  /*1faa0*/  MOV R0, RZ ;  /* 0x000000ff00007202 */ /* 0x000fe20000000f00 */
[----:B------:R-:W-:Y:S01]  /*1fab0*/  IMAD.MOV.U32 R3, RZ, RZ, 0x1f ;  /* 0x0000001fff037424 */ /* 0x000fe200078e00ff */
[----:B------:R-:W-:Y:S02]  /*1fac0*/  MOV R2, 0x1fae0 ;  /* 0x0001fae000027802 */ /* 0x000fe40000000f00 */
[----:B-12-4-:R-:W-:Y:S05]  /*1fad0*/  CALL.REL.NOINC `($__internal_23_$__cuda_sm70_shflsync_idx_p) ;  /* 0x0000065000007944 */ /* 0x016fea0003c00000 */
[----:B------:R-:W-:Y:S01]  /*1fae0*/  MOV R9, R0 ;  /* 0x0000000000097202 */ /* 0x000fe20000000f00 */
[----:B------:R-:W-:Y:S05]  /*1faf0*/  BRA `(.L_x_1498) ;  /* 0xffffc8d000007947 */ /* 0x000fea000383ffff */
.L_x_1437:
[----:B------:R-:W-:Y:S01]  /*1fb00*/  IMAD.MOV.U32 R199, RZ, RZ, R86 ;  /* 0x000000ffffc77224 */ /* 0x000fe200078e0056 */
[----:B------:R-:W-:Y:S01]  /*1fb10*/  MOV R0, 0x1 ;  /* 0x0000000100007802 */ /* 0x000fe20000000f00 */
[----:B------:R-:W-:Y:S01]  /*1fb20*/  IMAD.MOV.U32 R3, RZ, RZ, 0x1f ;  /* 0x0000001fff037424 */ /* 0x000fe200078e00ff */
[----:B------:R-:W-:Y:S02]  /*1fb30*/  MOV R2, 0x1fb50 ;  /* 0x0001fb5000027802 */ /* 0x000fe40000000f00 */
[----:B-1234-:R-:W-:Y:S05]  /*1fb40*/  CALL.REL.NOINC `($__internal_23_$__cuda_sm70_shflsync_idx_p) ;  /* 0x000005e000007944 */ /* 0x01efea0003c00000 */
[----:B------:R-:W-:Y:S01]  /*1fb50*/  MOV R6, R0 ;  /* 0x0000000000067202 */ /* 0x000fe20000000f00 */
[----:B------:R-:W-:Y:S05]  /*1fb60*/  BRA `(.L_x_1499) ;  /* 0xffffc88000007947 */ /* 0x000fea000383ffff */
.L_x_1438:
[----:B------:R-:W-:Y:S02]  /*1fb70*/  MOV R3, 0x1 ;  /* 0x0000000100037802 */ /* 0x000fe40000000f00 */
[----:B------:R-:W-:-:S02]  /*1fb80*/  MOV R2, 0x1fba0 ;  /* 0x0001fba000027802 */ /* 0x000fc40000000f00 */
[----:B---3--:R-:W-:Y:S05]  /*1fb90*/  CALL.REL.NOINC `($__internal_24_$__cuda_sm70_shflsync_up_p) ;  /* 0x000005e000007944 */ /* 0x008fea0003c00000 */
[----:B------:R-:W-:Y:S05]  /*1fba0*/  BRA `(.L_x_1500) ;  /* 0xffffc96000007947 */ /* 0x000fea000383ffff */
.L_x_1439:
[----:B------:R-:W-:Y:S02]  /*1fbb0*/  MOV R3, 0x2 ;  /* 0x0000000200037802 */ /* 0x000fe40000000f00 */
[----:B------:R-:W-:-:S02]  /*1fbc0*/  MOV R2, 0x1fbe0 ;  /* 0x0001fbe000027802 */ /* 0x000fc40000000f00 */
[----:B---3--:R-:W-:Y:S05]  /*1fbd0*/  CALL.REL.NOINC `($__internal_24_$__cuda_sm70_shflsync_up_p) ;  /* 0x000005a000007944 */ /* 0x008fea0003c00000 */
        /* <DEDUP_REMOVED lines=23> */
.L_x_1443:
[----:B------:R-:W-:Y:S02]  /*1fd50*/  MOV R3, 0x1 ;  /* 0x0000000100037802 */ /* 0x000fe40000000f00 */
[----:B------:R-:W-:-:S02]  /*1fd60*/  MOV R2, 0x1fd80 ;  /* 0x0001fd8000027802 */ /* 0x000fc40000000f00 */
[----:B---3--:R-:W-:Y:S05]  /*1fd70*/  CALL.REL.NOINC `($__internal_24_$__cuda_sm70_shflsync_up_p) ;  /* 0x0000040000007944 */ /* 0x008fea0003c00000 */
[----:B------:R-:W-:Y:S01]  /*1fd80*/  MOV R2, R4 ;  /* 0x0000000400027202 */ /* 0x000fe20000000f00 */
[----:B------:R-:W-:Y:S05]  /*1fd90*/  BRA `(.L_x_1502) ;  /* 0xffffc9d000007947 */ /* 0x000fea000383ffff */
.L_x_1444:
        /* <DEDUP_REMOVED lines=26> */
.L_x_1446:
[----:B------:R-:W-:Y:S02]  /*1ff40*/  SEL R0, RZ, 0x1, P0 ;  /* 0x00000001ff007807 */ /* 0x000fe40000000000 */
[----:B------:R-:W-:-:S02]  /*1ff50*/  MOV R2, 0x1ff70 ;  /* 0x0001ff7000027802 */ /* 0x000fc40000000f00 */
[----:B-1-3--:R-:W-:Y:S05]  /*1ff60*/  CALL.REL.NOINC `($__internal_25_$__cuda_sm70_votesync_ballot) ;  /* 0x0000027000007944 */ /* 0x00afea0003c00000 */
[----:B------:R-:W-:Y:S01]  /*1ff70*/  MOV R10, R0 ;  /* 0x00000000000a7202 */ /* 0x000fe20000000f00 */
[----:B------:R-:W-:Y:S05]  /*1ff80*/  BRA `(.L_x_1504) ;  /* 0xffffc97000007947 */ /* 0x000fea000383ffff */
.L_x_1447:
[----:B------:R-:W-:Y:S01]  /*1ff90*/  IMAD.MOV.U32 R199, RZ, RZ, R7 ;  /* 0x000000ffffc77224 */ /* 0x000fe200078e0007 */
[----:B------:R-:W-:Y:S01]  /*1ffa0*/  MOV R0, R6 ;  /* 0x0000000600007202 */ /* 0x000fe20000000f00 */
[----:B------:R-:W-:Y:S01]  /*1ffb0*/  IMAD.MOV.U32 R3, RZ, RZ, 0x1f ;  /* 0x0000001fff037424 */ /* 0x000fe200078e00ff */
[----:B------:R-:W-:-:S02]  /*1ffc0*/  MOV R2, 0x1ffe0 ;  /* 0x0001ffe000027802 */ /* 0x000fc40000000f00 */
[----:B-1-3--:R-:W-:Y:S05]  /*1ffd0*/  CALL.REL.NOINC `($__internal_23_$__cuda_sm70_shflsync_idx_p) ;  /* 0x0000015000007944 */ /* 0x00afea0003c00000 */
[----:B------:R-:W-:Y:S01]  /*1ffe0*/  IMAD.MOV.U32 R7, RZ, RZ, R0 ;  /* 0x000000ffff077224 */ /* 0x000fe200078e0000 */
[----:B------:R-:W-:Y:S01]  /*1fff0*/  MOV R0, R6 ;  /* 0x0000000600007202 */ /* 0x000fe20000000f00 */
[----:B------:R-:W-:Y:S01]  /*20000*/  IMAD.MOV.U32 R199, RZ, RZ, R8 ;  /* 0x000000ffffc77224 */ /* 0x000fe200078e0008 */
[----:B------:R-:W-:-:S02]  /*20010*/  MOV R3, 0x1f ;  /* 0x0000001f00037802 */ /* 0x000fc40000000f00 */
[----:B------:R-:W-:Y:S02]  /*20020*/  MOV R2, 0x20040 ;  /* 0x0002004000027802 */ /* 0x000fe40000000f00 */
[----:B------:R-:W-:Y:S05]  /*20030*/  CALL.REL.NOINC `($__internal_23_$__cuda_sm70_shflsync_idx_p) ;  /* 0x000000f000007944 */ /* 0x000fea0003c00000 */
[----:B------:R-:W-:Y:S01]  /*20040*/  MOV R5, R0 ;  /* 0x0000000000057202 */ /* 0x000fe20000000f00 */
[----:B------:R-:W-:Y:S05]  /*20050*/  BRA `(.L_x_1505) ;  /* 0xffffc8f000007947 */ /* 0x000fea000383ffff */
.L_x_1450:
[----:B------:R-:W-:Y:S01]  /*20060*/  IMAD.MOV.U32 R199, RZ, RZ, R4 ;  /* 0x000000ffffc77224 */ /* 0x000fe200078e0004 */
[----:B------:R-:W-:Y:S01]  /*20070*/  MOV R0, R6 ;  /* 0x0000000600007202 */ /* 0x000fe20000000f00 */
[----:B------:R-:W-:Y:S01]  /*20080*/  IMAD.MOV.U32 R3, RZ, RZ, 0x1f ;  /* 0x0000001fff037424 */ /* 0x000fe200078e00ff */
[----:B------:R-:W-:Y:S02]  /*20090*/  MOV R2, 0x200b0 ;  /* 0x000200b000027802 */ /* 0x000fe40000000f00 */
[----:B-1-34-:R-:W-:Y:S05]  /*200a0*/  CALL.REL.NOINC `($__internal_23_$__cuda_sm70_shflsync_idx_p) ;  /* 0x0000008000007944 */ /* 0x01afea0003c00000 */
[----:B------:R-:W-:Y:S01]  /*200b0*/  MOV R12, R0 ;  /* 0x00000000000c7202 */ /* 0x000fe20000000f00 */
[----:B------:R-:W-:Y:S05]  /*200c0*/  BRA `(.L_x_1449) ;  /* 0xffffc8e000007947 */ /* 0x000fea000383ffff */
        .weak           $__internal_22_$__cuda_sm70_shflsync_bfly_p
        .type           $__internal_22_$__cuda_sm70_shflsync_bfly_p,@function
        .size           $__internal_22_$__cuda_sm70_shflsync_bfly_p,($__internal_23_$__cuda_sm70_shflsync_idx_p - $__internal_22_$__cuda_sm70_shflsync_bfly_p)
$__internal_22_$__cuda_sm70_shflsync_bfly_p:
[----:B------:R-:W-:Y:S02]  /*200d0*/  MOV R160, 0xffffffff ;  /* 0xffffffff00a07802 */ /* 0x000fe40000000f00 */
[----:B------:R-:W-:Y:S02]  /*200e0*/  MOV R3, 0x1f ;  /* 0x0000001f00037802 */ /* 0x000fe40000000f00 */
[----:B------:R-:W-:Y:S04]  /*200f0*/  WARPSYNC R160 ;  /* 0x000000a000007348 */ /* 0x000fe80003800000 */
[----:B------:R1:W2:Y:S02]  /*20100*/  SHFL.BFLY PT, R0, R100, R0, R3 ;  /* 0x0c00000064007389 */ /* 0x0002a400000e0003 */
[----:B-1----:R-:W-:-:S04]  /*20110*/  MOV R3, 0x0 ;  /* 0x0000000000037802 */ /* 0x002fc80000000f00 */
[----:B--2---:R-:W-:Y:S05]  /*20120*/  RET.REL.NODEC R2 `(_ZN7cutlass13device_kernelIN5flash19enable_sm80_to_sm89INS1_16FlashAttnFwdSm80INS1_25CollectiveMainloopFwdSm80ILi8ELi1ELb0EN4cute5tupleIJNS5_1CILi128EEENS7_ILi64EEENS7_ILi192EEEEEELi192ENS_6half_tEfNS_4arch4Sm80ELb1ELb0ELb0ELb1ELb1ELb1ELb1ELb1EEENS1_21CollectiveEpilogueFwdINS6_IJS8_SA_S9_EEENS6_IJNS7_ILi1EEESI_SI_EEESC_SE_Li256ELb1ELb1ELb1ELb0EEENS1_36VarlenDynamicPersistentTileSchedulerILi128ELi64ELi256ELi256ELb1ELb1ELb0ELb1ELb1ELb1EEEEEEEEEvNT_6ParamsE) ;  /* 0xfffdfed002007950 */ /* 0x004fea0003c3ffff */
        .weak           $__internal_23_$__cuda_sm70_shflsync_idx_p
        .type           $__internal_23_$__cuda_sm70_shflsync_idx_p,@function
        .size           $__internal_23_$__cuda_sm70_shflsync_idx_p,($__internal_24_$__cuda_sm70_shflsync_up_p - $__internal_23_$__cuda_sm70_shflsync_idx_p)
$__internal_23_$__cuda_sm70_shflsync_idx_p:
[----:B------:R-:W-:-:S04]  /*20130*/  MOV R200, 0xffffffff ;  /* 0xffffffff00c87802 */ /* 0x000fc80000000f00 */
[----:B------:R-:W-:Y:S04]  /*20140*/  WARPSYNC R200 ;  /* 0x000000c800007348 */ /* 0x000fe80003800000 */
[----:B------:R1:W2:Y:S02]  /*20150*/  SHFL.IDX PT, R0, R199, R0, R3 ;  /* 0x00000000c7007389 */ /* 0x0002a400000e0003 */
[----:B-1----:R-:W-:-:S04]  /*20160*/  MOV R3, 0x0 ;  /* 0x0000000000037802 */ /* 0x002fc80000000f00 */
[----:B--2---:R-:W-:Y:S05]  /*20170*/  RET.REL.NODEC R2 `(_ZN7cutlass13device_kernelIN5flash19enable_sm80_to_sm89INS1_16FlashAttnFwdSm80INS1_25CollectiveMainloopFwdSm80ILi8ELi1ELb0EN4cute5tupleIJNS5_1CILi128EEENS7_ILi64EEENS7_ILi192EEEEEELi192ENS_6half_tEfNS_4arch4Sm80ELb1ELb0ELb0ELb1ELb1ELb1ELb1ELb1EEENS1_21CollectiveEpilogueFwdINS6_IJS8_SA_S9_EEENS6_IJNS7_ILi1EEESI_SI_EEESC_SE_Li256ELb1ELb1ELb1ELb0EEENS1_36VarlenDynamicPersistentTileSchedulerILi128ELi64ELi256ELi256ELb1ELb1ELb0ELb1ELb1ELb1EEEEEEEEEvNT_6ParamsE) ;  /* 0xfffdfe8002007950 */ /* 0x004fea0003c3ffff */
        .weak           $__internal_24_$__cuda_sm70_shflsync_up_p
        .type           $__internal_24_$__cuda_sm70_shflsync_up_p,@function
        .size           $__internal_24_$__cuda_sm70_shflsync_up_p,($__internal_25_$__cuda_sm70_votesync_ballot - $__internal_24_$__cuda_sm70_shflsync_up_p)
$__internal_24_$__cuda_sm70_shflsync_up_p:
[----:B------:R-:W-:Y:S02]  /*20180*/  MOV R4, RZ ;  /* 0x000000ff00047202 */ /* 0x000fe40000000f00 */
[----:B------:R-:W-:-:S04]  /*20190*/  MOV R10, 0xffffffff ;  /* 0xffffffff000a7802 */ /* 0x000fc80000000f00 */
[----:B------:R-:W-:Y:S04]  /*201a0*/  WARPSYNC R10 ;  /* 0x0000000a00007348 */ /* 0x000fe80003800000 */
[----:B------:R1:W2:Y:S02]  /*201b0*/  SHFL.UP PT, R4, R0, R3, R4 ;  /* 0x0400000300047389 */ /* 0x0002a400000e0004 */
[----:B-1----:R-:W-:-:S04]  /*201c0*/  MOV R3, 0x0 ;  /* 0x0000000000037802 */ /* 0x002fc80000000f00 */
[----:B--2---:R-:W-:Y:S05]  /*201d0*/  RET.REL.NODEC R2 `(_ZN7cutlass13device_kernelIN5flash19enable_sm80_to_sm89INS1_16FlashAttnFwdSm80INS1_25CollectiveMainloopFwdSm80ILi8ELi1ELb0EN4cute5tupleIJNS5_1CILi128EEENS7_ILi64EEENS7_ILi192EEEEEELi192ENS_6half_tEfNS_4arch4Sm80ELb1ELb0ELb0ELb1ELb1ELb1ELb1ELb1EEENS1_21CollectiveEpilogueFwdINS6_IJS8_SA_S9_EEENS6_IJNS7_ILi1EEESI_SI_EEESC_SE_Li256ELb1ELb1ELb1ELb0EEENS1_36VarlenDynamicPersistentTileSchedulerILi128ELi64ELi256ELi256ELb1ELb1ELb0ELb1ELb1ELb1EEEEEEEEEvNT_6ParamsE) ;  /* 0xfffdfe2002007950 */ /* 0x004fea0003c3ffff */
        .weak           $__internal_25_$__cuda_sm70_votesync_ballot
        .type           $__internal_25_$__cuda_sm70_votesync_ballot,@function
        .size           $__internal_25_$__cuda_sm70_votesync_ballot,(.L_x_3115 - $__internal_25_$__cuda_sm70_votesync_ballot)
$__internal_25_$__cuda_sm70_votesync_ballot:
[----:B------:R-:W-:Y:S01]  /*201e0*/  ISETP.NE.U32.AND P0, PT, R0, 0x1, PT ;  /* 0x000000010000780c */ /* 0x000fe20003f05070 */
[----:B------:R-:W-:-:S04]  /*201f0*/  IMAD.MOV.U32 R3, RZ, RZ, -0x1 ;  /* 0xffffffffff037424 */ /* 0x000fc800078e00ff */
[----:B------:R-:W-:Y:S08]  /*20200*/  WARPSYNC R3 ;  /* 0x0000000300007348 */ /* 0x000ff00003800000 */
[----:B------:R-:W-:-:S04]  /*20210*/  VOTE.ANY R0, PT, !P0 ;  /* 0x0000000000007806 */ /* 0x000fc800040e0100 */
[----:B------:R-:W-:Y:S01]  /*20220*/  LOP3.LUT R0, R0, R3, RZ, 0xc0, !PT ;  /* 0x0000000300007212 */ /* 0x000fe200078ec0ff */
[----:B------:R-:W-:-:S04]  /*20230*/  IMAD.MOV.U32 R3, RZ, RZ, 0x0 ;  /* 0x00000000ff037424 */ /* 0x000fc800078e00ff */
[----:B------:R-:W-:Y:S05]  /*20240*/  RET.REL.NODEC R2 `(_ZN7cutlass13device_kernelIN5flash19enable_sm80_to_sm89INS1_16FlashAttnFwdSm80INS1_25CollectiveMainloopFwdSm80ILi8ELi1ELb0EN4cute5tupleIJNS5_1CILi128EEENS7_ILi64EEENS7_ILi192EEEEEELi192ENS_6half_tEfNS_4arch4Sm80ELb1ELb0ELb0ELb1ELb1ELb1ELb1ELb1EEENS1_21CollectiveEpilogueFwdINS6_IJS8_SA_S9_EEENS6_IJNS7_ILi1EEESI_SI_EEESC_SE_Li256ELb1ELb1ELb1ELb0EEENS1_36VarlenDynamicPersistentTileSchedulerILi128ELi64ELi256ELi256ELb1ELb1ELb0ELb1ELb1ELb1EEEEEEEEEvNT_6ParamsE) ;  /* 0xfffdfdb002007950 */ /* 0x000fea0003c3ffff */
.L_x_1506:
        /* <DEDUP_REMOVED lines=11> */
.L_x_3115:


//--------------------- .text._ZN7cutlass13device_kernelIN5flash19enable_sm80_to_sm89INS1_16FlashAttnFwdSm80INS1_25CollectiveMainloopFwdSm80ILi8ELi2ELb0EN4cute5tupleIJNS5_1CILi128EEENS7_ILi64EEENS7_ILi192EEEEEELi192ENS_6half_tEfNS_4arch4Sm80ELb0ELb0ELb0ELb0ELb1ELb0ELb1ELb1EEENS1_21CollectiveEpilogueFwdINS6_IJS8_SA_S9_EEENS6_IJNS7_ILi1EEESI_SI_EEESC_SE_Li256ELb0ELb1ELb1ELb0EEENS1_19SingleTileSchedulerILb0ELb1ELb1ELi128EEEEEEEEEvNT_6ParamsE --------------------------
	.section	.text._ZN7cutlass13device_kernelIN5flash19enable_sm80_to_sm89INS1_16FlashAttnFwdSm80INS1_25CollectiveMainloopFwdSm80ILi8ELi2ELb0EN4cute5tupleIJNS5_1CILi128EEENS7_ILi64EEENS7_ILi192EEEEEELi192ENS_6half_tEfNS_4arch4Sm80ELb0ELb0ELb0ELb0ELb1ELb0ELb1ELb1EEENS1_21CollectiveEpilogueFwdINS6_IJS8_SA_S9_EEENS6_IJNS7_ILi1EEESI_SI_EEESC_SE_Li256ELb0ELb1ELb1ELb0EEENS1_19SingleTileSchedulerILb0ELb1ELb1ELi128EEEEEEEEEvNT_6ParamsE,"ax",@progbits
	.sectioninfo	@"SHI_REGISTERS=245"
	.align	128
.text._ZN7cutlass13device_kernelIN5flash19enable_sm80_to_sm89INS1_16FlashAttnFwdSm80INS1_25CollectiveMainloopFwdSm80ILi8ELi2ELb0EN4cute5tupleIJNS5_1CILi128EEENS7_ILi64EEENS7_ILi192EEEEEELi192ENS_6half_tEfNS_4arch4Sm80ELb0ELb0ELb0ELb0ELb1ELb0ELb1ELb1EEENS1_21CollectiveEpilogueFwdINS6_IJS8_SA_S9_EEENS6_IJNS7_ILi1EEESI_SI_EEESC_SE_Li256ELb0ELb1ELb1ELb0EEENS1_19SingleTileSchedulerILb0ELb1ELb1ELi128EEEEEEEEEvNT_6ParamsE:
        .type           _ZN7cutlass13device_kernelIN5flash19enable_sm80_to_sm89INS1_16FlashAttnFwdSm80INS1_25CollectiveMainloopFwdSm80ILi8ELi2ELb0EN4cute5tupleIJNS5_1CILi128EEENS7_ILi64EEENS7_ILi192EEEEEELi192ENS_6half_tEfNS_4arch4Sm80ELb0ELb0ELb0ELb0ELb1ELb0ELb1ELb1EEENS1_21CollectiveEpilogueFwdINS6_IJS8_SA_S9_EEENS6_IJNS7_ILi1EEESI_SI_EEESC_SE_Li256ELb0ELb1ELb1ELb0EEENS1_19SingleTileSchedulerILb0ELb1ELb1ELi128EEEEEEEEEvNT_6ParamsE,@function
        .size           _ZN7cutlass13device_kernelIN5flash19enable_sm80_to_sm89INS1_16FlashAttnFwdSm80INS1_25CollectiveMainloopFwdSm80ILi8ELi2ELb0EN4cute5tupleIJNS5_1CILi128EEENS7_ILi64EEENS7_ILi192EEEEEELi192ENS_6half_tEfNS_4arch4Sm80ELb0ELb0ELb0ELb0ELb1ELb0ELb1ELb1EEENS1_21CollectiveEpilogueFwdINS6_IJS8_SA_S9_EEENS6_IJNS7_ILi1EEESI_SI_EEESC_SE_Li256ELb0ELb1ELb1ELb0EEENS1_19SingleTileSchedulerILb0ELb1ELb1ELi128EEEEEEEEEvNT_6ParamsE,(.L_x_3120 - _ZN7cutlass13device_kernelIN5flash19enable_sm80_to_sm89INS1_16FlashAttnFwdSm80INS1_25CollectiveMainloopFwdSm80ILi8ELi2ELb0EN4cute5tupleIJNS5_1CILi128EEENS7_ILi64EEENS7_ILi192EEEEEELi192ENS_6half_tEfNS_4arch4Sm80ELb0ELb0ELb0ELb0ELb1ELb0ELb1ELb1EEENS1_21CollectiveEpilogueFwdINS6_IJS8_SA_S9_EEENS6_IJNS7_ILi1EEESI_SI_EEESC_SE_Li256ELb0ELb1ELb1ELb0EEENS1_19SingleTileSchedulerILb0ELb1ELb1ELi128EEEEEEEEEvNT_6ParamsE)
        .other          _ZN7cutlass13device_kernelIN5flash19enable_sm80_to_sm89INS1_16FlashAttnFwdSm80INS1_25CollectiveMainloopFwdSm80ILi8ELi2ELb0EN4cute5tupleIJNS5_1CILi128EEENS7_ILi64EEENS7_ILi192EEEEEELi192ENS_6half_tEfNS_4arch4Sm80ELb0ELb0ELb0ELb0ELb1ELb0ELb1ELb1EEENS1_21CollectiveEpilogueFwdINS6_IJS8_SA_S9_EEENS6_IJNS7_ILi1EEESI_SI_EEESC_SE_Li256ELb0ELb1ELb1ELb0EEENS1_19SingleTileSchedulerILb0ELb1ELb1ELi128EEEEEEEEEvNT_6ParamsE,@"STO_CUDA_ENTRY STV_DEFAULT"
_ZN7cutlass13device_kernelIN5flash19enable_sm80_to_sm89INS1_16FlashAttnFwdSm80INS1_25CollectiveMainloopFwdSm80ILi8ELi2ELb0EN4cute5tupleIJNS5_1CILi128EEENS7_ILi64EEENS7_ILi192EEEEEELi192ENS_6half_tEfNS_4arch4Sm80ELb0ELb0ELb0ELb0ELb1ELb0ELb1ELb1EEENS1_21CollectiveEpilogueFwdINS6_IJS8_SA_S9_EEENS6_IJNS7_ILi1EEESI_SI_EEESC_SE_Li256ELb0ELb1ELb1ELb0EEENS1_19SingleTileSchedulerILb0ELb1ELb1ELi128EEEEEEEEEvNT_6ParamsE:
[----:B------:R-:W-:Y:S02]  /*0000*/  MOV R1, c[0x0][0x28] ;  /* 0x00000a0000017a02 */ /* 0x000fe40000000f00 */
[----:B------:R-:W1:Y:S04]  /*0010*/  S2R R6, SR_TID.X ;  /* 0x0000000000067919 */ /* 0x000e680000002100 */
[----:B------:R-:W2:Y:S04]  /*0020*/  S2R R3, SR_CTAID.Y ;  /* 0x0000000000037919 */ /* 0x000ea80000002600 */
[----:B------:R-:W3:Y:S01]  /*0030*/  S2R R0, SR_CTAID.Z ;  /* 0x0000000000007919 */ /* 0x000ee20000002700 */
[----:B-1----:R-:W-:-:S06]  /*0040*/  SHF.R.U32.HI R2, RZ, 0x5, R6 ;  /* 0x00000005ff027819 */ /* 0x002fcc0000011606 */
[----:B------:R-:W1:Y:S02]  /*0050*/  SHFL.IDX PT, R2, R2, RZ, 0x1f ;  /* 0x00001fff02027589 */ /* 0x000e6400000e0000 */
[----:B-1----:R-:W-:-:S13]  /*0060*/  ISETP.NE.AND P0, PT, R2, RZ, PT ;  /* 0x000000ff0200720c */ /* 0x002fda0003f05270 */
[----:B------:R-:W-:Y:S05]  /*0070*/  @!P0 BRA `(.L_x_1507) ;  /* 0x0000007000008947 */ /* 0x000fea0003800000 */
[----:B--23--:R-:W-:Y:S01]  /*0080*/  IMAD.MOV.U32 R2, RZ, RZ, c[0x0][0x550] ;  /* 0x00015400ff027624 */ /* 0x00cfe200078e00ff */
[----:B------:R-:W-:-:S04]  /*0090*/  MOV R197, R3 ;  /* 0x0000000300c57202 */ /* 0x000fc80000000f00 */
[----:B------:R-:W-:-:S13]  /*00a0*/  ISETP.NE.AND P0, PT, R2, 0x1, PT ;  /* 0x000000010200780c */ /* 0x000fda0003f05270 */
[----:B------:R-:W-:Y:S05]  /*00b0*/  @!P0 BRA `(.L_x_1508) ;  /* 0x0000008000008947 */ /* 0x000fea0003800000 */
[----:B------:R-:W-:-:S05]  /*00c0*/  IMAD.HI.U32 R197, R3, c[0x0][0x554], RZ ;  /* 0x0001550003c57a27 */ /* 0x000fca00078e00ff */
[----:B------:R-:W-:Y:S01]  /*00d0*/  SHF.R.U32.HI R197, RZ, c[0x0][0x558], R197 ;  /* 0x00015600ffc57a19 */ /* 0x000fe200000116c5 */
[----:B------:R-:W-:Y:S05]  /*00e0*/  BRA `(.L_x_1508) ;  /* 0x0000005000007947 */ /* 0x000fea0003800000 */
.L_x_1507:
[----:B--23--:R-:W-:Y:S01]  /*00f0*/  IMAD.MOV.U32 R2, RZ, RZ, c[0x0][0x550] ;  /* 0x00015400ff027624 */ /* 0x00cfe200078e00ff */
[----:B------:R-:W-:-:S04]  /*0100*/  MOV R197, R3 ;  /* 0x0000000300c57202 */ /* 0x000fc80000000f00 */
[----:B------:R-:W-:-:S13]  /*0110*/  ISETP.NE.AND P0, PT, R2, 0x1, PT ;  /* 0x000000010200780c */ /* 0x000fda0003f05270 */
[----:B------:R-:W-:-:S05]  /*0120*/  @P0 IMAD.HI.U32 R2, R3, c[0x0][0x554], RZ ;  /* 0x0001550003020a27 */ /* 0x000fca00078e00ff */
[----:B------:R-:W-:Y:S02]  /*0130*/  @P0 SHF.R.U32.HI R197, RZ, c[0x0][0x558], R2 ;  /* 0x00015600ffc50a19 */ /* 0x000fe40000011602 */
.L_x_1508:
[----:B------:R-:W-:Y:S02]  /*0140*/  ISETP.GE.AND P0, PT, R0, RZ, PT ;  /* 0x000000ff0000720c */ /* 0x000fe40003f06270 */
[----:B------:R-:W-:-:S05]  /*0150*/  IADD3 R2, -R197, RZ, RZ ;  /* 0x000000ffc5027210 */ /* 0x000fca0007ffe1ff */
[----:B------:R-:W-:-:S06]  /*0160*/  IMAD R7, R2, c[0x0][0x550], R3 ;  /* 0x0001540002077a24 */ /* 0x000fcc00078e0203 */
[----:B------:R-:W-:Y:S05]  /*0170*/  @!P0 EXIT ;  /* 0x000000000000894d */ /* 0x000fea0003800000 */
[----:B------:R-:W-:Y:S01]  /*0180*/  ISETP.NE.U32.AND P0, PT, RZ, c[0x0][0x370], PT ;  /* 0x0000dc00ff007a0c */ /* 0x000fe20003f05070 */
[----:B------:R-:W-:Y:S01]  /*0190*/  IMAD.MOV.U32 R196, RZ, RZ, RZ ;  /* 0x000000ffffc47224 */ /* 0x000fe200078e00ff */
[----:B------:R-:W-:Y:S02]  /*01a0*/  ULDC.64 UR6, c[0x0][0x118] ;  /* 0x0000460000067ab9 */ /* 0x000fe40000000a00 */
[----:B------:R-:W-:-:S13]  /*01b0*/  ISETP.NE.AND.EX P0, PT, RZ, c[0x0][0x374], PT, P0 ;  /* 0x0000dd00ff007a0c */ /* 0x000fda0003f05300 */
[----:B------:R-:W-:-:S04]  /*01c0*/  @P0 IMAD.MOV.U32 R3, RZ, RZ, 0x4 ;  /* 0x00000004ff030424 */ /* 0x000fc800078e00ff */
[----:B------:R-:W-:-:S04]  /*01d0*/  @P0 IMAD.WIDE R8, R0, R3, c[0x0][0x370] ;  /* 0x0000dc0000080625 */ /* 0x000fc800078e0203 */
[----:B------:R-:W-:Y:S01]  /*01e0*/  IMAD.MOV.U32 R3, RZ, RZ, c[0x0][0x2ac] ;  /* 0x0000ab00ff037624 */ /* 0x000fe200078e00ff */
[----:B------:R1:W5:Y:S01]  /*01f0*/  @P0 LDG.E R196, [R8.64] ;  /* 0x0000000608c40981 */ /* 0x000362000c1e1900 */
[----:B------:R-:W-:Y:S02]  /*0200*/  IMAD.MOV.U32 R11, RZ, RZ, RZ ;  /* 0x000000ffff0b7224 */ /* 0x000fe400078e00ff */
[----:B------:R-:W-:-:S05]  /*0210*/  IMAD R3, R3, c[0x0][0x1d0], RZ ;  /* 0x0000740003037a24 */ /* 0x000fca00078e02ff */
[C---:B------:R-:W-:Y:S02]  /*0220*/  ISETP.GE.AND P0, PT, R3.reuse, 0x1, PT ;  /* 0x000000010300780c */ /* 0x040fe40003f06270 */
[----:B------:R-:W-:-:S04]  /*0230*/  IADD3 R5, R3, 0x3f, RZ ;  /* 0x0000003f03057810 */ /* 0x000fc80007ffe0ff */
[----:B------:R-:W-:-:S04]  /*0240*/  SHF.R.S32.HI R144, RZ, 0x1f, R5 ;  /* 0x0000001fff907819 */ /* 0x000fc80000011405 */
[----:B------:R-:W-:-:S04]  /*0250*/  LEA.HI R144, R144, R5, RZ, 0x6 ;  /* 0x0000000590907211 */ /* 0x000fc800078f30ff */
[----:B------:R-:W-:Y:S01]  /*0260*/  SHF.R.S32.HI R144, RZ, 0x6, R144 ;  /* 0x00000006ff907819 */ /* 0x000fe20000011490 */
[----:B------:R-:W-:Y:S05]  /*0270*/  @!P0 BRA `(.L_x_1509) ;  /* 0x000001c000008947 */ /* 0x000fea0003800000 */
[----:B------:R-:W-:-:S04]  /*0280*/  SHF.R.U32.HI R5, RZ, 0x10, R7 ;  /* 0x00000010ff057819 */ /* 0x000fc80000011607 */
[----:B------:R-:W-:-:S04]  /*0290*/  ISETP.NE.AND P0, PT, R5, RZ, PT ;  /* 0x000000ff0500720c */ /* 0x000fc80003f05270 */
[----:B------:R-:W-:-:S04]  /*02a0*/  SEL R5, R5, c[0x0][0x338], P0 ;  /* 0x0000ce0005057a07 */ /* 0x000fc80000000000 */
[-C--:B-1----:R-:W-:Y:S02]  /*02b0*/  IABS R9, R5.reuse ;  /* 0x0000000500097213 */ /* 0x082fe40000000000 */
[----:B------:R-:W-:Y:S02]  /*02c0*/  IADD3 R10, R144, -0x1, R5 ;  /* 0xffffffff900a7810 */ /* 0x000fe40007ffe005 */
[----:B------:R-:W1:Y:S01]  /*02d0*/  I2F.RP R11, R9 ;  /* 0x00000009000b7306 */ /* 0x000e620000209400 */
[-C--:B------:R-:W-:Y:S02]  /*02e0*/  IABS R2, R5.reuse ;  /* 0x0000000500027213 */ /* 0x080fe40000000000 */
[----:B------:R-:W-:Y:S02]  /*02f0*/  IABS R4, R10 ;  /* 0x0000000a00047213 */ /* 0x000fe40000000000 */
[----:B------:R-:W-:Y:S01]  /*0300*/  LOP3.LUT R10, R10, R5, RZ, 0x3c, !PT ;  /* 0x000000050a0a7212 */ /* 0x000fe200078e3cff */
[----:B------:R-:W-:-:S03]  /*0310*/  IMAD.MOV R2, RZ, RZ, -R2 ;  /* 0x000000ffff027224 */ /* 0x000fc600078e0a02 */
[----:B------:R-:W-:Y:S01]  /*0320*/  ISETP.GE.AND P1, PT, R10, RZ, PT ;  /* 0x000000ff0a00720c */ /* 0x000fe20003f26270 */
[----:B-1----:R-:W1:Y:S02]  /*0330*/  MUFU.RCP R12, R11 ;  /* 0x0000000b000c7308 */ /* 0x002e640000001000 */
[----:B-1----:R-:W-:-:S06]  /*0340*/  IADD3 R12, R12, 0xffffffe, RZ ;  /* 0x0ffffffe0c0c7810 */ /* 0x002fcc0007ffe0ff */
[----:B------:R-:W1:Y:S02]  /*0350*/  F2I.FTZ.U32.TRUNC.NTZ R13, R12 ;  /* 0x0000000c000d7305 */ /* 0x000e64000021f000 */
[----:B-1----:R-:W-:Y:S02]  /*0360*/  IMAD.MOV R8, RZ, RZ, -R13 ;  /* 0x000000ffff087224 */ /* 0x002fe400078e0a0d */
[----:B------:R-:W-:Y:S02]  /*0370*/  IMAD.MOV.U32 R12, RZ, RZ, RZ ;  /* 0x000000ffff0c7224 */ /* 0x000fe400078e00ff */
[----:B------:R-:W-:-:S04]  /*0380*/  IMAD R8, R8, R9, RZ ;  /* 0x0000000908087224 */ /* 0x000fc800078e02ff */
[----:B------:R-:W-:-:S06]  /*0390*/  IMAD.HI.U32 R8, R13, R8, R12 ;  /* 0x000000080d087227 */ /* 0x000fcc00078e000c */
        /* <DEDUP_REMOVED lines=10> */
.L_x_1509:
[----:B------:R-:W-:Y:S01]  /*0440*/  LOP3.LUT R2, R7, 0xffff, RZ, 0xc0, !PT ;  /* 0x0000ffff07027812 */ /* 0x000fe200078ec0ff */
[----:B------:R-:W-:Y:S01]  /*0450*/  IMAD.MOV.U32 R5, RZ, RZ, RZ ;  /* 0x000000ffff057224 */ /* 0x000fe200078e00ff */
[----:B------:R-:W-:Y:S01]  /*0460*/  PLOP3.LUT P2, PT, PT, PT, PT, 0x80, 0x0 ;  /* 0x000000000000781c */ /* 0x000fe20003f4f070 */
[----:B------:R-:W-:Y:S01]  /*0470*/  CS2R R112, SRZ ;  /* 0x0000000000707805 */ /* 0x000fe2000001ff00 */
[----:B------:R-:W-:Y:S01]  /*0480*/  CS2R R118, SRZ ;  /* 0x0000000000767805 */ /* 0x000fe2000001ff00 */
[----:B------:R-:W-:Y:S01]  /*0490*/  IMAD R189, R2, R11, RZ ;  /* 0x0000000b02bd7224 */ /* 0x000fe200078e02ff */
[----:B------:R-:W-:Y:S01]  /*04a0*/  CS2R R116, SRZ ;  /* 0x0000000000747805 */ /* 0x000fe2000001ff00 */
[----:B------:R-:W-:Y:S01]  /*04b0*/  IMAD.MOV.U32 R2, RZ, RZ, RZ ;  /* 0x000000ffff027224 */ /* 0x000fe200078e00ff */
        /* <DEDUP_REMOVED lines=52> */
[----:B------:R-:W-:-:S06]  /*0800*/  @P2 IMAD.WIDE R202, R0, R5, c[0x0][0x340] ;  /* 0x0000d00000ca2625 */ /* 0x000fcc00078e0205 */
[----:B------:R2:W5:Y:S01]  /*0810*/  @P2 LDG.E R202, [R202.64] ;  /* 0x00000006caca2981 */ /* 0x000562000c1e1900 */
[----:B------:R-:W-:Y:S01]  /*0820*/  SHF.R.S32.HI R11, RZ, 0x1f, R6 ;  /* 0x0000001fff0b7819 */ /* 0x000fe20000011406 */
[----:B------:R-:W-:Y:S01]  /*0830*/  IMAD.MOV.U32 R2, RZ, RZ, c[0x0][0x2c4] ;  /* 0x0000b100ff027624 */ /* 0x000fe200078e00ff */
[----:B------:R-:W-:Y:S01]  /*0840*/  ULDC UR5, c[0x0][0x2c4] ;  /* 0x0000b10000057ab9 */ /* 0x000fe20000000800 */
[----:B-1----:R-:W1:Y:S01]  /*0850*/  S2R R9, SR_CTAID.X ;  /* 0x0000000000097919 */ /* 0x002e620000002500 */
[----:B------:R-:W-:Y:S01]  /*0860*/  LEA.HI R4, R11, R6, RZ, 0x3 ;  /* 0x000000060b047211 */ /* 0x000fe200078f18ff */
[----:B------:R-:W-:Y:S01]  /*0870*/  IMAD.WIDE.U32 R14, R197, c[0x0][0x1b8], RZ ;  /* 0x00006e00c50e7a25 */ /* 0x000fe200078e00ff */
[----:B------:R-:W-:Y:S01]  /*0880*/  ISETP.NE.AND P0, PT, R2, 0x1, PT ;  /* 0x000000010200780c */ /* 0x000fe20003f05270 */
[----:B------:R-:W-:Y:S01]  /*0890*/  ULDC UR4, c[0x0][0x168] ;  /* 0x00005a0000047ab9 */ /* 0x000fe20000000800 */
[----:B------:R-:W-:Y:S01]  /*08a0*/  LOP3.LUT R5, R4, 0xfffffff8, RZ, 0xc0, !PT ;  /* 0xfffffff804057812 */ /* 0x000fe200078ec0ff */
[----:B------:R-:W-:Y:S01]  /*08b0*/  UIMAD UR4, UR5, UR4, URZ ;  /* 0x00000004050472a4 */ /* 0x000fe2000f8e023f */
[----:B------:R-:W-:Y:S01]  /*08c0*/  SHF.R.S32.HI R4, RZ, 0x3, R4 ;  /* 0x00000003ff047819 */ /* 0x000fe20000011404 */
[----:B------:R-:W-:Y:S01]  /*08d0*/  BSSY B0, `(.L_x_1511) ;  /* 0x0000048000007945 */ /* 0x000fe20003800000 */
[----:B------:R-:W-:Y:S01]  /*08e0*/  SHF.R.S32.HI R2, RZ, 0x1f, R197 ;  /* 0x0000001fff027819 */ /* 0x000fe200000114c5 */
[----:B------:R-:W-:Y:S01]  /*08f0*/  IMAD.IADD R8, R6, 0x1, -R5 ;  /* 0x0000000106087824 */ /* 0x000fe200078e0a05 */
[----:B------:R-:W-:Y:S01]  /*0900*/  SHF.R.S32.HI R5, RZ, 0x1f, R0 ;  /* 0x0000001fff057819 */ /* 0x000fe20000011400 */
[----:B------:R-:W-:-:S02]  /*0910*/  IMAD.SHL.U32 R194, R4, 0x40, RZ ;  /* 0x0000004004c27824 */ /* 0x000fc400078e00ff */
[----:B------:R-:W-:Y:S02]  /*0920*/  IMAD R195, R8, 0x20, R4 ;  /* 0x0000002008c37824 */ /* 0x000fe400078e0204 */
[----:B------:R-:W-:Y:S01]  /*0930*/  IMAD R2, R2, c[0x0][0x1b8], RZ ;  /* 0x00006e0002027a24 */ /* 0x000fe200078e02ff */
[----:B------:R-:W-:Y:S01]  /*0940*/  LOP3.LUT R194, R194, 0x1c0, RZ, 0xc0, !PT ;  /* 0x000001c0c2c27812 */ /* 0x000fe200078ec0ff */
[----:B------:R-:W-:Y:S02]  /*0950*/  IMAD R5, R5, c[0x0][0x1c0], RZ ;  /* 0x0000700005057a24 */ /* 0x000fe400078e02ff */
[----:B------:R-:W-:Y:S02]  /*0960*/  IMAD R7, R197, c[0x0][0x1bc], R2 ;  /* 0x00006f00c5077a24 */ /* 0x000fe400078e0202 */
[----:B------:R-:W-:Y:S02]  /*0970*/  IMAD R5, R0, c[0x0][0x1c4], R5 ;  /* 0x0000710000057a24 */ /* 0x000fe400078e0205 */
[C---:B-1----:R-:W-:Y:S01]  /*0980*/  IMAD R13, R9.reuse, 0x80, R195 ;  /* 0x00000080090d7824 */ /* 0x042fe200078e02c3 */
[----:B------:R-:W-:Y:S01]  /*0990*/  LEA R9, R9, R4, 0x7 ;  /* 0x0000000409097211 */ /* 0x000fe200078e38ff */
[----:B------:R-:W-:-:S02]  /*09a0*/  IMAD.IADD R15, R15, 0x1, R7 ;  /* 0x000000010f0f7824 */ /* 0x000fc400078e0207 */
[----:B------:R-:W-:Y:S01]  /*09b0*/  @P0 IMAD.HI.U32 R2, R13, c[0x0][0x2c8], RZ ;  /* 0x0000b2000d020a27 */ /* 0x000fe200078e00ff */
[----:B------:R-:W-:-:S03]  /*09c0*/  ISETP.GE.AND P1, PT, R9, UR4, PT ;  /* 0x0000000409007c0c */ /* 0x000fc6000bf26270 */
[----:B------:R-:W-:Y:S01]  /*09d0*/  IMAD.MOV.U32 R10, RZ, RZ, R13 ;  /* 0x000000ffff0a7224 */ /* 0x000fe200078e000d */
[----:B------:R-:W-:Y:S01]  /*09e0*/  @P0 SHF.R.U32.HI R10, RZ, c[0x0][0x2cc], R2 ;  /* 0x0000b300ff0a0a19 */ /* 0x000fe20000011602 */
[----:B------:R-:W-:-:S03]  /*09f0*/  IMAD.WIDE.U32 R14, R0, c[0x0][0x1c0], R14 ;  /* 0x00007000000e7a25 */ /* 0x000fc600078e000e */
[--C-:B------:R-:W-:Y:S01]  /*0a00*/  SHF.R.S32.HI R7, RZ, 0x1f, R10.reuse ;  /* 0x0000001fff077819 */ /* 0x100fe2000001140a */
[----:B------:R-:W-:Y:S02]  /*0a10*/  IMAD.MOV R2, RZ, RZ, -R10 ;  /* 0x000000ffff027224 */ /* 0x000fe400078e0a0a */
[----:B------:R-:W-:Y:S02]  /*0a20*/  IMAD.IADD R15, R15, 0x1, R5 ;  /* 0x000000010f0f7824 */ /* 0x000fe400078e0205 */
[----:B------:R-:W-:Y:S02]  /*0a30*/  IMAD R7, R7, c[0x0][0x1b0], RZ ;  /* 0x00006c0007077a24 */ /* 0x000fe400078e02ff */
[----:B------:R-:W-:Y:S02]  /*0a40*/  IMAD R2, R2, c[0x0][0x2c4], R13 ;  /* 0x0000b10002027a24 */ /* 0x000fe400078e020d */
[----:B------:R-:W-:-:S03]  /*0a50*/  IMAD.WIDE.U32 R14, R10, c[0x0][0x1b0], R14 ;  /* 0x00006c000a0e7a25 */ /* 0x000fc600078e000e */
[----:B------:R-:W-:Y:S01]  /*0a60*/  SHF.R.S32.HI R5, RZ, 0x1f, R2 ;  /* 0x0000001fff057819 */ /* 0x000fe20000011402 */
[----:B------:R-:W-:Y:S01]  /*0a70*/  IMAD R7, R10, c[0x0][0x1b4], R7 ;  /* 0x00006d000a077a24 */ /* 0x000fe200078e0207 */
[-C--:B------:R-:W-:Y:S01]  /*0a80*/  LEA.HI R10, R11, R6.reuse, RZ, 0x4 ;  /* 0x000000060b0a7211 */ /* 0x080fe200078f20ff */
[----:B------:R-:W-:Y:S02]  /*0a90*/  IMAD.SHL.U32 R149, R8, 0x8, RZ ;  /* 0x0000000808957824 */ /* 0x000fe400078e00ff */
[----:B------:R-:W-:Y:S01]  /*0aa0*/  IMAD R5, R5, c[0x0][0x1a8], RZ ;  /* 0x00006a0005057a24 */ /* 0x000fe200078e02ff */
[----:B------:R-:W-:Y:S02]  /*0ab0*/  IADD3 R15, R15, R7, RZ ;  /* 0x000000070f0f7210 */ /* 0x000fe40007ffe0ff */
[----:B------:R-:W-:Y:S01]  /*0ac0*/  SHF.R.U32.HI R7, RZ, 0x3, R194 ;  /* 0x00000003ff077819 */ /* 0x000fe200000116c2 */
[----:B------:R-:W-:Y:S01]  /*0ad0*/  IMAD R5, R2, c[0x0][0x1ac], R5 ;  /* 0x00006b0002057a24 */ /* 0x000fe200078e0205 */
[----:B------:R-:W-:Y:S01]  /*0ae0*/  LOP3.LUT R194, R194, 0x38, R149, 0xf8, !PT ;  /* 0x00000038c2c27812 */ /* 0x000fe200078ef895 */
[----:B------:R-:W-:Y:S01]  /*0af0*/  IMAD.WIDE.U32 R12, R2, c[0x0][0x1a8], R14 ;  /* 0x00006a00020c7a25 */ /* 0x000fe200078e000e */
[----:B------:R-:W-:-:S02]  /*0b00*/  LEA.HI R15, R11, R6, RZ, 0x6 ;  /* 0x000000060b0f7211 */ /* 0x000fc400078f30ff */
[----:B------:R-:W-:Y:S01]  /*0b10*/  LOP3.LUT R194, R194, R7, RZ, 0x3c, !PT ;  /* 0x00000007c2c27212 */ /* 0x000fe200078e3cff */
[----:B------:R-:W-:Y:S01]  /*0b20*/  IMAD.IADD R5, R13, 0x1, R5 ;  /* 0x000000010d057824 */ /* 0x000fe200078e0205 */
[C---:B------:R-:W-:Y:S01]  /*0b30*/  LEA R14, P0, R12.reuse, c[0x0][0x160], 0x1 ;  /* 0x000058000c0e7a11 */ /* 0x040fe200078008ff */
[----:B------:R-:W-:Y:S01]  /*0b40*/  IMAD.SHL.U32 R15, R15, 0x8, RZ ;  /* 0x000000080f0f7824 */ /* 0x000fe200078e00ff */
[C---:B------:R-:W-:Y:S02]  /*0b50*/  IADD3 R13, R149.reuse, 0x40, RZ ;  /* 0x00000040950d7810 */ /* 0x040fe40007ffe0ff */
[----:B------:R-:W-:Y:S01]  /*0b60*/  LEA.HI.X R2, R12, c[0x0][0x164], R5, 0x1, P0 ;  /* 0x000059000c027a11 */ /* 0x000fe200000f0c05 */
[----:B------:R2:W1:Y:S01]  /*0b70*/  SHFL.IDX PT, R16, R14, RZ, 0x181f ;  /* 0x00181fff0e107589 */ /* 0x00046200000e0000 */
[----:B------:R-:W-:Y:S02]  /*0b80*/  LOP3.LUT R5, R10, 0xfffffff0, RZ, 0xc0, !PT ;  /* 0xfffffff00a057812 */ /* 0x000fe400078ec0ff */
[C---:B------:R-:W-:Y:S01]  /*0b90*/  IADD3 R12, R149.reuse, 0x80, RZ ;  /* 0x00000080950c7810 */ /* 0x040fe20007ffe0ff */
[----:B------:R2:W3:Y:S01]  /*0ba0*/  SHFL.IDX PT, R17, R2, RZ, 0x181f ;  /* 0x00181fff02117589 */ /* 0x0004e200000e0000 */
[----:B------:R-:W-:Y:S01]  /*0bb0*/  LOP3.LUT P0, RZ, R8, 0x2, RZ, 0xc0, !PT ;  /* 0x0000000208ff7812 */ /* 0x000fe2000780c0ff */
[----:B------:R-:W-:Y:S01]  /*0bc0*/  IMAD.IADD R18, R6, 0x1, -R5 ;  /* 0x0000000106127824 */ /* 0x000fe200078e0a05 */
[----:B------:R-:W-:-:S02]  /*0bd0*/  ISETP.GE.AND P5, PT, R149, c[0x0][0x198], PT ;  /* 0x0000660095007a0c */ /* 0x000fc40003fa6270 */
[----:B------:R-:W-:Y:S02]  /*0be0*/  ISETP.GE.AND P4, PT, R13, c[0x0][0x198], PT ;  /* 0x000066000d007a0c */ /* 0x000fe40003f86270 */
[----:B------:R-:W-:Y:S02]  /*0bf0*/  SHF.R.S32.HI R7, RZ, 0x1f, R18 ;  /* 0x0000001fff077819 */ /* 0x000fe40000011412 */
[----:B------:R-:W-:Y:S02]  /*0c00*/  ISETP.GE.AND P3, PT, R12, c[0x0][0x198], PT ;  /* 0x000066000c007a0c */ /* 0x000fe40003f66270 */
[----:B------:R-:W-:Y:S02]  /*0c10*/  LEA.HI R7, R7, R18, RZ, 0x3 ;  /* 0x0000001207077211 */ /* 0x000fe400078f18ff */
[----:B------:R-:W-:Y:S02]  /*0c20*/  LOP3.LUT R194, R194, 0xfffffe00, R15, 0xf8, !PT ;  /* 0xfffffe00c2c27812 */ /* 0x000fe400078ef80f */
[----:B------:R-:W-:-:S05]  /*0c30*/  LOP3.LUT R5, R7, 0xfffffff8, RZ, 0xc0, !PT ;  /* 0xfffffff807057812 */ /* 0x000fca00078ec0ff */
[----:B------:R-:W-:Y:S02]  /*0c40*/  IMAD.IADD R5, R18, 0x1, -R5 ;  /* 0x0000000112057824 */ /* 0x000fe400078e0a05 */
[----:B------:R-:W-:Y:S01]  /*0c50*/  @!P2 IMAD.MOV.U32 R202, RZ, RZ, R0 ;  /* 0x000000ffffcaa224 */ /* 0x000fe200078e0000 */
[----:B------:R-:W-:Y:S05]  /*0c60*/  @P1 BRA `(.L_x_1512) ;  /* 0x000000e000001947 */ /* 0x000fea0003800000 */
[----:B-123--:R-:W-:Y:S01]  /*0c70*/  SHF.R.S32.HI R0, RZ, 0x1f, R13 ;  /* 0x0000001fff007819 */ /* 0x00efe2000001140d */
[----:B------:R-:W-:Y:S01]  /*0c80*/  IMAD.WIDE R20, R149, 0x2, R16 ;  /* 0x0000000295147825 */ /* 0x000fe200078e0210 */
[----:B------:R-:W-:Y:S02]  /*0c90*/  SHF.R.S32.HI R15, RZ, 0x1f, R12 ;  /* 0x0000001fff0f7819 */ /* 0x000fe4000001140c */
[----:B------:R-:W-:Y:S01]  /*0ca0*/  LEA.HI R19, R0, R13, RZ, 0x3 ;  /* 0x0000000d00137211 */ /* 0x000fe200078f18ff */
[----:B------:R-:W-:Y:S01]  /*0cb0*/  IMAD.SHL.U32 R0, R194, 0x2, RZ ;  /* 0x00000002c2007824 */ /* 0x000fe200078e00ff */
[----:B------:R-:W-:Y:S02]  /*0cc0*/  LEA.HI R15, R15, R12, RZ, 0x3 ;  /* 0x0000000c0f0f7211 */ /* 0x000fe400078f18ff */
[----:B------:R-:W-:-:S02]  /*0cd0*/  LOP3.LUT R19, R19, 0xfffffff8, RZ, 0xc0, !PT ;  /* 0xfffffff813137812 */ /* 0x000fc400078ec0ff */
[----:B------:R-:W-:Y:S01]  /*0ce0*/  LOP3.LUT R15, R15, 0xfffffff8, RZ, 0xc0, !PT ;  /* 0xfffffff80f0f7812 */ /* 0x000fe200078ec0ff */
[----:B------:R-:W-:Y:S01]  /*0cf0*/  @!PT LDS RZ, [RZ] ;  /* 0x00000000fffff984 */ /* 0x000fe20000000800 */
[----:B------:R1:W-:Y:S02]  /*0d00*/  LDGSTS.E.BYPASS.LTC128B.128 [R0+0x18100], [R20.64], !P5 ;  /* 0x1810000014007fae */ /* 0x0003e4000e901d46 */
[----:B------:R-:W-:-:S04]  /*0d10*/  IMAD.WIDE R18, R19, 0x2, R16 ;  /* 0x0000000213127825 */ /* 0x000fc800078e0210 */
[----:B------:R-:W-:Y:S01]  /*0d20*/  IMAD.WIDE R16, R15, 0x2, R16 ;  /* 0x000000020f107825 */ /* 0x000fe200078e0210 */
[----:B------:R1:W-:Y:S04]  /*0d30*/  LDGSTS.E.BYPASS.LTC128B.128 [R0+0x1c100], [R18.64], !P4 ;  /* 0x1c10000012007fae */ /* 0x0003e8000e101d46 */
[----:B------:R1:W-:Y:S02]  /*0d40*/  LDGSTS.E.BYPASS.LTC128B.128 [R0+0x20100], [R16.64], !P3 ;  /* 0x2010000010007fae */ /* 0x0003e4000d901d46 */
.L_x_1512:
[----:B-123--:R-:W-:Y:S05]  /*0d50*/  BSYNC B0 ;  /* 0x0000000000007941 */ /* 0x00efea0003800000 */
.L_x_1511:
        /* <DEDUP_REMOVED lines=20> */
.L_x_1514:
[----:B------:R-:W-:Y:S05]  /*0ea0*/  BSYNC B0 ;  /* 0x0000000000007941 */ /* 0x000fea0003800000 */
.L_x_1513:
        /* <DEDUP_REMOVED lines=20> */
.L_x_1516:
[----:B------:R-:W-:Y:S05]  /*0ff0*/  BSYNC B0 ;  /* 0x0000000000007941 */ /* 0x000fea0003800000 */
.L_x_1515:
[----:B------:R-:W-:Y:S01]  /*1000*/  IMAD.MOV.U32 R190, RZ, RZ, c[0x0][0x2b8] ;  /* 0x0000ae00ffbe7624 */ /* 0x000fe200078e00ff */
[----:B------:R-:W-:Y:S01]  /*1010*/  IADD3 R0, R144, -0x1, RZ ;  /* 0xffffffff90007810 */ /* 0x000fe20007ffe0ff */
[----:B------:R-:W-:Y:S01]  /*1020*/  SHFL.IDX PT, R24, R14, 0x3, 0x181f ;  /* 0x00781f000e187f89 */ /* 0x000fe200000e0000 */
[----:B------:R-:W-:Y:S01]  /*1030*/  IADD3 R9, R9, 0x60, RZ ;  /* 0x0000006009097810 */ /* 0x000fe20007ffe0ff */
[----:B------:R-:W-:Y:S01]  /*1040*/  IMAD.MOV.U32 R192, RZ, RZ, RZ ;  /* 0x000000ffffc07224 */ /* 0x000fe200078e00ff */
[----:B------:R-:W-:Y:S01]  /*1050*/  ISETP.NE.AND P6, PT, R190, 0x1, PT ;  /* 0x00000001be00780c */ /* 0x000fe20003fc5270 */
[----:B------:R1:W2:Y:S01]  /*1060*/  SHFL.IDX PT, R25, R2, 0x3, 0x181f ;  /* 0x00781f0002197f89 */ /* 0x0002a200000e0000 */
[----:B------:R-:W-:Y:S01]  /*1070*/  IMAD R193, R0, 0x40, R195 ;  /* 0x0000004000c17824 */ /* 0x000fe200078e02c3 */
[----:B------:R-:W-:Y:S01]  /*1080*/  ISETP.GE.AND P1, PT, R9, UR4, PT ;  /* 0x0000000409007c0c */ /* 0x000fe2000bf26270 */
[----:B------:R-:W-:Y:S01]  /*1090*/  IMAD.SHL.U32 R9, R194, 0x2, RZ ;  /* 0x00000002c2097824 */ /* 0x000fe200078e00ff */
[----:B------:R-:W-:-:S02]  /*10a0*/  SHF.R.S32.HI R134, RZ, 0x1f, R13 ;  /* 0x0000001fff867819 */ /* 0x000fc4000001140d */
[C---:B------:R-:W-:Y:S01]  /*10b0*/  ISETP.GE.AND P2, PT, R193.reuse, R3, PT ;  /* 0x00000003c100720c */ /* 0x040fe20003f46270 */
[----:B-----5:R-:W-:Y:S01]  /*10c0*/  IMAD.IADD R193, R193, 0x1, R196 ;  /* 0x00000001c1c17824 */ /* 0x020fe200078e02c4 */
[----:B---34-:R-:W-:Y:S02]  /*10d0*/  SHF.R.S32.HI R19, RZ, 0x1f, R12 ;  /* 0x0000001fff137819 */ /* 0x018fe4000001140c */
[----:B------:R-:W-:Y:S01]  /*10e0*/  LEA.HI R134, R134, R13, RZ, 0x3 ;  /* 0x0000000d86867211 */ /* 0x000fe200078f18ff */
[----:B------:R-:W-:Y:S01]  /*10f0*/  IMAD.MOV.U32 R15, RZ, RZ, R193 ;  /* 0x000000ffff0f7224 */ /* 0x000fe200078e00c1 */
[----:B------:R-:W-:Y:S02]  /*1100*/  SHF.R.S32.HI R17, RZ, 0x1f, R202 ;  /* 0x0000001fff117819 */ /* 0x000fe400000114ca */
[----:B------:R-:W-:Y:S02]  /*1110*/  LOP3.LUT R134, R134, 0xfffffff8, RZ, 0xc0, !PT ;  /* 0xfffffff886867812 */ /* 0x000fe400078ec0ff */
[----:B------:R-:W-:Y:S01]  /*1120*/  ISETP.GT.OR P2, PT, R195, 0x3f, P2 ;  /* 0x0000003fc300780c */ /* 0x000fe20001744670 */
[----:B------:R-:W-:-:S04]  /*1130*/  IMAD R17, R17, c[0x0][0x2b0], RZ ;  /* 0x0000ac0011117a24 */ /* 0x000fc800078e02ff */
[----:B------:R-:W-:Y:S01]  /*1140*/  IMAD R17, R202, c[0x0][0x2b4], R17 ;  /* 0x0000ad00ca117a24 */ /* 0x000fe200078e0211 */
[----:B-12---:R-:W-:Y:S01]  /*1150*/  P2R R2, PR, RZ, 0x40 ;  /* 0x00000040ff027803 */ /* 0x006fe20000000000 */
[----:B------:R-:W-:-:S04]  /*1160*/  @!P1 IMAD.WIDE R22, R149, 0x2, R24 ;  /* 0x0000000295169825 */ /* 0x000fc800078e0218 */
[----:B------:R-:W-:Y:S01]  /*1170*/  @P6 IMAD.HI.U32 R2, R193, c[0x0][0x2bc], RZ ;  /* 0x0000af00c1026a27 */ /* 0x000fe200078e00ff */
[----:B------:R-:W-:Y:S01]  /*1180*/  @!PT LDS RZ, [RZ] ;  /* 0x00000000fffff984 */ /* 0x000fe20000000800 */
[----:B------:R1:W-:Y:S03]  /*1190*/  @!P1 LDGSTS.E.BYPASS.LTC128B.128 [R9+0x1b100], [R22.64], !P5 ;  /* 0x1b10000016099fae */ /* 0x0003e6000e901d46 */
[----:B------:R-:W-:Y:S01]  /*11a0*/  IMAD.WIDE.U32 R202, R202, c[0x0][0x2b0], RZ ;  /* 0x0000ac00caca7a25 */ /* 0x000fe200078e00ff */
[----:B------:R-:W-:Y:S02]  /*11b0*/  @P6 SHF.R.U32.HI R15, RZ, c[0x0][0x2c0], R2 ;  /* 0x0000b000ff0f6a19 */ /* 0x000fe40000011602 */
[----:B------:R-:W-:Y:S01]  /*11c0*/  LEA.HI R2, R19, R12, RZ, 0x3 ;  /* 0x0000000c13027211 */ /* 0x000fe200078f18ff */
[----:B------:R-:W-:-:S03]  /*11d0*/  @!P1 IMAD.WIDE R18, R134, 0x2, R24 ;  /* 0x0000000286129825 */ /* 0x000fc600078e0218 */
[----:B------:R-:W-:Y:S01]  /*11e0*/  LOP3.LUT R2, R2, 0xfffffff8, RZ, 0xc0, !PT ;  /* 0xfffffff802027812 */ /* 0x000fe200078ec0ff */
[----:B------:R-:W-:Y:S01]  /*11f0*/  IMAD.IADD R188, R203, 0x1, R17 ;  /* 0x00000001cbbc7824 */ /* 0x000fe200078e0211 */
[----:B------:R2:W-:Y:S01]  /*1200*/  @!P1 LDGSTS.E.BYPASS.LTC128B.128 [R9+0x1f100], [R18.64], !P4 ;  /* 0x1f10000012099fae */ /* 0x0005e2000e101d46 */
[C---:B------:R-:W-:Y:S02]  /*1210*/  @!P2 IADD3 R17, P5, R15.reuse, R202, RZ ;  /* 0x000000ca0f11a210 */ /* 0x040fe40007fbe0ff */
[----:B------:R-:W-:Y:S02]  /*1220*/  @!P1 IMAD.WIDE R24, R2, 0x2, R24 ;  /* 0x0000000202189825 */ /* 0x000fe400078e0218 */
[----:B------:R-:W-:Y:S02]  /*1230*/  @!P2 LEA.HI.X.SX32 R14, R15, R188, 0x1, P5 ;  /* 0x000000bc0f0ea211 */ /* 0x000fe400028f0eff */
[C---:B------:R-:W-:Y:S01]  /*1240*/  @!P2 LEA R20, P4, R17.reuse, c[0x0][0x2a0], 0x2 ;  /* 0x0000a8001114aa11 */ /* 0x040fe200078810ff */
[----:B------:R3:W-:Y:S03]  /*1250*/  @!P1 LDGSTS.E.BYPASS.LTC128B.128 [R9+0x23100], [R24.64], !P3 ;  /* 0x2310000018099fae */ /* 0x0007e6000d901d46 */
[----:B------:R-:W-:Y:S01]  /*1260*/  @!P2 LEA.HI.X R21, R17, c[0x0][0x2a4], R14, 0x2, P4 ;  /* 0x0000a9001115aa11 */ /* 0x000fe200020f140e */
[----:B------:R-:W0:Y:S04]  /*1270*/  LDGDEPBAR ;  /* 0x00000000000079af */ /* 0x000e280000000000 */
[----:B------:R-:W-:Y:S06]  /*1280*/  BAR.SYNC.DEFER_BLOCKING 0x0 ;  /* 0x0000000000007b1d */ /* 0x000fec0000010000 */
[----:B------:R4:W3:Y:S01]  /*1290*/  @!P2 LDG.E R192, [R20.64] ;  /* 0x0000000614c0a981 */ /* 0x0008e2000c1e1900 */
[----:B------:R-:W-:Y:S01]  /*12a0*/  IMAD.MOV R14, RZ, RZ, -R15 ;  /* 0x000000ffff0e7224 */ /* 0x000fe200078e0a0f */
[----:B------:R-:W-:Y:S01]  /*12b0*/  ISETP.GE.AND P5, PT, R149, c[0x0][0x1d4], PT ;  /* 0x0000750095007a0c */ /* 0x000fe20003fa6270 */
[----:B------:R-:W-:Y:S01]  /*12c0*/  IMAD.WIDE.U32 R200, R197, c[0x0][0x1e8], RZ ;  /* 0x00007a00c5c87a25 */ /* 0x000fe200078e00ff */
[----:B------:R-:W-:-:S02]  /*12d0*/  ISETP.GE.AND P4, PT, R13, c[0x0][0x1d4], PT ;  /* 0x000075000d007a0c */ /* 0x000fc40003f86270 */
[----:B------:R-:W-:Y:S01]  /*12e0*/  ISETP.GE.AND P6, PT, R12, c[0x0][0x1d4], PT ;  /* 0x000075000c007a0c */ /* 0x000fe20003fc6270 */
[----:B------:R-:W-:Y:S01]  /*12f0*/  IMAD R193, R14, c[0x0][0x2b8], R193 ;  /* 0x0000ae000ec17a24 */ /* 0x000fe200078e02c1 */
[----:B------:R-:W-:Y:S01]  /*1300*/  SHF.R.S32.HI R14, RZ, 0x1f, R197 ;  /* 0x0000001fff0e7819 */ /* 0x000fe200000114c5 */
[----:B------:R-:W-:Y:S01]  /*1310*/  IMAD.WIDE.U32 R198, R197, c[0x0][0x210], RZ ;  /* 0x00008400c5c67a25 */ /* 0x000fe200078e00ff */
[----:B------:R-:W-:Y:S02]  /*1320*/  ISETP.GE.AND P3, PT, R149, c[0x0][0x1d4], PT ;  /* 0x0000750095007a0c */ /* 0x000fe40003f66270 */
[----:B------:R-:W-:Y:S01]  /*1330*/  SHF.R.S32.HI R26, RZ, 0x1f, R193 ;  /* 0x0000001fff1a7819 */ /* 0x000fe200000114c1 */
[----:B--2---:R-:W-:Y:S01]  /*1340*/  IMAD.WIDE.U32 R18, R193, c[0x0][0x1e0], RZ ;  /* 0x00007800c1127a25 */ /* 0x004fe200078e00ff */
[----:B------:R-:W-:Y:S02]  /*1350*/  SHF.R.S32.HI R146, RZ, 0x1f, R149 ;  /* 0x0000001fff927819 */ /* 0x000fe40000011495 */
[----:B------:R-:W-:Y:S01]  /*1360*/  SEL R147, RZ, 0x10, P6 ;  /* 0x00000010ff937807 */ /* 0x000fe20003000000 */
[----:B-1----:R-:W-:Y:S01]  /*1370*/  IMAD R22, R26, c[0x0][0x1e0], RZ ;  /* 0x000078001a167a24 */ /* 0x002fe200078e02ff */
[----:B------:R-:W-:Y:S01]  /*1380*/  IADD3 R191, R9, 0x100, RZ ;  /* 0x0000010009bf7810 */ /* 0x000fe20007ffe0ff */
[----:B------:R-:W-:Y:S01]  /*1390*/  IMAD R16, R14, c[0x0][0x1e8], RZ ;  /* 0x00007a000e107a24 */ /* 0x000fe200078e02ff */
[----:B------:R-:W-:Y:S01]  /*13a0*/  SHF.R.S32.HI R145, RZ, 0x1f, R134 ;  /* 0x0000001fff917819 */ /* 0x000fe20000011486 */
[----:B------:R-:W-:Y:S01]  /*13b0*/  IMAD R22, R193, c[0x0][0x1e4], R22 ;  /* 0x00007900c1167a24 */ /* 0x000fe200078e0216 */
[----:B------:R-:W-:Y:S01]  /*13c0*/  SHF.R.S32.HI R133, RZ, 0x1f, R2 ;  /* 0x0000001fff857819 */ /* 0x000fe20000011402 */
[----:B------:R-:W-:-:S02]  /*13d0*/  IMAD R187, R197, c[0x0][0x1ec], R16 ;  /* 0x00007b00c5bb7a24 */ /* 0x000fc400078e0210 */
[----:B------:R-:W-:Y:S02]  /*13e0*/  IMAD.IADD R23, R19, 0x1, R22 ;  /* 0x0000000113177824 */ /* 0x000fe400078e0216 */
[----:B------:R-:W-:Y:S02]  /*13f0*/  IMAD.MOV.U32 R22, RZ, RZ, R18 ;  /* 0x000000ffff167224 */ /* 0x000fe400078e0012 */
[----:B------:R-:W-:Y:S02]  /*1400*/  IMAD.IADD R187, R201, 0x1, R187 ;  /* 0x00000001c9bb7824 */ /* 0x000fe400078e02bb */
[----:B------:R-:W-:Y:S02]  /*1410*/  IMAD R26, R26, c[0x0][0x208], RZ ;  /* 0x000082001a1a7a24 */ /* 0x000fe400078e02ff */
[----:B----4-:R-:W-:-:S04]  /*1420*/  IMAD.WIDE.U32 R20, R193, c[0x0][0x208], RZ ;  /* 0x00008200c1147a25 */ /* 0x010fc800078e00ff */
[----:B------:R-:W-:Y:S02]  /*1430*/  IMAD R26, R193, c[0x0][0x20c], R26 ;  /* 0x00008300c11a7a24 */ /* 0x000fe400078e021a */
[----:B------:R-:W-:Y:S02]  /*1440*/  IMAD R14, R14, c[0x0][0x210], RZ ;  /* 0x000084000e0e7a24 */ /* 0x000fe400078e02ff */
[----:B------:R-:W-:Y:S02]  /*1450*/  IMAD.IADD R27, R21, 0x1, R26 ;  /* 0x00000001151b7824 */ /* 0x000fe400078e021a */
[----:B------:R-:W-:Y:S02]  /*1460*/  IMAD.MOV.U32 R26, RZ, RZ, R20 ;  /* 0x000000ffff1a7224 */ /* 0x000fe400078e0014 */
[----:B------:R-:W-:Y:S02]  /*1470*/  IMAD R3, R0, -0x40, R3 ;  /* 0xffffffc000037824 */ /* 0x000fe400078e0203 */
[----:B------:R-:W-:-:S04]  /*1480*/  IMAD.WIDE R204, R149, 0x2, RZ ;  /* 0x0000000295cc7825 */ /* 0x000fc800078e02ff */
[----:B------:R-:W-:Y:S01]  /*1490*/  IMAD.MOV.U32 R181, RZ, RZ, 0x10 ;  /* 0x00000010ffb57424 */ /* 0x000fe200078e00ff */
[----:B---3--:R-:W-:Y:S01]  /*14a0*/  SHF.R.S32.HI R17, RZ, 0x1f, R192 ;  /* 0x0000001fff117819 */ /* 0x008fe200000114c0 */
[----:B------:R-:W-:-:S04]  /*14b0*/  IMAD.WIDE.U32 R22, R192, c[0x0][0x1f0], R22 ;  /* 0x00007c00c0167a25 */ /* 0x000fc800078e0016 */
[C---:B------:R-:W-:Y:S02]  /*14c0*/  IMAD R15, R17.reuse, c[0x0][0x1f0], RZ ;  /* 0x00007c00110f7a24 */ /* 0x040fe400078e02ff */
[----:B------:R-:W-:Y:S02]  /*14d0*/  IMAD R17, R17, c[0x0][0x218], RZ ;  /* 0x0000860011117a24 */ /* 0x000fe400078e02ff */
[----:B------:R-:W-:Y:S01]  /*14e0*/  IMAD R18, R192, c[0x0][0x1f4], R15 ;  /* 0x00007d00c0127a24 */ /* 0x000fe200078e020f */
[----:B------:R-:W-:Y:S01]  /*14f0*/  IADD3 R15, P1, R200, R22, RZ ;  /* 0x00000016c80f7210 */ /* 0x000fe20007f3e0ff */
[----:B------:R-:W-:-:S03]  /*1500*/  IMAD.WIDE.U32 R26, R192, c[0x0][0x218], R26 ;  /* 0x00008600c01a7a25 */ /* 0x000fc600078e001a */
[----:B------:R-:W-:Y:S01]  /*1510*/  IADD3.X R18, R187, R23, R18, P1, !PT ;  /* 0x00000017bb127210 */ /* 0x000fe20000ffe412 */
[----:B------:R-:W-:Y:S01]  /*1520*/  IMAD R17, R192, c[0x0][0x21c], R17 ;  /* 0x00008700c0117a24 */ /* 0x000fe200078e0211 */
[----:B------:R-:W-:-:S04]  /*1530*/  LEA R24, P1, R15, c[0x0][0x1c8], 0x1 ;  /* 0x000072000f187a11 */ /* 0x000fc800078208ff */
[----:B------:R-:W-:Y:S01]  /*1540*/  LEA.HI.X R18, R15, c[0x0][0x1cc], R18, 0x1, P1 ;  /* 0x000073000f127a11 */ /* 0x000fe200008f0c12 */
[----:B------:R-:W-:Y:S01]  /*1550*/  IMAD R15, R197, c[0x0][0x214], R14 ;  /* 0x00008500c50f7a24 */ /* 0x000fe200078e020e */
[----:B------:R-:W-:Y:S01]  /*1560*/  SHFL.IDX PT, R22, R24, RZ, 0x181f ;  /* 0x00181fff18167589 */ /* 0x000fe200000e0000 */
[----:B------:R-:W-:Y:S02]  /*1570*/  IMAD.IADD R14, R3, 0x1, -R4 ;  /* 0x00000001030e7824 */ /* 0x000fe400078e0a04 */
[----:B------:R-:W-:Y:S01]  /*1580*/  IMAD.IADD R186, R199, 0x1, R15 ;  /* 0x00000001c7ba7824 */ /* 0x000fe200078e020f */
[----:B------:R-:W1:Y:S01]  /*1590*/  SHFL.IDX PT, R23, R18, RZ, 0x181f ;  /* 0x00181fff12177589 */ /* 0x000e6200000e0000 */
[----:B------:R-:W-:Y:S02]  /*15a0*/  IADD3 R15, P1, R198, R26, RZ ;  /* 0x0000001ac60f7210 */ /* 0x000fe40007f3e0ff */
[----:B------:R-:W-:Y:S01]  /*15b0*/  ISETP.GE.AND P2, PT, R14, 0x1, PT ;  /* 0x000000010e00780c */ /* 0x000fe20003f46270 */
[----:B------:R-:W-:Y:S01]  /*15c0*/  SHFL.IDX PT, R20, R24, 0x1, 0x181f ;  /* 0x00381f0018147f89 */ /* 0x000fe200000e0000 */
[----:B------:R-:W-:-:S02]  /*15d0*/  IADD3.X R26, R186, R27, R17, P1, !PT ;  /* 0x0000001bba1a7210 */ /* 0x000fc40000ffe411 */
[C---:B------:R-:W-:Y:S01]  /*15e0*/  LEA R16, P1, R15.reuse, c[0x0][0x1f8], 0x1 ;  /* 0x00007e000f107a11 */ /* 0x040fe200078208ff */
[----:B------:R-:W2:Y:S03]  /*15f0*/  SHFL.IDX PT, R21, R18, 0x1, 0x181f ;  /* 0x00381f0012157f89 */ /* 0x000ea600000e0000 */
[----:B------:R-:W-:Y:S01]  /*1600*/  LEA.HI.X R15, R15, c[0x0][0x1fc], R26, 0x1, P1 ;  /* 0x00007f000f0f7a11 */ /* 0x000fe200008f0c1a */
[----:B------:R-:W3:Y:S01]  /*1610*/  SHFL.IDX PT, R17, R16, RZ, 0x181f ;  /* 0x00181fff10117589 */ /* 0x000ee200000e0000 */
[----:B------:R-:W-:-:S03]  /*1620*/  ISETP.GT.AND P1, PT, R14, 0x20, PT ;  /* 0x000000200e00780c */ /* 0x000fc60003f24270 */
[----:B------:R-:W4:Y:S04]  /*1630*/  SHFL.IDX PT, R19, R15, RZ, 0x181f ;  /* 0x00181fff0f137589 */ /* 0x000f2800000e0000 */
[----:B------:R-:W-:Y:S01]  /*1640*/  SHFL.IDX PT, R15, R15, 0x1, 0x181f ;  /* 0x00381f000f0f7f89 */ /* 0x000fe200000e0000 */
[----:B-1----:R-:W-:-:S04]  /*1650*/  @P2 IMAD.WIDE R34, R149, 0x2, R22 ;  /* 0x0000000295222825 */ /* 0x002fc800078e0216 */
[--C-:B------:R-:W-:Y:S01]  /*1660*/  @P2 IMAD.WIDE R32, R134, 0x2, R22.reuse ;  /* 0x0000000286202825 */ /* 0x100fe200078e0216 */
[----:B------:R1:W-:Y:S03]  /*1670*/  @P2 LDGSTS.E.BYPASS.LTC128B.128 [R9+0xc100], [R34.64], !P5 ;  /* 0x0c10000022092fae */ /* 0x0003e6000e901d46 */
[----:B------:R-:W-:Y:S01]  /*1680*/  @P2 IMAD.WIDE R26, R2, 0x2, R22 ;  /* 0x00000002021a2825 */ /* 0x000fe200078e0216 */
[----:B------:R1:W-:Y:S03]  /*1690*/  @P2 LDGSTS.E.BYPASS.LTC128B.128 [R9+0xe100], [R32.64], !P4 ;  /* 0x0e10000020092fae */ /* 0x0003e6000e101d46 */
[----:B--2---:R-:W-:Y:S01]  /*16a0*/  @P1 IMAD.WIDE R24, R149, 0x2, R20 ;  /* 0x0000000295181825 */ /* 0x004fe200078e0214 */
[----:B------:R2:W-:Y:S01]  /*16b0*/  @P2 LDGSTS.E.BYPASS.LTC128B.128 [R9+0x10100], [R26.64], !P6 ;  /* 0x101000001a092fae */ /* 0x0005e2000f101d46 */
[----:B---3--:R-:W-:-:S02]  /*16c0*/  IADD3 R30, P2, R17, R204, RZ ;  /* 0x000000cc111e7210 */ /* 0x008fc40007f5e0ff */
[--C-:B------:R-:W-:Y:S01]  /*16d0*/  @P1 IMAD.WIDE R22, R134, 0x2, R20.reuse ;  /* 0x0000000286161825 */ /* 0x100fe200078e0214 */
[----:B------:R3:W-:Y:S03]  /*16e0*/  @P1 LDGSTS.E.BYPASS.LTC128B.128 [R9+0xd100], [R24.64], !P5 ;  /* 0x0d10000018091fae */ /* 0x0007e6000e901d46 */
[----:B------:R-:W-:Y:S01]  /*16f0*/  @P1 IMAD.WIDE R28, R2, 0x2, R20 ;  /* 0x00000002021c1825 */ /* 0x000fe200078e0214 */
[----:B------:R2:W-:Y:S03]  /*1700*/  @P1 LDGSTS.E.BYPASS.LTC128B.128 [R9+0xf100], [R22.64], !P4 ;  /* 0x0f10000016091fae */ /* 0x0005e6000e101d46 */
[----:B----4-:R-:W-:Y:S01]  /*1710*/  IMAD.X R31, R19, 0x1, R205, P2 ;  /* 0x00000001131f7824 */ /* 0x010fe200010e06cd */
[----:B------:R4:W-:Y:S01]  /*1720*/  @P1 LDGSTS.E.BYPASS.LTC128B.128 [R9+0x11100], [R28.64], !P6 ;  /* 0x111000001c091fae */ /* 0x0009e2000f101d46 */
[----:B------:R-:W-:-:S02]  /*1730*/  ISETP.LT.OR P1, PT, R14, 0x1, P3 ;  /* 0x000000010e00780c */ /* 0x000fc40001f21670 */
[----:B------:R-:W-:Y:S01]  /*1740*/  ISETP.GE.AND P3, PT, R13, c[0x0][0x1d4], PT ;  /* 0x000075000d007a0c */ /* 0x000fe20003f66270 */
[----:B------:R-:W4:Y:S04]  /*1750*/  SHFL.IDX PT, R21, R16, 0x1, 0x181f ;  /* 0x00381f0010157f89 */ /* 0x000f2800000e0000 */
[----:B------:R-:W0:Y:S01]  /*1760*/  LDGDEPBAR ;  /* 0x00000000000079af */ /* 0x000e220000000000 */
[----:B-1----:R-:W-:-:S05]  /*1770*/  IMAD.WIDE R32, R134, 0x2, RZ ;  /* 0x0000000286207825 */ /* 0x002fca00078e02ff */
[----:B------:R1:W-:Y:S01]  /*1780*/  LDGSTS.E.BYPASS.LTC128B.128 [R9+0x100], [R30.64], !P1 ;  /* 0x001000001e097fae */ /* 0x0003e2000c901d46 */
[----:B---3--:R-:W-:Y:S01]  /*1790*/  IMAD.WIDE R24, R2, 0x2, RZ ;  /* 0x0000000202187825 */ /* 0x008fe200078e02ff */
[----:B--2---:R-:W-:-:S05]  /*17a0*/  IADD3 R22, P1, R17, R32, RZ ;  /* 0x0000002011167210 */ /* 0x004fca0007f3e0ff */
[----:B------:R-:W-:Y:S01]  /*17b0*/  IMAD.X R23, R19, 0x1, R33, P1 ;  /* 0x0000000113177824 */ /* 0x000fe200008e0621 */
[----:B------:R-:W-:-:S05]  /*17c0*/  IADD3 R18, P1, R17, R24, RZ ;  /* 0x0000001811127210 */ /* 0x000fca0007f3e0ff */
[----:B------:R-:W-:Y:S01]  /*17d0*/  IMAD.X R19, R19, 0x1, R25, P1 ;  /* 0x0000000113137824 */ /* 0x000fe200008e0619 */
[----:B----4-:R-:W-:-:S05]  /*17e0*/  IADD3 R26, P1, R32, R21, RZ ;  /* 0x00000015201a7210 */ /* 0x010fca0007f3e0ff */
[----:B------:R-:W-:Y:S01]  /*17f0*/  IMAD.X R27, R33, 0x1, R15, P1 ;  /* 0x00000001211b7824 */ /* 0x000fe200008e060f */
[----:B------:R-:W-:-:S05]  /*1800*/  IADD3 R16, P1, R24, R21, RZ ;  /* 0x0000001518107210 */ /* 0x000fca0007f3e0ff */
[----:B------:R-:W-:Y:S01]  /*1810*/  IMAD.X R17, R25, 0x1, R15, P1 ;  /* 0x0000000119117824 */ /* 0x000fe200008e060f */
[----:B------:R-:W-:-:S13]  /*1820*/  ISETP.LT.OR P1, PT, R14, 0x1, P3 ;  /* 0x000000010e00780c */ /* 0x000fda0001f21670 */
[----:B------:R1:W-:Y:S01]  /*1830*/  LDGSTS.E.BYPASS.LTC128B.128 [R9+0x2100], [R22.64], !P1 ;  /* 0x0210000016097fae */ /* 0x0003e2000c901d46 */
[----:B------:R-:W-:-:S04]  /*1840*/  ISETP.GE.AND P1, PT, R12, c[0x0][0x1d4], PT ;  /* 0x000075000c007a0c */ /* 0x000fc80003f26270 */
[C---:B------:R-:W-:Y:S02]  /*1850*/  ISETP.LT.OR P2, PT, R14.reuse, 0x1, P1 ;  /* 0x000000010e00780c */ /* 0x040fe40000f41670 */
[----:B------:R-:W-:-:S11]  /*1860*/  ISETP.LT.OR P1, PT, R14, 0x21, P1 ;  /* 0x000000210e00780c */ /* 0x000fd60000f21670 */
[----:B------:R1:W-:Y:S01]  /*1870*/  LDGSTS.E.BYPASS.LTC128B.128 [R9+0x4100], [R18.64], !P2 ;  /* 0x0410000012097fae */ /* 0x0003e2000d101d46 */
[----:B------:R-:W-:-:S05]  /*1880*/  IADD3 R12, P2, R204, R21, RZ ;  /* 0x00000015cc0c7210 */ /* 0x000fca0007f5e0ff */
[----:B------:R-:W-:Y:S01]  /*1890*/  IMAD.X R13, R205, 0x1, R15, P2 ;  /* 0x00000001cd0d7824 */ /* 0x000fe200010e060f */
[----:B------:R-:W-:-:S04]  /*18a0*/  ISETP.GE.AND P2, PT, R149, c[0x0][0x1d4], PT ;  /* 0x0000750095007a0c */ /* 0x000fc80003f46270 */
[----:B------:R-:W-:-:S13]  /*18b0*/  ISETP.LT.OR P2, PT, R14, 0x21, P2 ;  /* 0x000000210e00780c */ /* 0x000fda0001741670 */
[----:B------:R1:W-:Y:S01]  /*18c0*/  LDGSTS.E.BYPASS.LTC128B.128 [R9+0x1100], [R12.64], !P2 ;  /* 0x011000000c097fae */ /* 0x0003e2000d101d46 */
[----:B------:R-:W-:Y:S02]  /*18d0*/  ISETP.LT.OR P2, PT, R14, 0x21, P3 ;  /* 0x000000210e00780c */ /* 0x000fe40001f41670 */
[----:B------:R-:W-:-:S11]  /*18e0*/  ISETP.GT.AND P3, PT, R195, 0x3f, PT ;  /* 0x0000003fc300780c */ /* 0x000fd60003f64270 */
[----:B------:R1:W-:Y:S01]  /*18f0*/  LDGSTS.E.BYPASS.LTC128B.128 [R9+0x3100], [R26.64], !P2 ;  /* 0x031000001a097fae */ /* 0x0003e2000d101d46 */
[----:B------:R-:W-:-:S03]  /*1900*/  ISETP.GT.AND P2, PT, R0, R189, PT ;  /* 0x000000bd0000720c */ /* 0x000fc60003f44270 */
[----:B------:R1:W-:Y:S01]  /*1910*/  LDGSTS.E.BYPASS.LTC128B.128 [R9+0x5100], [R16.64], !P1 ;  /* 0x0510000010097fae */ /* 0x0003e2000c901d46 */
[----:B------:R-:W-:Y:S02]  /*1920*/  LOP3.LUT P1, RZ, R5, 0x2, RZ, 0xc0, !PT ;  /* 0x0000000205ff7812 */ /* 0x000fe4000782c0ff */
[----:B------:R-:W-:Y:S01]  /*1930*/  P2R R24, PR, RZ, 0x4 ;  /* 0x00000004ff187803 */ /* 0x000fe20000000000 */
[----:B------:R-:W0:Y:S01]  /*1940*/  LDGDEPBAR ;  /* 0x00000000000079af */ /* 0x000e220000000000 */
[----:B------:R-:W-:-:S05]  /*1950*/  SEL R181, R181, 0xfffffff0, !P1 ;  /* 0xfffffff0b5b57807 */ /* 0x000fca0004800000 */
[----:B------:R-:W-:Y:S05]  /*1960*/  @!P2 BRA `(.L_x_1517) ;  /* 0x000004300000a947 */ /* 0x000fea0003800000 */
[----:B------:R-:W-:Y:S01]  /*1970*/  ISETP.NE.AND P2, PT, R190, 0x1, PT ;  /* 0x00000001be00780c */ /* 0x000fe20003f45270 */
[----:B------:R-:W-:Y:S02]  /*1980*/  IMAD R0, R0, 0x40, R196 ;  /* 0x0000004000007824 */ /* 0x000fe400078e02c4 */
[----:B------:R-:W-:-:S03]  /*1990*/  IMAD.MOV.U32 R192, RZ, RZ, RZ ;  /* 0x000000ffffc07224 */ /* 0x000fc600078e00ff */
[----:B------:R-:W-:-:S05]  /*19a0*/  IADD3 R193, R0, -0x40, R195 ;  /* 0xffffffc000c17810 */ /* 0x000fca0007ffe0c3 */
[----:B-1----:R-:W-:Y:S02]  /*19b0*/  IMAD.MOV.U32 R13, RZ, RZ, R193 ;  /* 0x000000ffff0d7224 */ /* 0x002fe400078e00c1 */
[----:B------:R-:W-:-:S05]  /*19c0*/  @P2 IMAD.HI.U32 R0, R193, c[0x0][0x2bc], RZ ;  /* 0x0000af00c1002a27 */ /* 0x000fca00078e00ff */
[----:B------:R-:W-:-:S04]  /*19d0*/  @P2 SHF.R.U32.HI R13, RZ, c[0x0][0x2c0], R0 ;  /* 0x0000b000ff0d2a19 */ /* 0x000fc80000011600 */
[----:B------:R-:W-:-:S04]  /*19e0*/  @!P3 IADD3 R15, P1, R13, R202, RZ ;  /* 0x000000ca0d0fb210 */ /* 0x000fc80007f3e0ff */
[----:B------:R-:W-:Y:S02]  /*19f0*/  @!P3 LEA.HI.X.SX32 R0, R13, R188, 0x1, P1 ;  /* 0x000000bc0d00b211 */ /* 0x000fe400008f0eff */
[----:B------:R-:W-:-:S04]  /*1a00*/  @!P3 LEA R14, P1, R15, c[0x0][0x2a0], 0x2 ;  /* 0x0000a8000f0eba11 */ /* 0x000fc800078210ff */
[----:B------:R-:W-:-:S05]  /*1a10*/  @!P3 LEA.HI.X R15, R15, c[0x0][0x2a4], R0, 0x2, P1 ;  /* 0x0000a9000f0fba11 */ /* 0x000fca00008f1400 */
[----:B------:R-:W2:Y:S01]  /*1a20*/  @!P3 LDG.E R192, [R14.64] ;  /* 0x000000060ec0b981 */ /* 0x000ea2000c1e1900 */
[----:B------:R-:W-:Y:S01]  /*1a30*/  IMAD.MOV R0, RZ, RZ, -R13 ;  /* 0x000000ffff007224 */ /* 0x000fe200078e0a0d */
[----:B------:R-:W-:Y:S02]  /*1a40*/  SHF.L.U64.HI R18, R149, 0x1, R146 ;  /* 0x0000000195127819 */ /* 0x000fe40000010292 */
[----:B------:R-:W-:Y:S01]  /*1a50*/  IADD3 R21, -R147, 0x10, RZ ;  /* 0x0000001093157810 */ /* 0x000fe20007ffe1ff */
[----:B------:R-:W-:-:S03]  /*1a60*/  IMAD R193, R0, c[0x0][0x2b8], R193 ;  /* 0x0000ae0000c17a24 */ /* 0x000fc600078e02c1 */
[----:B------:R-:W-:Y:S01]  /*1a70*/  LOP3.LUT R21, R21, 0xf, RZ, 0xc0, !PT ;  /* 0x0000000f15157812 */ /* 0x000fe200078ec0ff */
[----:B------:R-:W-:Y:S01]  /*1a80*/  IMAD.WIDE.U32 R12, R193, c[0x0][0x1e0], RZ ;  /* 0x00007800c10c7a25 */ /* 0x000fe200078e00ff */
[----:B------:R-:W-:-:S03]  /*1a90*/  SHF.R.S32.HI R0, RZ, 0x1f, R193 ;  /* 0x0000001fff007819 */ /* 0x000fc600000114c1 */
[----:B------:R-:W-:Y:S02]  /*1aa0*/  IMAD.MOV.U32 R16, RZ, RZ, R12 ;  /* 0x000000ffff107224 */ /* 0x000fe400078e000c */
[----:B------:R-:W-:-:S04]  /*1ab0*/  IMAD R0, R0, c[0x0][0x1e0], RZ ;  /* 0x0000780000007a24 */ /* 0x000fc800078e02ff */
[----:B------:R-:W-:-:S04]  /*1ac0*/  IMAD R0, R193, c[0x0][0x1e4], R0 ;  /* 0x00007900c1007a24 */ /* 0x000fc800078e0200 */
[----:B------:R-:W-:Y:S01]  /*1ad0*/  IMAD.IADD R17, R13, 0x1, R0 ;  /* 0x000000010d117824 */ /* 0x000fe200078e0200 */
[----:B--2---:R-:W-:-:S03]  /*1ae0*/  SHF.R.S32.HI R0, RZ, 0x1f, R192 ;  /* 0x0000001fff007819 */ /* 0x004fc600000114c0 */
[----:B------:R-:W-:Y:S01]  /*1af0*/  IMAD.WIDE.U32 R14, R192, c[0x0][0x1f0], R16 ;  /* 0x00007c00c00e7a25 */ /* 0x000fe200078e0010 */
[----:B------:R-:W-:-:S03]  /*1b00*/  SEL R16, RZ, 0x10, P5 ;  /* 0x00000010ff107807 */ /* 0x000fc60002800000 */
[----:B------:R-:W-:Y:S01]  /*1b10*/  IMAD R13, R0, c[0x0][0x1f0], RZ ;  /* 0x00007c00000d7a24 */ /* 0x000fe200078e02ff */
[----:B------:R-:W-:Y:S01]  /*1b20*/  IADD3 R0, P1, R200, R14, RZ ;  /* 0x0000000ec8007210 */ /* 0x000fe20007f3e0ff */
[----:B------:R-:W-:Y:S01]  /*1b30*/  IMAD.SHL.U32 R17, R149, 0x2, RZ ;  /* 0x0000000295117824 */ /* 0x000fe200078e00ff */
[----:B------:R-:W-:Y:S01]  /*1b40*/  IADD3 R28, -R16, 0x10, RZ ;  /* 0x00000010101c7810 */ /* 0x000fe20007ffe1ff */
[----:B------:R-:W-:Y:S01]  /*1b50*/  IMAD R12, R192, c[0x0][0x1f4], R13 ;  /* 0x00007d00c00c7a24 */ /* 0x000fe200078e020d */
[----:B------:R-:W-:Y:S01]  /*1b60*/  SEL R13, RZ, 0x10, P4 ;  /* 0x00000010ff0d7807 */ /* 0x000fe20002000000 */
[----:B------:R-:W-:Y:S01]  /*1b70*/  IMAD.SHL.U32 R14, R134, 0x2, RZ ;  /* 0x00000002860e7824 */ /* 0x000fe200078e00ff */
[----:B------:R-:W-:Y:S02]  /*1b80*/  LOP3.LUT R28, R28, 0xf, RZ, 0xc0, !PT ;  /* 0x0000000f1c1c7812 */ /* 0x000fe400078ec0ff */
[----:B------:R-:W-:Y:S02]  /*1b90*/  IADD3.X R19, R187, R15, R12, P1, !PT ;  /* 0x0000000fbb137210 */ /* 0x000fe40000ffe40c */
[----:B------:R-:W-:-:S02]  /*1ba0*/  LEA R20, P1, R0, c[0x0][0x1c8], 0x1 ;  /* 0x0000720000147a11 */ /* 0x000fc400078208ff */
[----:B------:R-:W-:Y:S02]  /*1bb0*/  IADD3 R27, -R13, 0x10, RZ ;  /* 0x000000100d1b7810 */ /* 0x000fe40007ffe1ff */
[----:B------:R-:W-:Y:S01]  /*1bc0*/  LEA.HI.X R19, R0, c[0x0][0x1cc], R19, 0x1, P1 ;  /* 0x0000730000137a11 */ /* 0x000fe200008f0c13 */
[----:B------:R-:W1:Y:S01]  /*1bd0*/  SHFL.IDX PT, R22, R20, 0x1, 0x181f ;  /* 0x00381f0014167f89 */ /* 0x000e6200000e0000 */
[----:B------:R-:W-:Y:S01]  /*1be0*/  LOP3.LUT R27, R27, 0xf, RZ, 0xc0, !PT ;  /* 0x0000000f1b1b7812 */ /* 0x000fe200078ec0ff */
[----:B------:R-:W-:Y:S01]  /*1bf0*/  IMAD.SHL.U32 R0, R2, 0x2, RZ ;  /* 0x0000000202007824 */ /* 0x000fe200078e00ff */
[----:B------:R-:W-:Y:S01]  /*1c00*/  SHF.L.U64.HI R15, R134, 0x1, R145 ;  /* 0x00000001860f7819 */ /* 0x000fe20000010291 */
[----:B------:R-:W2:Y:S01]  /*1c10*/  SHFL.IDX PT, R23, R19, 0x1, 0x181f ;  /* 0x00381f0013177f89 */ /* 0x000ea200000e0000 */
[----:B------:R-:W-:-:S03]  /*1c20*/  SHF.L.U64.HI R12, R2, 0x1, R133 ;  /* 0x00000001020c7819 */ /* 0x000fc60000010285 */
[----:B------:R-:W-:Y:S01]  /*1c30*/  SHFL.IDX PT, R19, R19, RZ, 0x181f ;  /* 0x00181fff13137589 */ /* 0x000fe200000e0000 */
[----:B-1----:R-:W-:-:S04]  /*1c40*/  IADD3 R28, P2, P1, R28, R22, R17 ;  /* 0x000000161c1c7210 */ /* 0x002fc8000795e011 */
[----:B--2---:R-:W-:Y:S02]  /*1c50*/  IADD3.X R29, RZ, R23, R18, P2, P1 ;  /* 0x00000017ff1d7210 */ /* 0x004fe400017e2412 */
[----:B------:R-:W-:-:S04]  /*1c60*/  IADD3 R26, P2, P1, R27, R22, R14 ;  /* 0x000000161b1a7210 */ /* 0x000fc8000795e00e */
[-C--:B------:R-:W-:Y:S02]  /*1c70*/  IADD3.X R27, RZ, R23.reuse, R15, P2, P1 ;  /* 0x00000017ff1b7210 */ /* 0x080fe400017e240f */
[----:B------:R-:W-:Y:S02]  /*1c80*/  IADD3 R22, P2, P1, R21, R22, R0 ;  /* 0x0000001615167210 */ /* 0x000fe4000795e000 */
[----:B------:R-:W1:Y:S02]  /*1c90*/  SHFL.IDX PT, R21, R20, RZ, 0x181f ;  /* 0x00181fff14157589 */ /* 0x000e6400000e0000 */
[----:B------:R-:W-:Y:S02]  /*1ca0*/  IADD3.X R23, RZ, R23, R12, P2, P1 ;  /* 0x00000017ff177210 */ /* 0x000fe400017e240c */
[----:B-1----:R-:W-:-:S05]  /*1cb0*/  IADD3 R30, P1, R21, R17, RZ ;  /* 0x00000011151e7210 */ /* 0x002fca0007f3e0ff */
[----:B------:R-:W-:Y:S01]  /*1cc0*/  IMAD.X R31, R19, 0x1, R18, P1 ;  /* 0x00000001131f7824 */ /* 0x000fe200008e0612 */
[----:B------:R-:W-:-:S04]  /*1cd0*/  IADD3 R14, P1, R21, R14, RZ ;  /* 0x0000000e150e7210 */ /* 0x000fc80007f3e0ff */
[----:B------:R1:W-:Y:S01]  /*1ce0*/  LDGSTS.E.BYPASS.LTC128B.128 [R9+0x12100], [R30.64], !P5 ;  /* 0x121000001e097fae */ /* 0x0003e2000e901d46 */
[----:B------:R-:W-:Y:S01]  /*1cf0*/  IMAD.X R15, R19, 0x1, R15, P1 ;  /* 0x00000001130f7824 */ /* 0x000fe200008e060f */
[----:B------:R-:W-:-:S04]  /*1d00*/  IADD3 R32, P1, R21, R0, RZ ;  /* 0x0000000015207210 */ /* 0x000fc80007f3e0ff */
[----:B------:R1:W-:Y:S01]  /*1d10*/  LDGSTS.E.BYPASS.LTC128B.128 [R9+0x14100], [R14.64], !P4 ;  /* 0x141000000e097fae */ /* 0x0003e2000e101d46 */
[----:B------:R-:W-:Y:S01]  /*1d20*/  IMAD.X R33, R19, 0x1, R12, P1 ;  /* 0x0000000113217824 */ /* 0x000fe200008e060c */
[----:B------:R-:W-:-:S04]  /*1d30*/  ISETP.NE.U32.AND P1, PT, R16, RZ, PT ;  /* 0x000000ff1000720c */ /* 0x000fc80003f25070 */
[----:B------:R1:W-:Y:S09]  /*1d40*/  LDGSTS.E.BYPASS.LTC128B.128 [R9+0x16100], [R32.64], !P6 ;  /* 0x1610000020097fae */ /* 0x0003f2000f101d46 */
[----:B------:R1:W-:Y:S01]  /*1d50*/  LDGSTS.E.BYPASS.LTC128B.128.ZFILL [R9+0x13100], [R28.64], P1 ;  /* 0x131000001c097fae */ /* 0x0003e20008941d46 */
[----:B------:R-:W-:-:S13]  /*1d60*/  ISETP.NE.U32.AND P1, PT, R13, RZ, PT ;  /* 0x000000ff0d00720c */ /* 0x000fda0003f25070 */
[----:B------:R1:W-:Y:S01]  /*1d70*/  LDGSTS.E.BYPASS.LTC128B.128.ZFILL [R9+0x15100], [R26.64], P1 ;  /* 0x151000001a097fae */ /* 0x0003e20008941d46 */
[----:B------:R-:W-:-:S13]  /*1d80*/  ISETP.NE.U32.AND P1, PT, R147, RZ, PT ;  /* 0x000000ff9300720c */ /* 0x000fda0003f25070 */
[----:B------:R1:W-:Y:S02]  /*1d90*/  LDGSTS.E.BYPASS.LTC128B.128.ZFILL [R9+0x17100], [R22.64], P1 ;  /* 0x1710000016097fae */ /* 0x0003e40008941d46 */
.L_x_1517:
[----:B------:R-:W0:Y:S01]  /*1da0*/  LDGDEPBAR ;  /* 0x00000000000079af */ /* 0x000e220000000000 */
[----:B-1----:R-:W-:Y:S01]  /*1db0*/  SHF.R.S32.HI R13, RZ, 0x4, R10 ;  /* 0x00000004ff0d7819 */ /* 0x002fe2000001140a */
[----:B------:R-:W-:Y:S01]  /*1dc0*/  IMAD.SHL.U32 R0, R8, 0x40, RZ ;  /* 0x0000004008007824 */ /* 0x000fe200078e00ff */
[----:B------:R-:W-:Y:S01]  /*1dd0*/  LEA.HI R84, R11, R6, RZ, 0x5 ;  /* 0x000000060b547211 */ /* 0x000fe200078f28ff */
[----:B------:R-:W-:Y:S01]  /*1de0*/  IMAD.SHL.U32 R4, R4, 0x8, RZ ;  /* 0x0000000804047824 */ /* 0x000fe200078e00ff */
[----:B------:R-:W-:Y:S01]  /*1df0*/  LEA.HI R12, R10, R13, RZ, 0x1 ;  /* 0x0000000d0a0c7211 */ /* 0x000fe200078f08ff */
[----:B------:R-:W-:Y:S01]  /*1e00*/  IMAD.SHL.U32 R10, R5, 0x40, RZ ;  /* 0x00000040050a7824 */ /* 0x000fe200078e00ff */
[----:B------:R-:W-:Y:S01]  /*1e10*/  LOP3.LUT R15, R0, 0x1c0, RZ, 0xc0, !PT ;  /* 0x000001c0000f7812 */ /* 0x000fe200078ec0ff */
[----:B------:R-:W-:Y:S01]  /*1e20*/  IMAD.SHL.U32 R7, R7, 0x40, RZ ;  /* 0x0000004007077824 */ /* 0x000fe200078e00ff */
[----:B------:R-:W-:Y:S01]  /*1e30*/  LOP3.LUT R12, R12, 0xfffffffe, RZ, 0xc0, !PT ;  /* 0xfffffffe0c0c7812 */ /* 0x000fe200078ec0ff */
[----:B------:R-:W-:Y:S01]  /*1e40*/  IMAD.SHL.U32 R0, R84, 0x20, RZ ;  /* 0x0000002054007824 */ /* 0x000fe200078e00ff */
[----:B------:R-:W-:Y:S01]  /*1e50*/  LOP3.LUT R4, R15, 0x8, R4, 0xf8, !PT ;  /* 0x000000080f047812 */ /* 0x000fe200078ef804 */
[----:B------:R-:W-:Y:S01]  /*1e60*/  IMAD.MOV.U32 R11, RZ, RZ, 0x20 ;  /* 0x00000020ff0b7424 */ /* 0x000fe200078e00ff */
[----:B------:R-:W-:Y:S01]  /*1e70*/  SHF.R.U32.HI R15, RZ, 0x3, R15 ;  /* 0x00000003ff0f7819 */ /* 0x000fe2000001160f */
[----:B------:R-:W-:Y:S01]  /*1e80*/  IMAD.IADD R12, R13, 0x1, -R12 ;  /* 0x000000010d0c7824 */ /* 0x000fe200078e0a0c */
[----:B------:R-:W-:Y:S01]  /*1e90*/  LOP3.LUT R10, R10, 0x1c0, RZ, 0xc0, !PT ;  /* 0x000001c00a0a7812 */ /* 0x000fe200078ec0ff */
[----:B------:R-:W-:Y:S01]  /*1ea0*/  IMAD.SHL.U32 R181, R181, 0x2, RZ ;  /* 0x00000002b5b57824 */ /* 0x000fe200078e00ff */
[----:B------:R-:W-:Y:S01]  /*1eb0*/  LOP3.LUT R15, R4, R15, RZ, 0x3c, !PT ;  /* 0x0000000f040f7212 */ /* 0x000fe200078e3cff */
[----:B------:R-:W-:Y:S01]  /*1ec0*/  IMAD.SHL.U32 R13, R12, 0x8, RZ ;  /* 0x000000080c0d7824 */ /* 0x000fe200078e00ff */
[----:B------:R-:W-:-:S02]  /*1ed0*/  LOP3.LUT R7, R7, 0xfffffe00, RZ, 0xc0, !PT ;  /* 0xfffffe0007077812 */ /* 0x000fc400078ec0ff */
[----:B------:R-:W-:Y:S01]  /*1ee0*/  LOP3.LUT R0, R0, 0x7ffffc00, RZ, 0xc0, !PT ;  /* 0x7ffffc0000007812 */ /* 0x000fe200078ec0ff */
[----:B------:R-:W-:Y:S01]  /*1ef0*/  IMAD R182, R12, 0x200, R15 ;  /* 0x000002000cb67824 */ /* 0x000fe200078e020f */
[----:B------:R-:W-:Y:S01]  /*1f00*/  LOP3.LUT R4, R10, 0x8, R13, 0xf8, !PT ;  /* 0x000000080a047812 */ /* 0x000fe200078ef80d */
[----:B------:R-:W-:-:S04]  /*1f10*/  DEPBAR.LE SB0, 0x3 ;  /* 0x000080c00000791a */ /* 0x000fc80000000000 */
[----:B------:R-:W-:-:S04]  /*1f20*/  DEPBAR.LE SB0, 0x2 ;  /* 0x000080800000791a */ /* 0x000fc80000000000 */
[----:B------:R-:W-:Y:S01]  /*1f30*/  SHF.R.U32.HI R13, RZ, 0x3, R10 ;  /* 0x00000003ff0d7819 */ /* 0x000fe2000001160a */
[----:B------:R-:W-:Y:S01]  /*1f40*/  IMAD.SHL.U32 R182, R182, 0x2, RZ ;  /* 0x00000002b6b67824 */ /* 0x000fe200078e00ff */
[----:B------:R-:W-:Y:S01]  /*1f50*/  BAR.SYNC.DEFER_BLOCKING 0x0 ;  /* 0x0000000000007b1d */ /* 0x000fe20000010000 */
[----:B------:R-:W-:Y:S02]  /*1f60*/  ISETP.NE.AND P1, PT, R24, RZ, PT ;  /* 0x000000ff1800720c */ /* 0x000fe40003f25270 */
[----:B------:R-:W-:Y:S02]  /*1f70*/  LOP3.LUT R4, R4, R13, RZ, 0x3c, !PT ;  /* 0x0000000d04047212 */ /* 0x000fe400078e3cff */
[----:B------:R-:W-:Y:S02]  /*1f80*/  SEL R11, R11, 0xffffffe0, !P0 ;  /* 0xffffffe00b0b7807 */ /* 0x000fe40004000000 */
[----:B------:R-:W-:-:S03]  /*1f90*/  IADD3 R0, R4, R7, R0 ;  /* 0x0000000704007210 */ /* 0x000fc60007ffe000 */
[----:B------:R-:W-:Y:S01]  /*1fa0*/  IMAD.IADD R86, R182, 0x1, R11 ;  /* 0x00000001b6567824 */ /* 0x000fe200078e020b */
[C---:B------:R-:W-:Y:S01]  /*1fb0*/  LEA R184, R0.reuse, 0x18100, 0x1 ;  /* 0x0001810000b87811 */ /* 0x040fe200078e08ff */
[----:B------:R-:W-:-:S04]  /*1fc0*/  IMAD.SHL.U32 R32, R0, 0x2, RZ ;  /* 0x0000000200207824 */ /* 0x000fc800078e00ff */
[----:B------:R-:W-:Y:S01]  /*1fd0*/  IMAD.IADD R180, R184, 0x1, R181 ;  /* 0x00000001b8b47824 */ /* 0x000fe200078e02b5 */
[----:B------:R1:W2:Y:S04]  /*1fe0*/  LDSM.16.M88.4 R16, [R182+0xc100] ;  /* 0x00c10000b610783b */ /* 0x0002a80000000200 */
[----:B------:R1:W3:Y:S04]  /*1ff0*/  LDSM.16.M88.4 R60, [R182+0xc900] ;  /* 0x00c90000b63c783b */ /* 0x0002e80000000200 */
[----:B------:R1:W4:Y:S04]  /*2000*/  LDSM.16.M88.4 R52, [R182+0xd100] ;  /* 0x00d10000b634783b */ /* 0x0003280000000200 */
[----:B------:R1:W1:Y:S04]  /*2010*/  LDSM.16.M88.4 R28, [R182+0xd900] ;  /* 0x00d90000b61c783b */ /* 0x0002680000000200 */
[----:B------:R1:W1:Y:S04]  /*2020*/  LDSM.16.M88.4 R12, [R86+0xc100] ;  /* 0x00c10000560c783b */ /* 0x0002680000000200 */
[----:B------:R1:W1:Y:S04]  /*2030*/  LDSM.16.M88.4 R80, [R86+0xc900] ;  /* 0x00c900005650783b */ /* 0x0002680000000200 */
[----:B------:R1:W1:Y:S04]  /*2040*/  LDSM.16.M88.4 R40, [R86+0xd100] ;  /* 0x00d100005628783b */ /* 0x0002680000000200 */
[----:B------:R1:W1:Y:S04]  /*2050*/  LDSM.16.M88.4 R36, [R86+0xd900] ;  /* 0x00d900005624783b */ /* 0x0002680000000200 */
[----:B------:R-:W1:Y:S04]  /*2060*/  LDSM.16.M88.4 R32, [R32+0x18100] ;  /* 0x018100002020783b */ /* 0x000e680000000200 */
[----:B------:R1:W1:Y:S01]  /*2070*/  LDSM.16.M88.4 R44, [R180] ;  /* 0x00000000b42c783b */ /* 0x0002620000000200 */
[----:B------:R-:W-:Y:S05]  /*2080*/  @!P1 BRA `(.L_x_1518) ;  /* 0x0000034000009947 */ /* 0x000fea0003800000 */
[----:B------:R-:W-:Y:S01]  /*2090*/  SHF.R.S32.HI R0, RZ, 0x1f, R193 ;  /* 0x0000001fff007819 */ /* 0x000fe200000114c1 */
[----:B------:R-:W-:Y:S01]  /*20a0*/  IMAD.WIDE.U32 R20, R193, c[0x0][0x208], RZ ;  /* 0x00008200c1147a25 */ /* 0x000fe200078e00ff */
[----:B------:R-:W-:-:S02]  /*20b0*/  SEL R22, RZ, 0x10, P5 ;  /* 0x00000010ff167807 */ /* 0x000fc40002800000 */
[C---:B------:R-:W-:Y:S01]  /*20c0*/  SHF.L.U64.HI R24, R149.reuse, 0x1, R146 ;  /* 0x0000000195187819 */ /* 0x040fe20000010292 */
[----:B------:R-:W-:Y:S01]  /*20d0*/  IMAD R0, R0, c[0x0][0x208], RZ ;  /* 0x0000820000007a24 */ /* 0x000fe200078e02ff */
[----:B------:R-:W-:Y:S01]  /*20e0*/  IADD3 R56, -R22, 0x10, RZ ;  /* 0x0000001016387810 */ /* 0x000fe20007ffe1ff */
[----:B------:R-:W-:Y:S01]  /*20f0*/  IMAD.SHL.U32 R23, R149, 0x2, RZ ;  /* 0x0000000295177824 */ /* 0x000fe200078e00ff */
[----:B------:R-:W-:Y:S01]  /*2100*/  IADD3 R27, -R147, 0x10, RZ ;  /* 0x00000010931b7810 */ /* 0x000fe20007ffe1ff */
[----:B------:R-:W-:Y:S01]  /*2110*/  IMAD R10, R193, c[0x0][0x20c], R0 ;  /* 0x00008300c10a7a24 */ /* 0x000fe200078e0200 */
[----:B------:R-:W-:Y:S02]  /*2120*/  SHF.R.S32.HI R0, RZ, 0x1f, R192 ;  /* 0x0000001fff007819 */ /* 0x000fe400000114c0 */
[----:B------:R-:W-:Y:S01]  /*2130*/  LOP3.LUT R56, R56, 0xf, RZ, 0xc0, !PT ;  /* 0x0000000f38387812 */ /* 0x000fe200078ec0ff */
[----:B------:R-:W-:Y:S01]  /*2140*/  IMAD.IADD R21, R21, 0x1, R10 ;  /* 0x0000000115157824 */ /* 0x000fe200078e020a */
[----:B------:R-:W-:Y:S01]  /*2150*/  LOP3.LUT R27, R27, 0xf, RZ, 0xc0, !PT ;  /* 0x0000000f1b1b7812 */ /* 0x000fe200078ec0ff */
[----:B------:R-:W-:-:S02]  /*2160*/  IMAD R25, R0, c[0x0][0x218], RZ ;  /* 0x0000860000197a24 */ /* 0x000fc400078e02ff */
[----:B------:R-:W-:Y:S01]  /*2170*/  IMAD.WIDE.U32 R10, R192, c[0x0][0x218], R20 ;  /* 0x00008600c00a7a25 */ /* 0x000fe200078e0014 */
[----:B------:R-:W-:-:S03]  /*2180*/  SHF.L.U64.HI R21, R134, 0x1, R145 ;  /* 0x0000000186157819 */ /* 0x000fc60000010291 */
[----:B------:R-:W-:Y:S01]  /*2190*/  IMAD R25, R192, c[0x0][0x21c], R25 ;  /* 0x00008700c0197a24 */ /* 0x000fe200078e0219 */
[----:B------:R-:W-:Y:S01]  /*21a0*/  IADD3 R0, P1, R198, R10, RZ ;  /* 0x0000000ac6007210 */ /* 0x000fe20007f3e0ff */
[----:B------:R-:W-:Y:S01]  /*21b0*/  IMAD.SHL.U32 R20, R134, 0x2, RZ ;  /* 0x0000000286147824 */ /* 0x000fe200078e00ff */
[----:B------:R-:W-:Y:S02]  /*21c0*/  SHF.L.U64.HI R10, R2, 0x1, R133 ;  /* 0x00000001020a7819 */ /* 0x000fe40000010285 */
[----:B------:R-:W-:Y:S02]  /*21d0*/  IADD3.X R25, R186, R11, R25, P1, !PT ;  /* 0x0000000bba197210 */ /* 0x000fe40000ffe419 */
[C---:B------:R-:W-:Y:S02]  /*21e0*/  LEA R26, P1, R0.reuse, c[0x0][0x1f8], 0x1 ;  /* 0x00007e00001a7a11 */ /* 0x040fe400078208ff */
[----:B------:R-:W-:Y:S02]  /*21f0*/  SEL R11, RZ, 0x10, P4 ;  /* 0x00000010ff0b7807 */ /* 0x000fe40002000000 */
[----:B------:R-:W-:Y:S01]  /*2200*/  LEA.HI.X R25, R0, c[0x0][0x1fc], R25, 0x1, P1 ;  /* 0x00007f0000197a11 */ /* 0x000fe200008f0c19 */
[----:B------:R-:W5:Y:S01]  /*2210*/  SHFL.IDX PT, R48, R26, 0x1, 0x181f ;  /* 0x00381f001a307f89 */ /* 0x000f6200000e0000 */
[----:B------:R-:W-:Y:S01]  /*2220*/  IADD3 R51, -R11, 0x10, RZ ;  /* 0x000000100b337810 */ /* 0x000fe20007ffe1ff */
[----:B------:R-:W-:-:S02]  /*2230*/  IMAD.SHL.U32 R0, R2, 0x2, RZ ;  /* 0x0000000202007824 */ /* 0x000fc400078e00ff */
[----:B------:R-:W4:Y:S01]  /*2240*/  SHFL.IDX PT, R49, R25, 0x1, 0x181f ;  /* 0x00381f0019317f89 */ /* 0x000f2200000e0000 */
[----:B------:R-:W-:-:S03]  /*2250*/  LOP3.LUT R51, R51, 0xf, RZ, 0xc0, !PT ;  /* 0x0000000f33337812 */ /* 0x000fc600078ec0ff */
[----:B------:R-:W-:Y:S01]  /*2260*/  SHFL.IDX PT, R25, R25, RZ, 0x181f ;  /* 0x00181fff19197589 */ /* 0x000fe200000e0000 */
[----:B-----5:R-:W-:-:S04]  /*2270*/  IADD3 R56, P2, P1, R56, R48, R23 ;  /* 0x0000003038387210 */ /* 0x020fc8000795e017 */
[----:B----4-:R-:W-:Y:S02]  /*2280*/  IADD3.X R57, RZ, R49, R24, P2, P1 ;  /* 0x00000031ff397210 */ /* 0x010fe400017e2418 */
[----:B------:R-:W-:-:S04]  /*2290*/  IADD3 R50, P2, P1, R51, R48, R20 ;  /* 0x0000003033327210 */ /* 0x000fc8000795e014 */
[-C--:B------:R-:W-:Y:S02]  /*22a0*/  IADD3.X R51, RZ, R49.reuse, R21, P2, P1 ;  /* 0x00000031ff337210 */ /* 0x080fe400017e2415 */
[----:B------:R-:W-:Y:S02]  /*22b0*/  IADD3 R48, P2, P1, R27, R48, R0 ;  /* 0x000000301b307210 */ /* 0x000fe4000795e000 */
[----:B------:R-:W4:Y:S02]  /*22c0*/  SHFL.IDX PT, R27, R26, RZ, 0x181f ;  /* 0x00181fff1a1b7589 */ /* 0x000f2400000e0000 */
[----:B------:R-:W-:Y:S02]  /*22d0*/  IADD3.X R49, RZ, R49, R10, P2, P1 ;  /* 0x00000031ff317210 */ /* 0x000fe400017e240a */
[----:B----4-:R-:W-:-:S05]  /*22e0*/  IADD3 R58, P1, R27, R23, RZ ;  /* 0x000000171b3a7210 */ /* 0x010fca0007f3e0ff */
        /* <DEDUP_REMOVED lines=14> */
.L_x_1518:
[----:B------:R-:W-:Y:S01]  /*23d0*/  IMAD.MOV.U32 R0, RZ, RZ, 0x40 ;  /* 0x00000040ff007424 */ /* 0x000fe200078e00ff */
[----:B------:R-:W-:Y:S01]  /*23e0*/  LOP3.LUT P1, RZ, R5, 0x4, RZ, 0xc0, !PT ;  /* 0x0000000405ff7812 */ /* 0x000fe2000782c0ff */
[C---:B-12-4-:R-:W-:Y:S01]  /*23f0*/  HMMA.16816.F32 R20, R32.reuse, R16, RZ ;  /* 0x000000102014723c */ /* 0x056fe200000018ff */
[----:B------:R-:W0:Y:S01]  /*2400*/  LDGDEPBAR ;  /* 0x00000000000079af */ /* 0x000e220000000000 */
[----:B------:R-:W-:Y:S01]  /*2410*/  IMAD.IADD R176, R7, 0x1, R4 ;  /* 0x0000000107b07824 */ /* 0x000fe200078e0204 */
[----:B------:R-:W-:Y:S02]  /*2420*/  SEL R5, R0, 0xffffffc0, !P1 ;  /* 0xffffffc000057807 */ /* 0x000fe40004800000 */
[----:B------:R-:W-:Y:S01]  /*2430*/  LOP3.LUT P1, RZ, R8, 0x4, RZ, 0xc0, !PT ;  /* 0x0000000408ff7812 */ /* 0x000fe2000782c0ff */
[----:B------:R-:W-:Y:S02]  /*2440*/  IMAD.SHL.U32 R176, R176, 0x2, RZ ;  /* 0x00000002b0b07824 */ /* 0x000fe400078e00ff */
[--C-:B------:R-:W-:Y:S01]  /*2450*/  IMAD.IADD R178, R184, 0x1, R5.reuse ;  /* 0x00000001b8b27824 */ /* 0x100fe200078e0205 */
[----:B------:R-:W-:Y:S01]  /*2460*/  SEL R179, R0, 0xffffffc0, !P1 ;  /* 0xffffffc000b37807 */ /* 0x000fe20004800000 */
[----:B------:R-:W-:Y:S01]  /*2470*/  HMMA.16816.F32 R16, R32, R18, RZ ;  /* 0x000000122010723c */ /* 0x000fe200000018ff */
[----:B------:R-:W-:-:S02]  /*2480*/  IMAD.IADD R177, R180, 0x1, R5 ;  /* 0x00000001b4b17824 */ /* 0x000fc400078e0205 */
[----:B------:R-:W-:Y:S01]  /*2490*/  LDSM.16.M88.4 R24, [R178] ;  /* 0x00000000b218783b */ /* 0x000fe20000000200 */
[----:B------:R-:W-:Y:S02]  /*24a0*/  IMAD.IADD R85, R182, 0x1, R179 ;  /* 0x00000001b6557824 */ /* 0x000fe400078e02b3 */
[----:B------:R-:W-:Y:S02]  /*24b0*/  IMAD.IADD R0, R179, 0x1, R86 ;  /* 0x00000001b3007824 */ /* 0x000fe400078e0256 */
[----:B---3--:R-:W-:Y:S01]  /*24c0*/  HMMA.16816.F32 R64, R32, R60, RZ ;  /* 0x0000003c2040723c */ /* 0x008fe200000018ff */
[----:B------:R-:W1:Y:S01]  /*24d0*/  LDSM.16.M88.4 R8, [R85+0xc100] ;  /* 0x00c100005508783b */ /* 0x000e620000000200 */
[--C-:B------:R-:W-:Y:S02]  /*24e0*/  IMAD.IADD R135, R5, 0x1, R176.reuse ;  /* 0x0000000105877824 */ /* 0x100fe400078e02b0 */
[C---:B------:R-:W-:Y:S01]  /*24f0*/  IMAD.IADD R172, R181.reuse, 0x1, R176 ;  /* 0x00000001b5ac7824 */ /* 0x040fe200078e02b0 */
[----:B------:R-:W2:Y:S01]  /*2500*/  LDSM.16.M88.4 R76, [R85+0xc900] ;  /* 0x00c90000554c783b */ /* 0x000ea20000000200 */
[----:B------:R-:W-:-:S02]  /*2510*/  IMAD.IADD R162, R181, 0x1, R135 ;  /* 0x00000001b5a27824 */ /* 0x000fc400078e0287 */
[----:B------:R-:W-:Y:S01]  /*2520*/  HMMA.16816.F32 R56, R32, R52, RZ ;  /* 0x000000342038723c */ /* 0x000fe200000018ff */
[----:B------:R-:W-:Y:S01]  /*2530*/  LDSM.16.M88.4 R68, [R85+0xd900] ;  /* 0x00d900005544783b */ /* 0x000fe20000000200 */
[----:B------:R-:W-:-:S03]  /*2540*/  IMAD.IADD R5, R5, 0x1, R172 ;  /* 0x0000000105057824 */ /* 0x000fc600078e02ac */
[----:B------:R-:W-:Y:S03]  /*2550*/  LDSM.16.M88.4 R72, [R85+0xd100] ;  /* 0x00d100005548783b */ /* 0x000fe60000000200 */
[----:B------:R-:W-:Y:S08]  /*2560*/  HMMA.16816.F32 R20, R44, R12, R20 ;  /* 0x0000000c2c14723c */ /* 0x000ff00000001814 */
[C---:B------:R-:W-:Y:S08]  /*2570*/  HMMA.16816.F32 R60, R32.reuse, R62, RZ ;  /* 0x0000003e203c723c */ /* 0x040ff000000018ff */
[C---:B------:R-:W-:Y:S08]  /*2580*/  HMMA.16816.F32 R52, R32.reuse, R54, RZ ;  /* 0x000000362034723c */ /* 0x040ff000000018ff */
[C---:B------:R-:W-:Y:S08]  /*2590*/  HMMA.16816.F32 R48, R32.reuse, R28, RZ ;  /* 0x0000001c2030723c */ /* 0x040ff000000018ff */
[----:B------:R-:W-:Y:S01]  /*25a0*/  HMMA.16816.F32 R32, R32, R30, RZ ;  /* 0x0000001e2020723c */ /* 0x000fe200000018ff */
[----:B------:R-:W-:Y:S07]  /*25b0*/  LDSM.16.M88.4 R28, [R177] ;  /* 0x00000000b11c783b */ /* 0x000fee0000000200 */
[C---:B------:R-:W-:Y:S01]  /*25c0*/  HMMA.16816.F32 R16, R44.reuse, R14, R16 ;  /* 0x0000000e2c10723c */ /* 0x040fe20000001810 */
[----:B------:R-:W3:Y:S07]  /*25d0*/  LDSM.16.M88.4 R12, [R0+0xc100] ;  /* 0x00c10000000c783b */ /* 0x000eee0000000200 */
[----:B------:R-:W-:Y:S08]  /*25e0*/  HMMA.16816.F32 R64, R44, R80, R64 ;  /* 0x000000502c40723c */ /* 0x000ff00000001840 */
[----:B-1----:R-:W-:Y:S08]  /*25f0*/  HMMA.16816.F32 R20, R24, R8, R20 ;  /* 0x000000081814723c */ /* 0x002ff00000001814 */
[C---:B------:R-:W-:Y:S01]  /*2600*/  HMMA.16816.F32 R60, R44.reuse, R82, R60 ;  /* 0x000000522c3c723c */ /* 0x040fe2000000183c */
[----:B------:R-:W1:Y:S07]  /*2610*/  LDSM.16.M88.4 R80, [R0+0xc900] ;  /* 0x00c900000050783b */ /* 0x000e6e0000000200 */
[C---:B------:R-:W-:Y:S08]  /*2620*/  HMMA.16816.F32 R56, R44.reuse, R40, R56 ;  /* 0x000000282c38723c */ /* 0x040ff00000001838 */
[C---:B------:R-:W-:Y:S01]  /*2630*/  HMMA.16816.F32 R52, R44.reuse, R42, R52 ;  /* 0x0000002a2c34723c */ /* 0x040fe20000001834 */
[----:B------:R-:W-:Y:S07]  /*2640*/  LDSM.16.M88.4 R40, [R0+0xd100] ;  /* 0x00d100000028783b */ /* 0x000fee0000000200 */
[C---:B------:R-:W-:Y:S08]  /*2650*/  HMMA.16816.F32 R48, R44.reuse, R36, R48 ;  /* 0x000000242c30723c */ /* 0x040ff00000001830 */
[----:B------:R-:W-:Y:S01]  /*2660*/  HMMA.16816.F32 R44, R44, R38, R32 ;  /* 0x000000262c2c723c */ /* 0x000fe20000001820 */
[----:B------:R-:W-:Y:S04]  /*2670*/  LDSM.16.M88.4 R36, [R184+0x4000] ;  /* 0x00400000b824783b */ /* 0x000fe80000000200 */
[----:B------:R-:W-:Y:S03]  /*2680*/  LDSM.16.M88.4 R32, [R0+0xd900] ;  /* 0x00d900000020783b */ /* 0x000fe60000000200 */
[C---:B------:R-:W-:Y:S01]  /*2690*/  HMMA.16816.F32 R16, R24.reuse, R10, R16 ;  /* 0x0000000a1810723c */ /* 0x040fe20000001810 */
[----:B------:R-:W4:Y:S07]  /*26a0*/  LDSM.16.M88.4 R8, [R182+0xe100] ;  /* 0x00e10000b608783b */ /* 0x000f2e0000000200 */
[----:B--2---:R-:W-:Y:S08]  /*26b0*/  HMMA.16816.F32 R64, R24, R76, R64 ;  /* 0x0000004c1840723c */ /* 0x004ff00000001840 */
[----:B---3--:R-:W-:Y:S08]  /*26c0*/  HMMA.16816.F32 R20, R28, R12, R20 ;  /* 0x0000000c1c14723c */ /* 0x008ff00000001814 */
[C---:B------:R-:W-:Y:S08]  /*26d0*/  HMMA.16816.F32 R48, R24.reuse, R68, R48 ;  /* 0x000000441830723c */ /* 0x040ff00000001830 */
[C---:B------:R-:W-:Y:S01]  /*26e0*/  HMMA.16816.F32 R44, R24.reuse, R70, R44 ;  /* 0x00000046182c723c */ /* 0x040fe2000000182c */
[----:B------:R-:W-:Y:S07]  /*26f0*/  LDSM.16.M88.4 R68, [R182+0xf900] ;  /* 0x00f90000b644783b */ /* 0x000fee0000000200 */
[C---:B------:R-:W-:Y:S08]  /*2700*/  HMMA.16816.F32 R56, R24.reuse, R72, R56 ;  /* 0x000000481838723c */ /* 0x040ff00000001838 */
[C---:B------:R-:W-:Y:S01]  /*2710*/  HMMA.16816.F32 R52, R24.reuse, R74, R52 ;  /* 0x0000004a1834723c */ /* 0x040fe20000001834 */
[----:B------:R-:W-:Y:S07]  /*2720*/  LDSM.16.M88.4 R72, [R182+0xf100] ;  /* 0x00f10000b648783b */ /* 0x000fee0000000200 */
[----:B------:R-:W-:Y:S01]  /*2730*/  HMMA.16816.F32 R60, R24, R78, R60 ;  /* 0x0000004e183c723c */ /* 0x000fe2000000183c */
[----:B------:R-:W2:Y:S04]  /*2740*/  LDSM.16.M88.4 R76, [R182+0xe900] ;  /* 0x00e90000b64c783b */ /* 0x000ea80000000200 */
[----:B------:R-:W-:Y:S03]  /*2750*/  LDSM.16.M88.4 R24, [R180+0x4000] ;  /* 0x00400000b418783b */ /* 0x000fe60000000200 */
[C---:B------:R-:W-:Y:S01]  /*2760*/  HMMA.16816.F32 R16, R28.reuse, R14, R16 ;  /* 0x0000000e1c10723c */ /* 0x040fe20000001810 */
[----:B------:R-:W3:Y:S07]  /*2770*/  LDSM.16.M88.4 R12, [R86+0xe100] ;  /* 0x00e10000560c783b */ /* 0x000eee0000000200 */
[----:B-1----:R-:W-:Y:S08]  /*2780*/  HMMA.16816.F32 R64, R28, R80, R64 ;  /* 0x000000501c40723c */ /* 0x002ff00000001840 */
[----:B----4-:R-:W-:Y:S08]  /*2790*/  HMMA.16816.F32 R20, R36, R8, R20 ;  /* 0x000000082414723c */ /* 0x010ff00000001814 */
[C---:B------:R-:W-:Y:S08]  /*27a0*/  HMMA.16816.F32 R48, R28.reuse, R32, R48 ;  /* 0x000000201c30723c */ /* 0x040ff00000001830 */
[C---:B------:R-:W-:Y:S01]  /*27b0*/  HMMA.16816.F32 R44, R28.reuse, R34, R44 ;  /* 0x000000221c2c723c */ /* 0x040fe2000000182c */
[----:B------:R-:W-:Y:S07]  /*27c0*/  LDSM.16.M88.4 R32, [R86+0xf100] ;  /* 0x00f100005620783b */ /* 0x000fee0000000200 */
[C---:B------:R-:W-:Y:S08]  /*27d0*/  HMMA.16816.F32 R56, R28.reuse, R40, R56 ;  /* 0x000000281c38723c */ /* 0x040ff00000001838 */
[C---:B------:R-:W-:Y:S01]  /*27e0*/  HMMA.16816.F32 R52, R28.reuse, R42, R52 ;  /* 0x0000002a1c34723c */ /* 0x040fe20000001834 */
[----:B------:R-:W-:Y:S07]  /*27f0*/  LDSM.16.M88.4 R40, [R178+0x4000] ;  /* 0x00400000b228783b */ /* 0x000fee0000000200 */
[----:B------:R-:W-:Y:S01]  /*2800*/  HMMA.16816.F32 R60, R28, R82, R60 ;  /* 0x000000521c3c723c */ /* 0x000fe2000000183c */
[----:B------:R-:W1:Y:S04]  /*2810*/  LDSM.16.M88.4 R80, [R86+0xe900] ;  /* 0x00e900005650783b */ /* 0x000e680000000200 */
        /* <DEDUP_REMOVED lines=23> */
[----:B------:R-:W1:Y:S07]  /*2990*/  LDSM.16.M88.4 R32, [R0+0xe900] ;  /* 0x00e900000020783b */ /* 0x000e6e0000000200 */
        /* <DEDUP_REMOVED lines=35> */
[----:B------:R-:W2:Y:S07]  /*2bd0*/  LDSM.16.M88.4 R68, [R85+0x10900] ;  /* 0x010900005544783b */ /* 0x000eae0000000200 */
[C---:B------:R-:W-:Y:S08]  /*2be0*/  HMMA.16816.F32 R56, R80.reuse, R72, R56 ;  /* 0x000000485038723c */ /* 0x040ff00000001838 */
[----:B------:R-:W-:Y:S08]  /*2bf0*/  HMMA.16816.F32 R52, R80, R74, R52 ;  /* 0x0000004a5034723c */ /* 0x000ff00000001834 */
[----:B------:R-:W-:Y:S01]  /*2c00*/  HMMA.16816.F32 R72, R40, R38, R16 ;  /* 0x000000262848723c */ /* 0x000fe20000001810 */
[----:B------:R-:W-:Y:S04]  /*2c10*/  LDSM.16.M88.4 R36, [R177+0x8000] ;  /* 0x00800000b124783b */ /* 0x000fe80000000200 */
[----:B------:R-:W3:Y:S03]  /*2c20*/  LDSM.16.M88.4 R16, [R0+0x10100] ;  /* 0x010100000010783b */ /* 0x000ee60000000200 */
[----:B------:R-:W-:Y:S08]  /*2c30*/  HMMA.16816.F32 R60, R80, R78, R60 ;  /* 0x0000004e503c723c */ /* 0x000ff0000000183c */
[----:B-1----:R-:W-:Y:S08]  /*2c40*/  HMMA.16816.F32 R64, R40, R32, R64 ;  /* 0x000000202840723c */ /* 0x002ff00000001840 */
[----:B----4-:R-:W-:Y:S08]  /*2c50*/  HMMA.16816.F32 R20, R12, R8, R20 ;  /* 0x000000080c14723c */ /* 0x010ff00000001814 */
[C---:B------:R-:W-:Y:S08]  /*2c60*/  HMMA.16816.F32 R48, R40.reuse, R24, R48 ;  /* 0x000000182830723c */ /* 0x040ff00000001830 */
[----:B------:R-:W-:Y:S01]  /*2c70*/  HMMA.16816.F32 R44, R40, R26, R44 ;  /* 0x0000001a282c723c */ /* 0x000fe2000000182c */
[----:B------:R-:W1:Y:S07]  /*2c80*/  LDSM.16.M88.4 R24, [R85+0x11100] ;  /* 0x011100005518783b */ /* 0x000e6e0000000200 */
[----:B------:R-:W-:Y:S01]  /*2c90*/  HMMA.16816.F32 R72, R12, R10, R72 ;  /* 0x0000000a0c48723c */ /* 0x000fe20000001848 */
[----:B------:R-:W4:Y:S07]  /*2ca0*/  LDSM.16.M88.4 R8, [R0+0x10900] ;  /* 0x010900000008783b */ /* 0x000f2e0000000200 */
[C---:B------:R-:W-:Y:S01]  /*2cb0*/  HMMA.16816.F32 R60, R40.reuse, R34, R60 ;  /* 0x00000022283c723c */ /* 0x040fe2000000183c */
[----:B------:R-:W-:Y:S07]  /*2cc0*/  LDSM.16.M88.4 R32, [R0+0x11100] ;  /* 0x011100000020783b */ /* 0x000fee0000000200 */
[C---:B------:R-:W-:Y:S07]  /*2cd0*/  HMMA.16816.F32 R56, R40.reuse, R28, R56 ;  /* 0x0000001c2838723c */ /* 0x040fee0000001838 */
[----:B------:R-:W-:Y:S01]  /*2ce0*/  LOP3.LUT R29, R84, 0xffffffe0, RZ, 0xc0, !PT ;  /* 0xffffffe0541d7812 */ /* 0x000fe200078ec0ff */
[----:B------:R-:W-:Y:S04]  /*2cf0*/  HMMA.16816.F32 R52, R40, R30, R52 ;  /* 0x0000001e2834723c */ /* 0x000fe80000001834 */
[----:B------:R-:W-:-:S02]  /*2d00*/  IMAD.IADD R6, R6, 0x1, -R29 ;  /* 0x0000000106067824 */ /* 0x000fc400078e0a1d */
[----:B------:R-:W5:Y:S02]  /*2d10*/  LDSM.16.M88.4 R28, [R85+0x11900] ;  /* 0x01190000551c783b */ /* 0x000f640000000200 */
[----:B--2---:R-:W-:Y:S08]  /*2d20*/  HMMA.16816.F32 R64, R12, R68, R64 ;  /* 0x000000440c40723c */ /* 0x004ff00000001840 */
[----:B---3--:R-:W-:Y:S07]  /*2d30*/  HMMA.16816.F32 R20, R36, R16, R20 ;  /* 0x000000102414723c */ /* 0x008fee0000001814 */
[----:B------:R-:W-:Y:S01]  /*2d40*/  SHF.R.S32.HI R17, RZ, 0x1f, R6 ;  /* 0x0000001fff117819 */ /* 0x000fe20000011406 */
[----:B------:R-:W-:Y:S03]  /*2d50*/  HMMA.16816.F32 R60, R12, R70, R60 ;  /* 0x000000460c3c723c */ /* 0x000fe6000000183c */
[----:B------:R-:W-:-:S04]  /*2d60*/  LEA.HI R16, R17, R6, RZ, 0x2 ;  /* 0x0000000611107211 */ /* 0x000fc800078f10ff */
[----:B------:R-:W-:Y:S01]  /*2d70*/  LOP3.LUT R17, R16, 0x7ffffffc, RZ, 0xc0, !PT ;  /* 0x7ffffffc10117812 */ /* 0x000fe200078ec0ff */
[----:B------:R-:W-:Y:S04]  /*2d80*/  HMMA.16816.F32 R72, R36, R18, R72 ;  /* 0x000000122448723c */ /* 0x000fe80000001848 */
[----:B------:R-:W-:Y:S02]  /*2d90*/  IMAD.IADD R6, R6, 0x1, -R17 ;  /* 0x0000000106067824 */ /* 0x000fe400078e0a11 */
[----:B------:R2:W3:Y:S01]  /*2da0*/  LDSM.16.M88.4 R16, [R0+0x11900] ;  /* 0x011900000010783b */ /* 0x0004e20000000200 */
[----:B------:R-:W-:-:S04]  /*2db0*/  DEPBAR.LE SB0, 0x2 ;  /* 0x000080800000791a */ /* 0x000fc80000000000 */
[----:B------:R-:W-:Y:S01]  /*2dc0*/  IMAD R3, R6, -0x2, R3 ;  /* 0xfffffffe06037824 */ /* 0x000fe200078e0203 */
[----:B-1----:R-:W-:Y:S01]  /*2dd0*/  HMMA.16816.F32 R56, R12, R24, R56 ;  /* 0x000000180c38723c */ /* 0x002fe20000001838 */
[----:B------:R-:W-:Y:S03]  /*2de0*/  BAR.SYNC.DEFER_BLOCKING 0x0 ;  /* 0x0000000000007b1d */ /* 0x000fe60000010000 */
[----:B------:R-:W-:-:S04]  /*2df0*/  ISETP.GT.AND P1, PT, R3, RZ, PT ;  /* 0x000000ff0300720c */ /* 0x000fc80003f24270 */
[----:B----4-:R-:W-:Y:S01]  /*2e00*/  HMMA.16816.F32 R64, R36, R8, R64 ;  /* 0x000000082440723c */ /* 0x010fe20000001840 */
[----:B------:R-:W-:Y:S02]  /*2e10*/  FSEL R22, R22, -INF , P1 ;  /* 0xff80000016167808 */ /* 0x000fe40000800000 */
[----:B------:R-:W-:Y:S02]  /*2e20*/  FSEL R25, R20, -INF , P1 ;  /* 0xff80000014197808 */ /* 0x000fe40000800000 */
[----:B------:R-:W-:-:S03]  /*2e30*/  ISETP.GT.AND P1, PT, R3, 0x1, PT ;  /* 0x000000010300780c */ /* 0x000fc60003f24270 */
[----:B------:R-:W-:Y:S01]  /*2e40*/  HMMA.16816.F32 R52, R12, R26, R52 ;  /* 0x0000001a0c34723c */ /* 0x000fe20000001834 */
[----:B------:R-:W-:Y:S02]  /*2e50*/  FSEL R23, R23, -INF , P1 ;  /* 0xff80000017177808 */ /* 0x000fe40000800000 */
[----:B------:R-:W-:Y:S02]  /*2e60*/  FSEL R24, R21, -INF , P1 ;  /* 0xff80000015187808 */ /* 0x000fe40000800000 */
[----:B------:R-:W-:-:S03]  /*2e70*/  ISETP.GT.AND P1, PT, R3, 0x8, PT ;  /* 0x000000080300780c */ /* 0x000fc60003f24270 */
[----:B------:R-:W-:Y:S01]  /*2e80*/  HMMA.16816.F32 R60, R36, R10, R60 ;  /* 0x0000000a243c723c */ /* 0x000fe2000000183c */
[----:B------:R-:W-:Y:S01]  /*2e90*/  FSEL R74, R74, -INF , P1 ;  /* 0xff8000004a4a7808 */ /* 0x000fe20000800000 */
[----:B------:R-:W-:Y:S01]  /*2ea0*/  LDSM.16.MT88.4 R80, [R135+0x2100] ;  /* 0x002100008750783b */ /* 0x000fe20000004200 */
[----:B------:R-:W-:Y:S02]  /*2eb0*/  FSEL R27, R72, -INF , P1 ;  /* 0xff800000481b7808 */ /* 0x000fe40000800000 */
[----:B------:R-:W-:Y:S01]  /*2ec0*/  ISETP.GT.AND P1, PT, R3, 0x9, PT ;  /* 0x000000090300780c */ /* 0x000fe20003f24270 */
[----:B------:R-:W-:Y:S02]  /*2ed0*/  LDSM.16.MT88.4 R124, [R176+0x100] ;  /* 0x00010000b07c783b */ /* 0x000fe40000004200 */
[----:B-----5:R-:W-:Y:S01]  /*2ee0*/  HMMA.16816.F32 R48, R12, R28, R48 ;  /* 0x0000001c0c30723c */ /* 0x020fe20000001830 */
[----:B------:R-:W-:Y:S01]  /*2ef0*/  FSEL R6, R75, -INF , P1 ;  /* 0xff8000004b067808 */ /* 0x000fe20000800000 */
[----:B------:R-:W-:Y:S01]  /*2f00*/  LDSM.16.MT88.4 R40, [R172+0x100] ;  /* 0x00010000ac28783b */ /* 0x000fe20000004200 */
[----:B------:R-:W-:-:S02]  /*2f10*/  FSEL R73, R73, -INF , P1 ;  /* 0xff80000049497808 */ /* 0x000fc40000800000 */
[C---:B------:R-:W-:Y:S01]  /*2f20*/  ISETP.GT.AND P1, PT, R3.reuse, 0x10, PT ;  /* 0x000000100300780c */ /* 0x040fe20003f24270 */
[----:B------:R-:W-:Y:S02]  /*2f30*/  LDSM.16.MT88.4 R88, [R162+0x2100] ;  /* 0x00210000a258783b */ /* 0x000fe40000004200 */
[----:B------:R-:W-:Y:S01]  /*2f40*/  HMMA.16816.F32 R56, R36, R32, R56 ;  /* 0x000000202438723c */ /* 0x000fe20000001838 */
[----:B------:R-:W-:Y:S01]  /*2f50*/  FSEL R20, R66, -INF , P1 ;  /* 0xff80000042147808 */ /* 0x000fe20000800000 */
[----:B------:R-:W-:Y:S01]  /*2f60*/  LDSM.16.MT88.4 R96, [R176+0x4100] ;  /* 0x00410000b060783b */ /* 0x000fe20000004200 */
[----:B------:R-:W-:Y:S02]  /*2f70*/  FSEL R21, R64, -INF , P1 ;  /* 0xff80000040157808 */ /* 0x000fe40000800000 */
[----:B------:R-:W-:Y:S01]  /*2f80*/  ISETP.GT.AND P1, PT, R3, 0x11, PT ;  /* 0x000000110300780c */ /* 0x000fe20003f24270 */
[----:B------:R-:W-:Y:S02]  /*2f90*/  LDSM.16.MT88.4 R100, [R172+0x4100] ;  /* 0x00410000ac64783b */ /* 0x000fe40000004200 */
[----:B------:R-:W-:Y:S01]  /*2fa0*/  HMMA.16816.F32 R44, R12, R30, R44 ;  /* 0x0000001e0c2c723c */ /* 0x000fe2000000182c */
[----:B------:R-:W-:Y:S01]  /*2fb0*/  FSEL R10, R67, -INF , P1 ;  /* 0xff800000430a7808 */ /* 0x000fe20000800000 */
[----:B------:R-:W-:Y:S01]  /*2fc0*/  LDSM.16.MT88.4 R108, [R135+0x4100] ;  /* 0x00410000876c783b */ /* 0x000fe20000004200 */
[----:B------:R-:W-:-:S02]  /*2fd0*/  FSEL R11, R65, -INF , P1 ;  /* 0xff800000410b7808 */ /* 0x000fc40000800000 */
[----:B------:R-:W-:Y:S01]  /*2fe0*/  ISETP.GT.AND P1, PT, R3, 0x18, PT ;  /* 0x000000180300780c */ /* 0x000fe20003f24270 */
[----:B------:R-:W-:Y:S01]  /*2ff0*/  LDSM.16.MT88.4 R64, [R176+0x2100] ;  /* 0x00210000b040783b */ /* 0x000fe20000004200 */
[----:B------:R-:W-:Y:S01]  /*3000*/  FMNMX.FTZ R12, R25, R24, !PT ;  /* 0x00000018190c7209 */ /* 0x000fe20007810000 */
[C---:B------:R-:W-:Y:S01]  /*3010*/  HMMA.16816.F32 R52, R36.reuse, R34, R52 ;  /* 0x000000222434723c */ /* 0x040fe20000001834 */
[----:B--2---:R-:W-:Y:S01]  /*3020*/  FSEL R0, R62, -INF , P1 ;  /* 0xff8000003e007808 */ /* 0x004fe20000800000 */
[----:B------:R-:W-:Y:S01]  /*3030*/  LDSM.16.MT88.4 R136, [R172+0x900] ;  /* 0x00090000ac88783b */ /* 0x000fe20000004200 */
[----:B------:R-:W-:Y:S02]  /*3040*/  FSEL R9, R60, -INF , P1 ;  /* 0xff8000003c097808 */ /* 0x000fe40000800000 */
[----:B------:R-:W-:Y:S01]  /*3050*/  ISETP.GT.AND P1, PT, R3, 0x19, PT ;  /* 0x000000190300780c */ /* 0x000fe20003f24270 */
[----:B------:R-:W-:Y:S01]  /*3060*/  LDSM.16.MT88.4 R32, [R135+0x900] ;  /* 0x000900008720783b */ /* 0x000fe20000004200 */
[----:B------:R-:W-:Y:S01]  /*3070*/  FMNMX.FTZ R12, R27, R12, !PT ;  /* 0x0000000c1b0c7209 */ /* 0x000fe20007810000 */
[----:B---3--:R-:W-:Y:S01]  /*3080*/  HMMA.16816.F32 R48, R36, R16, R48 ;  /* 0x000000102430723c */ /* 0x008fe20000001830 */
[----:B------:R-:W-:Y:S01]  /*3090*/  FSEL R8, R63, -INF , P1 ;  /* 0xff8000003f087808 */ /* 0x000fe20000800000 */
[----:B------:R-:W-:Y:S01]  /*30a0*/  LDSM.16.MT88.4 R28, [R162+0x900] ;  /* 0x00090000a21c783b */ /* 0x000fe20000004200 */
[----:B------:R-:W-:-:S02]  /*30b0*/  FSEL R13, R61, -INF , P1 ;  /* 0xff8000003d0d7808 */ /* 0x000fc40000800000 */
[C---:B------:R-:W-:Y:S02]  /*30c0*/  ISETP.GT.AND P1, PT, R3.reuse, 0x20, PT ;  /* 0x000000200300780c */ /* 0x040fe40003f24270 */
[----:B------:R-:W-:Y:S01]  /*30d0*/  FMNMX.FTZ R15, R22, R23, !PT ;  /* 0x00000017160f7209 */ /* 0x000fe20007810000 */
[----:B------:R-:W-:Y:S01]  /*30e0*/  HMMA.16816.F32 R44, R36, R18, R44 ;  /* 0x00000012242c723c */ /* 0x000fe2000000182c */
[----:B------:R-:W-:Y:S02]  /*30f0*/  FSEL R170, R58, -INF , P1 ;  /* 0xff8000003aaa7808 */ /* 0x000fe40000800000 */
[----:B------:R-:W-:Y:S02]  /*3100*/  FSEL R175, R56, -INF , P1 ;  /* 0xff80000038af7808 */ /* 0x000fe40000800000 */
[----:B------:R-:W-:Y:S02]  /*3110*/  ISETP.GT.AND P1, PT, R3, 0x21, PT ;  /* 0x000000210300780c */ /* 0x000fe40003f24270 */
[----:B------:R-:W-:-:S02]  /*3120*/  FMNMX.FTZ R12, R73, R12, !PT ;  /* 0x0000000c490c7209 */ /* 0x000fc40007810000 */
[----:B------:R-:W-:Y:S02]  /*3130*/  FSEL R212, R59, -INF , P1 ;  /* 0xff8000003bd47808 */ /* 0x000fe40000800000 */
[----:B------:R-:W-:Y:S02]  /*3140*/  FSEL R167, R57, -INF , P1 ;  /* 0xff80000039a77808 */ /* 0x000fe40000800000 */
[----:B------:R-:W-:Y:S01]  /*3150*/  ISETP.GT.AND P1, PT, R3, 0x28, PT ;  /* 0x000000280300780c */ /* 0x000fe20003f24270 */
[----:B------:R-:W-:Y:S01]  /*3160*/  LDSM.16.MT88.4 R56, [R5+0x100] ;  /* 0x000100000538783b */ /* 0x000fe20000004200 */
[----:B------:R-:W-:Y:S02]  /*3170*/  FMNMX.FTZ R15, R74, R15, !PT ;  /* 0x0000000f4a0f7209 */ /* 0x000fe40007810000 */
[----:B------:R-:W-:Y:S02]  /*3180*/  FSEL R174, R54, -INF , P1 ;  /* 0xff80000036ae7808 */ /* 0x000fe40000800000 */
[----:B------:R-:W-:-:S02]  /*3190*/  FSEL R169, R52, -INF , P1 ;  /* 0xff80000034a97808 */ /* 0x000fc40000800000 */
[----:B------:R-:W-:Y:S02]  /*31a0*/  FMNMX.FTZ R12, R21, R12, !PT ;  /* 0x0000000c150c7209 */ /* 0x000fe40007810000 */
[----:B------:R-:W-:Y:S02]  /*31b0*/  ISETP.GT.AND P1, PT, R3, 0x29, PT ;  /* 0x000000290300780c */ /* 0x000fe40003f24270 */
[----:B------:R-:W-:Y:S02]  /*31c0*/  FMNMX.FTZ R15, R6, R15, !PT ;  /* 0x0000000f060f7209 */ /* 0x000fe40007810000 */
[----:B------:R-:W-:Y:S02]  /*31d0*/  FMNMX.FTZ R12, R11, R12, !PT ;  /* 0x0000000c0b0c7209 */ /* 0x000fe40007810000 */
[----:B------:R-:W-:Y:S02]  /*31e0*/  FSEL R210, R55, -INF , P1 ;  /* 0xff80000037d27808 */ /* 0x000fe40000800000 */
[----:B------:R-:W-:-:S02]  /*31f0*/  FSEL R173, R53, -INF , P1 ;  /* 0xff80000035ad7808 */ /* 0x000fc40000800000 */
[----:B------:R-:W-:Y:S02]  /*3200*/  ISETP.GT.AND P1, PT, R3, 0x30, PT ;  /* 0x000000300300780c */ /* 0x000fe40003f24270 */
[----:B------:R-:W-:Y:S02]  /*3210*/  FMNMX.FTZ R15, R20, R15, !PT ;  /* 0x0000000f140f7209 */ /* 0x000fe40007810000 */
[----:B------:R-:W-:Y:S02]  /*3220*/  FMNMX.FTZ R12, R9, R12, !PT ;  /* 0x0000000c090c7209 */ /* 0x000fe40007810000 */
        /* <DEDUP_REMOVED lines=8> */
[----:B------:R-:W-:Y:S01]  /*32b0*/  ISETP.GT.AND P1, PT, R3, 0x38, PT ;  /* 0x000000380300780c */ /* 0x000fe20003f24270 */
[----:B------:R-:W-:Y:S01]  /*32c0*/  LDSM.16.MT88.4 R48, [R135+0x100] ;  /* 0x000100008730783b */ /* 0x000fe20000004200 */
[----:B------:R-:W-:-:S02]  /*32d0*/  FMNMX.FTZ R12, R175, R12, !PT ;  /* 0x0000000caf0c7209 */ /* 0x000fc40007810000 */
[----:B------:R-:W-:Y:S02]  /*32e0*/  FMNMX.FTZ R15, R8, R15, !PT ;  /* 0x0000000f080f7209 */ /* 0x000fe40007810000 */
[----:B------:R-:W-:Y:S02]  /*32f0*/  FSEL R140, R46, -INF , P1 ;  /* 0xff8000002e8c7808 */ /* 0x000fe40000800000 */
[----:B------:R-:W-:Y:S02]  /*3300*/  FSEL R143, R44, -INF , P1 ;  /* 0xff8000002c8f7808 */ /* 0x000fe40000800000 */
[----:B------:R-:W-:Y:S02]  /*3310*/  FMNMX.FTZ R12, R167, R12, !PT ;  /* 0x0000000ca70c7209 */ /* 0x000fe40007810000 */
[----:B------:R-:W-:Y:S02]  /*3320*/  ISETP.GT.AND P1, PT, R3, 0x39, PT ;  /* 0x000000390300780c */ /* 0x000fe40003f24270 */
        /* <DEDUP_REMOVED lines=9> */
[----:B------:R-:W-:Y:S02]  /*33c0*/  FSEL R141, R45, -INF , P1 ;  /* 0xff8000002d8d7808 */ /* 0x000fe40000800000 */
[----:B------:R-:W-:Y:S02]  /*33d0*/  FMNMX.FTZ R12, R143, R12, !PT ;  /* 0x0000000c8f0c7209 */ /* 0x000fe40007810000 */
[----:B------:R-:W-:Y:S02]  /*33e0*/  FMNMX.FTZ R3, R142, R3, !PT ;  /* 0x000000038e037209 */ /* 0x000fe40007810000 */
[----:B------:R-:W-:-:S02]  /*33f0*/  FMNMX.FTZ R16, R141, R12, !PT ;  /* 0x0000000c8d107209 */ /* 0x000fc40007810000 */
[----:B------:R-:W-:Y:S02]  /*3400*/  FSEL R168, R47, -INF , P1 ;  /* 0xff8000002fa87808 */ /* 0x000fe40000800000 */
[----:B------:R-:W-:Y:S01]  /*3410*/  FMNMX.FTZ R3, R140, R3, !PT ;  /* 0x000000038c037209 */ /* 0x000fe20007810000 */
[----:B------:R-:W1:Y:S03]  /*3420*/  SHFL.BFLY PT, R15, R16, 0x2, 0x1f ;  /* 0x0c401f00100f7f89 */ /* 0x000e6600000e0000 */
[----:B------:R-:W-:-:S05]  /*3430*/  FMNMX.FTZ R14, R168, R3, !PT ;  /* 0x00000003a80e7209 */ /* 0x000fca0007810000 */
[----:B------:R-:W2:Y:S01]  /*3440*/  SHFL.BFLY PT, R3, R14, 0x2, 0x1f ;  /* 0x0c401f000e037f89 */ /* 0x000ea200000e0000 */
[----:B-1----:R-:W-:-:S03]  /*3450*/  FMNMX.FTZ R15, R16, R15, !PT ;  /* 0x0000000f100f7209 */ /* 0x002fc60007810000 */
[----:B------:R-:W-:Y:S04]  /*3460*/  LDSM.16.MT88.4 R16, [R135+0x2900] ;  /* 0x002900008710783b */ /* 0x000fe80000004200 */
[----:B------:R-:W1:Y:S01]  /*3470*/  SHFL.BFLY PT, R132, R15, 0x1, 0x1f ;  /* 0x0c201f000f847f89 */ /* 0x000e6200000e0000 */
[----:B--2---:R-:W-:-:S05]  /*3480*/  FMNMX.FTZ R12, R14, R3, !PT ;  /* 0x000000030e0c7209 */ /* 0x004fca0007810000 */
[----:B------:R-:W2:Y:S01]  /*3490*/  SHFL.BFLY PT, R3, R12, 0x1, 0x1f ;  /* 0x0c201f000c037f89 */ /* 0x000ea200000e0000 */
[----:B-1----:R-:W-:-:S04]  /*34a0*/  FMNMX.FTZ R132, R15, R132, !PT ;  /* 0x000000840f847209 */ /* 0x002fc80007810000 */
[C---:B------:R-:W-:Y:S01]  /*34b0*/  FSETP.NEU.FTZ.AND P1, PT, R132.reuse, -INF , PT ;  /* 0xff8000008400780b */ /* 0x040fe20003f3d000 */
[----:B------:R-:W-:Y:S01]  /*34c0*/  FMUL.FTZ R208, R132, c[0x0][0x2d0] ;  /* 0x0000b40084d07a20 */ /* 0x000fe20000410000 */
[----:B--2---:R-:W-:-:S04]  /*34d0*/  FMNMX.FTZ R3, R12, R3, !PT ;  /* 0x000000030c037209 */ /* 0x004fc80007810000 */
[----:B------:R-:W-:Y:S01]  /*34e0*/  FSEL R208, R208, RZ, P1 ;  /* 0x000000ffd0d07208 */ /* 0x000fe20000800000 */
[C---:B------:R-:W-:Y:S01]  /*34f0*/  FMUL.FTZ R171, R3.reuse, c[0x0][0x2d0] ;  /* 0x0000b40003ab7a20 */ /* 0x040fe20000410000 */
[----:B------:R-:W-:-:S03]  /*3500*/  FSETP.NEU.FTZ.AND P1, PT, R3, -INF , PT ;  /* 0xff8000000300780b */ /* 0x000fc60003f3d000 */
[--C-:B------:R-:W-:Y:S01]  /*3510*/  FFMA.FTZ R161, R25, c[0x0][0x2d0], -R208.reuse ;  /* 0x0000b40019a17a23 */ /* 0x100fe200000108d0 */
[----:B------:R-:W-:Y:S01]  /*3520*/  FSEL R171, R171, RZ, P1 ;  /* 0x000000ffabab7208 */ /* 0x000fe20000800000 */
[--C-:B------:R-:W-:Y:S02]  /*3530*/  FFMA.FTZ R158, R24, c[0x0][0x2d0], -R208.reuse ;  /* 0x0000b400189e7a23 */ /* 0x100fe400000108d0 */
[--C-:B------:R-:W-:Y:S02]  /*3540*/  FFMA.FTZ R159, R27, c[0x0][0x2d0], -R208.reuse ;  /* 0x0000b4001b9f7a23 */ /* 0x100fe400000108d0 */
[----:B------:R-:W-:Y:S01]  /*3550*/  MUFU.EX2 R161, R161 ;  /* 0x000000a100a17308 */ /* 0x000fe20000000800 */
[----:B------:R-:W-:Y:S01]  /*3560*/  FFMA.FTZ R154, R73, c[0x0][0x2d0], -R208 ;  /* 0x0000b400499a7a23 */ /* 0x000fe200000108d0 */
[----:B------:R-:W-:Y:S01]  /*3570*/  LDSM.16.MT88.4 R24, [R172+0x2900] ;  /* 0x00290000ac18783b */ /* 0x000fe20000004200 */
[--C-:B------:R-:W-:Y:S02]  /*3580*/  FFMA.FTZ R163, R22, c[0x0][0x2d0], -R171.reuse ;  /* 0x0000b40016a37a23 */ /* 0x100fe400000108ab */
[----:B------:R-:W-:-:S02]  /*3590*/  FFMA.FTZ R160, R23, c[0x0][0x2d0], -R171 ;  /* 0x0000b40017a07a23 */ /* 0x000fc400000108ab */
[--C-:B------:R-:W-:Y:S01]  /*35a0*/  FFMA.FTZ R165, R74, c[0x0][0x2d0], -R171.reuse ;  /* 0x0000b4004aa57a23 */ /* 0x100fe200000108ab */
[----:B------:R-:W1:Y:S01]  /*35b0*/  MUFU.EX2 R158, R158 ;  /* 0x0000009e009e7308 */ /* 0x000e620000000800 */
[--C-:B------:R-:W-:Y:S01]  /*35c0*/  FFMA.FTZ R156, R6, c[0x0][0x2d0], -R171.reuse ;  /* 0x0000b400069c7a23 */ /* 0x100fe200000108ab */
[----:B------:R-:W2:Y:S01]  /*35d0*/  LDSM.16.MT88.4 R72, [R172+0x2100] ;  /* 0x00210000ac48783b */ /* 0x000ea20000004200 */
[--C-:B------:R-:W-:Y:S02]  /*35e0*/  FFMA.FTZ R151, R0, c[0x0][0x2d0], -R171.reuse ;  /* 0x0000b40000977a23 */ /* 0x100fe400000108ab */
[--C-:B------:R-:W-:Y:S01]  /*35f0*/  FFMA.FTZ R152, R11, c[0x0][0x2d0], -R208.reuse ;  /* 0x0000b4000b987a23 */ /* 0x100fe200000108d0 */
[----:B------:R-:W3:Y:S01]  /*3600*/  LDSM.16.MT88.4 R4, [R5+0x4100] ;  /* 0x004100000504783b */ /* 0x000ee20000004200 */
[----:B------:R-:W-:Y:S01]  /*3610*/  FFMA.FTZ R153, R9, c[0x0][0x2d0], -R208 ;  /* 0x0000b40009997a23 */ /* 0x000fe200000108d0 */
[----:B------:R-:W-:Y:S01]  /*3620*/  MUFU.EX2 R159, R159 ;  /* 0x0000009f009f7308 */ /* 0x000fe20000000800 */
[----:B------:R-:W-:-:S02]  /*3630*/  FFMA.FTZ R150, R10, c[0x0][0x2d0], -R171 ;  /* 0x0000b4000a967a23 */ /* 0x000fc400000108ab */
[--C-:B------:R-:W-:Y:S02]  /*3640*/  FFMA.FTZ R0, R8, c[0x0][0x2d0], -R171.reuse ;  /* 0x0000b40008007a23 */ /* 0x100fe400000108ab */
[----:B------:R-:W4:Y:S01]  /*3650*/  LDSM.16.MT88.4 R8, [R176+0x2900] ;  /* 0x00290000b008783b */ /* 0x000f220000004200 */
[--C-:B------:R-:W-:Y:S02]  /*3660*/  FFMA.FTZ R157, R21, c[0x0][0x2d0], -R208.reuse ;  /* 0x0000b400159d7a23 */ /* 0x100fe400000108d0 */
[----:B------:R-:W5:Y:S01]  /*3670*/  MUFU.EX2 R154, R154 ;  /* 0x0000009a009a7308 */ /* 0x000f620000000800 */
[----:B-1----:R-:W-:Y:S01]  /*3680*/  F2FP.PACK_AB R112, R158, R161 ;  /* 0x000000a19e70723e */ /* 0x002fe200000000ff */
[--C-:B------:R-:W-:Y:S02]  /*3690*/  FFMA.FTZ R148, R13, c[0x0][0x2d0], -R208.reuse ;  /* 0x0000b4000d947a23 */ /* 0x100fe400000108d0 */
[----:B------:R-:W-:Y:S01]  /*36a0*/  FFMA.FTZ R155, R20, c[0x0][0x2d0], -R171 ;  /* 0x0000b400149b7a23 */ /* 0x000fe200000108ab */
[----:B------:R-:W-:Y:S01]  /*36b0*/  LDSM.16.MT88.4 R12, [R162+0x2900] ;  /* 0x00290000a20c783b */ /* 0x000fe20000004200 */
[----:B------:R-:W-:-:S02]  /*36c0*/  FFMA.FTZ R166, R169, c[0x0][0x2d0], -R208 ;  /* 0x0000b400a9a67a23 */ /* 0x000fc400000108d0 */
[----:B------:R-:W-:Y:S01]  /*36d0*/  MUFU.EX2 R163, R163 ;  /* 0x000000a300a37308 */ /* 0x000fe20000000800 */
[----:B------:R-:W1:Y:S01]  /*36e0*/  LDSM.16.MT88.4 R20, [R176+0x900] ;  /* 0x00090000b014783b */ /* 0x000e620000004200 */
[--C-:B------:R-:W-:Y:S02]  /*36f0*/  FFMA.FTZ R164, R175, c[0x0][0x2d0], -R208.reuse ;  /* 0x0000b400afa47a23 */ /* 0x100fe400000108d0 */
[--C-:B------:R-:W-:Y:S02]  /*3700*/  FFMA.FTZ R169, R173, c[0x0][0x2d0], -R208.reuse ;  /* 0x0000b400ada97a23 */ /* 0x100fe400000108d0 */
[----:B------:R-:W-:Y:S02]  /*3710*/  FFMA.FTZ R167, R167, c[0x0][0x2d0], -R208 ;  /* 0x0000b400a7a77a23 */ /* 0x000fe400000108d0 */
[----:B------:R-:W2:Y:S01]  /*3720*/  MUFU.EX2 R160, R160 ;  /* 0x000000a000a07308 */ /* 0x000ea20000000800 */
[----:B-----5:R-:W-:Y:S01]  /*3730*/  F2FP.PACK_AB R114, R154, R159 ;  /* 0x0000009f9a72723e */ /* 0x020fe200000000ff */
[----:B------:R-:W-:-:S02]  /*3740*/  FFMA.FTZ R170, R170, c[0x0][0x2d0], -R171 ;  /* 0x0000b400aaaa7a23 */ /* 0x000fc400000108ab */
[--C-:B------:R-:W-:Y:S02]  /*3750*/  FFMA.FTZ R173, R212, c[0x0][0x2d0], -R171.reuse ;  /* 0x0000b400d4ad7a23 */ /* 0x100fe400000108ab */
[--C-:B------:R-:W-:Y:S02]  /*3760*/  FFMA.FTZ R174, R174, c[0x0][0x2d0], -R171.reuse ;  /* 0x0000b400aeae7a23 */ /* 0x100fe400000108ab */
[----:B------:R-:W-:Y:S01]  /*3770*/  MUFU.EX2 R165, R165 ;  /* 0x000000a500a57308 */ /* 0x000fe20000000800 */
[----:B------:R-:W-:Y:S02]  /*3780*/  FFMA.FTZ R175, R210, c[0x0][0x2d0], -R171 ;  /* 0x0000b400d2af7a23 */ /* 0x000fe400000108ab */
[--C-:B------:R-:W-:Y:S02]  /*3790*/  FFMA.FTZ R210, R183, c[0x0][0x2d0], -R208.reuse ;  /* 0x0000b400b7d27a23 */ /* 0x100fe400000108d0 */
[--C-:B------:R-:W-:Y:S02]  /*37a0*/  FFMA.FTZ R185, R185, c[0x0][0x2d0], -R208.reuse ;  /* 0x0000b400b9b97a23 */ /* 0x100fe400000108d0 */
[--C-:B------:R-:W-:Y:S01]  /*37b0*/  FFMA.FTZ R183, R143, c[0x0][0x2d0], -R208.reuse ;  /* 0x0000b4008fb77a23 */ /* 0x100fe200000108d0 */
[----:B------:R-:W5:Y:S01]  /*37c0*/  MUFU.EX2 R156, R156 ;  /* 0x0000009c009c7308 */ /* 0x000f620000000800 */
[----:B--2---:R-:W-:Y:S01]  /*37d0*/  F2FP.PACK_AB R113, R160, R163 ;  /* 0x000000a3a071723e */ /* 0x004fe200000000ff */
[----:B------:R-:W-:-:S02]  /*37e0*/  FFMA.FTZ R208, R141, c[0x0][0x2d0], -R208 ;  /* 0x0000b4008dd07a23 */ /* 0x000fc400000108d0 */
[--C-:B------:R-:W-:Y:S02]  /*37f0*/  FFMA.FTZ R206, R206, c[0x0][0x2d0], -R171.reuse ;  /* 0x0000b400cece7a23 */ /* 0x100fe400000108ab */
[--C-:B------:R-:W-:Y:S02]  /*3800*/  FFMA.FTZ R207, R142, c[0x0][0x2d0], -R171.reuse ;  /* 0x0000b4008ecf7a23 */ /* 0x100fe400000108ab */
[----:B------:R-:W-:Y:S01]  /*3810*/  MUFU.EX2 R157, R157 ;  /* 0x0000009d009d7308 */ /* 0x000fe20000000800 */
[--C-:B------:R-:W-:Y:S02]  /*3820*/  FFMA.FTZ R209, R140, c[0x0][0x2d0], -R171.reuse ;  /* 0x0000b4008cd17a23 */ /* 0x100fe400000108ab */
[----:B------:R-:W-:Y:S01]  /*3830*/  FFMA.FTZ R168, R168, c[0x0][0x2d0], -R171 ;  /* 0x0000b400a8a87a23 */ /* 0x000fe200000108ab */
[----:B------:R-:W-:Y:S01]  /*3840*/  LDSM.16.MT88.4 R140, [R172+0x3900] ;  /* 0x00390000ac8c783b */ /* 0x000fe20000004200 */
[----:B------:R-:W-:Y:S02]  /*3850*/  FADD.FTZ R158, R161, R158 ;  /* 0x0000009ea19e7221 */ /* 0x000fe40000010000 */
[----:B------:R-:W-:Y:S01]  /*3860*/  FADD.FTZ R160, R163, R160 ;  /* 0x000000a0a3a07221 */ /* 0x000fe20000010000 */
[----:B-----5:R-:W-:Y:S01]  /*3870*/  F2FP.PACK_AB R115, R156, R165 ;  /* 0x000000a59c73723e */ /* 0x020fe200000000ff */
[----:B------:R-:W2:Y:S01]  /*3880*/  MUFU.EX2 R152, R152 ;  /* 0x0000009800987308 */ /* 0x000ea20000000800 */
[----:B------:R-:W-:-:S02]  /*3890*/  FADD.FTZ R159, R159, R158 ;  /* 0x0000009e9f9f7221 */ /* 0x000fc40000010000 */
[----:B------:R-:W-:Y:S02]  /*38a0*/  FADD.FTZ R165, R165, R160 ;  /* 0x000000a0a5a57221 */ /* 0x000fe40000010000 */
[----:B------:R-:W-:Y:S01]  /*38b0*/  FADD.FTZ R154, R154, R159 ;  /* 0x0000009f9a9a7221 */ /* 0x000fe20000010000 */
[C---:B------:R-:W-:Y:S01]  /*38c0*/  HMMA.16816.F32 R60, R112.reuse, R64, RZ ;  /* 0x00000040703c723c */ /* 0x040fe200000018ff */
[----:B------:R-:W-:Y:S01]  /*38d0*/  FADD.FTZ R156, R156, R165 ;  /* 0x000000a59c9c7221 */ /* 0x000fe20000010000 */
        /* <DEDUP_REMOVED lines=18> */
[----:B------:R-:W-:Y:S06]  /*3a00*/  MUFU.EX2 R169, R169 ;  /* 0x000000a900a97308 */ /* 0x000fec0000000800 */
        /* <DEDUP_REMOVED lines=24> */
[C---:B---3--:R-:W-:Y:S07]  /*3b90*/  HMMA.16816.F32 R116, R112.reuse, R4, RZ ;  /* 0x000000047074723c */ /* 0x048fee00000018ff */
[----:B--2---:R-:W-:Y:S01]  /*3ba0*/  F2FP.PACK_AB R4, R152, R157 ;  /* 0x0000009d9804723e */ /* 0x004fe200000000ff */
        /* <DEDUP_REMOVED lines=11> */
[----:B----4-:R-:W-:Y:S01]  /*3c60*/  HMMA.16816.F32 R60, R4, R8, R60 ;  /* 0x00000008043c723c */ /* 0x010fe2000000183c */
[----:B------:R-:W-:Y:S01]  /*3c70*/  FADD.FTZ R151, R0, R151 ;  /* 0x0000009700977221 */ /* 0x000fe20000010000 */
[----:B------:R-:W-:-:S04]  /*3c80*/  IADD3 R0, R144, -0x3, RZ ;  /* 0xfffffffd90007810 */ /* 0x000fc80007ffe0ff */
[----:B------:R-:W-:Y:S02]  /*3c90*/  ISETP.GE.AND P1, PT, R0, R189, PT ;  /* 0x000000bd0000720c */ /* 0x000fe40003f26270 */
        /* <DEDUP_REMOVED lines=37> */
[----:B------:R-:W-:Y:S01]  /*3ef0*/  F2FP.PACK_AB R5, R173, R170 ;  /* 0x000000aaad05723e */ /* 0x000fe200000000ff */
[----:B------:R-:W-:Y:S01]  /*3f00*/  FADD.FTZ R170, R170, R151 ;  /* 0x00000097aaaa7221 */ /* 0x000fe20000010000 */
[----:B------:R-:W-:Y:S01]  /*3f10*/  F2FP.PACK_AB R6, R169, R166 ;  /* 0x000000a6a906723e */ /* 0x000fe200000000ff */
[----:B------:R-:W-:Y:S01]  /*3f20*/  FADD.FTZ R167, R167, R164 ;  /* 0x000000a4a7a77221 */ /* 0x000fe20000010000 */
[----:B------:R-:W-:Y:S01]  /*3f30*/  F2FP.PACK_AB R7, R175, R174 ;  /* 0x000000aeaf07723e */ /* 0x000fe200000000ff */
[----:B------:R-:W-:-:S02]  /*3f40*/  FADD.FTZ R173, R173, R170 ;  /* 0x000000aaadad7221 */ /* 0x000fc40000010000 */
[----:B------:R-:W-:Y:S02]  /*3f50*/  FADD.FTZ R166, R166, R167 ;  /* 0x000000a7a6a67221 */ /* 0x000fe40000010000 */
[----:B------:R-:W-:Y:S02]  /*3f60*/  FADD.FTZ R174, R174, R173 ;  /* 0x000000adaeae7221 */ /* 0x000fe40000010000 */
[----:B-1----:R-:W-:Y:S01]  /*3f70*/  HMMA.16816.F32 R128, R4, R8, R128 ;  /* 0x000000080480723c */ /* 0x002fe20000001880 */
[----:B------:R-:W-:Y:S02]  /*3f80*/  FADD.FTZ R166, R169, R166 ;  /* 0x000000a6a9a67221 */ /* 0x000fe40000010000 */
[----:B------:R-:W-:-:S05]  /*3f90*/  FADD.FTZ R175, R175, R174 ;  /* 0x000000aeafaf7221 */ /* 0x000fca0000010000 */
        /* <DEDUP_REMOVED lines=37> */
[C---:B------:R-:W-:Y:S01]  /*41f0*/  F2FP.PACK_AB R5, R207.reuse, R206 ;  /* 0x000000cecf05723e */ /* 0x040fe200000000ff */
[----:B------:R-:W-:Y:S01]  /*4200*/  FADD.FTZ R206, R206, R175 ;  /* 0x000000afcece7221 */ /* 0x000fe20000010000 */
[----:B------:R-:W-:Y:S01]  /*4210*/  F2FP.PACK_AB R6, R208, R183 ;  /* 0x000000b7d006723e */ /* 0x000fe200000000ff */
[----:B------:R-:W-:Y:S01]  /*4220*/  FADD.FTZ R210, R210, R185 ;  /* 0x000000b9d2d27221 */ /* 0x000fe20000010000 */
[----:B------:R-:W-:Y:S01]  /*4230*/  F2FP.PACK_AB R7, R168, R209 ;  /* 0x000000d1a807723e */ /* 0x000fe200000000ff */
[----:B------:R-:W-:-:S02]  /*4240*/  FADD.FTZ R206, R207, R206 ;  /* 0x000000cecfce7221 */ /* 0x000fc40000010000 */
[----:B------:R-:W-:Y:S02]  /*4250*/  FADD.FTZ R183, R183, R210 ;  /* 0x000000d2b7b77221 */ /* 0x000fe40000010000 */
[----:B------:R-:W-:Y:S02]  /*4260*/  FADD.FTZ R209, R209, R206 ;  /* 0x000000ced1d17221 */ /* 0x000fe40000010000 */
[----:B---3--:R-:W-:Y:S01]  /*4270*/  HMMA.16816.F32 R36, R4, R12, R36 ;  /* 0x0000000c0424723c */ /* 0x008fe20000001824 */
[----:B------:R-:W-:Y:S02]  /*4280*/  FADD.FTZ R213, R208, R183 ;  /* 0x000000b7d0d57221 */ /* 0x000fe40000010000 */
[----:B------:R-:W-:-:S05]  /*4290*/  FADD.FTZ R211, R168, R209 ;  /* 0x000000d1a8d37221 */ /* 0x000fca0000010000 */
        /* <DEDUP_REMOVED lines=26> */
[----:B------:R-:W-:Y:S07]  /*4440*/  @!P1 BRA `(.L_x_1519) ;  /* 0x0000045000009947 */ /* 0x000fee0003800000 */
[----:B------:R-:W-:Y:S01]  /*4450*/  IADD3 R5, R144, -0x1, RZ ;  /* 0xffffffff90057810 */ /* 0x000fe20007ffe0ff */
[----:B------:R-:W-:Y:S01]  /*4460*/  IMAD.MOV.U32 R192, RZ, RZ, RZ ;  /* 0x000000ffffc07224 */ /* 0x000fe200078e00ff */
[----:B------:R-:W-:-:S03]  /*4470*/  ISETP.NE.AND P2, PT, R190, 0x1, PT ;  /* 0x00000001be00780c */ /* 0x000fc60003f45270 */
[----:B------:R-:W-:-:S05]  /*4480*/  IMAD R0, R5, 0x40, R196 ;  /* 0x0000004005007824 */ /* 0x000fca00078e02c4 */
        /* <DEDUP_REMOVED lines=10> */
[----:B------:R-:W-:Y:S01]  /*4530*/  SEL R11, RZ, 0x10, P4 ;  /* 0x00000010ff0b7807 */ /* 0x000fe20002000000 */
[----:B------:R-:W-:Y:S01]  /*4540*/  IMAD.SHL.U32 R12, R134, 0x2, RZ ;  /* 0x00000002860c7824 */ /* 0x000fe200078e00ff */
[----:B------:R-:W-:Y:S01]  /*4550*/  IADD3 R14, -R147, 0x10, RZ ;  /* 0x00000010930e7810 */ /* 0x000fe20007ffe1ff */
[----:B------:R-:W-:Y:S01]  /*4560*/  IMAD R193, R0, c[0x0][0x2b8], R193 ;  /* 0x0000ae0000c17a24 */ /* 0x000fe200078e02c1 */
[----:B------:R-:W-:Y:S01]  /*4570*/  IADD3 R16, -R11, 0x10, RZ ;  /* 0x000000100b107810 */ /* 0x000fe20007ffe1ff */
[----:B------:R-:W-:Y:S01]  /*4580*/  IMAD.SHL.U32 R10, R2, 0x2, RZ ;  /* 0x00000002020a7824 */ /* 0x000fe200078e00ff */
[----:B------:R-:W-:Y:S01]  /*4590*/  SHF.L.U64.HI R13, R134, 0x1, R145 ;  /* 0x00000001860d7819 */ /* 0x000fe20000010291 */
[----:B------:R-:W-:Y:S01]  /*45a0*/  IMAD.WIDE.U32 R4, R193, c[0x0][0x1e0], RZ ;  /* 0x00007800c1047a25 */ /* 0x000fe200078e00ff */
[----:B------:R-:W-:-:S02]  /*45b0*/  SHF.R.S32.HI R0, RZ, 0x1f, R193 ;  /* 0x0000001fff007819 */ /* 0x000fc400000114c1 */
[----:B------:R-:W-:Y:S01]  /*45c0*/  LOP3.LUT R16, R16, 0xf, RZ, 0xc0, !PT ;  /* 0x0000000f10107812 */ /* 0x000fe200078ec0ff */
[----:B------:R-:W-:Y:S01]  /*45d0*/  IMAD.MOV.U32 R8, RZ, RZ, R4 ;  /* 0x000000ffff087224 */ /* 0x000fe200078e0004 */
[----:B------:R-:W-:Y:S01]  /*45e0*/  LOP3.LUT R14, R14, 0xf, RZ, 0xc0, !PT ;  /* 0x0000000f0e0e7812 */ /* 0x000fe200078ec0ff */
[----:B------:R-:W-:-:S04]  /*45f0*/  IMAD R0, R0, c[0x0][0x1e0], RZ ;  /* 0x0000780000007a24 */ /* 0x000fc800078e02ff */
[----:B------:R-:W-:-:S04]  /*4600*/  IMAD R0, R193, c[0x0][0x1e4], R0 ;  /* 0x00007900c1007a24 */ /* 0x000fc800078e0200 */
[----:B------:R-:W-:Y:S01]  /*4610*/  IMAD.IADD R9, R5, 0x1, R0 ;  /* 0x0000000105097824 */ /* 0x000fe200078e0200 */
[----:B--2---:R-:W-:-:S03]  /*4620*/  SHF.R.S32.HI R5, RZ, 0x1f, R192 ;  /* 0x0000001fff057819 */ /* 0x004fc600000114c0 */
[----:B------:R-:W-:Y:S01]  /*4630*/  IMAD.WIDE.U32 R6, R192, c[0x0][0x1f0], R8 ;  /* 0x00007c00c0067a25 */ /* 0x000fe200078e0008 */
[----:B------:R-:W-:-:S03]  /*4640*/  SHF.L.U64.HI R9, R2, 0x1, R133 ;  /* 0x0000000102097819 */ /* 0x000fc60000010285 */
[----:B------:R-:W-:Y:S01]  /*4650*/  IMAD R5, R5, c[0x0][0x1f0], RZ ;  /* 0x00007c0005057a24 */ /* 0x000fe200078e02ff */
[----:B------:R-:W-:-:S03]  /*4660*/  IADD3 R0, P1, R200, R6, RZ ;  /* 0x00000006c8007210 */ /* 0x000fc60007f3e0ff */
[----:B------:R-:W-:-:S05]  /*4670*/  IMAD R4, R192, c[0x0][0x1f4], R5 ;  /* 0x00007d00c0047a24 */ /* 0x000fca00078e0205 */
[----:B------:R-:W-:Y:S01]  /*4680*/  IADD3.X R5, R187, R7, R4, P1, !PT ;  /* 0x00000007bb057210 */ /* 0x000fe20000ffe404 */
[C---:B------:R-:W-:Y:S01]  /*4690*/  IMAD.SHL.U32 R4, R149.reuse, 0x2, RZ ;  /* 0x0000000295047824 */ /* 0x040fe200078e00ff */
[C---:B------:R-:W-:Y:S02]  /*46a0*/  LEA R6, P1, R0.reuse, c[0x0][0x1c8], 0x1 ;  /* 0x0000720000067a11 */ /* 0x040fe400078208ff */
[----:B------:R-:W-:Y:S02]  /*46b0*/  SHF.L.U64.HI R149, R149, 0x1, R146 ;  /* 0x0000000195957819 */ /* 0x000fe40000010292 */
[----:B------:R-:W-:Y:S01]  /*46c0*/  LEA.HI.X R5, R0, c[0x0][0x1cc], R5, 0x1, P1 ;  /* 0x0000730000057a11 */ /* 0x000fe200008f0c05 */
[----:B------:R-:W1:Y:S01]  /*46d0*/  SHFL.IDX PT, R7, R6, 0x1, 0x181f ;  /* 0x00381f0006077f89 */ /* 0x000e6200000e0000 */
[----:B------:R-:W-:-:S03]  /*46e0*/  SEL R0, RZ, 0x10, P5 ;  /* 0x00000010ff007807 */ /* 0x000fc60002800000 */
[----:B------:R-:W2:Y:S01]  /*46f0*/  SHFL.IDX PT, R8, R5, 0x1, 0x181f ;  /* 0x00381f0005087f89 */ /* 0x000ea200000e0000 */
[----:B------:R-:W-:-:S04]  /*4700*/  IADD3 R18, -R0, 0x10, RZ ;  /* 0x0000001000127810 */ /* 0x000fc80007ffe1ff */
[----:B------:R-:W-:-:S04]  /*4710*/  LOP3.LUT R18, R18, 0xf, RZ, 0xc0, !PT ;  /* 0x0000000f12127812 */ /* 0x000fc800078ec0ff */
[----:B-1----:R-:W-:-:S04]  /*4720*/  IADD3 R18, P2, P1, R18, R7, R4 ;  /* 0x0000000712127210 */ /* 0x002fc8000795e004 */
[----:B--2---:R-:W-:Y:S02]  /*4730*/  IADD3.X R19, RZ, R8, R149, P2, P1 ;  /* 0x00000008ff137210 */ /* 0x004fe400017e2495 */
[----:B------:R-:W-:-:S04]  /*4740*/  IADD3 R16, P2, P1, R16, R7, R12 ;  /* 0x0000000710107210 */ /* 0x000fc8000795e00c */
[-C--:B------:R-:W-:Y:S02]  /*4750*/  IADD3.X R17, RZ, R8.reuse, R13, P2, P1 ;  /* 0x00000008ff117210 */ /* 0x080fe400017e240d */
[----:B------:R-:W-:Y:S02]  /*4760*/  IADD3 R14, P2, P1, R14, R7, R10 ;  /* 0x000000070e0e7210 */ /* 0x000fe4000795e00a */
[----:B------:R-:W1:Y:S02]  /*4770*/  SHFL.IDX PT, R7, R6, RZ, 0x181f ;  /* 0x00181fff06077589 */ /* 0x000e6400000e0000 */
[----:B------:R-:W-:Y:S02]  /*4780*/  IADD3.X R15, RZ, R8, R9, P2, P1 ;  /* 0x00000008ff0f7210 */ /* 0x000fe400017e2409 */
[----:B------:R-:W2:Y:S01]  /*4790*/  SHFL.IDX PT, R8, R5, RZ, 0x181f ;  /* 0x00181fff05087589 */ /* 0x000ea200000e0000 */
[----:B-1----:R-:W-:-:S05]  /*47a0*/  IADD3 R20, P1, R7, R4, RZ ;  /* 0x0000000407147210 */ /* 0x002fca0007f3e0ff */
[----:B--2---:R-:W-:Y:S01]  /*47b0*/  IMAD.X R21, R8, 0x1, R149, P1 ;  /* 0x0000000108157824 */ /* 0x004fe200008e0695 */
[----:B------:R-:W-:-:S05]  /*47c0*/  IADD3 R12, P1, R7, R12, RZ ;  /* 0x0000000c070c7210 */ /* 0x000fca0007f3e0ff */
[----:B------:R-:W-:Y:S01]  /*47d0*/  IMAD.X R13, R8, 0x1, R13, P1 ;  /* 0x00000001080d7824 */ /* 0x000fe200008e060d */
[----:B------:R-:W-:Y:S01]  /*47e0*/  IADD3 R22, P1, R7, R10, RZ ;  /* 0x0000000a07167210 */ /* 0x000fe20007f3e0ff */
[----:B------:R-:W-:-:S04]  /*47f0*/  IMAD.SHL.U32 R7, R194, 0x2, RZ ;  /* 0x00000002c2077824 */ /* 0x000fc800078e00ff */
[----:B------:R-:W-:Y:S01]  /*4800*/  IMAD.X R23, R8, 0x1, R9, P1 ;  /* 0x0000000108177824 */ /* 0x000fe200008e0609 */
[----:B------:R-:W-:Y:S01]  /*4810*/  ISETP.NE.U32.AND P1, PT, R0, RZ, PT ;  /* 0x000000ff0000720c */ /* 0x000fe20003f25070 */
[----:B------:R1:W-:Y:S04]  /*4820*/  LDGSTS.E.BYPASS.LTC128B.128 [R7+0xc100], [R20.64], !P5 ;  /* 0x0c10000014077fae */ /* 0x0003e8000e901d46 */
[----:B------:R1:W-:Y:S04]  /*4830*/  LDGSTS.E.BYPASS.LTC128B.128 [R7+0xe100], [R12.64], !P4 ;  /* 0x0e1000000c077fae */ /* 0x0003e8000e101d46 */
[----:B------:R1:W-:Y:S04]  /*4840*/  LDGSTS.E.BYPASS.LTC128B.128 [R7+0x10100], [R22.64], !P6 ;  /* 0x1010000016077fae */ /* 0x0003e8000f101d46 */
[----:B------:R1:W-:Y:S01]  /*4850*/  LDGSTS.E.BYPASS.LTC128B.128.ZFILL [R7+0xd100], [R18.64], P1 ;  /* 0x0d10000012077fae */ /* 0x0003e20008941d46 */
[----:B------:R-:W-:-:S13]  /*4860*/  ISETP.NE.U32.AND P1, PT, R11, RZ, PT ;  /* 0x000000ff0b00720c */ /* 0x000fda0003f25070 */
[----:B------:R1:W-:Y:S01]  /*4870*/  LDGSTS.E.BYPASS.LTC128B.128.ZFILL [R7+0xf100], [R16.64], P1 ;  /* 0x0f10000010077fae */ /* 0x0003e20008941d46 */
[----:B------:R-:W-:-:S13]  /*4880*/  ISETP.NE.U32.AND P1, PT, R147, RZ, PT ;  /* 0x000000ff9300720c */ /* 0x000fda0003f25070 */
[----:B------:R1:W-:Y:S02]  /*4890*/  LDGSTS.E.BYPASS.LTC128B.128.ZFILL [R7+0x11100], [R14.64], P1 ;  /* 0x111000000e077fae */ /* 0x0003e40008941d46 */
.L_x_1519:
[----:B------:R-:W-:Y:S01]  /*48a0*/  IADD3 R212, R144, -0x2, RZ ;  /* 0xfffffffe90d47810 */ /* 0x000fe20007ffe0ff */
[----:B------:R-:W0:Y:S03]  /*48b0*/  LDGDEPBAR ;  /* 0x00000000000079af */ /* 0x000e260000000000 */
[----:B------:R-:W-:-:S13]  /*48c0*/  ISETP.GE.AND P1, PT, R212, R189, PT ;  /* 0x000000bdd400720c */ /* 0x000fda0003f26270 */
[----:B------:R-:W-:Y:S05]  /*48d0*/  @!P1 BRA `(.L_x_1520) ;  /* 0x00002c5000009947 */ /* 0x000fea0003800000 */
[C---:B------:R-:W-:Y:S01]  /*48e0*/  SHF.L.U64.HI R209, R134.reuse, 0x1, R145 ;  /* 0x0000000186d17819 */ /* 0x040fe20000010291 */
[----:B------:R-:W-:Y:S01]  /*48f0*/  IMAD.SHL.U32 R208, R134, 0x2, RZ ;  /* 0x0000000286d07824 */ /* 0x000fe200078e00ff */
[----:B------:R-:W-:Y:S01]  /*4900*/  MOV R134, 0x20 ;  /* 0x0000002000867802 */ /* 0x000fe20000000f00 */
[C---:B------:R-:W-:Y:S01]  /*4910*/  IMAD.SHL.U32 R206, R2.reuse, 0x2, RZ ;  /* 0x0000000202ce7824 */ /* 0x040fe200078e00ff */
[----:B------:R-:W-:Y:S01]  /*4920*/  SHF.L.U64.HI R207, R2, 0x1, R133 ;  /* 0x0000000102cf7819 */ /* 0x000fe20000010285 */
[----:B------:R-:W-:Y:S01]  /*4930*/  IMAD.MOV.U32 R0, RZ, RZ, R3 ;  /* 0x000000ffff007224 */ /* 0x000fe200078e0003 */
[----:B------:R-:W-:Y:S01]  /*4940*/  MOV R133, R132 ;  /* 0x0000008400857202 */ /* 0x000fe20000000f00 */
[----:B------:R-:W-:Y:S01]  /*4950*/  IMAD.MOV.U32 R210, RZ, RZ, RZ ;  /* 0x000000ffffd27224 */ /* 0x000fe200078e00ff */
[----:B------:R-:W-:Y:S01]  /*4960*/  SEL R134, R134, 0xffffffe0, !P0 ;  /* 0xffffffe086867807 */ /* 0x000fe20004000000 */
[----:B------:R-:W-:Y:S02]  /*4970*/  UMOV UR5, 0x1 ;  /* 0x0000000100057882 */ /* 0x000fe40000000000 */
.L_x_1523:
[----:B------:R-:W-:Y:S04]  /*4980*/  DEPBAR.LE SB0, 0x2 ;  /* 0x000080800000791a */ /* 0x000fe80000000000 */
[----:B------:R-:W-:Y:S01]  /*4990*/  BAR.SYNC.DEFER_BLOCKING 0x0 ;  /* 0x0000000000007b1d */ /* 0x000fe20000010000 */
[----:B------:R-:W-:Y:S01]  /*49a0*/  UIMAD UR4, UR5, 0x6000, URZ ;  /* 0x00006000050478a4 */ /* 0x000fe2000f8e023f */
[----:B------:R-:W-:Y:S05]  /*49b0*/  ISETP.GE.AND P0, PT, R189, R212, PT ;  /* 0x000000d4bd00720c */ /* 0x000fea0003f06270 */
[----:B------:R-:W-:Y:S05]  /*49c0*/  IADD3 R185, R182, UR4, RZ ;  /* 0x00000004b6b97c10 */ /* 0x000fea000fffe0ff */
[----:B------:R-:W-:Y:S01]  /*49d0*/  IMAD.IADD R132, R134, 0x1, R185 ;  /* 0x0000000186847824 */ /* 0x000fe200078e02b9 */
[----:B------:R2:W3:Y:S04]  /*49e0*/  LDSM.16.M88.4 R136, [R184] ;  /* 0x00000000b888783b */ /* 0x0004e80000000200 */
[----:B------:R2:W4:Y:S04]  /*49f0*/  LDSM.16.M88.4 R140, [R182+UR4+0xc100] ;  /* 0x00c10004b68c783b */ /* 0x0005280008000200 */
[----:B-1----:R2:W1:Y:S04]  /*4a00*/  LDSM.16.M88.4 R144, [R182+UR4+0xc900] ;  /* 0x00c90004b690783b */ /* 0x0024680008000200 */
[----:B------:R2:W1:Y:S04]  /*4a10*/  LDSM.16.M88.4 R148, [R182+UR4+0xd100] ;  /* 0x00d10004b694783b */ /* 0x0004680008000200 */
[----:B------:R2:W1:Y:S04]  /*4a20*/  LDSM.16.M88.4 R152, [R182+UR4+0xd900] ;  /* 0x00d90004b698783b */ /* 0x0004680008000200 */
[----:B------:R2:W1:Y:S04]  /*4a30*/  LDSM.16.M88.4 R156, [R180] ;  /* 0x00000000b49c783b */ /* 0x0004680000000200 */
[----:B------:R2:W1:Y:S04]  /*4a40*/  LDSM.16.M88.4 R160, [R132+0xc100] ;  /* 0x00c1000084a0783b */ /* 0x0004680000000200 */
[----:B------:R2:W1:Y:S04]  /*4a50*/  LDSM.16.M88.4 R164, [R132+0xc900] ;  /* 0x00c9000084a4783b */ /* 0x0004680000000200 */
[----:B------:R2:W1:Y:S04]  /*4a60*/  LDSM.16.M88.4 R168, [R132+0xd100] ;  /* 0x00d1000084a8783b */ /* 0x0004680000000200 */
[----:B------:R2:W1:Y:S01]  /*4a70*/  LDSM.16.M88.4 R172, [R132+0xd900] ;  /* 0x00d9000084ac783b */ /* 0x0004620000000200 */
[----:B------:R-:W-:-:S05]  /*4a80*/  @P0 BRA `(.L_x_1521) ;  /* 0x0000030000000947 */ /* 0x000fca0003800000 */
[----:B------:R-:W-:Y:S01]  /*4a90*/  SHF.R.S32.HI R2, RZ, 0x1f, R193 ;  /* 0x0000001fff027819 */ /* 0x000fe200000114c1 */
[----:B-1----:R-:W-:Y:S01]  /*4aa0*/  IMAD.WIDE.U32 R6, R193, c[0x0][0x208], RZ ;  /* 0x00008200c1067a25 */ /* 0x002fe200078e00ff */
[----:B------:R-:W-:Y:S02]  /*4ab0*/  SHF.R.S32.HI R5, RZ, 0x1f, R192 ;  /* 0x0000001fff057819 */ /* 0x000fe400000114c0 */
[----:B------:R-:W-:Y:S01]  /*4ac0*/  SEL R4, RZ, 0x10, P5 ;  /* 0x00000010ff047807 */ /* 0x000fe20002800000 */
[----:B------:R-:W-:Y:S02]  /*4ad0*/  IMAD R2, R2, c[0x0][0x208], RZ ;  /* 0x0000820002027a24 */ /* 0x000fe400078e02ff */
[----:B------:R-:W-:Y:S01]  /*4ae0*/  IMAD R5, R5, c[0x0][0x218], RZ ;  /* 0x0000860005057a24 */ /* 0x000fe200078e02ff */
[----:B------:R-:W-:Y:S01]  /*4af0*/  ISETP.NE.U32.AND P2, PT, R4, RZ, PT ;  /* 0x000000ff0400720c */ /* 0x000fe20003f45070 */
[----:B------:R-:W-:Y:S02]  /*4b00*/  IMAD R2, R193, c[0x0][0x20c], R2 ;  /* 0x00008300c1027a24 */ /* 0x000fe400078e0202 */
[C---:B------:R-:W-:Y:S02]  /*4b10*/  IMAD R5, R192.reuse, c[0x0][0x21c], R5 ;  /* 0x00008700c0057a24 */ /* 0x040fe400078e0205 */
[----:B------:R-:W-:Y:S04]  /*4b20*/  IMAD.IADD R7, R7, 0x1, R2 ;  /* 0x0000000107077824 */ /* 0x000fe800078e0202 */
[----:B------:R-:W-:Y:S05]  /*4b30*/  IMAD.WIDE.U32 R6, R192, c[0x0][0x218], R6 ;  /* 0x00008600c0067a25 */ /* 0x000fea00078e0006 */
[----:B------:R-:W-:Y:S04]  /*4b40*/  IADD3 R3, P0, R198, R6, RZ ;  /* 0x00000006c6037210 */ /* 0x000fe80007f1e0ff */
[----:B------:R-:W-:Y:S02]  /*4b50*/  IADD3.X R2, R186, R7, R5, P0, !PT ;  /* 0x00000007ba027210 */ /* 0x000fe400007fe405 */
[C---:B------:R-:W-:Y:S02]  /*4b60*/  LEA R14, P0, R3.reuse, c[0x0][0x1f8], 0x1 ;  /* 0x00007e00030e7a11 */ /* 0x040fe400078008ff */
[----:B------:R-:W-:Y:S02]  /*4b70*/  IADD3 R5, -R4, 0x10, RZ ;  /* 0x0000001004057810 */ /* 0x000fe40007ffe1ff */
[----:B------:R-:W-:Y:S01]  /*4b80*/  LEA.HI.X R10, R3, c[0x0][0x1fc], R2, 0x1, P0 ;  /* 0x00007f00030a7a11 */ /* 0x000fe200000f0c02 */
[----:B------:R-:W1:Y:S01]  /*4b90*/  SHFL.IDX PT, R9, R14, 0x1, 0x181f ;  /* 0x00381f000e097f89 */ /* 0x000e6200000e0000 */
[----:B------:R-:W-:Y:S02]  /*4ba0*/  SEL R3, RZ, 0x10, P4 ;  /* 0x00000010ff037807 */ /* 0x000fe40002000000 */
[----:B------:R-:W-:Y:S01]  /*4bb0*/  LOP3.LUT R5, R5, 0xf, RZ, 0xc0, !PT ;  /* 0x0000000f05057812 */ /* 0x000fe200078ec0ff */
[----:B------:R-:W5:Y:S01]  /*4bc0*/  SHFL.IDX PT, R6, R10, 0x1, 0x181f ;  /* 0x00381f000a067f89 */ /* 0x000f6200000e0000 */
[----:B------:R-:W-:Y:S02]  /*4bd0*/  SEL R2, RZ, 0x10, P6 ;  /* 0x00000010ff027807 */ /* 0x000fe40003000000 */
[----:B------:R-:W-:Y:S01]  /*4be0*/  IADD3 R7, -R3, 0x10, RZ ;  /* 0x0000001003077810 */ /* 0x000fe20007ffe1ff */
[----:B------:R2:W4:Y:S03]  /*4bf0*/  SHFL.IDX PT, R11, R14, RZ, 0x181f ;  /* 0x00181fff0e0b7589 */ /* 0x00052600000e0000 */
[----:B------:R-:W-:Y:S01]  /*4c00*/  LOP3.LUT R7, R7, 0xf, RZ, 0xc0, !PT ;  /* 0x0000000f07077812 */ /* 0x000fe200078ec0ff */
[----:B------:R-:W3:Y:S01]  /*4c10*/  SHFL.IDX PT, R8, R10, RZ, 0x181f ;  /* 0x00181fff0a087589 */ /* 0x000ee200000e0000 */
[-C--:B-1----:R-:W-:Y:S02]  /*4c20*/  IADD3 R12, P1, P0, R5, R9.reuse, R204 ;  /* 0x00000009050c7210 */ /* 0x082fe4000783e0cc */
[----:B------:R-:W-:Y:S02]  /*4c30*/  IADD3 R5, -R2, 0x10, RZ ;  /* 0x0000001002057810 */ /* 0x000fe40007ffe1ff */
[-C--:B-----5:R-:W-:Y:S02]  /*4c40*/  IADD3.X R13, RZ, R6.reuse, R205, P1, P0 ;  /* 0x00000006ff0d7210 */ /* 0x0a0fe40000fe04cd */
[----:B------:R-:W-:Y:S02]  /*4c50*/  LOP3.LUT R5, R5, 0xf, RZ, 0xc0, !PT ;  /* 0x0000000f05057812 */ /* 0x000fe400078ec0ff */
[-C--:B--2---:R-:W-:Y:S04]  /*4c60*/  IADD3 R14, P1, P0, R7, R9.reuse, R208 ;  /* 0x00000009070e7210 */ /* 0x084fe8000783e0d0 */
[-C--:B------:R-:W-:Y:S02]  /*4c70*/  IADD3.X R15, RZ, R6.reuse, R209, P1, P0 ;  /* 0x00000006ff0f7210 */ /* 0x080fe40000fe04d1 */
[----:B------:R-:W-:Y:S01]  /*4c80*/  IADD3 R16, P1, P0, R5, R9, R206 ;  /* 0x0000000905107210 */ /* 0x000fe2000783e0ce */
[----:B------:R-:W-:Y:S03]  /*4c90*/  IMAD R5, R210, 0x6000, R191 ;  /* 0x00006000d2057824 */ /* 0x000fe600078e02bf */
[----:B------:R-:W-:Y:S02]  /*4ca0*/  IADD3.X R17, RZ, R6, R207, P1, P0 ;  /* 0x00000006ff117210 */ /* 0x000fe40000fe04cf */
[----:B----4-:R-:W-:Y:S02]  /*4cb0*/  IADD3 R18, P1, R204, R11, RZ ;  /* 0x0000000bcc127210 */ /* 0x010fe40007f3e0ff */
[----:B------:R-:W-:Y:S03]  /*4cc0*/  IADD3 R6, P0, R11, R208, RZ ;  /* 0x000000d00b067210 */ /* 0x000fe60007f1e0ff */
[----:B---3--:R-:W-:Y:S01]  /*4cd0*/  IMAD.X R19, R205, 0x1, R8, P1 ;  /* 0x00000001cd137824 */ /* 0x008fe200008e0608 */
[----:B------:R-:W-:Y:S01]  /*4ce0*/  ISETP.NE.U32.AND P1, PT, R3, RZ, PT ;  /* 0x000000ff0300720c */ /* 0x000fe20003f25070 */
[C---:B------:R-:W-:Y:S01]  /*4cf0*/  IMAD.X R7, R8.reuse, 0x1, R209, P0 ;  /* 0x0000000108077824 */ /* 0x040fe200000e06d1 */
[----:B------:R-:W-:Y:S02]  /*4d00*/  IADD3 R10, P0, R11, R206, RZ ;  /* 0x000000ce0b0a7210 */ /* 0x000fe40007f1e0ff */
[----:B------:R1:W-:Y:S03]  /*4d10*/  LDGSTS.E.BYPASS.LTC128B.128 [R5], [R18.64], !P5 ;  /* 0x0000000012057fae */ /* 0x0003e6000e901d46 */
[----:B------:R-:W-:Y:S01]  /*4d20*/  IMAD.X R11, R8, 0x1, R207, P0 ;  /* 0x00000001080b7824 */ /* 0x000fe200000e06cf */
[----:B------:R1:W-:Y:S01]  /*4d30*/  LDGSTS.E.BYPASS.LTC128B.128 [R5+0x2000], [R6.64], !P4 ;  /* 0x0200000006057fae */ /* 0x0003e2000e101d46 */
[----:B------:R-:W-:Y:S03]  /*4d40*/  ISETP.NE.U32.AND P0, PT, R2, RZ, PT ;  /* 0x000000ff0200720c */ /* 0x000fe60003f05070 */
[----:B------:R1:W-:Y:S04]  /*4d50*/  LDGSTS.E.BYPASS.LTC128B.128 [R5+0x4000], [R10.64], !P6 ;  /* 0x040000000a057fae */ /* 0x0003e8000f101d46 */
[----:B------:R1:W-:Y:S04]  /*4d60*/  LDGSTS.E.BYPASS.LTC128B.128.ZFILL [R5+0x1000], [R12.64], P2 ;  /* 0x010000000c057fae */ /* 0x0003e80009141d46 */
[----:B------:R1:W-:Y:S04]  /*4d70*/  LDGSTS.E.BYPASS.LTC128B.128.ZFILL [R5+0x3000], [R14.64], P1 ;  /* 0x030000000e057fae */ /* 0x0003e80008941d46 */
[----:B------:R1:W-:Y:S02]  /*4d80*/  LDGSTS.E.BYPASS.LTC128B.128.ZFILL [R5+0x5000], [R16.64], P0 ;  /* 0x0500000010057fae */ /* 0x0003e40008141d46 */
.L_x_1521:
[C---:B-1-34-:R-:W-:Y:S01]  /*4d90*/  HMMA.16816.F32 R4, R136.reuse, R140, RZ ;  /* 0x0000008c8804723c */ /* 0x05afe200000018ff */
[----:B------:R-:W0:Y:S02]  /*4da0*/  LDGDEPBAR ;  /* 0x00000000000079af */ /* 0x000e240000000000 */
[----:B------:R-:W-:Y:S02]  /*4db0*/  ISETP.GE.AND P1, PT, R210, 0x1, PT ;  /* 0x00000001d200780c */ /* 0x000fe40003f26270 */
[CC--:B------:R-:W-:Y:S02]  /*4dc0*/  IADD3 R183, R179.reuse, R185.reuse, RZ ;  /* 0x000000b9b3b77210 */ /* 0x0c0fe40007ffe0ff */
[----:B------:R-:W-:Y:S01]  /*4dd0*/  IADD3 R2, R179, R132, RZ ;  /* 0x00000084b3027210 */ /* 0x000fe20007ffe0ff */
[C---:B------:R-:W-:Y:S01]  /*4de0*/  HMMA.16816.F32 R8, R136.reuse, R142, RZ ;  /* 0x0000008e8808723c */ /* 0x040fe200000018ff */
[----:B------:R-:W-:Y:S01]  /*4df0*/  IADD3 R185, R134, R185, R179 ;  /* 0x000000b986b97210 */ /* 0x000fe20007ffe0b3 */
[----:B------:R-:W-:Y:S02]  /*4e00*/  LDSM.16.M88.4 R140, [R183+0xc100] ;  /* 0x00c10000b78c783b */ /* 0x000fe40000000200 */
[----:B------:R-:W-:Y:S04]  /*4e10*/  IADD3 R210, R210, 0x1, RZ ;  /* 0x00000001d2d27810 */ /* 0x000fe80007ffe0ff */
[C---:B------:R-:W-:Y:S01]  /*4e20*/  HMMA.16816.F32 R12, R136.reuse, R144, RZ ;  /* 0x00000090880c723c */ /* 0x040fe200000018ff */
[----:B------:R-:W-:Y:S07]  /*4e30*/  SEL R210, R210, RZ, !P1 ;  /* 0x000000ffd2d27207 */ /* 0x000fee0004800000 */
[C---:B------:R-:W-:Y:S01]  /*4e40*/  HMMA.16816.F32 R16, R136.reuse, R146, RZ ;  /* 0x000000928810723c */ /* 0x040fe200000018ff */
[----:B------:R-:W-:Y:S07]  /*4e50*/  LDSM.16.M88.4 R144, [R183+0xc900] ;  /* 0x00c90000b790783b */ /* 0x000fee0000000200 */
[C---:B------:R-:W-:Y:S08]  /*4e60*/  HMMA.16816.F32 R20, R136.reuse, R148, RZ ;  /* 0x000000948814723c */ /* 0x040ff000000018ff */
[C---:B------:R-:W-:Y:S01]  /*4e70*/  HMMA.16816.F32 R24, R136.reuse, R150, RZ ;  /* 0x000000968818723c */ /* 0x040fe200000018ff */
[----:B------:R-:W-:Y:S07]  /*4e80*/  LDSM.16.M88.4 R148, [R183+0xd100] ;  /* 0x00d10000b794783b */ /* 0x000fee0000000200 */
[C---:B------:R-:W-:Y:S08]  /*4e90*/  HMMA.16816.F32 R28, R136.reuse, R152, RZ ;  /* 0x00000098881c723c */ /* 0x040ff000000018ff */
[----:B------:R-:W-:Y:S01]  /*4ea0*/  HMMA.16816.F32 R32, R136, R154, RZ ;  /* 0x0000009a8820723c */ /* 0x000fe200000018ff */
[----:B------:R-:W1:Y:S07]  /*4eb0*/  LDSM.16.M88.4 R136, [R178] ;  /* 0x00000000b288783b */ /* 0x000e6e0000000200 */
[C---:B------:R-:W-:Y:S01]  /*4ec0*/  HMMA.16816.F32 R4, R156.reuse, R160, R4 ;  /* 0x000000a09c04723c */ /* 0x040fe20000001804 */
[----:B------:R-:W3:Y:S07]  /*4ed0*/  LDSM.16.M88.4 R152, [R183+0xd900] ;  /* 0x00d90000b798783b */ /* 0x000eee0000000200 */
[C---:B------:R-:W-:Y:S01]  /*4ee0*/  HMMA.16816.F32 R8, R156.reuse, R162, R8 ;  /* 0x000000a29c08723c */ /* 0x040fe20000001808 */
[----:B------:R-:W-:Y:S07]  /*4ef0*/  LDSM.16.M88.4 R160, [R177] ;  /* 0x00000000b1a0783b */ /* 0x000fee0000000200 */
[C---:B------:R-:W-:Y:S08]  /*4f00*/  HMMA.16816.F32 R12, R156.reuse, R164, R12 ;  /* 0x000000a49c0c723c */ /* 0x040ff0000000180c */
[C---:B------:R-:W-:Y:S01]  /*4f10*/  HMMA.16816.F32 R16, R156.reuse, R166, R16 ;  /* 0x000000a69c10723c */ /* 0x040fe20000001810 */
[----:B------:R-:W4:Y:S07]  /*4f20*/  LDSM.16.M88.4 R164, [R2+0xc100] ;  /* 0x00c1000002a4783b */ /* 0x000f2e0000000200 */
[C---:B------:R-:W-:Y:S08]  /*4f30*/  HMMA.16816.F32 R20, R156.reuse, R168, R20 ;  /* 0x000000a89c14723c */ /* 0x040ff00000001814 */
[C---:B------:R-:W-:Y:S01]  /*4f40*/  HMMA.16816.F32 R24, R156.reuse, R170, R24 ;  /* 0x000000aa9c18723c */ /* 0x040fe20000001818 */
[----:B------:R-:W-:Y:S07]  /*4f50*/  LDSM.16.M88.4 R168, [R2+0xd100] ;  /* 0x00d1000002a8783b */ /* 0x000fee0000000200 */
[C---:B------:R-:W-:Y:S08]  /*4f60*/  HMMA.16816.F32 R28, R156.reuse, R172, R28 ;  /* 0x000000ac9c1c723c */ /* 0x040ff0000000181c */
[----:B------:R-:W-:Y:S01]  /*4f70*/  HMMA.16816.F32 R32, R156, R174, R32 ;  /* 0x000000ae9c20723c */ /* 0x000fe20000001820 */
[----:B------:R-:W5:Y:S07]  /*4f80*/  LDSM.16.M88.4 R156, [R2+0xc900] ;  /* 0x00c90000029c783b */ /* 0x000f6e0000000200 */
[C---:B-1----:R-:W-:Y:S01]  /*4f90*/  HMMA.16816.F32 R4, R136.reuse, R140, R4 ;  /* 0x0000008c8804723c */ /* 0x042fe20000001804 */
[----:B------:R-:W-:Y:S07]  /*4fa0*/  LDSM.16.M88.4 R172, [R2+0x10100] ;  /* 0x0101000002ac783b */ /* 0x000fee0000000200 */
[C---:B------:R-:W-:Y:S01]  /*4fb0*/  HMMA.16816.F32 R8, R136.reuse, R142, R8 ;  /* 0x0000008e8808723c */ /* 0x040fe20000001808 */
[----:B------:R-:W1:Y:S07]  /*4fc0*/  LDSM.16.M88.4 R140, [R2+0xd900] ;  /* 0x00d90000028c783b */ /* 0x000e6e0000000200 */
[C---:B------:R-:W-:Y:S08]  /*4fd0*/  HMMA.16816.F32 R12, R136.reuse, R144, R12 ;  /* 0x00000090880c723c */ /* 0x040ff0000000180c */
[C---:B------:R-:W-:Y:S01]  /*4fe0*/  HMMA.16816.F32 R16, R136.reuse, R146, R16 ;  /* 0x000000928810723c */ /* 0x040fe20000001810 */
[----:B------:R-:W-:Y:S07]  /*4ff0*/  LDSM.16.M88.4 R144, [R182+UR4+0xe100] ;  /* 0x00e10004b690783b */ /* 0x000fee0008000200 */
[C---:B------:R-:W-:Y:S08]  /*5000*/  HMMA.16816.F32 R20, R136.reuse, R148, R20 ;  /* 0x000000948814723c */ /* 0x040ff00000001814 */
[C---:B------:R-:W-:Y:S01]  /*5010*/  HMMA.16816.F32 R24, R136.reuse, R150, R24 ;  /* 0x000000968818723c */ /* 0x040fe20000001818 */
[----:B------:R-:W-:Y:S07]  /*5020*/  LDSM.16.M88.4 R148, [R182+UR4+0xe900] ;  /* 0x00e90004b694783b */ /* 0x000fee0008000200 */
[C---:B---3--:R-:W-:Y:S08]  /*5030*/  HMMA.16816.F32 R28, R136.reuse, R152, R28 ;  /* 0x00000098881c723c */ /* 0x048ff0000000181c */
[----:B------:R-:W-:Y:S01]  /*5040*/  HMMA.16816.F32 R32, R136, R154, R32 ;  /* 0x0000009a8820723c */ /* 0x000fe20000001820 */
[----:B------:R-:W3:Y:S07]  /*5050*/  LDSM.16.M88.4 R136, [R184+0x4000] ;  /* 0x00400000b888783b */ /* 0x000eee0000000200 */
[C---:B----4-:R-:W-:Y:S01]  /*5060*/  HMMA.16816.F32 R4, R160.reuse, R164, R4 ;  /* 0x000000a4a004723c */ /* 0x050fe20000001804 */
[----:B------:R-:W4:Y:S07]  /*5070*/  LDSM.16.M88.4 R152, [R182+UR4+0xf100] ;  /* 0x00f10004b698783b */ /* 0x000f2e0008000200 */
[C---:B------:R-:W-:Y:S01]  /*5080*/  HMMA.16816.F32 R8, R160.reuse, R166, R8 ;  /* 0x000000a6a008723c */ /* 0x040fe20000001808 */
[----:B------:R-:W-:Y:S07]  /*5090*/  LDSM.16.M88.4 R164, [R180+0x4000] ;  /* 0x00400000b4a4783b */ /* 0x000fee0000000200 */
[C---:B-----5:R-:W-:Y:S08]  /*50a0*/  HMMA.16816.F32 R12, R160.reuse, R156, R12 ;  /* 0x0000009ca00c723c */ /* 0x060ff0000000180c */
[C---:B------:R-:W-:Y:S01]  /*50b0*/  HMMA.16816.F32 R16, R160.reuse, R158, R16 ;  /* 0x0000009ea010723c */ /* 0x040fe20000001810 */
[----:B------:R-:W5:Y:S07]  /*50c0*/  LDSM.16.M88.4 R156, [R182+UR4+0xf900] ;  /* 0x00f90004b69c783b */ /* 0x000f6e0008000200 */
[C---:B------:R-:W-:Y:S08]  /*50d0*/  HMMA.16816.F32 R20, R160.reuse, R168, R20 ;  /* 0x000000a8a014723c */ /* 0x040ff00000001814 */
[C---:B------:R-:W-:Y:S01]  /*50e0*/  HMMA.16816.F32 R24, R160.reuse, R170, R24 ;  /* 0x000000aaa018723c */ /* 0x040fe20000001818 */
[----:B------:R-:W2:Y:S07]  /*50f0*/  LDSM.16.M88.4 R168, [R132+0xe100] ;  /* 0x00e1000084a8783b */ /* 0x000eae0000000200 */
[C---:B-1----:R-:W-:Y:S08]  /*5100*/  HMMA.16816.F32 R28, R160.reuse, R140, R28 ;  /* 0x0000008ca01c723c */ /* 0x042ff0000000181c */
[----:B------:R-:W-:Y:S01]  /*5110*/  HMMA.16816.F32 R32, R160, R142, R32 ;  /* 0x0000008ea020723c */ /* 0x000fe20000001820 */
[----:B------:R-:W1:Y:S07]  /*5120*/  LDSM.16.M88.4 R140, [R132+0xe900] ;  /* 0x00e90000848c783b */ /* 0x000e6e0000000200 */
[C---:B---3--:R-:W-:Y:S01]  /*5130*/  HMMA.16816.F32 R4, R136.reuse, R144, R4 ;  /* 0x000000908804723c */ /* 0x048fe20000001804 */
[----:B------:R-:W-:Y:S07]  /*5140*/  LDSM.16.M88.4 R160, [R132+0xf900] ;  /* 0x00f9000084a0783b */ /* 0x000fee0000000200 */
[C---:B------:R-:W-:Y:S01]  /*5150*/  HMMA.16816.F32 R8, R136.reuse, R146, R8 ;  /* 0x000000928808723c */ /* 0x040fe20000001808 */
[----:B------:R-:W3:Y:S07]  /*5160*/  LDSM.16.M88.4 R144, [R132+0xf100] ;  /* 0x00f100008490783b */ /* 0x000eee0000000200 */
[C---:B------:R-:W-:Y:S08]  /*5170*/  HMMA.16816.F32 R12, R136.reuse, R148, R12 ;  /* 0x00000094880c723c */ /* 0x040ff0000000180c */
[C---:B------:R-:W-:Y:S01]  /*5180*/  HMMA.16816.F32 R16, R136.reuse, R150, R16 ;  /* 0x000000968810723c */ /* 0x040fe20000001810 */
[----:B------:R-:W-:Y:S07]  /*5190*/  LDSM.16.M88.4 R148, [R178+0x4000] ;  /* 0x00400000b294783b */ /* 0x000fee0000000200 */
[C---:B----4-:R-:W-:Y:S08]  /*51a0*/  HMMA.16816.F32 R20, R136.reuse, R152, R20 ;  /* 0x000000988814723c */ /* 0x050ff00000001814 */
[C---:B------:R-:W-:Y:S01]  /*51b0*/  HMMA.16816.F32 R24, R136.reuse, R154, R24 ;  /* 0x0000009a8818723c */ /* 0x040fe20000001818 */
[----:B------:R-:W4:Y:S07]  /*51c0*/  LDSM.16.M88.4 R152, [R183+0xe100] ;  /* 0x00e10000b798783b */ /* 0x000f2e0000000200 */
[C---:B-----5:R-:W-:Y:S08]  /*51d0*/  HMMA.16816.F32 R28, R136.reuse, R156, R28 ;  /* 0x0000009c881c723c */ /* 0x060ff0000000181c */
[----:B------:R-:W-:Y:S01]  /*51e0*/  HMMA.16816.F32 R32, R136, R158, R32 ;  /* 0x0000009e8820723c */ /* 0x000fe20000001820 */
[----:B------:R-:W5:Y:S07]  /*51f0*/  LDSM.16.M88.4 R136, [R183+0xe900] ;  /* 0x00e90000b788783b */ /* 0x000f6e0000000200 */
[C---:B--2---:R-:W-:Y:S01]  /*5200*/  HMMA.16816.F32 R4, R164.reuse, R168, R4 ;  /* 0x000000a8a404723c */ /* 0x044fe20000001804 */
[----:B------:R-:W-:Y:S07]  /*5210*/  LDSM.16.M88.4 R156, [R177+0x4000] ;  /* 0x00400000b19c783b */ /* 0x000fee0000000200 */
[C---:B------:R-:W-:Y:S01]  /*5220*/  HMMA.16816.F32 R8, R164.reuse, R170, R8 ;  /* 0x000000aaa408723c */ /* 0x040fe20000001808 */
[----:B------:R-:W-:Y:S07]  /*5230*/  LDSM.16.M88.4 R168, [R2+0xe100] ;  /* 0x00e1000002a8783b */ /* 0x000fee0000000200 */
[C---:B-1----:R-:W-:Y:S08]  /*5240*/  HMMA.16816.F32 R12, R164.reuse, R140, R12 ;  /* 0x0000008ca40c723c */ /* 0x042ff0000000180c */
[C---:B------:R-:W-:Y:S01]  /*5250*/  HMMA.16816.F32 R16, R164.reuse, R142, R16 ;  /* 0x0000008ea410723c */ /* 0x040fe20000001810 */
[----:B------:R-:W1:Y:S07]  /*5260*/  LDSM.16.M88.4 R140, [R183+0xf100] ;  /* 0x00f10000b78c783b */ /* 0x000e6e0000000200 */
[C---:B---3--:R-:W-:Y:S08]  /*5270*/  HMMA.16816.F32 R20, R164.reuse, R144, R20 ;  /* 0x00000090a414723c */ /* 0x048ff00000001814 */
[C---:B------:R-:W-:Y:S01]  /*5280*/  HMMA.16816.F32 R24, R164.reuse, R146, R24 ;  /* 0x00000092a418723c */ /* 0x040fe20000001818 */
[----:B------:R-:W2:Y:S07]  /*5290*/  LDSM.16.M88.4 R144, [R183+0xf900] ;  /* 0x00f90000b790783b */ /* 0x000eae0000000200 */
[C---:B------:R-:W-:Y:S08]  /*52a0*/  HMMA.16816.F32 R28, R164.reuse, R160, R28 ;  /* 0x000000a0a41c723c */ /* 0x040ff0000000181c */
[----:B------:R-:W-:Y:S01]  /*52b0*/  HMMA.16816.F32 R32, R164, R162, R32 ;  /* 0x000000a2a420723c */ /* 0x000fe20000001820 */
[----:B------:R-:W3:Y:S07]  /*52c0*/  LDSM.16.M88.4 R160, [R185+0xe900] ;  /* 0x00e90000b9a0783b */ /* 0x000eee0000000200 */
[C---:B----4-:R-:W-:Y:S01]  /*52d0*/  HMMA.16816.F32 R4, R148.reuse, R152, R4 ;  /* 0x000000989404723c */ /* 0x050fe20000001804 */
[----:B------:R-:W-:Y:S07]  /*52e0*/  LDSM.16.M88.4 R164, [R182+UR4+0x11100] ;  /* 0x01110004b6a4783b */ /* 0x000fee0008000200 */
[C---:B------:R-:W-:Y:S01]  /*52f0*/  HMMA.16816.F32 R8, R148.reuse, R154, R8 ;  /* 0x0000009a9408723c */ /* 0x040fe20000001808 */
[----:B------:R-:W-:Y:S07]  /*5300*/  LDSM.16.M88.4 R152, [R182+UR4+0x10900] ;  /* 0x01090004b698783b */ /* 0x000fee0008000200 */
[C---:B-----5:R-:W-:Y:S08]  /*5310*/  HMMA.16816.F32 R12, R148.reuse, R136, R12 ;  /* 0x00000088940c723c */ /* 0x060ff0000000180c */
[C---:B------:R-:W-:Y:S01]  /*5320*/  HMMA.16816.F32 R16, R148.reuse, R138, R16 ;  /* 0x0000008a9410723c */ /* 0x040fe20000001810 */
[----:B------:R-:W4:Y:S07]  /*5330*/  LDSM.16.M88.4 R136, [R185+0xf100] ;  /* 0x00f10000b988783b */ /* 0x000f2e0000000200 */
[C---:B-1----:R-:W-:Y:S08]  /*5340*/  HMMA.16816.F32 R20, R148.reuse, R140, R20 ;  /* 0x0000008c9414723c */ /* 0x042ff00000001814 */
[C---:B------:R-:W-:Y:S01]  /*5350*/  HMMA.16816.F32 R24, R148.reuse, R142, R24 ;  /* 0x0000008e9418723c */ /* 0x040fe20000001818 */
[----:B------:R-:W1:Y:S07]  /*5360*/  LDSM.16.M88.4 R140, [R185+0xf900] ;  /* 0x00f90000b98c783b */ /* 0x000e6e0000000200 */
[C---:B--2---:R-:W-:Y:S08]  /*5370*/  HMMA.16816.F32 R28, R148.reuse, R144, R28 ;  /* 0x00000090941c723c */ /* 0x044ff0000000181c */
[----:B------:R-:W-:Y:S01]  /*5380*/  HMMA.16816.F32 R32, R148, R146, R32 ;  /* 0x000000929420723c */ /* 0x000fe20000001820 */
[----:B------:R-:W-:Y:S07]  /*5390*/  LDSM.16.M88.4 R144, [R184+0x8000] ;  /* 0x00800000b890783b */ /* 0x000fee0000000200 */
[C---:B------:R-:W-:Y:S01]  /*53a0*/  HMMA.16816.F32 R4, R156.reuse, R168, R4 ;  /* 0x000000a89c04723c */ /* 0x040fe20000001804 */
[----:B------:R-:W2:Y:S07]  /*53b0*/  LDSM.16.M88.4 R148, [R182+UR4+0x10100] ;  /* 0x01010004b694783b */ /* 0x000eae0008000200 */
[C---:B------:R-:W-:Y:S01]  /*53c0*/  HMMA.16816.F32 R8, R156.reuse, R170, R8 ;  /* 0x000000aa9c08723c */ /* 0x040fe20000001808 */
[----:B------:R-:W-:Y:S07]  /*53d0*/  LDSM.16.M88.4 R168, [R132+0x10100] ;  /* 0x0101000084a8783b */ /* 0x000fee0000000200 */
[C---:B---3--:R-:W-:Y:S08]  /*53e0*/  HMMA.16816.F32 R12, R156.reuse, R160, R12 ;  /* 0x000000a09c0c723c */ /* 0x048ff0000000180c */
[C---:B------:R-:W-:Y:S01]  /*53f0*/  HMMA.16816.F32 R16, R156.reuse, R162, R16 ;  /* 0x000000a29c10723c */ /* 0x040fe20000001810 */
[----:B------:R-:W3:Y:S07]  /*5400*/  LDSM.16.M88.4 R160, [R182+UR4+0x11900] ;  /* 0x01190004b6a0783b */ /* 0x000eee0008000200 */
[C---:B----4-:R-:W-:Y:S08]  /*5410*/  HMMA.16816.F32 R20, R156.reuse, R136, R20 ;  /* 0x000000889c14723c */ /* 0x050ff00000001814 */
[C---:B------:R-:W-:Y:S01]  /*5420*/  HMMA.16816.F32 R24, R156.reuse, R138, R24 ;  /* 0x0000008a9c18723c */ /* 0x040fe20000001818 */
[----:B------:R-:W4:Y:S07]  /*5430*/  LDSM.16.M88.4 R136, [R180+0x8000] ;  /* 0x00800000b488783b */ /* 0x000f2e0000000200 */
[C---:B-1----:R-:W-:Y:S08]  /*5440*/  HMMA.16816.F32 R28, R156.reuse, R140, R28 ;  /* 0x0000008c9c1c723c */ /* 0x042ff0000000181c */
[----:B------:R-:W-:Y:S01]  /*5450*/  HMMA.16816.F32 R32, R156, R142, R32 ;  /* 0x0000008e9c20723c */ /* 0x000fe20000001820 */
[----:B------:R-:W1:Y:S07]  /*5460*/  LDSM.16.M88.4 R140, [R132+0x10900] ;  /* 0x01090000848c783b */ /* 0x000e6e0000000200 */
[C---:B--2---:R-:W-:Y:S01]  /*5470*/  HMMA.16816.F32 R4, R144.reuse, R148, R4 ;  /* 0x000000949004723c */ /* 0x044fe20000001804 */
[----:B------:R-:W-:Y:S07]  /*5480*/  LDSM.16.M88.4 R156, [R178+0x8000] ;  /* 0x00800000b29c783b */ /* 0x000fee0000000200 */
[C---:B------:R-:W-:Y:S01]  /*5490*/  HMMA.16816.F32 R8, R144.reuse, R150, R8 ;  /* 0x000000969008723c */ /* 0x040fe20000001808 */
[----:B------:R-:W2:Y:S07]  /*54a0*/  LDSM.16.M88.4 R148, [R132+0x11100] ;  /* 0x011100008494783b */ /* 0x000eae0000000200 */
[C---:B------:R-:W-:Y:S08]  /*54b0*/  HMMA.16816.F32 R12, R144.reuse, R152, R12 ;  /* 0x00000098900c723c */ /* 0x040ff0000000180c */
[C---:B------:R-:W-:Y:S01]  /*54c0*/  HMMA.16816.F32 R16, R144.reuse, R154, R16 ;  /* 0x0000009a9010723c */ /* 0x040fe20000001810 */
[----:B------:R-:W5:Y:S07]  /*54d0*/  LDSM.16.M88.4 R152, [R132+0x11900] ;  /* 0x011900008498783b */ /* 0x000f6e0000000200 */
[C---:B------:R-:W-:Y:S08]  /*54e0*/  HMMA.16816.F32 R20, R144.reuse, R164, R20 ;  /* 0x000000a49014723c */ /* 0x040ff00000001814 */
[C---:B------:R-:W-:Y:S01]  /*54f0*/  HMMA.16816.F32 R24, R144.reuse, R166, R24 ;  /* 0x000000a69018723c */ /* 0x040fe20000001818 */
[----:B------:R-:W2:Y:S07]  /*5500*/  LDSM.16.M88.4 R164, [R183+0x10100] ;  /* 0x01010000b7a4783b */ /* 0x000eae0000000200 */
[C---:B---3--:R-:W-:Y:S08]  /*5510*/  HMMA.16816.F32 R28, R144.reuse, R160, R28 ;  /* 0x000000a0901c723c */ /* 0x048ff0000000181c */
[----:B------:R-:W-:Y:S01]  /*5520*/  HMMA.16816.F32 R32, R144, R162, R32 ;  /* 0x000000a29020723c */ /* 0x000fe20000001820 */
[----:B------:R-:W3:Y:S07]  /*5530*/  LDSM.16.M88.4 R144, [R183+0x10900] ;  /* 0x01090000b790783b */ /* 0x000eee0000000200 */
[C---:B----4-:R-:W-:Y:S01]  /*5540*/  HMMA.16816.F32 R4, R136.reuse, R168, R4 ;  /* 0x000000a88804723c */ /* 0x050fe20000001804 */
[----:B------:R-:W4:Y:S07]  /*5550*/  LDSM.16.M88.4 R160, [R183+0x11100] ;  /* 0x01110000b7a0783b */ /* 0x000f2e0000000200 */
[C---:B------:R-:W-:Y:S01]  /*5560*/  HMMA.16816.F32 R8, R136.reuse, R170, R8 ;  /* 0x000000aa8808723c */ /* 0x040fe20000001808 */
[----:B------:R-:W-:Y:S07]  /*5570*/  LDSM.16.M88.4 R168, [R177+0x8000] ;  /* 0x00800000b1a8783b */ /* 0x000fee0000000200 */
[C---:B-1----:R-:W-:Y:S08]  /*5580*/  HMMA.16816.F32 R12, R136.reuse, R140, R12 ;  /* 0x0000008c880c723c */ /* 0x042ff0000000180c */
[C---:B------:R-:W-:Y:S01]  /*5590*/  HMMA.16816.F32 R16, R136.reuse, R142, R16 ;  /* 0x0000008e8810723c */ /* 0x040fe20000001810 */
[----:B------:R-:W1:Y:S07]  /*55a0*/  LDSM.16.M88.4 R140, [R183+0x11900] ;  /* 0x01190000b78c783b */ /* 0x000e6e0000000200 */
[C---:B--2---:R-:W-:Y:S08]  /*55b0*/  HMMA.16816.F32 R20, R136.reuse, R148, R20 ;  /* 0x000000948814723c */ /* 0x044ff00000001814 */
[C---:B------:R-:W-:Y:S08]  /*55c0*/  HMMA.16816.F32 R24, R136.reuse, R150, R24 ;  /* 0x000000968818723c */ /* 0x040ff00000001818 */
[C---:B-----5:R-:W-:Y:S08]  /*55d0*/  HMMA.16816.F32 R28, R136.reuse, R152, R28 ;  /* 0x00000098881c723c */ /* 0x060ff0000000181c */
[----:B------:R-:W-:Y:S01]  /*55e0*/  HMMA.16816.F32 R32, R136, R154, R32 ;  /* 0x0000009a8820723c */ /* 0x000fe20000001820 */
[----:B------:R-:W2:Y:S07]  /*55f0*/  LDSM.16.M88.4 R136, [R185+0x10900] ;  /* 0x01090000b988783b */ /* 0x000eae0000000200 */
[C---:B------:R-:W-:Y:S08]  /*5600*/  HMMA.16816.F32 R4, R156.reuse, R164, R4 ;  /* 0x000000a49c04723c */ /* 0x040ff00000001804 */
[C---:B------:R-:W-:Y:S08]  /*5610*/  HMMA.16816.F32 R8, R156.reuse, R166, R8 ;  /* 0x000000a69c08723c */ /* 0x040ff00000001808 */
[C---:B---3--:R-:W-:Y:S08]  /*5620*/  HMMA.16816.F32 R12, R156.reuse, R144, R12 ;  /* 0x000000909c0c723c */ /* 0x048ff0000000180c */
[C---:B------:R-:W-:Y:S01]  /*5630*/  HMMA.16816.F32 R16, R156.reuse, R146, R16 ;  /* 0x000000929c10723c */ /* 0x040fe20000001810 */
[----:B------:R-:W3:Y:S07]  /*5640*/  LDSM.16.M88.4 R144, [R185+0x11100] ;  /* 0x01110000b990783b */ /* 0x000eee0000000200 */
[C---:B----4-:R-:W-:Y:S08]  /*5650*/  HMMA.16816.F32 R20, R156.reuse, R160, R20 ;  /* 0x000000a09c14723c */ /* 0x050ff00000001814 */
[C---:B------:R-:W-:Y:S08]  /*5660*/  HMMA.16816.F32 R24, R156.reuse, R162, R24 ;  /* 0x000000a29c18723c */ /* 0x040ff00000001818 */
[C---:B-1----:R-:W-:Y:S08]  /*5670*/  HMMA.16816.F32 R28, R156.reuse, R140, R28 ;  /* 0x0000008c9c1c723c */ /* 0x042ff0000000181c */
[----:B------:R-:W-:Y:S01]  /*5680*/  HMMA.16816.F32 R32, R156, R142, R32 ;  /* 0x0000008e9c20723c */ /* 0x000fe20000001820 */
[----:B------:R-:W1:Y:S01]  /*5690*/  LDSM.16.M88.4 R140, [R185+0x11900] ;  /* 0x01190000b98c783b */ /* 0x000e620000000200 */
[----:B------:R-:W-:Y:S06]  /*56a0*/  DEPBAR.LE SB0, 0x2 ;  /* 0x000080800000791a */ /* 0x000fec0000000000 */
[C---:B------:R-:W-:Y:S01]  /*56b0*/  HMMA.16816.F32 R4, R168.reuse, R172, R4 ;  /* 0x000000aca804723c */ /* 0x040fe20000001804 */
[----:B------:R-:W-:Y:S07]  /*56c0*/  BAR.SYNC.DEFER_BLOCKING 0x0 ;  /* 0x0000000000007b1d */ /* 0x000fee0000010000 */
[C---:B------:R-:W-:Y:S08]  /*56d0*/  HMMA.16816.F32 R8, R168.reuse, R174, R8 ;  /* 0x000000aea808723c */ /* 0x040ff00000001808 */
[C---:B--2---:R-:W-:Y:S08]  /*56e0*/  HMMA.16816.F32 R12, R168.reuse, R136, R12 ;  /* 0x00000088a80c723c */ /* 0x044ff0000000180c */
[C---:B------:R-:W-:Y:S01]  /*56f0*/  HMMA.16816.F32 R16, R168.reuse, R138, R16 ;  /* 0x0000008aa810723c */ /* 0x040fe20000001810 */
[----:B------:R-:W-:Y:S03]  /*5700*/  LDSM.16.MT88.4 R136, [R176+UR4+0x100] ;  /* 0x00010004b088783b */ /* 0x000fe60008004200 */
[----:B------:R-:W-:Y:S02]  /*5710*/  FMNMX.FTZ R2, R4, R133, !PT ;  /* 0x0000008504027209 */ /* 0x000fe40007810000 */
[----:B------:R-:W-:Y:S02]  /*5720*/  FMNMX.FTZ R132, R6, R0, !PT ;  /* 0x0000000006847209 */ /* 0x000fe40007810000 */
[C---:B---3--:R-:W-:Y:S01]  /*5730*/  HMMA.16816.F32 R20, R168.reuse, R144, R20 ;  /* 0x00000090a814723c */ /* 0x048fe20000001814 */
[----:B------:R-:W-:Y:S03]  /*5740*/  LDSM.16.MT88.4 R148, [R176+UR4+0x2900] ;  /* 0x00290004b094783b */ /* 0x000fe60008004200 */
[----:B------:R-:W-:Y:S02]  /*5750*/  FMNMX.FTZ R3, R5, R2, !PT ;  /* 0x0000000205037209 */ /* 0x000fe40007810000 */
[----:B------:R-:W-:Y:S02]  /*5760*/  FMNMX.FTZ R163, R7, R132, !PT ;  /* 0x0000008407a37209 */ /* 0x000fe40007810000 */
[C---:B------:R-:W-:Y:S01]  /*5770*/  HMMA.16816.F32 R24, R168.reuse, R146, R24 ;  /* 0x00000092a818723c */ /* 0x040fe20000001818 */
[----:B------:R-:W-:Y:S03]  /*5780*/  LDSM.16.MT88.4 R156, [R135+UR4+0x2900] ;  /* 0x00290004879c783b */ /* 0x000fe60008004200 */
[----:B------:R-:W-:Y:S02]  /*5790*/  FMNMX.FTZ R2, R8, R3, !PT ;  /* 0x0000000308027209 */ /* 0x000fe40007810000 */
[----:B------:R-:W-:Y:S02]  /*57a0*/  FMNMX.FTZ R132, R10, R163, !PT ;  /* 0x000000a30a847209 */ /* 0x000fe40007810000 */
[C---:B-1----:R-:W-:Y:S04]  /*57b0*/  HMMA.16816.F32 R28, R168.reuse, R140, R28 ;  /* 0x0000008ca81c723c */ /* 0x042fe8000000181c */
[----:B------:R-:W-:Y:S02]  /*57c0*/  FMNMX.FTZ R3, R9, R2, !PT ;  /* 0x0000000209037209 */ /* 0x000fe40007810000 */
[----:B------:R-:W-:Y:S02]  /*57d0*/  FMNMX.FTZ R163, R11, R132, !PT ;  /* 0x000000840ba37209 */ /* 0x000fe40007810000 */
[----:B------:R-:W-:Y:S04]  /*57e0*/  HMMA.16816.F32 R32, R168, R142, R32 ;  /* 0x0000008ea820723c */ /* 0x000fe80000001820 */
[----:B------:R-:W-:Y:S02]  /*57f0*/  FMNMX.FTZ R2, R12, R3, !PT ;  /* 0x000000030c027209 */ /* 0x000fe40007810000 */
[----:B------:R-:W-:Y:S02]  /*5800*/  FMNMX.FTZ R132, R14, R163, !PT ;  /* 0x000000a30e847209 */ /* 0x000fe40007810000 */
[----:B------:R-:W-:Y:S04]  /*5810*/  FMNMX.FTZ R3, R13, R2, !PT ;  /* 0x000000020d037209 */ /* 0x000fe80007810000 */
        /* <DEDUP_REMOVED lines=16> */
[----:B------:R-:W-:Y:S02]  /*5920*/  IADD3 R140, R176, UR4, RZ ;  /* 0x00000004b08c7c10 */ /* 0x000fe4000fffe0ff */
[----:B------:R-:W-:Y:S02]  /*5930*/  FMNMX.FTZ R2, R32, R3, !PT ;  /* 0x0000000320027209 */ /* 0x000fe40007810000 */
[----:B------:R-:W-:Y:S02]  /*5940*/  FMNMX.FTZ R3, R31, R132, !PT ;  /* 0x000000841f037209 */ /* 0x000fe40007810000 */
[----:B------:R-:W-:Y:S02]  /*5950*/  FMNMX.FTZ R165, R33, R2, !PT ;  /* 0x0000000221a57209 */ /* 0x000fe40007810000 */
[----:B------:R-:W-:Y:S03]  /*5960*/  FMNMX.FTZ R132, R34, R3, !PT ;  /* 0x0000000322847209 */ /* 0x000fe60007810000 */
[----:B------:R-:W1:Y:S01]  /*5970*/  SHFL.BFLY PT, R2, R165, 0x2, 0x1f ;  /* 0x0c401f00a5027f89 */ /* 0x000e6200000e0000 */
[----:B------:R-:W-:Y:S07]  /*5980*/  FMNMX.FTZ R164, R35, R132, !PT ;  /* 0x0000008423a47209 */ /* 0x000fee0007810000 */
[----:B------:R-:W2:Y:S01]  /*5990*/  SHFL.BFLY PT, R3, R164, 0x2, 0x1f ;  /* 0x0c401f00a4037f89 */ /* 0x000ea200000e0000 */
[----:B-1----:R-:W-:Y:S07]  /*59a0*/  FMNMX.FTZ R163, R165, R2, !PT ;  /* 0x00000002a5a37209 */ /* 0x002fee0007810000 */
[----:B------:R-:W1:Y:S01]  /*59b0*/  SHFL.BFLY PT, R132, R163, 0x1, 0x1f ;  /* 0x0c201f00a3847f89 */ /* 0x000e6200000e0000 */
[----:B--2---:R-:W-:Y:S07]  /*59c0*/  FMNMX.FTZ R162, R164, R3, !PT ;  /* 0x00000003a4a27209 */ /* 0x004fee0007810000 */
[----:B------:R-:W2:Y:S08]  /*59d0*/  SHFL.BFLY PT, R3, R162, 0x1, 0x1f ;  /* 0x0c201f00a2037f89 */ /* 0x000eb000000e0000 */
[----:B------:R-:W-:Y:S01]  /*59e0*/  LDSM.16.MT88.4 R164, [R176+UR4+0x5900] ;  /* 0x00590004b0a4783b */ /* 0x000fe20008004200 */
[----:B-1----:R-:W-:Y:S05]  /*59f0*/  FMNMX.FTZ R132, R163, R132, !PT ;  /* 0x00000084a3847209 */ /* 0x002fea0007810000 */
[C---:B------:R-:W-:Y:S02]  /*5a00*/  FADD.FTZ R133, -R132.reuse, R133 ;  /* 0x0000008584857221 */ /* 0x040fe40000010100 */
[----:B------:R-:W-:Y:S01]  /*5a10*/  FMUL.FTZ R163, R132, c[0x0][0x2d0] ;  /* 0x0000b40084a37a20 */ /* 0x000fe20000410000 */
[----:B--2---:R-:W-:Y:S01]  /*5a20*/  FMNMX.FTZ R3, R162, R3, !PT ;  /* 0x00000003a2037209 */ /* 0x004fe20007810000 */
[----:B------:R-:W-:Y:S02]  /*5a30*/  FMUL.FTZ R2, R133, c[0x0][0x2d0] ;  /* 0x0000b40085027a20 */ /* 0x000fe40000410000 */
[--C-:B------:R-:W-:Y:S02]  /*5a40*/  FFMA.FTZ R173, R4, c[0x0][0x2d0], -R163.reuse ;  /* 0x0000b40004ad7a23 */ /* 0x100fe400000108a3 */
[C---:B------:R-:W-:Y:S02]  /*5a50*/  FADD.FTZ R133, -R3.reuse, R0 ;  /* 0x0000000003857221 */ /* 0x040fe40000010100 */
[----:B------:R-:W-:Y:S01]  /*5a60*/  FMUL.FTZ R162, R3, c[0x0][0x2d0] ;  /* 0x0000b40003a27a20 */ /* 0x000fe20000410000 */
[----:B------:R-:W1:Y:S01]  /*5a70*/  MUFU.EX2 R2, R2 ;  /* 0x0000000200027308 */ /* 0x000e620000000800 */
[----:B------:R-:W-:Y:S01]  /*5a80*/  FMUL.FTZ R0, R133, c[0x0][0x2d0] ;  /* 0x0000b40085007a20 */ /* 0x000fe20000410000 */
[----:B------:R-:W-:Y:S01]  /*5a90*/  IADD3 R133, R181, R140, RZ ;  /* 0x0000008cb5857210 */ /* 0x000fe20007ffe0ff */
[--C-:B------:R-:W-:Y:S02]  /*5aa0*/  FFMA.FTZ R174, R5, c[0x0][0x2d0], -R163.reuse ;  /* 0x0000b40005ae7a23 */ /* 0x100fe400000108a3 */
[--C-:B------:R-:W-:Y:S02]  /*5ab0*/  FFMA.FTZ R175, R8, c[0x0][0x2d0], -R163.reuse ;  /* 0x0000b40008af7a23 */ /* 0x100fe400000108a3 */
[--C-:B------:R-:W-:Y:S01]  /*5ac0*/  FFMA.FTZ R214, R9, c[0x0][0x2d0], -R163.reuse ;  /* 0x0000b40009d67a23 */ /* 0x100fe200000108a3 */
[----:B------:R-:W2:Y:S01]  /*5ad0*/  LDSM.16.MT88.4 R140, [R133+0x100] ;  /* 0x00010000858c783b */ /* 0x000ea20000004200 */
[--C-:B------:R-:W-:Y:S01]  /*5ae0*/  FFMA.FTZ R215, R6, c[0x0][0x2d0], -R162.reuse ;  /* 0x0000b40006d77a23 */ /* 0x100fe200000108a2 */
[----:B------:R-:W3:Y:S01]  /*5af0*/  MUFU.EX2 R0, R0 ;  /* 0x0000000000007308 */ /* 0x000ee20000000800 */
[--C-:B------:R-:W-:Y:S02]  /*5b00*/  FFMA.FTZ R216, R7, c[0x0][0x2d0], -R162.reuse ;  /* 0x0000b40007d87a23 */ /* 0x100fe400000108a2 */
[--C-:B------:R-:W-:Y:S02]  /*5b10*/  FFMA.FTZ R217, R10, c[0x0][0x2d0], -R162.reuse ;  /* 0x0000b4000ad97a23 */ /* 0x100fe400000108a2 */
[--C-:B------:R-:W-:Y:S01]  /*5b20*/  FFMA.FTZ R218, R11, c[0x0][0x2d0], -R162.reuse ;  /* 0x0000b4000bda7a23 */ /* 0x100fe200000108a2 */
[----:B------:R-:W-:Y:S01]  /*5b30*/  LDSM.16.MT88.4 R152, [R133+0x2900] ;  /* 0x002900008598783b */ /* 0x000fe20000004200 */
[--C-:B------:R-:W-:Y:S02]  /*5b40*/  FFMA.FTZ R219, R12, c[0x0][0x2d0], -R163.reuse ;  /* 0x0000b4000cdb7a23 */ /* 0x100fe400000108a3 */
[--C-:B------:R-:W-:Y:S01]  /*5b50*/  FFMA.FTZ R220, R13, c[0x0][0x2d0], -R163.reuse ;  /* 0x0000b4000ddc7a23 */ /* 0x100fe200000108a3 */
[----:B------:R-:W-:Y:S01]  /*5b60*/  MUFU.EX2 R173, R173 ;  /* 0x000000ad00ad7308 */ /* 0x000fe20000000800 */
[--C-:B------:R-:W-:Y:S02]  /*5b70*/  FFMA.FTZ R221, R14, c[0x0][0x2d0], -R162.reuse ;  /* 0x0000b4000edd7a23 */ /* 0x100fe400000108a2 */
[--C-:B------:R-:W-:Y:S01]  /*5b80*/  FFMA.FTZ R222, R15, c[0x0][0x2d0], -R162.reuse ;  /* 0x0000b4000fde7a23 */ /* 0x100fe200000108a2 */
[----:B------:R-:W-:Y:S01]  /*5b90*/  LDSM.16.MT88.4 R168, [R133+0x5900] ;  /* 0x0059000085a8783b */ /* 0x000fe20000004200 */
[C---:B-1----:R-:W-:Y:S02]  /*5ba0*/  FMUL.FTZ R4, R2.reuse, R128 ;  /* 0x0000008002047220 */ /* 0x042fe40000410000 */
[C---:B------:R-:W-:Y:S02]  /*5bb0*/  FMUL.FTZ R5, R2.reuse, R129 ;  /* 0x0000008102057220 */ /* 0x040fe40000410000 */
[C---:B------:R-:W-:Y:S01]  /*5bc0*/  FMUL.FTZ R8, R2.reuse, R124 ;  /* 0x0000007c02087220 */ /* 0x040fe20000410000 */
[----:B------:R-:W1:Y:S01]  /*5bd0*/  MUFU.EX2 R174, R174 ;  /* 0x000000ae00ae7308 */ /* 0x000e620000000800 */
[C---:B------:R-:W-:Y:S02]  /*5be0*/  FMUL.FTZ R9, R2.reuse, R125 ;  /* 0x0000007d02097220 */ /* 0x040fe40000410000 */
[----:B------:R-:W-:Y:S02]  /*5bf0*/  FMUL.FTZ R36, R2, R36 ;  /* 0x0000002402247220 */ /* 0x000fe40000410000 */
[C---:B---3--:R-:W-:Y:S02]  /*5c00*/  FMUL.FTZ R6, R0.reuse, R130 ;  /* 0x0000008200067220 */ /* 0x048fe40000410000 */
[C---:B------:R-:W-:Y:S02]  /*5c10*/  FMUL.FTZ R7, R0.reuse, R131 ;  /* 0x0000008300077220 */ /* 0x040fe40000410000 */
[C---:B------:R-:W-:Y:S01]  /*5c20*/  FMUL.FTZ R10, R0.reuse, R126 ;  /* 0x0000007e000a7220 */ /* 0x040fe20000410000 */
[----:B------:R-:W-:Y:S01]  /*5c30*/  MUFU.EX2 R175, R175 ;  /* 0x000000af00af7308 */ /* 0x000fe20000000800 */
[----:B------:R-:W-:Y:S02]  /*5c40*/  FMUL.FTZ R11, R0, R127 ;  /* 0x0000007f000b7220 */ /* 0x000fe40000410000 */
[----:B------:R-:W3:Y:S01]  /*5c50*/  LDSM.16.MT88.4 R124, [R135+UR4+0x100] ;  /* 0x00010004877c783b */ /* 0x000ee20008004200 */
[----:B------:R-:W-:Y:S02]  /*5c60*/  FMUL.FTZ R37, R2, R37 ;  /* 0x0000002502257220 */ /* 0x000fe40000410000 */
[C---:B------:R-:W-:Y:S02]  /*5c70*/  FMUL.FTZ R38, R0.reuse, R38 ;  /* 0x0000002600267220 */ /* 0x040fe40000410000 */
[----:B------:R-:W-:Y:S02]  /*5c80*/  FMUL.FTZ R39, R0, R39 ;  /* 0x0000002700277220 */ /* 0x000fe40000410000 */
[----:B------:R-:W4:Y:S01]  /*5c90*/  MUFU.EX2 R214, R214 ;  /* 0x000000d600d67308 */ /* 0x000f220000000800 */
[C---:B------:R-:W-:Y:S02]  /*5ca0*/  FMUL.FTZ R40, R2.reuse, R40 ;  /* 0x0000002802287220 */ /* 0x040fe40000410000 */
[----:B------:R-:W-:Y:S01]  /*5cb0*/  FMUL.FTZ R41, R2, R41 ;  /* 0x0000002902297220 */ /* 0x000fe20000410000 */
[----:B-1----:R-:W-:Y:S01]  /*5cc0*/  F2FP.PACK_AB R128, R174, R173 ;  /* 0x000000adae80723e */ /* 0x002fe200000000ff */
        /* <DEDUP_REMOVED lines=9> */
[----:B------:R-:W1:Y:S01]  /*5d60*/  MUFU.EX2 R216, R216 ;  /* 0x000000d800d87308 */ /* 0x000e620000000800 */
[C---:B------:R-:W-:Y:S02]  /*5d70*/  FMUL.FTZ R46, R0.reuse, R46 ;  /* 0x0000002e002e7220 */ /* 0x040fe40000410000 */
[----:B------:R-:W-:Y:S01]  /*5d80*/  FMUL.FTZ R47, R0, R47 ;  /* 0x0000002f002f7220 */ /* 0x000fe20000410000 */
[----:B----4-:R-:W-:Y:S01]  /*5d90*/  F2FP.PACK_AB R130, R214, R175 ;  /* 0x000000afd682723e */ /* 0x010fe200000000ff */
        /* <DEDUP_REMOVED lines=30> */
[C---:B------:R-:W-:Y:S05]  /*5f80*/  HMMA.16816.F32 R4, R128.reuse, R136, R4 ;  /* 0x000000888004723c */ /* 0x040fea0000001804 */
[----:B------:R-:W-:Y:S02]  /*5f90*/  FMUL.FTZ R71, R0, R71 ;  /* 0x0000004700477220 */ /* 0x000fe40000410000 */
[----:B------:R-:W-:Y:S01]  /*5fa0*/  IADD3 R136, R135, UR4, RZ ;  /* 0x0000000487887c10 */ /* 0x000fe2000fffe0ff */
[C---:B------:R-:W-:Y:S01]  /*5fb0*/  HMMA.16816.F32 R8, R128.reuse, R138, R8 ;  /* 0x0000008a8008723c */ /* 0x040fe20000001808 */
[----:B------:R-:W4:Y:S03]  /*5fc0*/  MUFU.EX2 R222, R222 ;  /* 0x000000de00de7308 */ /* 0x000f260000000800 */
[----:B------:R-:W-:Y:S01]  /*5fd0*/  IADD3 R172, R181, R136, RZ ;  /* 0x00000088b5ac7210 */ /* 0x000fe20007ffe0ff */
[C---:B------:R-:W-:Y:S02]  /*5fe0*/  FMUL.FTZ R72, R2.reuse, R72 ;  /* 0x0000004802487220 */ /* 0x040fe40000410000 */
[----:B------:R-:W-:Y:S01]  /*5ff0*/  FMUL.FTZ R73, R2, R73 ;  /* 0x0000004902497220 */ /* 0x000fe20000410000 */
[C---:B--2---:R-:W-:Y:S01]  /*6000*/  HMMA.16816.F32 R36, R128.reuse, R140, R36 ;  /* 0x0000008c8024723c */ /* 0x044fe20000001824 */
[----:B------:R-:W2:Y:S03]  /*6010*/  LDSM.16.MT88.4 R136, [R172+0x100] ;  /* 0x00010000ac88783b */ /* 0x000ea60000004200 */
[C---:B------:R-:W-:Y:S02]  /*6020*/  FMUL.FTZ R74, R0.reuse, R74 ;  /* 0x0000004a004a7220 */ /* 0x040fe40000410000 */
[----:B------:R-:W-:Y:S02]  /*6030*/  FMUL.FTZ R75, R0, R75 ;  /* 0x0000004b004b7220 */ /* 0x000fe40000410000 */
[C---:B------:R-:W-:Y:S01]  /*6040*/  HMMA.16816.F32 R40, R128.reuse, R142, R40 ;  /* 0x0000008e8028723c */ /* 0x040fe20000001828 */
[----:B------:R-:W5:Y:S03]  /*6050*/  LDSM.16.MT88.4 R140, [R176+UR4+0x2100] ;  /* 0x00210004b08c783b */ /* 0x000f660008004200 */
[C---:B------:R-:W-:Y:S02]  /*6060*/  FMUL.FTZ R76, R2.reuse, R76 ;  /* 0x0000004c024c7220 */ /* 0x040fe40000410000 */
[----:B------:R-:W-:Y:S02]  /*6070*/  FMUL.FTZ R77, R2, R77 ;  /* 0x0000004d024d7220 */ /* 0x000fe40000410000 */
[C---:B---3--:R-:W-:Y:S01]  /*6080*/  HMMA.16816.F32 R44, R128.reuse, R124, R44 ;  /* 0x0000007c802c723c */ /* 0x048fe2000000182c */
[----:B------:R-:W-:Y:S03]  /*6090*/  LDSM.16.MT88.4 R120, [R172+0x4100] ;  /* 0x00410000ac78783b */ /* 0x000fe60000004200 */
[C---:B------:R-:W-:Y:S02]  /*60a0*/  FMUL.FTZ R78, R0.reuse, R78 ;  /* 0x0000004e004e7220 */ /* 0x040fe40000410000 */
[----:B------:R-:W-:Y:S02]  /*60b0*/  FMUL.FTZ R79, R0, R79 ;  /* 0x0000004f004f7220 */ /* 0x000fe40000410000 */
[C---:B------:R-:W-:Y:S01]  /*60c0*/  HMMA.16816.F32 R48, R128.reuse, R126, R48 ;  /* 0x0000007e8030723c */ /* 0x040fe20000001830 */
[----:B------:R-:W3:Y:S03]  /*60d0*/  LDSM.16.MT88.4 R124, [R133+0x2100] ;  /* 0x00210000857c783b */ /* 0x000ee60000004200 */
[C---:B------:R-:W-:Y:S02]  /*60e0*/  FMUL.FTZ R80, R2.reuse, R80 ;  /* 0x0000005002507220 */ /* 0x040fe40000410000 */
[----:B------:R-:W-:Y:S02]  /*60f0*/  FMUL.FTZ R81, R2, R81 ;  /* 0x0000005102517220 */ /* 0x000fe40000410000 */
[C---:B------:R-:W-:Y:S01]  /*6100*/  FMUL.FTZ R82, R0.reuse, R82 ;  /* 0x0000005200527220 */ /* 0x040fe20000410000 */
[----:B------:R-:W-:Y:S03]  /*6110*/  LDSM.16.MT88.4 R144, [R172+0x900] ;  /* 0x00090000ac90783b */ /* 0x000fe60000004200 */
[----:B------:R-:W-:Y:S02]  /*6120*/  FMUL.FTZ R83, R0, R83 ;  /* 0x0000005300537220 */ /* 0x000fe40000410000 */
[C---:B------:R-:W-:Y:S02]  /*6130*/  FMUL.FTZ R84, R2.reuse, R84 ;  /* 0x0000005402547220 */ /* 0x040fe40000410000 */
[----:B------:R-:W-:Y:S01]  /*6140*/  FMUL.FTZ R85, R2, R85 ;  /* 0x0000005502557220 */ /* 0x000fe20000410000 */
[C---:B--2---:R-:W-:Y:S03]  /*6150*/  HMMA.16816.F32 R52, R128.reuse, R136, R52 ;  /* 0x000000888034723c */ /* 0x044fe60000001834 */
[C---:B------:R-:W-:Y:S02]  /*6160*/  FMUL.FTZ R86, R0.reuse, R86 ;  /* 0x0000005600567220 */ /* 0x040fe40000410000 */
[----:B------:R-:W-:Y:S02]  /*6170*/  FMUL.FTZ R87, R0, R87 ;  /* 0x0000005700577220 */ /* 0x000fe40000410000 */
[C---:B------:R-:W-:Y:S01]  /*6180*/  FMUL.FTZ R88, R2.reuse, R88 ;  /* 0x0000005802587220 */ /* 0x040fe20000410000 */
[C---:B------:R-:W-:Y:S01]  /*6190*/  HMMA.16816.F32 R56, R128.reuse, R138, R56 ;  /* 0x0000008a8038723c */ /* 0x040fe20000001838 */
[----:B------:R-:W2:Y:S03]  /*61a0*/  LDSM.16.MT88.4 R136, [R135+UR4+0x2100] ;  /* 0x002100048788783b */ /* 0x000ea60008004200 */
[----:B------:R-:W-:Y:S02]  /*61b0*/  FMUL.FTZ R89, R2, R89 ;  /* 0x0000005902597220 */ /* 0x000fe40000410000 */
[C---:B------:R-:W-:Y:S02]  /*61c0*/  FMUL.FTZ R90, R0.reuse, R90 ;  /* 0x0000005a005a7220 */ /* 0x040fe40000410000 */
[C---:B-----5:R-:W-:Y:S04]  /*61d0*/  HMMA.16816.F32 R60, R128.reuse, R140, R60 ;  /* 0x0000008c803c723c */ /* 0x060fe8000000183c */
[----:B------:R-:W-:Y:S02]  /*61e0*/  FMUL.FTZ R91, R0, R91 ;  /* 0x0000005b005b7220 */ /* 0x000fe40000410000 */
[C---:B------:R-:W-:Y:S02]  /*61f0*/  FMUL.FTZ R92, R2.reuse, R92 ;  /* 0x0000005c025c7220 */ /* 0x040fe40000410000 */
[C---:B------:R-:W-:Y:S01]  /*6200*/  HMMA.16816.F32 R64, R128.reuse, R142, R64 ;  /* 0x0000008e8040723c */ /* 0x040fe20000001840 */
[----:B------:R-:W5:Y:S03]  /*6210*/  LDSM.16.MT88.4 R140, [R172+0x2100] ;  /* 0x00210000ac8c783b */ /* 0x000f660000004200 */
[----:B------:R-:W-:Y:S02]  /*6220*/  FMUL.FTZ R93, R2, R93 ;  /* 0x0000005d025d7220 */ /* 0x000fe40000410000 */
[C---:B------:R-:W-:Y:S02]  /*6230*/  FMUL.FTZ R94, R0.reuse, R94 ;  /* 0x0000005e005e7220 */ /* 0x040fe40000410000 */
[C---:B---3--:R-:W-:Y:S04]  /*6240*/  HMMA.16816.F32 R68, R128.reuse, R124, R68 ;  /* 0x0000007c8044723c */ /* 0x048fe80000001844 */
[----:B------:R-:W-:Y:S02]  /*6250*/  FMUL.FTZ R95, R0, R95 ;  /* 0x0000005f005f7220 */ /* 0x000fe40000410000 */
[C---:B------:R-:W-:Y:S02]  /*6260*/  FMUL.FTZ R96, R2.reuse, R96 ;  /* 0x0000006002607220 */ /* 0x040fe40000410000 */
[C---:B------:R-:W-:Y:S01]  /*6270*/  HMMA.16816.F32 R72, R128.reuse, R126, R72 ;  /* 0x0000007e8048723c */ /* 0x040fe20000001848 */
[----:B------:R-:W3:Y:S03]  /*6280*/  LDSM.16.MT88.4 R124, [R176+UR4+0x4100] ;  /* 0x00410004b07c783b */ /* 0x000ee60008004200 */
        /* <DEDUP_REMOVED lines=8> */
[----:B------:R-:W2:Y:S03]  /*6310*/  LDSM.16.MT88.4 R136, [R133+0x4100] ;  /* 0x004100008588783b */ /* 0x000ea60000004200 */
[----:B------:R-:W-:Y:S02]  /*6320*/  FMUL.FTZ R103, R0, R103 ;  /* 0x0000006700677220 */ /* 0x000fe40000410000 */
[C---:B------:R-:W-:Y:S02]  /*6330*/  FMUL.FTZ R104, R2.reuse, R104 ;  /* 0x0000006802687220 */ /* 0x040fe40000410000 */
[C---:B-----5:R-:W-:Y:S04]  /*6340*/  HMMA.16816.F32 R84, R128.reuse, R140, R84 ;  /* 0x0000008c8054723c */ /* 0x060fe80000001854 */
[----:B------:R-:W-:Y:S02]  /*6350*/  FMUL.FTZ R105, R2, R105 ;  /* 0x0000006902697220 */ /* 0x000fe40000410000 */
[C---:B------:R-:W-:Y:S02]  /*6360*/  FMUL.FTZ R106, R0.reuse, R106 ;  /* 0x0000006a006a7220 */ /* 0x040fe40000410000 */
[C---:B------:R-:W-:Y:S01]  /*6370*/  HMMA.16816.F32 R88, R128.reuse, R142, R88 ;  /* 0x0000008e8058723c */ /* 0x040fe20000001858 */
[----:B------:R-:W5:Y:S03]  /*6380*/  LDSM.16.MT88.4 R140, [R135+UR4+0x4100] ;  /* 0x00410004878c783b */ /* 0x000f660008004200 */
[----:B------:R-:W-:Y:S02]  /*6390*/  FMUL.FTZ R107, R0, R107 ;  /* 0x0000006b006b7220 */ /* 0x000fe40000410000 */
[--C-:B------:R-:W-:Y:S02]  /*63a0*/  FFMA.FTZ R223, R16, c[0x0][0x2d0], -R163.reuse ;  /* 0x0000b40010df7a23 */ /* 0x100fe400000108a3 */
[C---:B---3--:R-:W-:Y:S04]  /*63b0*/  HMMA.16816.F32 R92, R128.reuse, R124, R92 ;  /* 0x0000007c805c723c */ /* 0x048fe8000000185c */
[--C-:B------:R-:W-:Y:S01]  /*63c0*/  FFMA.FTZ R224, R17, c[0x0][0x2d0], -R163.reuse ;  /* 0x0000b40011e07a23 */ /* 0x100fe200000108a3 */
[----:B------:R-:W-:Y:S01]  /*63d0*/  MUFU.EX2 R223, R223 ;  /* 0x000000df00df7308 */ /* 0x000fe20000000800 */
[--C-:B------:R-:W-:Y:S02]  /*63e0*/  FFMA.FTZ R225, R18, c[0x0][0x2d0], -R162.reuse ;  /* 0x0000b40012e17a23 */ /* 0x100fe400000108a2 */
[C---:B------:R-:W-:Y:S01]  /*63f0*/  HMMA.16816.F32 R96, R128.reuse, R126, R96 ;  /* 0x0000007e8060723c */ /* 0x040fe20000001860 */
[----:B------:R-:W3:Y:S03]  /*6400*/  LDSM.16.MT88.4 R124, [R176+UR4+0x900] ;  /* 0x00090004b07c783b */ /* 0x000ee60008004200 */
[--C-:B------:R-:W-:Y:S02]  /*6410*/  FFMA.FTZ R226, R19, c[0x0][0x2d0], -R162.reuse ;  /* 0x0000b40013e27a23 */ /* 0x100fe400000108a2 */
[C---:B------:R-:W-:Y:S01]  /*6420*/  FMUL.FTZ R108, R2.reuse, R108 ;  /* 0x0000006c026c7220 */ /* 0x040fe20000410000 */
[----:B------:R-:W5:Y:S01]  /*6430*/  MUFU.EX2 R224, R224 ;  /* 0x000000e000e07308 */ /* 0x000f620000000800 */
[----:B------:R-:W-:Y:S01]  /*6440*/  FMUL.FTZ R109, R2, R109 ;  /* 0x0000006d026d7220 */ /* 0x000fe20000410000 */
[C---:B--2---:R-:W-:Y:S03]  /*6450*/  HMMA.16816.F32 R12, R128.reuse, R136, R12 ;  /* 0x00000088800c723c */ /* 0x044fe6000000180c */
[C---:B------:R-:W-:Y:S02]  /*6460*/  FMUL.FTZ R110, R0.reuse, R110 ;  /* 0x0000006e006e7220 */ /* 0x040fe40000410000 */
[----:B------:R-:W-:Y:S02]  /*6470*/  FMUL.FTZ R111, R0, R111 ;  /* 0x0000006f006f7220 */ /* 0x000fe40000410000 */
[C---:B------:R-:W-:Y:S01]  /*6480*/  FMUL.FTZ R16, R2.reuse, R116 ;  /* 0x0000007402107220 */ /* 0x040fe20000410000 */
[C---:B------:R-:W-:Y:S01]  /*6490*/  HMMA.16816.F32 R100, R128.reuse, R138, R100 ;  /* 0x0000008a8064723c */ /* 0x040fe20000001864 */
[----:B------:R-:W2:Y:S01]  /*64a0*/  LDSM.16.MT88.4 R136, [R133+0x900] ;  /* 0x000900008588783b */ /* 0x000ea20000004200 */
[----:B------:R-:W-:Y:S02]  /*64b0*/  MUFU.EX2 R225, R225 ;  /* 0x000000e100e17308 */ /* 0x000fe40000000800 */
[----:B------:R-:W-:Y:S01]  /*64c0*/  FMUL.FTZ R17, R2, R117 ;  /* 0x0000007502117220 */ /* 0x000fe20000410000 */
[----:B-1----:R-:W-:Y:S01]  /*64d0*/  F2FP.PACK_AB R116, R220, R219 ;  /* 0x000000dbdc74723e */ /* 0x002fe200000000ff */
[----:B------:R-:W-:Y:S01]  /*64e0*/  FMUL.FTZ R18, R0, R118 ;  /* 0x0000007600127220 */ /* 0x000fe20000410000 */
[----:B----4-:R-:W-:Y:S01]  /*64f0*/  F2FP.PACK_AB R117, R222, R221 ;  /* 0x000000ddde75723e */ /* 0x010fe200000000ff */
[C---:B-----5:R-:W-:Y:S04]  /*6500*/  HMMA.16816.F32 R104, R128.reuse, R140, R104 ;  /* 0x0000008c8068723c */ /* 0x060fe80000001868 */
[----:B------:R-:W1:Y:S01]  /*6510*/  MUFU.EX2 R226, R226 ;  /* 0x000000e200e27308 */ /* 0x000e620000000800 */
[----:B------:R-:W-:Y:S01]  /*6520*/  FMUL.FTZ R19, R0, R119 ;  /* 0x0000007700137220 */ /* 0x000fe20000410000 */
[----:B------:R-:W-:Y:S01]  /*6530*/  F2FP.PACK_AB R118, R224, R223 ;  /* 0x000000dfe076723e */ /* 0x000fe200000000ff */
[C---:B------:R-:W-:Y:S01]  /*6540*/  FMUL.FTZ R112, R2.reuse, R112 ;  /* 0x0000007002707220 */ /* 0x040fe20000410000 */
[C---:B------:R-:W-:Y:S01]  /*6550*/  HMMA.16816.F32 R108, R128.reuse, R142, R108 ;  /* 0x0000008e806c723c */ /* 0x040fe2000000186c */
[----:B------:R-:W4:Y:S03]  /*6560*/  LDSM.16.MT88.4 R140, [R135+UR4+0x900] ;  /* 0x00090004878c783b */ /* 0x000f260008004200 */
[----:B------:R-:W-:Y:S02]  /*6570*/  FMUL.FTZ R113, R2, R113 ;  /* 0x0000007102717220 */ /* 0x000fe40000410000 */
[C---:B------:R-:W-:Y:S02]  /*6580*/  FMUL.FTZ R114, R0.reuse, R114 ;  /* 0x0000007200727220 */ /* 0x040fe40000410000 */
[C---:B------:R-:W-:Y:S04]  /*6590*/  HMMA.16816.F32 R16, R128.reuse, R120, R16 ;  /* 0x000000788010723c */ /* 0x040fe80000001810 */
[----:B------:R-:W-:Y:S02]  /*65a0*/  FMUL.FTZ R115, R0, R115 ;  /* 0x0000007300737220 */ /* 0x000fe40000410000 */
[--C-:B------:R-:W-:Y:S02]  /*65b0*/  FFMA.FTZ R227, R20, c[0x0][0x2d0], -R163.reuse ;  /* 0x0000b40014e37a23 */ /* 0x100fe400000108a3 */
[--C-:B------:R-:W-:Y:S03]  /*65c0*/  FFMA.FTZ R228, R21, c[0x0][0x2d0], -R163.reuse ;  /* 0x0000b40015e47a23 */ /* 0x100fe600000108a3 */
[----:B------:R-:W-:Y:S01]  /*65d0*/  HMMA.16816.F32 R112, R128, R122, R112 ;  /* 0x0000007a8070723c */ /* 0x000fe20000001870 */
[----:B------:R-:W5:Y:S01]  /*65e0*/  LDSM.16.MT88.4 R120, [R172+0x2900] ;  /* 0x00290000ac78783b */ /* 0x000f620000004200 */
[----:B------:R-:W-:Y:S01]  /*65f0*/  MUFU.EX2 R227, R227 ;  /* 0x000000e300e37308 */ /* 0x000fe20000000800 */
[----:B-1----:R-:W-:Y:S01]  /*6600*/  F2FP.PACK_AB R119, R226, R225 ;  /* 0x000000e1e277723e */ /* 0x002fe200000000ff */
[--C-:B------:R-:W-:Y:S02]  /*6610*/  FFMA.FTZ R229, R22, c[0x0][0x2d0], -R162.reuse ;  /* 0x0000b40016e57a23 */ /* 0x100fe400000108a2 */
[--C-:B------:R-:W-:Y:S02]  /*6620*/  FFMA.FTZ R230, R23, c[0x0][0x2d0], -R162.reuse ;  /* 0x0000b40017e67a23 */ /* 0x100fe400000108a2 */
[--C-:B------:R-:W-:Y:S01]  /*6630*/  FFMA.FTZ R231, R24, c[0x0][0x2d0], -R163.reuse ;  /* 0x0000b40018e77a23 */ /* 0x100fe200000108a3 */
[----:B------:R-:W-:Y:S01]  /*6640*/  LDSM.16.MT88.4 R128, [R133+0x4900] ;  /* 0x004900008580783b */ /* 0x000fe20000004200 */
[C---:B---3--:R-:W-:Y:S02]  /*6650*/  HMMA.16816.F32 R4, R116.reuse, R124, R4 ;  /* 0x0000007c7404723c */ /* 0x048fe40000001804 */
[----:B------:R-:W1:Y:S03]  /*6660*/  MUFU.EX2 R228, R228 ;  /* 0x000000e400e47308 */ /* 0x000e660000000800 */
[--C-:B------:R-:W-:Y:S02]  /*6670*/  FFMA.FTZ R232, R25, c[0x0][0x2d0], -R163.reuse ;  /* 0x0000b40019e87a23 */ /* 0x100fe400000108a3 */
[--C-:B------:R-:W-:Y:S01]  /*6680*/  FFMA.FTZ R233, R26, c[0x0][0x2d0], -R162.reuse ;  /* 0x0000b4001ae97a23 */ /* 0x100fe200000108a2 */
[C---:B------:R-:W-:Y:S01]  /*6690*/  HMMA.16816.F32 R8, R116.reuse, R126, R8 ;  /* 0x0000007e7408723c */ /* 0x040fe20000001808 */
[----:B------:R-:W3:Y:S03]  /*66a0*/  LDSM.16.MT88.4 R124, [R176+UR4+0x4900] ;  /* 0x00490004b07c783b */ /* 0x000ee60008004200 */
[--C-:B------:R-:W-:Y:S01]  /*66b0*/  FFMA.FTZ R234, R27, c[0x0][0x2d0], -R162.reuse ;  /* 0x0000b4001bea7a23 */ /* 0x100fe200000108a2 */
[----:B------:R-:W-:Y:S01]  /*66c0*/  MUFU.EX2 R229, R229 ;  /* 0x000000e500e57308 */ /* 0x000fe20000000800 */
[--C-:B------:R-:W-:Y:S02]  /*66d0*/  FFMA.FTZ R235, R28, c[0x0][0x2d0], -R163.reuse ;  /* 0x0000b4001ceb7a23 */ /* 0x100fe400000108a3 */
[C---:B--2---:R-:W-:Y:S04]  /*66e0*/  HMMA.16816.F32 R36, R116.reuse, R136, R36 ;  /* 0x000000887424723c */ /* 0x044fe80000001824 */
[--C-:B------:R-:W-:Y:S02]  /*66f0*/  FFMA.FTZ R236, R29, c[0x0][0x2d0], -R163.reuse ;  /* 0x0000b4001dec7a23 */ /* 0x100fe400000108a3 */
[--C-:B------:R-:W-:Y:S01]  /*6700*/  FFMA.FTZ R237, R30, c[0x0][0x2d0], -R162.reuse ;  /* 0x0000b4001eed7a23 */ /* 0x100fe200000108a2 */
[----:B------:R-:W2:Y:S01]  /*6710*/  MUFU.EX2 R230, R230 ;  /* 0x000000e600e67308 */ /* 0x000ea20000000800 */
[C---:B------:R-:W-:Y:S01]  /*6720*/  HMMA.16816.F32 R40, R116.reuse, R138, R40 ;  /* 0x0000008a7428723c */ /* 0x040fe20000001828 */
[----:B------:R-:W1:Y:S03]  /*6730*/  LDSM.16.MT88.4 R136, [R135+UR4+0x4900] ;  /* 0x004900048788783b */ /* 0x000e660008004200 */
[--C-:B------:R-:W-:Y:S02]  /*6740*/  FFMA.FTZ R238, R31, c[0x0][0x2d0], -R162.reuse ;  /* 0x0000b4001fee7a23 */ /* 0x100fe400000108a2 */
[--C-:B------:R-:W-:Y:S02]  /*6750*/  FFMA.FTZ R239, R32, c[0x0][0x2d0], -R163.reuse ;  /* 0x0000b40020ef7a23 */ /* 0x100fe400000108a3 */
[C---:B----4-:R-:W-:Y:S01]  /*6760*/  HMMA.16816.F32 R44, R116.reuse, R140, R44 ;  /* 0x0000008c742c723c */ /* 0x050fe2000000182c */
[----:B------:R-:W-:Y:S03]  /*6770*/  MUFU.EX2 R231, R231 ;  /* 0x000000e700e77308 */ /* 0x000fe60000000800 */
[----:B------:R-:W-:Y:S02]  /*6780*/  FFMA.FTZ R163, R33, c[0x0][0x2d0], -R163 ;  /* 0x0000b40021a37a23 */ /* 0x000fe400000108a3 */
[--C-:B------:R-:W-:Y:S02]  /*6790*/  FFMA.FTZ R241, R34, c[0x0][0x2d0], -R162.reuse ;  /* 0x0000b40022f17a23 */ /* 0x100fe400000108a2 */
[C---:B------:R-:W-:Y:S01]  /*67a0*/  HMMA.16816.F32 R48, R116.reuse, R142, R48 ;  /* 0x0000008e7430723c */ /* 0x040fe20000001830 */
[----:B------:R-:W-:Y:S02]  /*67b0*/  LDSM.16.MT88.4 R140, [R133+0x1100] ;  /* 0x00110000858c783b */ /* 0x000fe40000004200 */
[----:B------:R-:W-:Y:S01]  /*67c0*/  MUFU.EX2 R240, R163 ;  /* 0x000000a300f07308 */ /* 0x000fe20000000800 */
[----:B------:R-:W-:Y:S02]  /*67d0*/  FFMA.FTZ R162, R35, c[0x0][0x2d0], -R162 ;  /* 0x0000b40023a27a23 */ /* 0x000fe400000108a2 */
[----:B------:R-:W-:Y:S02]  /*67e0*/  FFMA.FTZ R173, R2, R213, R173 ;  /* 0x000000d502ad7223 */ /* 0x000fe400000100ad */
[C---:B------:R-:W-:Y:S04]  /*67f0*/  HMMA.16816.F32 R52, R116.reuse, R144, R52 ;  /* 0x000000907434723c */ /* 0x040fe80000001834 */
[----:B------:R-:W-:Y:S01]  /*6800*/  FFMA.FTZ R215, R0, R211, R215 ;  /* 0x000000d300d77223 */ /* 0x000fe200000100d7 */
[----:B------:R4:W-:Y:S01]  /*6810*/  MUFU.EX2 R242, R162 ;  /* 0x000000a200f27308 */ /* 0x0009e20000000800 */
[----:B------:R-:W-:Y:S01]  /*6820*/  IADD3 R0, R212, -0x2, RZ ;  /* 0xfffffffed4007810 */ /* 0x000fe20007ffe0ff */
[----:B------:R-:W-:Y:S01]  /*6830*/  FADD.FTZ R174, R174, R173 ;  /* 0x000000adaeae7221 */ /* 0x000fe20000010000 */
[C---:B------:R-:W-:Y:S01]  /*6840*/  HMMA.16816.F32 R56, R116.reuse, R146, R56 ;  /* 0x000000927438723c */ /* 0x040fe20000001838 */
[----:B------:R-:W-:Y:S02]  /*6850*/  LDSM.16.MT88.4 R144, [R135+UR4+0x1100] ;  /* 0x001100048790783b */ /* 0x000fe40008004200 */
[----:B------:R-:W-:Y:S01]  /*6860*/  ISETP.GE.AND P0, PT, R0, R189, PT ;  /* 0x000000bd0000720c */ /* 0x000fe20003f06270 */
[----:B------:R-:W-:Y:S02]  /*6870*/  FADD.FTZ R216, R216, R215 ;  /* 0x000000d7d8d87221 */ /* 0x000fe40000010000 */
[----:B------:R-:W-:Y:S01]  /*6880*/  FADD.FTZ R175, R175, R174 ;  /* 0x000000aeafaf7221 */ /* 0x000fe20000010000 */
[----:B------:R-:W1:Y:S01]  /*6890*/  MUFU.EX2 R232, R232 ;  /* 0x000000e800e87308 */ /* 0x000e620000000800 */
[C---:B------:R-:W-:Y:S04]  /*68a0*/  HMMA.16816.F32 R60, R116.reuse, R148, R60 ;  /* 0x00000094743c723c */ /* 0x040fe8000000183c */
[----:B------:R-:W-:Y:S02]  /*68b0*/  FADD.FTZ R217, R217, R216 ;  /* 0x000000d8d9d97221 */ /* 0x000fe40000010000 */
[----:B------:R-:W-:Y:S02]  /*68c0*/  FADD.FTZ R214, R214, R175 ;  /* 0x000000afd6d67221 */ /* 0x000fe40000010000 */
[C---:B------:R-:W-:Y:S01]  /*68d0*/  HMMA.16816.F32 R64, R116.reuse, R150, R64 ;  /* 0x000000967440723c */ /* 0x040fe20000001840 */
[----:B------:R-:W-:Y:S01]  /*68e0*/  LDSM.16.MT88.4 R148, [R172+0x1900] ;  /* 0x00190000ac94783b */ /* 0x000fe20000004200 */
[----:B------:R-:W-:Y:S02]  /*68f0*/  MUFU.EX2 R233, R233 ;  /* 0x000000e900e97308 */ /* 0x000fe40000000800 */
[----:B------:R-:W-:Y:S02]  /*6900*/  FADD.FTZ R218, R218, R217 ;  /* 0x000000d9dada7221 */ /* 0x000fe40000010000 */
[----:B------:R-:W-:Y:S02]  /*6910*/  FADD.FTZ R219, R219, R214 ;  /* 0x000000d6dbdb7221 */ /* 0x000fe40000010000 */
[C---:B------:R-:W-:Y:S01]  /*6920*/  HMMA.16816.F32 R68, R116.reuse, R152, R68 ;  /* 0x000000987444723c */ /* 0x040fe20000001844 */
[----:B----4-:R-:W-:Y:S03]  /*6930*/  LDSM.16.MT88.4 R160, [R172+0x3900] ;  /* 0x00390000aca0783b */ /* 0x010fe60000004200 */
[----:B------:R-:W4:Y:S01]  /*6940*/  MUFU.EX2 R234, R234 ;  /* 0x000000ea00ea7308 */ /* 0x000f220000000800 */
[----:B------:R-:W-:Y:S02]  /*6950*/  FADD.FTZ R221, R221, R218 ;  /* 0x000000dadddd7221 */ /* 0x000fe40000010000 */
[----:B------:R-:W-:Y:S01]  /*6960*/  FADD.FTZ R220, R220, R219 ;  /* 0x000000dbdcdc7221 */ /* 0x000fe20000010000 */
[C---:B------:R-:W-:Y:S01]  /*6970*/  HMMA.16816.F32 R72, R116.reuse, R154, R72 ;  /* 0x0000009a7448723c */ /* 0x040fe20000001848 */
[----:B------:R-:W-:Y:S03]  /*6980*/  LDSM.16.MT88.4 R152, [R176+UR4+0x3900] ;  /* 0x00390004b098783b */ /* 0x000fe60008004200 */
[----:B------:R-:W-:Y:S02]  /*6990*/  FADD.FTZ R222, R222, R221 ;  /* 0x000000dddede7221 */ /* 0x000fe40000010000 */
[----:B------:R-:W-:Y:S01]  /*69a0*/  MUFU.EX2 R235, R235 ;  /* 0x000000eb00eb7308 */ /* 0x000fe20000000800 */
[----:B------:R-:W-:Y:S01]  /*69b0*/  FADD.FTZ R223, R223, R220 ;  /* 0x000000dcdfdf7221 */ /* 0x000fe20000010000 */
[C---:B------:R-:W-:Y:S04]  /*69c0*/  HMMA.16816.F32 R76, R116.reuse, R156, R76 ;  /* 0x0000009c744c723c */ /* 0x040fe8000000184c */
[----:B------:R-:W-:Y:S02]  /*69d0*/  FADD.FTZ R225, R225, R222 ;  /* 0x000000dee1e17221 */ /* 0x000fe40000010000 */
[----:B------:R-:W-:Y:S02]  /*69e0*/  FADD.FTZ R224, R224, R223 ;  /* 0x000000dfe0e07221 */ /* 0x000fe40000010000 */
[C---:B------:R-:W-:Y:S01]  /*69f0*/  HMMA.16816.F32 R80, R116.reuse, R158, R80 ;  /* 0x0000009e7450723c */ /* 0x040fe20000001850 */
[----:B------:R-:W-:Y:S01]  /*6a00*/  LDSM.16.MT88.4 R156, [R135+UR4+0x3900] ;  /* 0x00390004879c783b */ /* 0x000fe20008004200 */
[----:B------:R-:W1:Y:S02]  /*6a10*/  MUFU.EX2 R236, R236 ;  /* 0x000000ec00ec7308 */ /* 0x000e640000000800 */
[----:B------:R-:W-:Y:S04]  /*6a20*/  FADD.FTZ R226, R226, R225 ;  /* 0x000000e1e2e27221 */ /* 0x000fe80000010000 */
[C---:B-----5:R-:W-:Y:S04]  /*6a30*/  HMMA.16816.F32 R84, R116.reuse, R120, R84 ;  /* 0x000000787454723c */ /* 0x060fe80000001854 */
[----:B------:R-:W-:Y:S04]  /*6a40*/  MUFU.EX2 R237, R237 ;  /* 0x000000ed00ed7308 */ /* 0x000fe80000000800 */
[C---:B------:R-:W-:Y:S01]  /*6a50*/  HMMA.16816.F32 R88, R116.reuse, R122, R88 ;  /* 0x0000007a7458723c */ /* 0x040fe20000001858 */
[----:B------:R-:W5:Y:S05]  /*6a60*/  LDSM.16.MT88.4 R120, [R172+0x4900] ;  /* 0x00490000ac78783b */ /* 0x000f6a0000004200 */
[----:B------:R-:W1:Y:S02]  /*6a70*/  MUFU.EX2 R238, R238 ;  /* 0x000000ee00ee7308 */ /* 0x000e640000000800 */
[C---:B---3--:R-:W-:Y:S08]  /*6a80*/  HMMA.16816.F32 R92, R116.reuse, R124, R92 ;  /* 0x0000007c745c723c */ /* 0x048ff0000000185c */
[C---:B------:R-:W-:Y:S01]  /*6a90*/  HMMA.16816.F32 R96, R116.reuse, R126, R96 ;  /* 0x0000007e7460723c */ /* 0x040fe20000001860 */
[----:B------:R-:W3:Y:S01]  /*6aa0*/  LDSM.16.MT88.4 R124, [R176+UR4+0x1100] ;  /* 0x00110004b07c783b */ /* 0x000ee20008004200 */
[----:B------:R-:W2:Y:S06]  /*6ab0*/  MUFU.EX2 R239, R239 ;  /* 0x000000ef00ef7308 */ /* 0x000eac0000000800 */
[C---:B------:R-:W-:Y:S04]  /*6ac0*/  HMMA.16816.F32 R12, R116.reuse, R128, R12 ;  /* 0x00000080740c723c */ /* 0x040fe8000000180c */
[----:B------:R-:W2:Y:S04]  /*6ad0*/  MUFU.EX2 R241, R241 ;  /* 0x000000f100f17308 */ /* 0x000ea80000000800 */
[C---:B------:R-:W-:Y:S01]  /*6ae0*/  HMMA.16816.F32 R100, R116.reuse, R130, R100 ;  /* 0x000000827464723c */ /* 0x040fe20000001864 */
[----:B------:R-:W2:Y:S07]  /*6af0*/  LDSM.16.MT88.4 R128, [R172+0x1100] ;  /* 0x00110000ac80783b */ /* 0x000eae0000004200 */
[C---:B-1----:R-:W-:Y:S08]  /*6b00*/  HMMA.16816.F32 R104, R116.reuse, R136, R104 ;  /* 0x000000887468723c */ /* 0x042ff00000001868 */
[C---:B------:R-:W-:Y:S01]  /*6b10*/  HMMA.16816.F32 R108, R116.reuse, R138, R108 ;  /* 0x0000008a746c723c */ /* 0x040fe2000000186c */
[----:B------:R-:W1:Y:S07]  /*6b20*/  LDSM.16.MT88.4 R136, [R176+UR4+0x3100] ;  /* 0x00310004b088783b */ /* 0x000e6e0008004200 */
[C---:B-----5:R-:W-:Y:S08]  /*6b30*/  HMMA.16816.F32 R16, R116.reuse, R120, R16 ;  /* 0x000000787410723c */ /* 0x060ff00000001810 */
[----:B------:R-:W-:Y:S01]  /*6b40*/  HMMA.16816.F32 R112, R116, R122, R112 ;  /* 0x0000007a7470723c */ /* 0x000fe20000001870 */
[----:B------:R-:W5:Y:S06]  /*6b50*/  LDSM.16.MT88.4 R120, [R133+0x3100] ;  /* 0x003100008578783b */ /* 0x000f6c0000004200 */
[----:B------:R-:W-:Y:S01]  /*6b60*/  F2FP.PACK_AB R116, R228, R227 ;  /* 0x000000e3e474723e */ /* 0x000fe200000000ff */
[----:B------:R-:W-:Y:S01]  /*6b70*/  FADD.FTZ R227, R227, R224 ;  /* 0x000000e0e3e37221 */ /* 0x000fe20000010000 */
[----:B--2---:R-:W-:Y:S03]  /*6b80*/  F2FP.PACK_AB R117, R230, R229 ;  /* 0x000000e5e675723e */ /* 0x004fe600000000ff */
        /* <DEDUP_REMOVED lines=11> */
[----:B------:R-:W2:Y:S07]  /*6c40*/  LDSM.16.MT88.4 R124, [R135+UR4+0x3100] ;  /* 0x00310004877c783b */ /* 0x000eae0008004200 */
[C---:B------:R-:W-:Y:S08]  /*6c50*/  HMMA.16816.F32 R36, R116.reuse, R140, R36 ;  /* 0x0000008c7424723c */ /* 0x040ff00000001824 */
[C---:B------:R-:W-:Y:S01]  /*6c60*/  HMMA.16816.F32 R40, R116.reuse, R142, R40 ;  /* 0x0000008e7428723c */ /* 0x040fe20000001828 */
[----:B------:R-:W-:Y:S07]  /*6c70*/  LDSM.16.MT88.4 R140, [R133+0x1900] ;  /* 0x00190000858c783b */ /* 0x000fee0000004200 */
[C---:B------:R-:W-:Y:S08]  /*6c80*/  HMMA.16816.F32 R44, R116.reuse, R144, R44 ;  /* 0x00000090742c723c */ /* 0x040ff0000000182c */
[C---:B------:R-:W-:Y:S01]  /*6c90*/  HMMA.16816.F32 R48, R116.reuse, R146, R48 ;  /* 0x000000927430723c */ /* 0x040fe20000001830 */
[----:B------:R-:W-:Y:S07]  /*6ca0*/  LDSM.16.MT88.4 R144, [R135+UR4+0x1900] ;  /* 0x001900048790783b */ /* 0x000fee0008004200 */
[C---:B------:R-:W-:Y:S08]  /*6cb0*/  HMMA.16816.F32 R52, R116.reuse, R128, R52 ;  /* 0x000000807434723c */ /* 0x040ff00000001834 */
[C---:B------:R-:W-:Y:S01]  /*6cc0*/  HMMA.16816.F32 R56, R116.reuse, R130, R56 ;  /* 0x000000827438723c */ /* 0x040fe20000001838 */
[----:B------:R-:W3:Y:S07]  /*6cd0*/  LDSM.16.MT88.4 R128, [R172+0x3100] ;  /* 0x00310000ac80783b */ /* 0x000eee0000004200 */
[C---:B-1----:R-:W-:Y:S08]  /*6ce0*/  HMMA.16816.F32 R60, R116.reuse, R136, R60 ;  /* 0x00000088743c723c */ /* 0x042ff0000000183c */
[C---:B------:R-:W-:Y:S01]  /*6cf0*/  HMMA.16816.F32 R64, R116.reuse, R138, R64 ;  /* 0x0000008a7440723c */ /* 0x040fe20000001840 */
[----:B------:R-:W1:Y:S07]  /*6d00*/  LDSM.16.MT88.4 R136, [R176+UR4+0x5100] ;  /* 0x00510004b088783b */ /* 0x000e6e0008004200 */
[C---:B-----5:R-:W-:Y:S08]  /*6d10*/  HMMA.16816.F32 R68, R116.reuse, R120, R68 ;  /* 0x000000787444723c */ /* 0x060ff00000001844 */
[C---:B------:R-:W-:Y:S01]  /*6d20*/  HMMA.16816.F32 R72, R116.reuse, R122, R72 ;  /* 0x0000007a7448723c */ /* 0x040fe20000001848 */
[----:B------:R-:W4:Y:S07]  /*6d30*/  LDSM.16.MT88.4 R120, [R133+0x5100] ;  /* 0x005100008578783b */ /* 0x000f2e0000004200 */
[C---:B--2---:R-:W-:Y:S08]  /*6d40*/  HMMA.16816.F32 R76, R116.reuse, R124, R76 ;  /* 0x0000007c744c723c */ /* 0x044ff0000000184c */
[C---:B------:R-:W-:Y:S01]  /*6d50*/  HMMA.16816.F32 R80, R116.reuse, R126, R80 ;  /* 0x0000007e7450723c */ /* 0x040fe20000001850 */
[----:B------:R-:W2:Y:S07]  /*6d60*/  LDSM.16.MT88.4 R124, [R135+UR4+0x5100] ;  /* 0x00510004877c783b */ /* 0x000eae0008004200 */
[C---:B---3--:R-:W-:Y:S08]  /*6d70*/  HMMA.16816.F32 R84, R116.reuse, R128, R84 ;  /* 0x000000807454723c */ /* 0x048ff00000001854 */
[C---:B------:R-:W-:Y:S01]  /*6d80*/  HMMA.16816.F32 R88, R116.reuse, R130, R88 ;  /* 0x000000827458723c */ /* 0x040fe20000001858 */
[----:B------:R-:W3:Y:S07]  /*6d90*/  LDSM.16.MT88.4 R128, [R172+0x5100] ;  /* 0x00510000ac80783b */ /* 0x000eee0000004200 */
[C---:B-1----:R-:W-:Y:S07]  /*6da0*/  HMMA.16816.F32 R92, R116.reuse, R136, R92 ;  /* 0x00000088745c723c */ /* 0x042fee000000185c */
[----:B------:R-:W-:Y:S01]  /*6db0*/  F2FP.PACK_AB R136, R236, R235 ;  /* 0x000000ebec88723e */ /* 0x000fe200000000ff */
[C---:B------:R-:W-:Y:S04]  /*6dc0*/  HMMA.16816.F32 R96, R116.reuse, R138, R96 ;  /* 0x0000008a7460723c */ /* 0x040fe80000001860 */
[----:B------:R-:W-:Y:S01]  /*6dd0*/  F2FP.PACK_AB R137, R238, R237 ;  /* 0x000000edee89723e */ /* 0x000fe200000000ff */
[----:B------:R-:W-:Y:S02]  /*6de0*/  FADD.FTZ R235, R235, R232 ;  /* 0x000000e8ebeb7221 */ /* 0x000fe40000010000 */
[----:B------:R-:W-:Y:S01]  /*6df0*/  F2FP.PACK_AB R138, R240, R239 ;  /* 0x000000eff08a723e */ /* 0x000fe200000000ff */
[C---:B----4-:R-:W-:Y:S04]  /*6e00*/  HMMA.16816.F32 R12, R116.reuse, R120, R12 ;  /* 0x00000078740c723c */ /* 0x050fe8000000180c */
[----:B------:R-:W-:Y:S01]  /*6e10*/  F2FP.PACK_AB R139, R242, R241 ;  /* 0x000000f1f28b723e */ /* 0x000fe200000000ff */
[----:B------:R-:W-:Y:S02]  /*6e20*/  FADD.FTZ R237, R237, R234 ;  /* 0x000000eaeded7221 */ /* 0x000fe40000010000 */
[----:B------:R-:W-:Y:S01]  /*6e30*/  FADD.FTZ R236, R236, R235 ;  /* 0x000000ebecec7221 */ /* 0x000fe20000010000 */
[C---:B------:R-:W-:Y:S01]  /*6e40*/  HMMA.16816.F32 R100, R116.reuse, R122, R100 ;  /* 0x0000007a7464723c */ /* 0x040fe20000001864 */
[----:B------:R-:W1:Y:S03]  /*6e50*/  LDSM.16.MT88.4 R120, [R176+UR4+0x1900] ;  /* 0x00190004b078783b */ /* 0x000e660008004200 */
[----:B------:R-:W-:Y:S02]  /*6e60*/  FADD.FTZ R238, R238, R237 ;  /* 0x000000edeeee7221 */ /* 0x000fe40000010000 */
[----:B------:R-:W-:Y:S02]  /*6e70*/  FADD.FTZ R213, R239, R236 ;  /* 0x000000ecefd57221 */ /* 0x000fe40000010000 */
[C---:B--2---:R-:W-:Y:S04]  /*6e80*/  HMMA.16816.F32 R104, R116.reuse, R124, R104 ;  /* 0x0000007c7468723c */ /* 0x044fe80000001868 */
[----:B------:R-:W-:Y:S02]  /*6e90*/  FADD.FTZ R211, R241, R238 ;  /* 0x000000eef1d37221 */ /* 0x000fe40000010000 */
[----:B------:R-:W-:Y:S02]  /*6ea0*/  FADD.FTZ R213, R240, R213 ;  /* 0x000000d5f0d57221 */ /* 0x000fe40000010000 */
[C---:B------:R-:W-:Y:S04]  /*6eb0*/  HMMA.16816.F32 R108, R116.reuse, R126, R108 ;  /* 0x0000007e746c723c */ /* 0x040fe8000000186c */
[----:B------:R-:W-:Y:S04]  /*6ec0*/  FADD.FTZ R211, R242, R211 ;  /* 0x000000d3f2d37221 */ /* 0x000fe80000010000 */
[C---:B---3--:R-:W-:Y:S08]  /*6ed0*/  HMMA.16816.F32 R16, R116.reuse, R128, R16 ;  /* 0x000000807410723c */ /* 0x048ff00000001810 */
[----:B------:R-:W-:Y:S01]  /*6ee0*/  HMMA.16816.F32 R112, R116, R130, R112 ;  /* 0x000000827470723c */ /* 0x000fe20000001870 */
[----:B------:R-:W2:Y:S07]  /*6ef0*/  LDSM.16.MT88.4 R116, [R133+0x3900] ;  /* 0x003900008574783b */ /* 0x000eae0000004200 */
[C---:B-1----:R-:W-:Y:S08]  /*6f00*/  HMMA.16816.F32 R128, R136.reuse, R120, R4 ;  /* 0x000000788880723c */ /* 0x042ff00000001804 */
[C---:B------:R-:W-:Y:S08]  /*6f10*/  HMMA.16816.F32 R124, R136.reuse, R122, R8 ;  /* 0x0000007a887c723c */ /* 0x040ff00000001808 */
[C---:B------:R-:W-:Y:S08]  /*6f20*/  HMMA.16816.F32 R36, R136.reuse, R140, R36 ;  /* 0x0000008c8824723c */ /* 0x040ff00000001824 */
[C---:B------:R-:W-:Y:S01]  /*6f30*/  HMMA.16816.F32 R40, R136.reuse, R142, R40 ;  /* 0x0000008e8828723c */ /* 0x040fe20000001828 */
[----:B------:R-:W1:Y:S07]  /*6f40*/  LDSM.16.MT88.4 R140, [R135+UR4+0x5900] ;  /* 0x00590004878c783b */ /* 0x000e6e0008004200 */
[C---:B------:R-:W-:Y:S08]  /*6f50*/  HMMA.16816.F32 R44, R136.reuse, R144, R44 ;  /* 0x00000090882c723c */ /* 0x040ff0000000182c */
[C---:B------:R-:W-:Y:S01]  /*6f60*/  HMMA.16816.F32 R48, R136.reuse, R146, R48 ;  /* 0x000000928830723c */ /* 0x040fe20000001830 */
[----:B------:R-:W3:Y:S07]  /*6f70*/  LDSM.16.MT88.4 R144, [R172+0x5900] ;  /* 0x00590000ac90783b */ /* 0x000eee0000004200 */
[C---:B------:R-:W-:Y:S08]  /*6f80*/  HMMA.16816.F32 R52, R136.reuse, R148, R52 ;  /* 0x000000948834723c */ /* 0x040ff00000001834 */
[C---:B------:R-:W-:Y:S08]  /*6f90*/  HMMA.16816.F32 R56, R136.reuse, R150, R56 ;  /* 0x000000968838723c */ /* 0x040ff00000001838 */
[C---:B------:R-:W-:Y:S08]  /*6fa0*/  HMMA.16816.F32 R60, R136.reuse, R152, R60 ;  /* 0x00000098883c723c */ /* 0x040ff0000000183c */
[C---:B------:R-:W-:Y:S08]  /*6fb0*/  HMMA.16816.F32 R64, R136.reuse, R154, R64 ;  /* 0x0000009a8840723c */ /* 0x040ff00000001840 */
        /* <DEDUP_REMOVED lines=12> */
[C---:B---3--:R-:W-:Y:S08]  /*7080*/  HMMA.16816.F32 R116, R136.reuse, R144, R16 ;  /* 0x000000908874723c */ /* 0x048ff00000001810 */
[----:B------:R-:W-:Y:S01]  /*7090*/  HMMA.16816.F32 R112, R136, R146, R112 ;  /* 0x000000928870723c */ /* 0x000fe20000001870 */
[----:B------:R-:W-:-:S07]  /*70a0*/  @!P0 BRA `(.L_x_1522) ;  /* 0x000003f000008947 */ /* 0x000fce0003800000 */
[----:B------:R-:W-:Y:S01]  /*70b0*/  ISETP.NE.AND P2, PT, R190, 0x1, PT ;  /* 0x00000001be00780c */ /* 0x000fe20003f45270 */
[----:B------:R-:W-:Y:S01]  /*70c0*/  IMAD R0, R212, 0x40, R196 ;  /* 0x00000040d4007824 */ /* 0x000fe200078e02c4 */
[----:B------:R-:W-:Y:S01]  /*70d0*/  SEL R4, RZ, 0x10, P5 ;  /* 0x00000010ff047807 */ /* 0x000fe20002800000 */
[----:B------:R-:W-:Y:S01]  /*70e0*/  IMAD.MOV.U32 R192, RZ, RZ, RZ ;  /* 0x000000ffffc07224 */ /* 0x000fe200078e00ff */
[----:B------:R-:W-:Y:S02]  /*70f0*/  SEL R2, RZ, 0x10, P4 ;  /* 0x00000010ff027807 */ /* 0x000fe40002000000 */
[----:B------:R-:W-:Y:S05]  /*7100*/  IADD3 R193, R0, -0x80, R195 ;  /* 0xffffff8000c17810 */ /* 0x000fea0007ffe0c3 */
[----:B------:R-:W-:Y:S02]  /*7110*/  IMAD.MOV.U32 R5, RZ, RZ, R193 ;  /* 0x000000ffff057224 */ /* 0x000fe400078e00c1 */
[----:B------:R-:W-:Y:S05]  /*7120*/  @P2 IMAD.HI.U32 R0, R193, c[0x0][0x2bc], RZ ;  /* 0x0000af00c1002a27 */ /* 0x000fea00078e00ff */
[----:B------:R-:W-:Y:S02]  /*7130*/  @P2 SHF.R.U32.HI R5, RZ, c[0x0][0x2c0], R0 ;  /* 0x0000b000ff052a19 */ /* 0x000fe40000011600 */
[----:B------:R-:W-:Y:S02]  /*7140*/  ISETP.NE.U32.AND P2, PT, R4, RZ, PT ;  /* 0x000000ff0400720c */ /* 0x000fe40003f45070 */
[C---:B------:R-:W-:Y:S04]  /*7150*/  @!P3 IADD3 R7, P0, R5.reuse, R202, RZ ;  /* 0x000000ca0507b210 */ /* 0x040fe80007f1e0ff */
[----:B------:R-:W-:Y:S02]  /*7160*/  @!P3 LEA.HI.X.SX32 R0, R5, R188, 0x1, P0 ;  /* 0x000000bc0500b211 */ /* 0x000fe400000f0eff */
[C---:B------:R-:W-:Y:S04]  /*7170*/  @!P3 LEA R8, P0, R7.reuse, c[0x0][0x2a0], 0x2 ;  /* 0x0000a8000708ba11 */ /* 0x040fe800078010ff */
[----:B------:R-:W-:Y:S01]  /*7180*/  @!P3 LEA.HI.X R9, R7, c[0x0][0x2a4], R0, 0x2, P0 ;  /* 0x0000a9000709ba11 */ /* 0x000fe200000f1400 */
[----:B------:R-:W-:Y:S04]  /*7190*/  IMAD.MOV R0, RZ, RZ, -R5 ;  /* 0x000000ffff007224 */ /* 0x000fe800078e0a05 */
[----:B------:R-:W2:Y:S01]  /*71a0*/  @!P3 LDG.E R192, [R8.64] ;  /* 0x0000000608c0b981 */ /* 0x000ea2000c1e1900 */
[----:B------:R-:W-:Y:S04]  /*71b0*/  IMAD R193, R0, c[0x0][0x2b8], R193 ;  /* 0x0000ae0000c17a24 */ /* 0x000fe800078e02c1 */
[C---:B------:R-:W-:Y:S01]  /*71c0*/  IMAD.WIDE.U32 R6, R193.reuse, c[0x0][0x1e0], RZ ;  /* 0x00007800c1067a25 */ /* 0x040fe200078e00ff */
[----:B------:R-:W-:Y:S05]  /*71d0*/  SHF.R.S32.HI R0, RZ, 0x1f, R193 ;  /* 0x0000001fff007819 */ /* 0x000fea00000114c1 */
        /* <DEDUP_REMOVED lines=9> */
[C---:B------:R-:W-:Y:S02]  /*7270*/  LEA R14, P0, R5.reuse, c[0x0][0x1c8], 0x1 ;  /* 0x00007200050e7a11 */ /* 0x040fe400078008ff */
[----:B------:R-:W-:Y:S02]  /*7280*/  IADD3 R7, -R2, 0x10, RZ ;  /* 0x0000001002077810 */ /* 0x000fe40007ffe1ff */
[----:B------:R-:W-:Y:S01]  /*7290*/  LEA.HI.X R10, R5, c[0x0][0x1cc], R0, 0x1, P0 ;  /* 0x00007300050a7a11 */ /* 0x000fe200000f0c00 */
[----:B------:R-:W1:Y:S01]  /*72a0*/  SHFL.IDX PT, R9, R14, 0x1, 0x181f ;  /* 0x00381f000e097f89 */ /* 0x000e6200000e0000 */
[----:B------:R-:W-:Y:S02]  /*72b0*/  SEL R0, RZ, 0x10, P6 ;  /* 0x00000010ff007807 */ /* 0x000fe40003000000 */
[----:B------:R-:W-:Y:S01]  /*72c0*/  LOP3.LUT R7, R7, 0xf, RZ, 0xc0, !PT ;  /* 0x0000000f07077812 */ /* 0x000fe200078ec0ff */
[----:B------:R-:W2:Y:S01]  /*72d0*/  SHFL.IDX PT, R6, R10, 0x1, 0x181f ;  /* 0x00381f000a067f89 */ /* 0x000ea200000e0000 */
[----:B------:R-:W-:Y:S03]  /*72e0*/  IADD3 R5, -R4, 0x10, RZ ;  /* 0x0000001004057810 */ /* 0x000fe60007ffe1ff */
[----:B------:R3:W4:Y:S01]  /*72f0*/  SHFL.IDX PT, R11, R14, RZ, 0x181f ;  /* 0x00181fff0e0b7589 */ /* 0x00072200000e0000 */
[----:B------:R-:W-:Y:S03]  /*7300*/  LOP3.LUT R5, R5, 0xf, RZ, 0xc0, !PT ;  /* 0x0000000f05057812 */ /* 0x000fe600078ec0ff */
[----:B------:R-:W5:Y:S01]  /*7310*/  SHFL.IDX PT, R8, R10, RZ, 0x181f ;  /* 0x00181fff0a087589 */ /* 0x000f6200000e0000 */
[-C--:B-1----:R-:W-:Y:S02]  /*7320*/  IADD3 R12, P1, P0, R5, R9.reuse, R204 ;  /* 0x00000009050c7210 */ /* 0x082fe4000783e0cc */
[----:B------:R-:W-:Y:S02]  /*7330*/  IADD3 R5, -R0, 0x10, RZ ;  /* 0x0000001000057810 */ /* 0x000fe40007ffe1ff */
[-C--:B--2---:R-:W-:Y:S02]  /*7340*/  IADD3.X R13, RZ, R6.reuse, R205, P1, P0 ;  /* 0x00000006ff0d7210 */ /* 0x084fe40000fe04cd */
[----:B------:R-:W-:Y:S02]  /*7350*/  LOP3.LUT R5, R5, 0xf, RZ, 0xc0, !PT ;  /* 0x0000000f05057812 */ /* 0x000fe400078ec0ff */
[-C--:B---3--:R-:W-:Y:S04]  /*7360*/  IADD3 R14, P1, P0, R7, R9.reuse, R208 ;  /* 0x00000009070e7210 */ /* 0x088fe8000783e0d0 */
[-C--:B------:R-:W-:Y:S02]  /*7370*/  IADD3.X R15, RZ, R6.reuse, R209, P1, P0 ;  /* 0x00000006ff0f7210 */ /* 0x080fe40000fe04d1 */
[----:B------:R-:W-:Y:S01]  /*7380*/  IADD3 R16, P1, P0, R5, R9, R206 ;  /* 0x0000000905107210 */ /* 0x000fe2000783e0ce */
[----:B------:R-:W-:Y:S03]  /*7390*/  IMAD R5, R210, 0x3000, R194 ;  /* 0x00003000d2057824 */ /* 0x000fe600078e02c2 */
[----:B------:R-:W-:Y:S01]  /*73a0*/  IADD3.X R17, RZ, R6, R207, P1, P0 ;  /* 0x00000006ff117210 */ /* 0x000fe20000fe04cf */
[----:B------:R-:W-:Y:S01]  /*73b0*/  IMAD.SHL.U32 R7, R5, 0x2, RZ ;  /* 0x0000000205077824 */ /* 0x000fe200078e00ff */
[----:B----4-:R-:W-:Y:S02]  /*73c0*/  IADD3 R20, P1, R204, R11, RZ ;  /* 0x0000000bcc147210 */ /* 0x010fe40007f3e0ff */
[----:B------:R-:W-:Y:S03]  /*73d0*/  IADD3 R18, P0, R11, R208, RZ ;  /* 0x000000d00b127210 */ /* 0x000fe60007f1e0ff */
[----:B-----5:R-:W-:Y:S01]  /*73e0*/  IMAD.X R21, R205, 0x1, R8, P1 ;  /* 0x00000001cd157824 */ /* 0x020fe200008e0608 */
[----:B------:R-:W-:Y:S01]  /*73f0*/  ISETP.NE.U32.AND P1, PT, R2, RZ, PT ;  /* 0x000000ff0200720c */ /* 0x000fe20003f25070 */
[C---:B------:R-:W-:Y:S01]  /*7400*/  IMAD.X R19, R8.reuse, 0x1, R209, P0 ;  /* 0x0000000108137824 */ /* 0x040fe200000e06d1 */
[----:B------:R-:W-:Y:S02]  /*7410*/  IADD3 R10, P0, R11, R206, RZ ;  /* 0x000000ce0b0a7210 */ /* 0x000fe40007f1e0ff */
[----:B------:R1:W-:Y:S03]  /*7420*/  LDGSTS.E.BYPASS.LTC128B.128 [R7+0xc100], [R20.64], !P5 ;  /* 0x0c10000014077fae */ /* 0x0003e6000e901d46 */
[----:B------:R-:W-:Y:S01]  /*7430*/  IMAD.X R11, R8, 0x1, R207, P0 ;  /* 0x00000001080b7824 */ /* 0x000fe200000e06cf */
[----:B------:R1:W-:Y:S01]  /*7440*/  LDGSTS.E.BYPASS.LTC128B.128 [R7+0xe100], [R18.64], !P4 ;  /* 0x0e10000012077fae */ /* 0x0003e2000e101d46 */
[----:B------:R-:W-:Y:S03]  /*7450*/  ISETP.NE.U32.AND P0, PT, R0, RZ, PT ;  /* 0x000000ff0000720c */ /* 0x000fe60003f05070 */
[----:B------:R1:W-:Y:S04]  /*7460*/  LDGSTS.E.BYPASS.LTC128B.128 [R7+0x10100], [R10.64], !P6 ;  /* 0x101000000a077fae */ /* 0x0003e8000f101d46 */
[----:B------:R1:W-:Y:S04]  /*7470*/  LDGSTS.E.BYPASS.LTC128B.128.ZFILL [R7+0xd100], [R12.64], P2 ;  /* 0x0d1000000c077fae */ /* 0x0003e80009141d46 */
[----:B------:R1:W-:Y:S04]  /*7480*/  LDGSTS.E.BYPASS.LTC128B.128.ZFILL [R7+0xf100], [R14.64], P1 ;  /* 0x0f1000000e077fae */ /* 0x0003e80008941d46 */
[----:B------:R1:W-:Y:S02]  /*7490*/  LDGSTS.E.BYPASS.LTC128B.128.ZFILL [R7+0x11100], [R16.64], P0 ;  /* 0x1110000010077fae */ /* 0x0003e40008141d46 */
.L_x_1522:
[----:B------:R-:W-:Y:S01]  /*74a0*/  UIADD3 UR4, UR5, 0x1, URZ ;  /* 0x0000000105047890 */ /* 0x000fe2000fffe03f */
[----:B------:R-:W0:Y:S01]  /*74b0*/  LDGDEPBAR ;  /* 0x00000000000079af */ /* 0x000e220000000000 */
[----:B------:R-:W-:Y:S01]  /*74c0*/  UISETP.GE.AND UP0, UPT, UR5, 0x1, UPT ;  /* 0x000000010500788c */ /* 0x000fe2000bf06270 */
[----:B------:R-:W-:Y:S01]  /*74d0*/  ISETP.GE.AND P0, PT, R189, R212, PT ;  /* 0x000000d4bd00720c */ /* 0x000fe20003f06270 */
[----:B------:R-:W-:Y:S01]  /*74e0*/  IMAD.MOV.U32 R0, RZ, RZ, R3 ;  /* 0x000000ffff007224 */ /* 0x000fe200078e0003 */
[----:B------:R-:W-:Y:S01]  /*74f0*/  IADD3 R212, R212, -0x1, RZ ;  /* 0xffffffffd4d47810 */ /* 0x000fe20007ffe0ff */
[----:B------:R-:W-:Y:S01]  /*7500*/  USEL UR5, UR4, URZ, !UP0 ;  /* 0x0000003f04057287 */ /* 0x000fe2000c000000 */
[----:B------:R-:W-:Y:S09]  /*7510*/  IMAD.MOV.U32 R133, RZ, RZ, R132 ;  /* 0x000000ffff857224 */ /* 0x000ff200078e0084 */
[----:B------:R-:W-:-:S05]  /*7520*/  @!P0 BRA `(.L_x_1523) ;  /* 0xffffd45000008947 */ /* 0x000fca000383ffff */
.L_x_1520:
[----:B------:R-:W2:Y:S01]  /*7530*/  SHFL.BFLY PT, R6, R213, 0x2, 0x1f ;  /* 0x0c401f00d5067f89 */ /* 0x000ea200000e0000 */
[----:B------:R-:W-:-:S03]  /*7540*/  PLOP3.LUT P2, PT, PT, PT, PT, 0x8, 0x0 ;  /* 0x000000000000781c */ /* 0x000fc60003f4e170 */
[----:B------:R-:W3:Y:S01]  /*7550*/  SHFL.BFLY PT, R0, R211, 0x2, 0x1f ;  /* 0x0c401f00d3007f89 */ /* 0x000ee200000e0000 */
[----:B--2---:R-:W-:Y:S02]  /*7560*/  FADD.FTZ R6, R6, R213 ;  /* 0x000000d506067221 */ /* 0x004fe40000010000 */
[----:B-1-3--:R-:W-:-:S03]  /*7570*/  FADD.FTZ R7, R0, R211 ;  /* 0x000000d300077221 */ /* 0x00afc60000010000 */
        /* <DEDUP_REMOVED lines=118> */
.L_x_1510:
[----:B------:R-:W-:Y:S05]  /*7ce0*/  @P2 BRA `(.L_x_1524) ;  /* 0x000018f000002947 */ /* 0x000fea0003800000 */
[----:B-1----:R-:W1:Y:S01]  /*7cf0*/  S2R R9, SR_TID.X ;  /* 0x0000000000097919 */ /* 0x002e620000002100 */
[----:B------:R-:W-:Y:S01]  /*7d00*/  SHF.R.S32.HI R8, RZ, 0x1f, R197 ;  /* 0x0000001fff087819 */ /* 0x000fe200000114c5 */
[----:B------:R-:W-:Y:S01]  /*7d10*/  IMAD.WIDE.U32 R14, R197, c[0x0][0x4d0], RZ ;  /* 0x00013400c50e7a25 */ /* 0x000fe200078e00ff */
[----:B------:R-:W-:Y:S01]  /*7d20*/  BSSY B0, `(.L_x_1525) ;  /* 0x00000f8000007945 */ /* 0x000fe20003800000 */
[----:B------:R-:W2:Y:S02]  /*7d30*/  S2R R3, SR_CTAID.Y ;  /* 0x0000000000037919 */ /* 0x000ea40000002600 */
[----:B------:R-:W-:-:S02]  /*7d40*/  IMAD R0, R8, c[0x0][0x4d0], RZ ;  /* 0x0001340008007a24 */ /* 0x000fc400078e02ff */
[----:B------:R-:W3:Y:S01]  /*7d50*/  S2R R7, SR_CTAID.Z ;  /* 0x0000000000077919 */ /* 0x000ee20000002700 */
[----:B------:R-:W-:Y:S02]  /*7d60*/  IMAD.MOV R6, RZ, RZ, -R197 ;  /* 0x000000ffff067224 */ /* 0x000fe400078e0ac5 */
[----:B------:R-:W-:Y:S01]  /*7d70*/  IMAD R11, R197, c[0x0][0x4d4], R0 ;  /* 0x00013500c50b7a24 */ /* 0x000fe200078e0200 */
[----:B------:R-:W-:Y:S01]  /*7d80*/  BAR.SYNC.DEFER_BLOCKING 0x1, 0x100 ;  /* 0x0044000000007b1d */ /* 0x000fe20000010000 */
[----:B------:R-:W-:Y:S02]  /*7d90*/  IMAD R8, R8, c[0x0][0x438], RZ ;  /* 0x00010e0008087a24 */ /* 0x000fe400078e02ff */
[----:B------:R-:W-:Y:S02]  /*7da0*/  IMAD.IADD R15, R15, 0x1, R11 ;  /* 0x000000010f0f7824 */ /* 0x000fe400078e020b */
[C---:B------:R-:W-:Y:S01]  /*7db0*/  IMAD R8, R197.reuse, c[0x0][0x43c], R8 ;  /* 0x00010f00c5087a24 */ /* 0x040fe200078e0208 */
[----:B------:R-:W4:Y:S01]  /*7dc0*/  S2R R0, SR_CTAID.X ;  /* 0x0000000000007919 */ /* 0x000f220000002500 */
[----:B------:R-:W-:-:S04]  /*7dd0*/  IMAD.WIDE.U32 R18, R197, c[0x0][0x438], RZ ;  /* 0x00010e00c5127a25 */ /* 0x000fc800078e00ff */
[----:B------:R-:W-:Y:S01]  /*7de0*/  IMAD.IADD R19, R19, 0x1, R8 ;  /* 0x0000000113137824 */ /* 0x000fe200078e0208 */
[----:B-1----:R-:W-:-:S04]  /*7df0*/  SHF.R.S32.HI R12, RZ, 0x1f, R9 ;  /* 0x0000001fff0c7819 */ /* 0x002fc80000011409 */
[-C--:B------:R-:W-:Y:S01]  /*7e00*/  LEA.HI R4, R12, R9.reuse, RZ, 0x5 ;  /* 0x000000090c047211 */ /* 0x080fe200078f28ff */
[----:B--2---:R-:W-:Y:S01]  /*7e10*/  IMAD R6, R6, c[0x0][0x550], R3 ;  /* 0x0001540006067a24 */ /* 0x004fe200078e0203 */
[----:B------:R-:W-:Y:S02]  /*7e20*/  LEA.HI R12, R12, R9, RZ, 0x2 ;  /* 0x000000090c0c7211 */ /* 0x000fe400078f10ff */
[----:B------:R-:W-:Y:S01]  /*7e30*/  SHF.R.S32.HI R11, RZ, 0x5, R4 ;  /* 0x00000005ff0b7819 */ /* 0x000fe20000011404 */
[C---:B---3--:R-:W-:Y:S01]  /*7e40*/  IMAD.WIDE.U32 R14, R7.reuse, c[0x0][0x4d8], R14 ;  /* 0x00013600070e7a25 */ /* 0x048fe200078e000e */
[----:B------:R-:W-:Y:S02]  /*7e50*/  SHF.R.S32.HI R10, RZ, 0x1f, R4 ;  /* 0x0000001fff0a7819 */ /* 0x000fe40000011404 */
[----:B------:R-:W-:Y:S01]  /*7e60*/  LOP3.LUT R4, R4, 0xffffffe0, RZ, 0xc0, !PT ;  /* 0xffffffe004047812 */ /* 0x000fe200078ec0ff */
[----:B------:R-:W-:Y:S01]  /*7e70*/  IMAD.WIDE.U32 R18, R7, c[0x0][0x440], R18 ;  /* 0x0001100007127a25 */ /* 0x000fe200078e0012 */
[----:B------:R-:W-:-:S02]  /*7e80*/  LOP3.LUT R12, R12, 0xfffffffc, RZ, 0xc0, !PT ;  /* 0xfffffffc0c0c7812 */ /* 0x000fc400078ec0ff */
[----:B------:R-:W-:Y:S02]  /*7e90*/  IADD3 R4, -R4, R9, RZ ;  /* 0x0000000904047210 */ /* 0x000fe40007ffe1ff */
[----:B------:R-:W-:Y:S01]  /*7ea0*/  LEA.HI R10, R10, R11, RZ, 0x3 ;  /* 0x0000000b0a0a7211 */ /* 0x000fe200078f18ff */
[----:B------:R-:W-:Y:S01]  /*7eb0*/  IMAD.IADD R9, R9, 0x1, -R12 ;  /* 0x0000000109097824 */ /* 0x000fe200078e0a0c */
[----:B------:R-:W-:Y:S02]  /*7ec0*/  SHF.R.S32.HI R3, RZ, 0x1f, R4 ;  /* 0x0000001fff037819 */ /* 0x000fe40000011404 */
[----:B------:R-:W-:Y:S02]  /*7ed0*/  LOP3.LUT R10, R10, 0xffffff8, RZ, 0xc0, !PT ;  /* 0x0ffffff80a0a7812 */ /* 0x000fe400078ec0ff */
[----:B------:R-:W-:Y:S02]  /*7ee0*/  LEA.HI R3, R3, R4, RZ, 0x2 ;  /* 0x0000000403037211 */ /* 0x000fe400078f10ff */
[----:B------:R-:W-:Y:S01]  /*7ef0*/  LEA.HI R16, R9, R9, RZ, 0x1 ;  /* 0x0000000909107211 */ /* 0x000fe200078f08ff */
[----:B------:R-:W-:Y:S01]  /*7f00*/  IMAD.IADD R10, R11, 0x1, -R10 ;  /* 0x000000010b0a7824 */ /* 0x000fe200078e0a0a */
[----:B------:R-:W-:-:S02]  /*7f10*/  SHF.R.S32.HI R13, RZ, 0x2, R3 ;  /* 0x00000002ff0d7819 */ /* 0x000fc40000011403 */
[----:B------:R-:W-:Y:S02]  /*7f20*/  LOP3.LUT R16, R16, 0x1ffffffe, RZ, 0xc0, !PT ;  /* 0x1ffffffe10107812 */ /* 0x000fe400078ec0ff */
[----:B------:R-:W-:Y:S01]  /*7f30*/  MOV R12, c[0x0][0x4e8] ;  /* 0x00013a00000c7a02 */ /* 0x000fe20000000f00 */
[----:B------:R-:W-:Y:S01]  /*7f40*/  IMAD R13, R10, 0x10, R13 ;  /* 0x000000100a0d7824 */ /* 0x000fe200078e020d */
[----:B------:R-:W-:Y:S02]  /*7f50*/  SHF.R.S32.HI R11, RZ, 0x1f, R7 ;  /* 0x0000001fff0b7819 */ /* 0x000fe40000011407 */
[----:B------:R-:W-:Y:S02]  /*7f60*/  IADD3 R16, R9, -R16, RZ ;  /* 0x8000001009107210 */ /* 0x000fe40007ffe0ff */
[----:B------:R-:W-:Y:S01]  /*7f70*/  ISETP.NE.AND P1, PT, R12, 0x1, PT ;  /* 0x000000010c00780c */ /* 0x000fe20003f25270 */
[C---:B------:R-:W-:Y:S01]  /*7f80*/  IMAD R8, R11.reuse, c[0x0][0x4d8], RZ ;  /* 0x000136000b087a24 */ /* 0x040fe200078e02ff */
[----:B------:R-:W-:Y:S01]  /*7f90*/  LEA R9, R16, R13, 0x3 ;  /* 0x0000000d10097211 */ /* 0x000fe200078e18ff */
[----:B------:R-:W-:Y:S01]  /*7fa0*/  IMAD R10, R11, c[0x0][0x440], RZ ;  /* 0x000110000b0a7a24 */ /* 0x000fe200078e02ff */
[----:B------:R-:W-:Y:S01]  /*7fb0*/  LOP3.LUT R3, R3, 0x7ffffffc, RZ, 0xc0, !PT ;  /* 0x7ffffffc03037812 */ /* 0x000fe200078ec0ff */
[----:B------:R-:W-:-:S02]  /*7fc0*/  IMAD R8, R7, c[0x0][0x4dc], R8 ;  /* 0x0001370007087a24 */ /* 0x000fc400078e0208 */
[C---:B----4-:R-:W-:Y:S01]  /*7fd0*/  IMAD R9, R0.reuse, 0x80, R9 ;  /* 0x0000008000097824 */ /* 0x050fe200078e0209 */
[----:B------:R-:W-:Y:S01]  /*7fe0*/  LEA R0, R0, R13, 0x7 ;  /* 0x0000000d00007211 */ /* 0x000fe200078e38ff */
[----:B------:R-:W-:Y:S01]  /*7ff0*/  IMAD R10, R7, c[0x0][0x444], R10 ;  /* 0x00011100070a7a24 */ /* 0x000fe200078e020a */
[----:B------:R-:W-:Y:S01]  /*8000*/  IADD3 R15, R15, R8, RZ ;  /* 0x000000080f0f7210 */ /* 0x000fe20007ffe0ff */
[----:B------:R-:W-:Y:S01]  /*8010*/  IMAD R13, R12, c[0x0][0x388], RZ ;  /* 0x0000e2000c0d7a24 */ /* 0x000fe200078e02ff */
[----:B------:R-:W-:Y:S01]  /*8020*/  SHF.R.S32.HI R7, RZ, 0x1f, R6 ;  /* 0x0000001fff077819 */ /* 0x000fe20000011406 */
[----:B------:R-:W-:-:S04]  /*8030*/  @P1 IMAD.HI.U32 R8, R9, c[0x0][0x4ec], RZ ;  /* 0x00013b0009081a27 */ /* 0x000fc800078e00ff */
[----:B------:R-:W-:Y:S01]  /*8040*/  IMAD.IADD R19, R19, 0x1, R10 ;  /* 0x0000000113137824 */ /* 0x000fe200078e020a */
[----:B------:R-:W-:Y:S01]  /*8050*/  MOV R10, R9 ;  /* 0x00000009000a7202 */ /* 0x000fe20000000f00 */
[C---:B------:R-:W-:Y:S01]  /*8060*/  IMAD R11, R7.reuse, c[0x0][0x4e0], RZ ;  /* 0x00013800070b7a24 */ /* 0x040fe200078e02ff */
[----:B------:R-:W-:Y:S01]  /*8070*/  @P1 SHF.R.U32.HI R10, RZ, c[0x0][0x4f0], R8 ;  /* 0x00013c00ff0a1a19 */ /* 0x000fe20000011608 */
[----:B------:R-:W-:Y:S02]  /*8080*/  IMAD R7, R7, c[0x0][0x448], RZ ;  /* 0x0001120007077a24 */ /* 0x000fe400078e02ff */
[C---:B------:R-:W-:Y:S02]  /*8090*/  IMAD R11, R6.reuse, c[0x0][0x4e4], R11 ;  /* 0x00013900060b7a24 */ /* 0x040fe400078e020b */
[----:B------:R-:W-:Y:S02]  /*80a0*/  IMAD.MOV R8, RZ, RZ, -R10 ;  /* 0x000000ffff087224 */ /* 0x000fe400078e0a0a */
[----:B------:R-:W-:-:S02]  /*80b0*/  IMAD R7, R6, c[0x0][0x44c], R7 ;  /* 0x0001130006077a24 */ /* 0x000fc400078e0207 */
[----:B------:R-:W-:-:S04]  /*80c0*/  IMAD.WIDE.U32 R18, R6, c[0x0][0x448], R18 ;  /* 0x0001120006127a25 */ /* 0x000fc800078e0012 */
[----:B------:R-:W-:Y:S01]  /*80d0*/  IMAD.WIDE.U32 R16, R6, c[0x0][0x4e0], R14 ;  /* 0x0001380006107a25 */ /* 0x000fe200078e000e */
[----:B------:R-:W-:-:S03]  /*80e0*/  MOV R14, R9 ;  /* 0x00000009000e7202 */ /* 0x000fc60000000f00 */
[----:B------:R-:W-:-:S04]  /*80f0*/  @P1 IMAD.HI.U32 R6, R9, c[0x0][0x4ec], RZ ;  /* 0x00013b0009061a27 */ /* 0x000fc800078e00ff */
[----:B------:R-:W-:Y:S01]  /*8100*/  IMAD R8, R8, c[0x0][0x4e8], R9 ;  /* 0x00013a0008087a24 */ /* 0x000fe200078e0209 */
[----:B------:R-:W-:Y:S01]  /*8110*/  @P1 SHF.R.U32.HI R14, RZ, c[0x0][0x4f0], R6 ;  /* 0x00013c00ff0e1a19 */ /* 0x000fe20000011606 */
[----:B------:R-:W-:Y:S01]  /*8120*/  IMAD.IADD R19, R19, 0x1, R7 ;  /* 0x0000000113137824 */ /* 0x000fe200078e0207 */
[----:B------:R-:W-:Y:S01]  /*8130*/  SHF.R.S32.HI R7, RZ, 0x1f, R10 ;  /* 0x0000001fff077819 */ /* 0x000fe2000001140a */
[----:B------:R-:W-:Y:S01]  /*8140*/  IMAD.IADD R3, R4, 0x1, -R3 ;  /* 0x0000000104037824 */ /* 0x000fe200078e0a03 */
[----:B------:R-:W-:Y:S01]  /*8150*/  IADD3 R10, P0, R10, R16, RZ ;  /* 0x000000100a0a7210 */ /* 0x000fe20007f1e0ff */
[C---:B------:R-:W-:Y:S01]  /*8160*/  IMAD.WIDE.U32 R18, R14.reuse, c[0x0][0x430], R18 ;  /* 0x00010c000e127a25 */ /* 0x040fe200078e0012 */
[----:B------:R-:W-:Y:S02]  /*8170*/  SHF.R.S32.HI R6, RZ, 0x1f, R8 ;  /* 0x0000001fff067819 */ /* 0x000fe40000011408 */
[----:B------:R-:W-:Y:S02]  /*8180*/  IADD3.X R11, R7, R17, R11, P0, !PT ;  /* 0x00000011070b7210 */ /* 0x000fe400007fe40b */
[----:B------:R-:W-:Y:S01]  /*8190*/  IADD3 R16, -R14, RZ, RZ ;  /* 0x000000ff0e107210 */ /* 0x000fe20007ffe1ff */
[----:B------:R-:W-:Y:S01]  /*81a0*/  IMAD R7, R6, c[0x0][0x4c8], RZ ;  /* 0x0001320006077a24 */ /* 0x000fe200078e02ff */
[----:B------:R-:W-:Y:S01]  /*81b0*/  SHF.R.S32.HI R6, RZ, 0x1f, R14 ;  /* 0x0000001fff067819 */ /* 0x000fe2000001140e */
[----:B------:R-:W-:-:S04]  /*81c0*/  IMAD.WIDE.U32 R10, R8, c[0x0][0x4c8], R10 ;  /* 0x00013200080a7a25 */ /* 0x000fc800078e000a */
[----:B------:R-:W-:Y:S02]  /*81d0*/  IMAD R7, R8, c[0x0][0x4cc], R7 ;  /* 0x0001330008077a24 */ /* 0x000fe400078e0207 */
[----:B------:R-:W-:Y:S02]  /*81e0*/  IMAD R16, R16, c[0x0][0x4e8], R9 ;  /* 0x00013a0010107a24 */ /* 0x000fe400078e0209 */
[----:B------:R-:W-:Y:S01]  /*81f0*/  IMAD R9, R6, c[0x0][0x430], RZ ;  /* 0x00010c0006097a24 */ /* 0x000fe200078e02ff */
[----:B------:R-:W-:Y:S01]  /*8200*/  LEA R6, P0, R10, c[0x0][0x4a8], 0x2 ;  /* 0x00012a000a067a11 */ /* 0x000fe200078010ff */
[----:B------:R-:W-:Y:S01]  /*8210*/  IMAD.IADD R7, R11, 0x1, R7 ;  /* 0x000000010b077824 */ /* 0x000fe200078e0207 */
[----:B------:R-:W-:Y:S01]  /*8220*/  SHF.R.S32.HI R8, RZ, 0x1f, R16 ;  /* 0x0000001fff087819 */ /* 0x000fe20000011410 */
[----:B------:R-:W-:Y:S02]  /*8230*/  IMAD R9, R14, c[0x0][0x434], R9 ;  /* 0x00010d000e097a24 */ /* 0x000fe400078e0209 */
[----:B------:R-:W-:Y:S01]  /*8240*/  SHFL.IDX PT, R14, R6, 0x1, 0x1c1f ;  /* 0x003c1f00060e7f89 */ /* 0x000fe200000e0000 */
[----:B------:R-:W-:Y:S01]  /*8250*/  LEA.HI.X R7, R10, c[0x0][0x4ac], R7, 0x2, P0 ;  /* 0x00012b000a077a11 */ /* 0x000fe200000f1407 */
[----:B------:R-:W-:Y:S01]  /*8260*/  IMAD.IADD R19, R19, 0x1, R9 ;  /* 0x0000000113137824 */ /* 0x000fe200078e0209 */
[----:B------:R-:W-:Y:S01]  /*8270*/  LOP3.LUT P0, RZ, R4, 0x3, RZ, 0xc0, !PT ;  /* 0x0000000304ff7812 */ /* 0x000fe2000780c0ff */
[----:B------:R-:W-:Y:S01]  /*8280*/  SHFL.IDX PT, R10, R6, RZ, 0x1c1f ;  /* 0x001c1fff060a7589 */ /* 0x000fe200000e0000 */
[----:B------:R-:W-:Y:S01]  /*8290*/  IMAD R9, R8, c[0x0][0x428], RZ ;  /* 0x00010a0008097a24 */ /* 0x000fe200078e02ff */
[----:B------:R-:W-:-:S02]  /*82a0*/  IADD3 R8, R0, 0x8, RZ ;  /* 0x0000000800087810 */ /* 0x000fc40007ffe0ff */
[----:B------:R-:W1:Y:S01]  /*82b0*/  SHFL.IDX PT, R11, R7, RZ, 0x1c1f ;  /* 0x001c1fff070b7589 */ /* 0x000e6200000e0000 */
[-C--:B------:R-:W-:Y:S01]  /*82c0*/  ISETP.GE.OR P2, PT, R0, R13.reuse, P0 ;  /* 0x0000000d0000720c */ /* 0x080fe20000746670 */
[----:B------:R-:W-:Y:S01]  /*82d0*/  IMAD R9, R16, c[0x0][0x42c], R9 ;  /* 0x00010b0010097a24 */ /* 0x000fe200078e0209 */
[----:B------:R-:W-:Y:S01]  /*82e0*/  ISETP.GE.OR P0, PT, R8, R13, P0 ;  /* 0x0000000d0800720c */ /* 0x000fe20000706670 */
[----:B------:R-:W2:Y:S01]  /*82f0*/  SHFL.IDX PT, R15, R7, 0x1, 0x1c1f ;  /* 0x003c1f00070f7f89 */ /* 0x000ea200000e0000 */
[----:B------:R-:W-:-:S05]  /*8300*/  IMAD.WIDE.U32 R16, R16, c[0x0][0x428], R18 ;  /* 0x00010a0010107a25 */ /* 0x000fca00078e0012 */
[----:B------:R-:W-:Y:S02]  /*8310*/  IADD3 R12, R17, R9, RZ ;  /* 0x00000009110c7210 */ /* 0x000fe40007ffe0ff */
[----:B------:R-:W-:-:S04]  /*8320*/  LEA R9, P1, R16, c[0x0][0x400], 0x2 ;  /* 0x0001000010097a11 */ /* 0x000fc800078210ff */
[----:B------:R-:W-:Y:S01]  /*8330*/  LEA.HI.X R12, R16, c[0x0][0x404], R12, 0x2, P1 ;  /* 0x00010100100c7a11 */ /* 0x000fe200008f140c */
[----:B------:R3:W4:Y:S01]  /*8340*/  SHFL.IDX PT, R6, R9, RZ, 0x1c1f ;  /* 0x001c1fff09067589 */ /* 0x00072200000e0000 */
[----:B------:R-:W-:-:S03]  /*8350*/  ISETP.GE.AND P1, PT, R8, R13, PT ;  /* 0x0000000d0800720c */ /* 0x000fc60003f26270 */
[----:B------:R3:W3:Y:S01]  /*8360*/  SHFL.IDX PT, R7, R12, RZ, 0x1c1f ;  /* 0x001c1fff0c077589 */ /* 0x0006e200000e0000 */
[----:B------:R-:W-:-:S03]  /*8370*/  P2R R8, PR, RZ, 0x2 ;  /* 0x00000002ff087803 */ /* 0x000fc60000000000 */
[----:B-1----:R1:W-:Y:S04]  /*8380*/  @!P2 ST.E [R10.64], R2 ;  /* 0x000000020a00a985 */ /* 0x0023e8000c101906 */
[----:B--2---:R1:W-:Y:S01]  /*8390*/  @!P0 ST.E [R14.64], R5 ;  /* 0x000000050e008985 */ /* 0x0043e2000c101906 */
[----:B------:R-:W-:Y:S02]  /*83a0*/  ISETP.GE.AND P0, PT, R0, R13, PT ;  /* 0x0000000d0000720c */ /* 0x000fe40003f06270 */
[----:B------:R-:W-:-:S11]  /*83b0*/  SHF.L.U32 R13, R3, 0x1, RZ ;  /* 0x00000001030d7819 */ /* 0x000fd600000006ff */
[----:B------:R-:W-:Y:S05]  /*83c0*/  @P0 BRA `(.L_x_1526) ;  /* 0x000008d000000947 */ /* 0x000fea0003800000 */
[C---:B-1--4-:R-:W-:Y:S02]  /*83d0*/  IADD3 R5, R13.reuse, 0x8, RZ ;  /* 0x000000080d057810 */ /* 0x052fe40007ffe0ff */
[C---:B------:R-:W-:Y:S02]  /*83e0*/  IADD3 R4, R13.reuse, 0x10, RZ ;  /* 0x000000100d047810 */ /* 0x040fe40007ffe0ff */
[----:B------:R-:W-:Y:S02]  /*83f0*/  IADD3 R3, R13, 0x18, RZ ;  /* 0x000000180d037810 */ /* 0x000fe40007ffe0ff */
[----:B------:R-:W-:Y:S02]  /*8400*/  ISETP.GE.AND P3, PT, R5, c[0x0][0x3c8], PT ;  /* 0x0000f20005007a0c */ /* 0x000fe40003f66270 */
[----:B------:R-:W-:Y:S02]  /*8410*/  IADD3 R2, R13, 0x20, RZ ;  /* 0x000000200d027810 */ /* 0x000fe40007ffe0ff */
[----:B------:R-:W-:-:S02]  /*8420*/  ISETP.GE.AND P2, PT, R4, c[0x0][0x3c8], PT ;  /* 0x0000f20004007a0c */ /* 0x000fc40003f46270 */
[----:B------:R-:W-:Y:S02]  /*8430*/  ISETP.GE.AND P4, PT, R13, c[0x0][0x3c8], PT ;  /* 0x0000f2000d007a0c */ /* 0x000fe40003f86270 */
[----:B------:R-:W-:Y:S02]  /*8440*/  ISETP.GE.AND P1, PT, R3, c[0x0][0x3c8], PT ;  /* 0x0000f20003007a0c */ /* 0x000fe40003f26270 */
[----:B------:R-:W-:Y:S02]  /*8450*/  ISETP.GE.AND P0, PT, R2, c[0x0][0x3c8], PT ;  /* 0x0000f20002007a0c */ /* 0x000fe40003f06270 */
[----:B------:R-:W-:Y:S02]  /*8460*/  IADD3 R0, R13, 0x28, RZ ;  /* 0x000000280d007810 */ /* 0x000fe40007ffe0ff */
[----:B------:R-:W-:Y:S02]  /*8470*/  @!P3 LEA.HI R5, R5, R5, RZ, 0x1 ;  /* 0x000000050505b211 */ /* 0x000fe400078f08ff */
[----:B------:R-:W-:-:S02]  /*8480*/  ISETP.GE.AND P5, PT, R0, c[0x0][0x3c8], PT ;  /* 0x0000f20000007a0c */ /* 0x000fc40003fa6270 */
[----:B------:R-:W-:Y:S01]  /*8490*/  @!P2 LEA.HI R4, R4, R4, RZ, 0x1 ;  /* 0x000000040404a211 */ /* 0x000fe200078f08ff */
[--C-:B---3--:R-:W-:Y:S01]  /*84a0*/  @!P4 IMAD.WIDE R10, R13, 0x4, R6.reuse ;  /* 0x000000040d0ac825 */ /* 0x108fe200078e0206 */
[----:B------:R-:W-:Y:S02]  /*84b0*/  @!P3 LOP3.LUT R5, R5, 0xfffffffe, RZ, 0xc0, !PT ;  /* 0xfffffffe0505b812 */ /* 0x000fe400078ec0ff */
[----:B------:R-:W-:Y:S02]  /*84c0*/  @!P1 LEA.HI R3, R3, R3, RZ, 0x1 ;  /* 0x0000000303039211 */ /* 0x000fe400078f08ff */
[----:B------:R-:W-:Y:S01]  /*84d0*/  @!P0 LEA.HI R2, R2, R2, RZ, 0x1 ;  /* 0x0000000202028211 */ /* 0x000fe200078f08ff */
[----:B------:R1:W-:Y:S01]  /*84e0*/  @!P4 ST.E.64 [R10.64], R128 ;  /* 0x000000800a00c985 */ /* 0x0003e2000c101b06 */
[----:B------:R-:W-:Y:S01]  /*84f0*/  @!P2 LOP3.LUT R15, R4, 0xfffffffe, RZ, 0xc0, !PT ;  /* 0xfffffffe040fa812 */ /* 0x000fe200078ec0ff */
[----:B------:R-:W-:Y:S01]  /*8500*/  @!P3 IMAD.WIDE R4, R5, 0x4, R6 ;  /* 0x000000040504b825 */ /* 0x000fe200078e0206 */
[----:B------:R-:W-:-:S02]  /*8510*/  IADD3 R14, R13, 0x30, RZ ;  /* 0x000000300d0e7810 */ /* 0x000fc40007ffe0ff */
[----:B------:R-:W-:Y:S02]  /*8520*/  @!P1 LOP3.LUT R3, R3, 0xfffffffe, RZ, 0xc0, !PT ;  /* 0xfffffffe03039812 */ /* 0x000fe400078ec0ff */
[----:B------:R-:W-:Y:S01]  /*8530*/  @!P0 LOP3.LUT R17, R2, 0xfffffffe, RZ, 0xc0, !PT ;  /* 0xfffffffe02118812 */ /* 0x000fe200078ec0ff */
[----:B------:R2:W-:Y:S01]  /*8540*/  @!P3 ST.E.64 [R4.64], R124 ;  /* 0x0000007c0400b985 */ /* 0x0005e2000c101b06 */
[----:B------:R-:W-:Y:S01]  /*8550*/  ISETP.GE.AND P4, PT, R14, c[0x0][0x3c8], PT ;  /* 0x0000f2000e007a0c */ /* 0x000fe20003f86270 */
[--C-:B------:R-:W-:Y:S01]  /*8560*/  @!P1 IMAD.WIDE R2, R3, 0x4, R6.reuse ;  /* 0x0000000403029825 */ /* 0x100fe200078e0206 */
[----:B------:R-:W-:Y:S02]  /*8570*/  @!P5 LEA.HI R0, R0, R0, RZ, 0x1 ;  /* 0x000000000000d211 */ /* 0x000fe400078f08ff */
[----:B------:R-:W-:Y:S01]  /*8580*/  IADD3 R19, R13, 0x40, RZ ;  /* 0x000000400d137810 */ /* 0x000fe20007ffe0ff */
[----:B------:R-:W-:Y:S01]  /*8590*/  @!P0 IMAD.WIDE R16, R17, 0x4, R6 ;  /* 0x0000000411108825 */ /* 0x000fe200078e0206 */
[----:B------:R-:W-:-:S02]  /*85a0*/  IADD3 R20, R13, 0x38, RZ ;  /* 0x000000380d147810 */ /* 0x000fc40007ffe0ff */
[----:B------:R-:W-:Y:S02]  /*85b0*/  IADD3 R18, R13, 0x48, RZ ;  /* 0x000000480d127810 */ /* 0x000fe40007ffe0ff */
[----:B------:R-:W-:-:S03]  /*85c0*/  ISETP.GE.AND P3, PT, R20, c[0x0][0x3c8], PT ;  /* 0x0000f20014007a0c */ /* 0x000fc60003f66270 */
[----:B------:R-:W-:Y:S01]  /*85d0*/  @!P4 LEA.HI R14, R14, R14, RZ, 0x1 ;  /* 0x0000000e0e0ec211 */ /* 0x000fe200078f08ff */
[----:B-1----:R-:W-:Y:S01]  /*85e0*/  @!P2 IMAD.WIDE R10, R15, 0x4, R6 ;  /* 0x000000040f0aa825 */ /* 0x002fe200078e0206 */
[----:B------:R-:W-:-:S08]  /*85f0*/  IADD3 R15, R13, 0x50, RZ ;  /* 0x000000500d0f7810 */ /* 0x000fd00007ffe0ff */
[----:B------:R-:W-:Y:S01]  /*8600*/  @!P3 LEA.HI R20, R20, R20, RZ, 0x1 ;  /* 0x000000141414b211 */ /* 0x000fe200078f08ff */
[----:B------:R1:W-:Y:S01]  /*8610*/  @!P2 ST.E.64 [R10.64], R36 ;  /* 0x000000240a00a985 */ /* 0x0003e2000c101b06 */
[----:B------:R-:W-:Y:S02]  /*8620*/  ISETP.GE.AND P2, PT, R19, c[0x0][0x3c8], PT ;  /* 0x0000f20013007a0c */ /* 0x000fe40003f46270 */
[----:B--2---:R-:W-:Y:S01]  /*8630*/  @!P5 LOP3.LUT R5, R0, 0xfffffffe, RZ, 0xc0, !PT ;  /* 0xfffffffe0005d812 */ /* 0x004fe200078ec0ff */
[----:B------:R2:W-:Y:S01]  /*8640*/  @!P1 ST.E.64 [R2.64], R40 ;  /* 0x0000002802009985 */ /* 0x0005e2000c101b06 */
[----:B------:R-:W-:Y:S02]  /*8650*/  ISETP.GE.AND P1, PT, R18, c[0x0][0x3c8], PT ;  /* 0x0000f20012007a0c */ /* 0x000fe40003f26270 */
[----:B------:R-:W-:Y:S01]  /*8660*/  IADD3 R0, R13, 0x58, RZ ;  /* 0x000000580d007810 */ /* 0x000fe20007ffe0ff */
[----:B------:R3:W-:Y:S01]  /*8670*/  @!P0 ST.E.64 [R16.64], R44 ;  /* 0x0000002c10008985 */ /* 0x0007e2000c101b06 */
[----:B------:R-:W-:Y:S01]  /*8680*/  ISETP.GE.AND P0, PT, R15, c[0x0][0x3c8], PT ;  /* 0x0000f2000f007a0c */ /* 0x000fe20003f06270 */
[----:B------:R-:W-:-:S04]  /*8690*/  @!P5 IMAD.WIDE R4, R5, 0x4, R6 ;  /* 0x000000040504d825 */ /* 0x000fc800078e0206 */
[----:B------:R-:W-:Y:S01]  /*86a0*/  @!P2 LEA.HI R19, R19, R19, RZ, 0x1 ;  /* 0x000000131313a211 */ /* 0x000fe200078f08ff */
[----:B------:R4:W-:Y:S01]  /*86b0*/  @!P5 ST.E.64 [R4.64], R48 ;  /* 0x000000300400d985 */ /* 0x0009e2000c101b06 */
[----:B------:R-:W-:Y:S02]  /*86c0*/  ISETP.GE.AND P5, PT, R0, c[0x0][0x3c8], PT ;  /* 0x0000f20000007a0c */ /* 0x000fe40003fa6270 */
[----:B------:R-:W-:Y:S02]  /*86d0*/  @!P1 LEA.HI R18, R18, R18, RZ, 0x1 ;  /* 0x0000001212129211 */ /* 0x000fe400078f08ff */
[----:B------:R-:W-:Y:S02]  /*86e0*/  @!P2 LOP3.LUT R19, R19, 0xfffffffe, RZ, 0xc0, !PT ;  /* 0xfffffffe1313a812 */ /* 0x000fe400078ec0ff */
[----:B------:R-:W-:-:S04]  /*86f0*/  @!P0 LEA.HI R15, R15, R15, RZ, 0x1 ;  /* 0x0000000f0f0f8211 */ /* 0x000fc800078f08ff */
[----:B------:R-:W-:Y:S02]  /*8700*/  @!P0 LOP3.LUT R15, R15, 0xfffffffe, RZ, 0xc0, !PT ;  /* 0xfffffffe0f0f8812 */ /* 0x000fe400078ec0ff */
[----:B-1----:R-:W-:Y:S02]  /*8710*/  IADD3 R10, R13, 0x60, RZ ;  /* 0x000000600d0a7810 */ /* 0x002fe40007ffe0ff */
[----:B------:R-:W-:Y:S02]  /*8720*/  @!P3 LOP3.LUT R11, R20, 0xfffffffe, RZ, 0xc0, !PT ;  /* 0xfffffffe140bb812 */ /* 0x000fe400078ec0ff */
[----:B--2---:R-:W-:Y:S01]  /*8730*/  @!P4 LOP3.LUT R3, R14, 0xfffffffe, RZ, 0xc0, !PT ;  /* 0xfffffffe0e03c812 */ /* 0x004fe200078ec0ff */
[--C-:B------:R-:W-:Y:S01]  /*8740*/  @!P0 IMAD.WIDE R14, R15, 0x4, R6.reuse ;  /* 0x000000040f0e8825 */ /* 0x100fe200078e0206 */
[----:B------:R-:W-:Y:S02]  /*8750*/  ISETP.GE.AND P6, PT, R10, c[0x0][0x3c8], PT ;  /* 0x0000f2000a007a0c */ /* 0x000fe40003fc6270 */
[----:B---3--:R-:W-:Y:S01]  /*8760*/  @!P1 LOP3.LUT R17, R18, 0xfffffffe, RZ, 0xc0, !PT ;  /* 0xfffffffe12119812 */ /* 0x008fe200078ec0ff */
[----:B------:R-:W-:Y:S01]  /*8770*/  @!P4 IMAD.WIDE R2, R3, 0x4, R6 ;  /* 0x000000040302c825 */ /* 0x000fe200078e0206 */
[----:B------:R-:W-:-:S02]  /*8780*/  @!P5 LEA.HI R0, R0, R0, RZ, 0x1 ;  /* 0x000000000000d211 */ /* 0x000fc400078f08ff */
[----:B------:R-:W-:Y:S01]  /*8790*/  IADD3 R18, R13, 0x70, RZ ;  /* 0x000000700d127810 */ /* 0x000fe20007ffe0ff */
[--C-:B------:R-:W-:Y:S01]  /*87a0*/  @!P1 IMAD.WIDE R16, R17, 0x4, R6.reuse ;  /* 0x0000000411109825 */ /* 0x100fe200078e0206 */
[----:B------:R1:W-:Y:S01]  /*87b0*/  @!P4 ST.E.64 [R2.64], R52 ;  /* 0x000000340200c985 */ /* 0x0003e2000c101b06 */
[----:B------:R-:W-:Y:S02]  /*87c0*/  @!P5 LOP3.LUT R21, R0, 0xfffffffe, RZ, 0xc0, !PT ;  /* 0xfffffffe0015d812 */ /* 0x000fe400078ec0ff */
[----:B----4-:R-:W-:Y:S01]  /*87d0*/  @!P2 IMAD.WIDE R4, R19, 0x4, R6 ;  /* 0x000000041304a825 */ /* 0x010fe200078e0206 */
[C---:B------:R-:W-:Y:S02]  /*87e0*/  IADD3 R19, R13.reuse, 0x68, RZ ;  /* 0x000000680d137810 */ /* 0x040fe40007ffe0ff */
[----:B------:R-:W-:Y:S02]  /*87f0*/  IADD3 R20, R13, 0x80, RZ ;  /* 0x000000800d147810 */ /* 0x000fe40007ffe0ff */
[----:B------:R-:W-:-:S02]  /*8800*/  ISETP.GE.AND P4, PT, R19, c[0x0][0x3c8], PT ;  /* 0x0000f20013007a0c */ /* 0x000fc40003f86270 */
[----:B------:R-:W-:Y:S02]  /*8810*/  IADD3 R0, R13, 0x88, RZ ;  /* 0x000000880d007810 */ /* 0x000fe40007ffe0ff */
[----:B------:R-:W-:-:S09]  /*8820*/  @!P6 LEA.HI R10, R10, R10, RZ, 0x1 ;  /* 0x0000000a0a0ae211 */ /* 0x000fd200078f08ff */
[----:B------:R-:W-:-:S04]  /*8830*/  @!P4 LEA.HI R19, R19, R19, RZ, 0x1 ;  /* 0x000000131313c211 */ /* 0x000fc800078f08ff */
[----:B------:R-:W-:Y:S01]  /*8840*/  @!P4 LOP3.LUT R19, R19, 0xfffffffe, RZ, 0xc0, !PT ;  /* 0xfffffffe1313c812 */ /* 0x000fe200078ec0ff */
        /* <DEDUP_REMOVED lines=15> */
[----:B-1----:R-:W-:Y:S01]  /*8940*/  @!P6 LOP3.LUT R3, R10, 0xfffffffe, RZ, 0xc0, !PT ;  /* 0xfffffffe0a03e812 */ /* 0x002fe200078ec0ff */
[----:B------:R-:W-:-:S04]  /*8950*/  @!P2 IMAD.WIDE R10, R11, 0x4, R6 ;  /* 0x000000040b0aa825 */ /* 0x000fc800078e0206 */
[----:B--2---:R-:W-:-:S04]  /*8960*/  @!P5 IMAD.WIDE R4, R21, 0x4, R6 ;  /* 0x000000041504d825 */ /* 0x004fc800078e0206 */
[--C-:B------:R-:W-:Y:S01]  /*8970*/  @!P6 IMAD.WIDE R2, R3, 0x4, R6.reuse ;  /* 0x000000040302e825 */ /* 0x100fe200078e0206 */
[----:B------:R1:W-:Y:S01]  /*8980*/  @!P5 ST.E.64 [R4.64], R72 ;  /* 0x000000480400d985 */ /* 0x0003e2000c101b06 */
[----:B---3--:R-:W-:Y:S02]  /*8990*/  @!P3 LOP3.LUT R15, R18, 0xfffffffe, RZ, 0xc0, !PT ;  /* 0xfffffffe120fb812 */ /* 0x008fe400078ec0ff */
[--C-:B------:R-:W-:Y:S01]  /*89a0*/  @!P4 IMAD.WIDE R16, R19, 0x4, R6.reuse ;  /* 0x000000041310c825 */ /* 0x100fe200078e0206 */
[----:B------:R2:W-:Y:S01]  /*89b0*/  @!P6 ST.E.64 [R2.64], R76 ;  /* 0x0000004c0200e985 */ /* 0x0005e2000c101b06 */
[----:B------:R-:W-:Y:S02]  /*89c0*/  IADD3 R18, R13, 0x98, RZ ;  /* 0x000000980d127810 */ /* 0x000fe40007ffe0ff */
[----:B------:R-:W-:Y:S01]  /*89d0*/  @!P3 IMAD.WIDE R14, R15, 0x4, R6 ;  /* 0x000000040f0eb825 */ /* 0x000fe200078e0206 */
[----:B------:R3:W-:Y:S01]  /*89e0*/  @!P4 ST.E.64 [R16.64], R80 ;  /* 0x000000501000c985 */ /* 0x0007e2000c101b06 */
[----:B------:R-:W-:-:S02]  /*89f0*/  IADD3 R19, R13, 0xa8, RZ ;  /* 0x000000a80d137810 */ /* 0x000fc40007ffe0ff */
[----:B------:R-:W-:Y:S01]  /*8a00*/  ISETP.GE.AND P4, PT, R18, c[0x0][0x3c8], PT ;  /* 0x0000f20012007a0c */ /* 0x000fe20003f86270 */
[----:B------:R-:W-:Y:S04]  /*8a10*/  @!P3 ST.E.64 [R14.64], R84 ;  /* 0x000000540e00b985 */ /* 0x000fe8000c101b06 */
[----:B------:R4:W-:Y:S01]  /*8a20*/  @!P2 ST.E.64 [R10.64], R88 ;  /* 0x000000580a00a985 */ /* 0x0009e2000c101b06 */
[----:B------:R-:W-:-:S07]  /*8a30*/  ISETP.GE.AND P2, PT, R19, c[0x0][0x3c8], PT ;  /* 0x0000f20013007a0c */ /* 0x000fce0003f46270 */
[----:B------:R-:W-:Y:S02]  /*8a40*/  @!P4 LEA.HI R18, R18, R18, RZ, 0x1 ;  /* 0x000000121212c211 */ /* 0x000fe400078f08ff */
[----:B-1----:R-:W-:Y:S02]  /*8a50*/  @!P1 LOP3.LUT R5, R20, 0xfffffffe, RZ, 0xc0, !PT ;  /* 0xfffffffe14059812 */ /* 0x002fe400078ec0ff */
[----:B------:R-:W-:Y:S02]  /*8a60*/  IADD3 R20, R13, 0xa0, RZ ;  /* 0x000000a00d147810 */ /* 0x000fe40007ffe0ff */
[----:B--2---:R-:W-:Y:S01]  /*8a70*/  @!P0 LOP3.LUT R3, R0, 0xfffffffe, RZ, 0xc0, !PT ;  /* 0xfffffffe00038812 */ /* 0x004fe200078ec0ff */
[--C-:B------:R-:W-:Y:S01]  /*8a80*/  @!P1 IMAD.WIDE R4, R5, 0x4, R6.reuse ;  /* 0x0000000405049825 */ /* 0x100fe200078e0206 */
[C---:B------:R-:W-:Y:S02]  /*8a90*/  IADD3 R0, R13.reuse, 0x90, RZ ;  /* 0x000000900d007810 */ /* 0x040fe40007ffe0ff */
[----:B---3--:R-:W-:Y:S01]  /*8aa0*/  IADD3 R17, R13, 0xb0, RZ ;  /* 0x000000b00d117810 */ /* 0x008fe20007ffe0ff */
[----:B------:R-:W-:Y:S01]  /*8ab0*/  @!P0 IMAD.WIDE R2, R3, 0x4, R6 ;  /* 0x0000000403028825 */ /* 0x000fe200078e0206 */
[----:B------:R-:W-:Y:S01]  /*8ac0*/  ISETP.GE.AND P5, PT, R0, c[0x0][0x3c8], PT ;  /* 0x0000f20000007a0c */ /* 0x000fe20003fa6270 */
[----:B------:R1:W-:Y:S01]  /*8ad0*/  @!P1 ST.E.64 [R4.64], R92 ;  /* 0x0000005c04009985 */ /* 0x0003e2000c101b06 */
[----:B------:R-:W-:-:S02]  /*8ae0*/  IADD3 R16, R13, 0xb8, RZ ;  /* 0x000000b80d107810 */ /* 0x000fc40007ffe0ff */
[----:B------:R-:W-:Y:S01]  /*8af0*/  ISETP.GE.AND P3, PT, R20, c[0x0][0x3c8], PT ;  /* 0x0000f20014007a0c */ /* 0x000fe20003f66270 */
[----:B------:R2:W-:Y:S01]  /*8b00*/  @!P0 ST.E.64 [R2.64], R96 ;  /* 0x0000006002008985 */ /* 0x0005e2000c101b06 */
[----:B------:R-:W-:Y:S02]  /*8b10*/  ISETP.GE.AND P1, PT, R17, c[0x0][0x3c8], PT ;  /* 0x0000f20011007a0c */ /* 0x000fe40003f26270 */
[----:B------:R-:W-:Y:S02]  /*8b20*/  ISETP.GE.AND P0, PT, R16, c[0x0][0x3c8], PT ;  /* 0x0000f20010007a0c */ /* 0x000fe40003f06270 */
[----:B------:R-:W-:-:S03]  /*8b30*/  @!P2 LEA.HI R19, R19, R19, RZ, 0x1 ;  /* 0x000000131313a211 */ /* 0x000fc600078f08ff */
[----:B------:R-:W-:Y:S02]  /*8b40*/  @!P5 LEA.HI R0, R0, R0, RZ, 0x1 ;  /* 0x000000000000d211 */ /* 0x000fe400078f08ff */
[----:B------:R-:W-:Y:S02]  /*8b50*/  @!P2 LOP3.LUT R19, R19, 0xfffffffe, RZ, 0xc0, !PT ;  /* 0xfffffffe1313a812 */ /* 0x000fe400078ec0ff */
[----:B------:R-:W-:Y:S02]  /*8b60*/  @!P3 LEA.HI R20, R20, R20, RZ, 0x1 ;  /* 0x000000141414b211 */ /* 0x000fe400078f08ff */
[----:B------:R-:W-:Y:S02]  /*8b70*/  @!P1 LEA.HI R17, R17, R17, RZ, 0x1 ;  /* 0x0000001111119211 */ /* 0x000fe400078f08ff */
[----:B------:R-:W-:Y:S02]  /*8b80*/  @!P0 LEA.HI R16, R16, R16, RZ, 0x1 ;  /* 0x0000001010108211 */ /* 0x000fe400078f08ff */
[----:B----4-:R-:W-:-:S02]  /*8b90*/  @!P3 LOP3.LUT R11, R20, 0xfffffffe, RZ, 0xc0, !PT ;  /* 0xfffffffe140bb812 */ /* 0x010fc400078ec0ff */
[----:B------:R-:W-:Y:S02]  /*8ba0*/  @!P1 LOP3.LUT R17, R17, 0xfffffffe, RZ, 0xc0, !PT ;  /* 0xfffffffe11119812 */ /* 0x000fe400078ec0ff */
[----:B------:R-:W-:Y:S01]  /*8bb0*/  @!P0 LOP3.LUT R15, R16, 0xfffffffe, RZ, 0xc0, !PT ;  /* 0xfffffffe100f8812 */ /* 0x000fe200078ec0ff */
[----:B------:R-:W-:Y:S01]  /*8bc0*/  @!P3 IMAD.WIDE R10, R11, 0x4, R6 ;  /* 0x000000040b0ab825 */ /* 0x000fe200078e0206 */
[----:B-1----:R-:W-:-:S03]  /*8bd0*/  @!P4 LOP3.LUT R5, R18, 0xfffffffe, RZ, 0xc0, !PT ;  /* 0xfffffffe1205c812 */ /* 0x002fc600078ec0ff */
[----:B------:R-:W-:Y:S01]  /*8be0*/  @!P2 IMAD.WIDE R18, R19, 0x4, R6 ;  /* 0x000000041312a825 */ /* 0x000fe200078e0206 */
[----:B--2---:R-:W-:-:S03]  /*8bf0*/  @!P5 LOP3.LUT R3, R0, 0xfffffffe, RZ, 0xc0, !PT ;  /* 0xfffffffe0003d812 */ /* 0x004fc600078ec0ff */
[----:B------:R-:W-:-:S04]  /*8c00*/  @!P4 IMAD.WIDE R4, R5, 0x4, R6 ;  /* 0x000000040504c825 */ /* 0x000fc800078e0206 */
[----:B------:R-:W-:-:S04]  /*8c10*/  @!P5 IMAD.WIDE R2, R3, 0x4, R6 ;  /* 0x000000040302d825 */ /* 0x000fc800078e0206 */
[--C-:B------:R-:W-:Y:S01]  /*8c20*/  @!P1 IMAD.WIDE R16, R17, 0x4, R6.reuse ;  /* 0x0000000411109825 */ /* 0x100fe200078e0206 */
[----:B------:R1:W-:Y:S03]  /*8c30*/  @!P5 ST.E.64 [R2.64], R120 ;  /* 0x000000780200d985 */ /* 0x0003e6000c101b06 */
[----:B------:R-:W-:Y:S01]  /*8c40*/  @!P0 IMAD.WIDE R6, R15, 0x4, R6 ;  /* 0x000000040f068825 */ /* 0x000fe200078e0206 */
[----:B------:R1:W-:Y:S04]  /*8c50*/  @!P4 ST.E.64 [R4.64], R100 ;  /* 0x000000640400c985 */ /* 0x0003e8000c101b06 */
[----:B------:R1:W-:Y:S04]  /*8c60*/  @!P3 ST.E.64 [R10.64], R104 ;  /* 0x000000680a00b985 */ /* 0x0003e8000c101b06 */
[----:B------:R1:W-:Y:S04]  /*8c70*/  @!P2 ST.E.64 [R18.64], R108 ;  /* 0x0000006c1200a985 */ /* 0x0003e8000c101b06 */
[----:B------:R1:W-:Y:S04]  /*8c80*/  @!P1 ST.E.64 [R16.64], R116 ;  /* 0x0000007410009985 */ /* 0x0003e8000c101b06 */
[----:B------:R1:W-:Y:S02]  /*8c90*/  @!P0 ST.E.64 [R6.64], R112 ;  /* 0x0000007006008985 */ /* 0x0003e4000c101b06 */
.L_x_1526:
[----:B----4-:R-:W-:Y:S05]  /*8ca0*/  BSYNC B0 ;  /* 0x0000000000007941 */ /* 0x010fea0003800000 */
.L_x_1525:
[----:B------:R-:W-:Y:S01]  /*8cb0*/  ISETP.NE.AND P0, PT, R8, RZ, PT ;  /* 0x000000ff0800720c */ /* 0x000fe20003f05270 */
[----:B-1----:R1:W2:Y:S04]  /*8cc0*/  SHFL.IDX PT, R5, R12, 0x1, 0x1c1f ;  /* 0x003c1f000c057f89 */ /* 0x0022a800000e0000 */
[----:B------:R1:W4:Y:S08]  /*8cd0*/  SHFL.IDX PT, R4, R9, 0x1, 0x1c1f ;  /* 0x003c1f0009047f89 */ /* 0x00033000000e0000 */
        /* <DEDUP_REMOVED lines=8> */
[C---:B-1-3--:R-:W-:Y:S01]  /*8d60*/  IADD3 R9, R13.reuse, 0x20, RZ ;  /* 0x000000200d097810 */ /* 0x04afe20007ffe0ff */
[C---:B--2-4-:R-:W-:Y:S01]  /*8d70*/  @!P1 IMAD.WIDE R10, R13.reuse, 0x4, R4 ;  /* 0x000000040d0a9825 */ /* 0x054fe200078e0204 */
[----:B------:R-:W-:-:S02]  /*8d80*/  IADD3 R8, R13, 0x28, RZ ;  /* 0x000000280d087810 */ /* 0x000fc40007ffe0ff */
        /* <DEDUP_REMOVED lines=15> */
[----:B------:R-:W-:Y:S02]  /*8e80*/  @!P4 LEA.HI R9, R9, R9, RZ, 0x1 ;  /* 0x000000090909c211 */ /* 0x000fe400078f08ff */
[----:B------:R-:W-:Y:S02]  /*8e90*/  @!P3 LEA.HI R8, R8, R8, RZ, 0x1 ;  /* 0x000000080808b211 */ /* 0x000fe400078f08ff */
[----:B------:R-:W-:Y:S02]  /*8ea0*/  @!P2 LEA.HI R7, R7, R7, RZ, 0x1 ;  /* 0x000000070707a211 */ /* 0x000fe400078f08ff */
[----:B------:R-:W-:Y:S02]  /*8eb0*/  @!P1 LEA.HI R6, R6, R6, RZ, 0x1 ;  /* 0x0000000606069211 */ /* 0x000fe400078f08ff */
[----:B-1----:R-:W-:Y:S02]  /*8ec0*/  @!P6 LOP3.LUT R11, R2, 0xfffffffe, RZ, 0xc0, !PT ;  /* 0xfffffffe020be812 */ /* 0x002fe400078ec0ff */
[----:B------:R-:W-:-:S02]  /*8ed0*/  IADD3 R2, R13, 0x48, RZ ;  /* 0x000000480d027810 */ /* 0x000fc40007ffe0ff */
[----:B------:R-:W-:Y:S01]  /*8ee0*/  @!P0 LEA.HI R3, R3, R3, RZ, 0x1 ;  /* 0x0000000303038211 */ /* 0x000fe200078f08ff */
[--C-:B------:R-:W-:Y:S01]  /*8ef0*/  @!P6 IMAD.WIDE R10, R11, 0x4, R4.reuse ;  /* 0x000000040b0ae825 */ /* 0x100fe200078e0204 */
[----:B------:R-:W-:Y:S02]  /*8f00*/  @!P4 LOP3.LUT R9, R9, 0xfffffffe, RZ, 0xc0, !PT ;  /* 0xfffffffe0909c812 */ /* 0x000fe400078ec0ff */
[----:B------:R-:W-:Y:S02]  /*8f10*/  @!P3 LOP3.LUT R17, R8, 0xfffffffe, RZ, 0xc0, !PT ;  /* 0xfffffffe0811b812 */ /* 0x000fe400078ec0ff */
[----:B------:R1:W-:Y:S01]  /*8f20*/  @!P6 ST.E.64 [R10.64], R38 ;  /* 0x000000260a00e985 */ /* 0x0003e2000c101b06 */
[----:B------:R-:W-:Y:S01]  /*8f30*/  ISETP.GE.AND P6, PT, R2, c[0x0][0x3c8], PT ;  /* 0x0000f20002007a0c */ /* 0x000fe20003fc6270 */
[----:B------:R-:W-:Y:S01]  /*8f40*/  @!P4 IMAD.WIDE R8, R9, 0x4, R4 ;  /* 0x000000040908c825 */ /* 0x000fe200078e0204 */
[----:B--2---:R-:W-:Y:S02]  /*8f50*/  @!P5 LOP3.LUT R15, R0, 0xfffffffe, RZ, 0xc0, !PT ;  /* 0xfffffffe000fd812 */ /* 0x004fe400078ec0ff */
[----:B------:R-:W-:-:S02]  /*8f60*/  IADD3 R0, R13, 0x50, RZ ;  /* 0x000000500d007810 */ /* 0x000fc40007ffe0ff */
[----:B------:R-:W-:Y:S01]  /*8f70*/  @!P2 LOP3.LUT R7, R7, 0xfffffffe, RZ, 0xc0, !PT ;  /* 0xfffffffe0707a812 */ /* 0x000fe200078ec0ff */
[----:B------:R-:W-:Y:S01]  /*8f80*/  @!P5 IMAD.WIDE R14, R15, 0x4, R4 ;  /* 0x000000040f0ed825 */ /* 0x000fe200078e0204 */
[----:B------:R-:W-:Y:S02]  /*8f90*/  @!P0 LOP3.LUT R3, R3, 0xfffffffe, RZ, 0xc0, !PT ;  /* 0xfffffffe03038812 */ /* 0x000fe400078ec0ff */
[C---:B------:R-:W-:Y:S02]  /*8fa0*/  IADD3 R20, R13.reuse, 0x58, RZ ;  /* 0x000000580d147810 */ /* 0x040fe40007ffe0ff */
[----:B------:R2:W-:Y:S01]  /*8fb0*/  @!P5 ST.E.64 [R14.64], R42 ;  /* 0x0000002a0e00d985 */ /* 0x0005e2000c101b06 */
[----:B------:R-:W-:Y:S02]  /*8fc0*/  ISETP.GE.AND P5, PT, R0, c[0x0][0x3c8], PT ;  /* 0x0000f20000007a0c */ /* 0x000fe40003fa6270 */
[C---:B------:R-:W-:Y:S01]  /*8fd0*/  IADD3 R19, R13.reuse, 0x60, RZ ;  /* 0x000000600d137810 */ /* 0x040fe20007ffe0ff */
[----:B------:R3:W-:Y:S01]  /*8fe0*/  @!P4 ST.E.64 [R8.64], R46 ;  /* 0x0000002e0800c985 */ /* 0x0007e2000c101b06 */
[----:B------:R-:W-:-:S02]  /*8ff0*/  IADD3 R18, R13, 0x68, RZ ;  /* 0x000000680d127810 */ /* 0x000fc40007ffe0ff */
[----:B------:R-:W-:Y:S02]  /*9000*/  IADD3 R12, R13, 0x70, RZ ;  /* 0x000000700d0c7810 */ /* 0x000fe40007ffe0ff */
[----:B------:R-:W-:Y:S02]  /*9010*/  ISETP.GE.AND P4, PT, R20, c[0x0][0x3c8], PT ;  /* 0x0000f20014007a0c */ /* 0x000fe40003f86270 */
[----:B------:R-:W-:-:S03]  /*9020*/  @!P6 LEA.HI R2, R2, R2, RZ, 0x1 ;  /* 0x000000020202e211 */ /* 0x000fc600078f08ff */
[----:B------:R-:W-:Y:S02]  /*9030*/  @!P5 LEA.HI R0, R0, R0, RZ, 0x1 ;  /* 0x000000000000d211 */ /* 0x000fe400078f08ff */
[----:B-1----:R-:W-:Y:S01]  /*9040*/  @!P1 LOP3.LUT R11, R6, 0xfffffffe, RZ, 0xc0, !PT ;  /* 0xfffffffe060b9812 */ /* 0x002fe200078ec0ff */
[----:B------:R-:W-:-:S04]  /*9050*/  @!P2 IMAD.WIDE R6, R7, 0x4, R4 ;  /* 0x000000040706a825 */ /* 0x000fc800078e0204 */
[----:B------:R-:W-:Y:S01]  /*9060*/  @!P1 IMAD.WIDE R10, R11, 0x4, R4 ;  /* 0x000000040b0a9825 */ /* 0x000fe200078e0204 */
[----:B------:R-:W-:-:S03]  /*9070*/  @!P4 LEA.HI R20, R20, R20, RZ, 0x1 ;  /* 0x000000141414c211 */ /* 0x000fc600078f08ff */
[----:B--2---:R-:W-:-:S04]  /*9080*/  @!P3 IMAD.WIDE R14, R17, 0x4, R4 ;  /* 0x00000004110eb825 */ /* 0x004fc800078e0204 */
[----:B------:R-:W-:Y:S01]  /*9090*/  @!P0 IMAD.WIDE R16, R3, 0x4, R4 ;  /* 0x0000000403108825 */ /* 0x000fe200078e0204 */
[----:B------:R1:W-:Y:S01]  /*90a0*/  @!P3 ST.E.64 [R14.64], R50 ;  /* 0x000000320e00b985 */ /* 0x0003e2000c101b06 */
[----:B------:R-:W-:Y:S02]  /*90b0*/  IADD3 R3, R13, 0x78, RZ ;  /* 0x000000780d037810 */ /* 0x000fe40007ffe0ff */
[----:B------:R-:W-:Y:S01]  /*90c0*/  ISETP.GE.AND P3, PT, R19, c[0x0][0x3c8], PT ;  /* 0x0000f20013007a0c */ /* 0x000fe20003f66270 */
[----:B------:R2:W-:Y:S01]  /*90d0*/  @!P2 ST.E.64 [R6.64], R54 ;  /* 0x000000360600a985 */ /* 0x0005e2000c101b06 */
[----:B------:R-:W-:Y:S02]  /*90e0*/  ISETP.GE.AND P2, PT, R18, c[0x0][0x3c8], PT ;  /* 0x0000f20012007a0c */ /* 0x000fe40003f46270 */
[----:B---3--:R-:W-:Y:S01]  /*90f0*/  @!P5 LOP3.LUT R9, R0, 0xfffffffe, RZ, 0xc0, !PT ;  /* 0xfffffffe0009d812 */ /* 0x008fe200078ec0ff */
[----:B------:R3:W-:Y:S01]  /*9100*/  @!P1 ST.E.64 [R10.64], R58 ;  /* 0x0000003a0a009985 */ /* 0x0007e2000c101b06 */
[----:B------:R-:W-:-:S02]  /*9110*/  ISETP.GE.AND P1, PT, R12, c[0x0][0x3c8], PT ;  /* 0x0000f2000c007a0c */ /* 0x000fc40003f26270 */
[----:B------:R-:W-:Y:S01]  /*9120*/  IADD3 R0, R13, 0x88, RZ ;  /* 0x000000880d007810 */ /* 0x000fe20007ffe0ff */
[----:B------:R4:W-:Y:S01]  /*9130*/  @!P0 ST.E.64 [R16.64], R62 ;  /* 0x0000003e10008985 */ /* 0x0009e2000c101b06 */
[----:B------:R-:W-:Y:S01]  /*9140*/  ISETP.GE.AND P0, PT, R3, c[0x0][0x3c8], PT ;  /* 0x0000f20003007a0c */ /* 0x000fe20003f06270 */
[----:B------:R-:W-:Y:S02]  /*9150*/  @!P5 IMAD.WIDE R8, R9, 0x4, R4 ;  /* 0x000000040908d825 */ /* 0x000fe400078e0204 */
[----:B------:R-:W-:Y:S02]  /*9160*/  @!P3 LEA.HI R19, R19, R19, RZ, 0x1 ;  /* 0x000000131313b211 */ /* 0x000fe400078f08ff */
[----:B------:R-:W-:Y:S02]  /*9170*/  @!P2 LEA.HI R18, R18, R18, RZ, 0x1 ;  /* 0x000000121212a211 */ /* 0x000fe400078f08ff */
[----:B------:R-:W-:Y:S02]  /*9180*/  @!P3 LOP3.LUT R19, R19, 0xfffffffe, RZ, 0xc0, !PT ;  /* 0xfffffffe1313b812 */ /* 0x000fe400078ec0ff */
[----:B------:R-:W-:-:S04]  /*9190*/  @!P1 LEA.HI R12, R12, R12, RZ, 0x1 ;  /* 0x0000000c0c0c9211 */ /* 0x000fc800078f08ff */
[----:B------:R-:W-:Y:S01]  /*91a0*/  @!P0 LEA.HI R3, R3, R3, RZ, 0x1 ;  /* 0x0000000303038211 */ /* 0x000fe200078f08ff */
[----:B-1----:R-:W-:-:S03]  /*91b0*/  @!P3 IMAD.WIDE R14, R19, 0x4, R4 ;  /* 0x00000004130eb825 */ /* 0x002fc600078e0204 */
[----:B------:R-:W-:Y:S02]  /*91c0*/  @!P0 LOP3.LUT R3, R3, 0xfffffffe, RZ, 0xc0, !PT ;  /* 0xfffffffe03038812 */ /* 0x000fe400078ec0ff */
[C---:B------:R-:W-:Y:S02]  /*91d0*/  IADD3 R19, R13.reuse, 0x98, RZ ;  /* 0x000000980d137810 */ /* 0x040fe40007ffe0ff */
[----:B--2---:R-:W-:Y:S02]  /*91e0*/  @!P6 LOP3.LUT R7, R2, 0xfffffffe, RZ, 0xc0, !PT ;  /* 0xfffffffe0207e812 */ /* 0x004fe400078ec0ff */
[----:B------:R-:W-:Y:S02]  /*91f0*/  IADD3 R2, R13, 0x80, RZ ;  /* 0x000000800d027810 */ /* 0x000fe40007ffe0ff */
[----:B---3--:R-:W-:Y:S01]  /*9200*/  @!P4 LOP3.LUT R11, R20, 0xfffffffe, RZ, 0xc0, !PT ;  /* 0xfffffffe140bc812 */ /* 0x008fe200078ec0ff */
[----:B------:R-:W-:Y:S01]  /*9210*/  @!P6 IMAD.WIDE R6, R7, 0x4, R4 ;  /* 0x000000040706e825 */ /* 0x000fe200078e0204 */
[----:B------:R-:W-:-:S03]  /*9220*/  IADD3 R20, R13, 0x90, RZ ;  /* 0x000000900d147810 */ /* 0x000fc60007ffe0ff */
[--C-:B------:R-:W-:Y:S01]  /*9230*/  @!P4 IMAD.WIDE R10, R11, 0x4, R4.reuse ;  /* 0x000000040b0ac825 */ /* 0x100fe200078e0204 */
[----:B------:R1:W-:Y:S01]  /*9240*/  @!P6 ST.E.64 [R6.64], R66 ;  /* 0x000000420600e985 */ /* 0x0003e2000c101b06 */
[----:B------:R-:W-:Y:S02]  /*9250*/  ISETP.GE.AND P6, PT, R2, c[0x0][0x3c8], PT ;  /* 0x0000f20002007a0c */ /* 0x000fe40003fc6270 */
[----:B----4-:R-:W-:Y:S01]  /*9260*/  @!P0 IMAD.WIDE R16, R3, 0x4, R4 ;  /* 0x0000000403108825 */ /* 0x010fe200078e0204 */
        /* <DEDUP_REMOVED lines=55> */
.L_x_1524:
[----:B------:R-:W2:Y:S02]  /*95e0*/  S2R R7, SR_TID.X ;  /* 0x0000000000077919 */ /* 0x000ea40000002100 */
[----:B--2---:R-:W-:-:S13]  /*95f0*/  ISETP.GT.AND P0, PT, R7, 0x7f, PT ;  /* 0x0000007f0700780c */ /* 0x004fda0003f04270 */
[----:B------:R-:W-:Y:S05]  /*9600*/  @P0 EXIT ;  /* 0x000000000000094d */ /* 0x000fea0003800000 */
[----:B------:R-:W2:Y:S01]  /*9610*/  S2R R4, SR_CTAID.X ;  /* 0x0000000000047919 */ /* 0x000ea20000002500 */
[----:B------:R-:W-:-:S05]  /*9620*/  MOV R3, c[0x0][0x4e8] ;  /* 0x00013a0000037a02 */ /* 0x000fca0000000f00 */
[----:B------:R-:W-:Y:S01]  /*9630*/  IMAD R5, R3, c[0x0][0x388], RZ ;  /* 0x0000e20003057a24 */ /* 0x000fe200078e02ff */
[----:B--2---:R-:W-:-:S04]  /*9640*/  LEA R4, R4, R7, 0x7 ;  /* 0x0000000704047211 */ /* 0x004fc800078e38ff */
[----:B------:R-:W-:-:S13]  /*9650*/  ISETP.GE.AND P0, PT, R4, R5, PT ;  /* 0x000000050400720c */ /* 0x000fda0003f06270 */
[----:B------:R-:W-:Y:S05]  /*9660*/  @P0 EXIT ;  /* 0x000000000000094d */ /* 0x000fea0003800000 */
[----:B------:R-:W2:Y:S01]  /*9670*/  S2R R2, SR_CTAID.Z ;  /* 0x0000000000027919 */ /* 0x000ea20000002700 */
[----:B-1----:R-:W-:Y:S01]  /*9680*/  SHF.R.S32.HI R8, RZ, 0x1f, R197 ;  /* 0x0000001fff087819 */ /* 0x002fe200000114c5 */
[----:B------:R-:W-:Y:S01]  /*9690*/  IMAD.WIDE.U32 R6, R197, c[0x0][0x4d0], RZ ;  /* 0x00013400c5067a25 */ /* 0x000fe200078e00ff */
[----:B------:R-:W-:Y:S01]  /*96a0*/  ISETP.NE.AND P0, PT, R3, 0x1, PT ;  /* 0x000000010300780c */ /* 0x000fe20003f05270 */
[----:B------:R-:W1:Y:S01]  /*96b0*/  S2R R0, SR_CTAID.Y ;  /* 0x0000000000007919 */ /* 0x000e620000002600 */
[----:B------:R-:W-:Y:S01]  /*96c0*/  MOV R9, R4 ;  /* 0x0000000400097202 */ /* 0x000fe20000000f00 */
[----:B------:R-:W-:-:S04]  /*96d0*/  IMAD R8, R8, c[0x0][0x4d0], RZ ;  /* 0x0001340008087a24 */ /* 0x000fc800078e02ff */
[C---:B------:R-:W-:Y:S01]  /*96e0*/  IMAD R3, R197.reuse, c[0x0][0x4d4], R8 ;  /* 0x00013500c5037a24 */ /* 0x040fe200078e0208 */
[----:B------:R-:W-:-:S04]  /*96f0*/  IADD3 R197, -R197, RZ, RZ ;  /* 0x000000ffc5c57210 */ /* 0x000fc80007ffe1ff */
[----:B------:R-:W-:Y:S01]  /*9700*/  IADD3 R7, R7, R3, RZ ;  /* 0x0000000307077210 */ /* 0x000fe20007ffe0ff */
[----:B------:R-:W-:-:S05]  /*9710*/  @P0 IMAD.HI.U32 R8, R4, c[0x0][0x4ec], RZ ;  /* 0x00013b0004080a27 */ /* 0x000fca00078e00ff */
[----:B------:R-:W-:Y:S02]  /*9720*/  @P0 SHF.R.U32.HI R9, RZ, c[0x0][0x4f0], R8 ;  /* 0x00013c00ff090a19 */ /* 0x000fe40000011608 */
[----:B--2---:R-:W-:Y:S01]  /*9730*/  SHF.R.S32.HI R5, RZ, 0x1f, R2 ;  /* 0x0000001fff057819 */ /* 0x004fe20000011402 */
[----:B------:R-:W-:Y:S01]  /*9740*/  IMAD.WIDE.U32 R6, R2, c[0x0][0x4d8], R6 ;  /* 0x0001360002067a25 */ /* 0x000fe200078e0006 */
[----:B------:R-:W-:-:S03]  /*9750*/  IADD3 R3, -R9, RZ, RZ ;  /* 0x000000ff09037210 */ /* 0x000fc60007ffe1ff */
[----:B------:R-:W-:Y:S02]  /*9760*/  IMAD R5, R5, c[0x0][0x4d8], RZ ;  /* 0x0001360005057a24 */ /* 0x000fe400078e02ff */
[----:B-1----:R-:W-:Y:S02]  /*9770*/  IMAD R0, R197, c[0x0][0x550], R0 ;  /* 0x00015400c5007a24 */ /* 0x002fe400078e0200 */
[----:B------:R-:W-:Y:S02]  /*9780*/  IMAD R5, R2, c[0x0][0x4dc], R5 ;  /* 0x0001370002057a24 */ /* 0x000fe400078e0205 */
[----:B------:R-:W-:Y:S01]  /*9790*/  IMAD R3, R3, c[0x0][0x4e8], R4 ;  /* 0x00013a0003037a24 */ /* 0x000fe200078e0204 */
[----:B------:R-:W-:Y:S02]  /*97a0*/  SHF.R.S32.HI R2, RZ, 0x1f, R0 ;  /* 0x0000001fff027819 */ /* 0x000fe40000011400 */
[----:B------:R-:W-:-:S03]  /*97b0*/  IADD3 R7, R5, R7, RZ ;  /* 0x0000000705077210 */ /* 0x000fc60007ffe0ff */
[----:B------:R-:W-:Y:S01]  /*97c0*/  IMAD R5, R2, c[0x0][0x4e0], RZ ;  /* 0x0001380002057a24 */ /* 0x000fe200078e02ff */
[----:B------:R-:W-:Y:S01]  /*97d0*/  SHF.R.S32.HI R2, RZ, 0x1f, R3 ;  /* 0x0000001fff027819 */ /* 0x000fe20000011403 */
[----:B------:R-:W-:-:S04]  /*97e0*/  IMAD.WIDE.U32 R6, R0, c[0x0][0x4e0], R6 ;  /* 0x0001380000067a25 */ /* 0x000fc800078e0006 */
[----:B------:R-:W-:Y:S01]  /*97f0*/  IMAD R5, R0, c[0x0][0x4e4], R5 ;  /* 0x0001390000057a24 */ /* 0x000fe200078e0205 */
[----:B------:R-:W-:Y:S01]  /*9800*/  SHF.R.S32.HI R0, RZ, 0x1f, R9 ;  /* 0x0000001fff007819 */ /* 0x000fe20000011409 */
[----:B------:R-:W-:Y:S01]  /*9810*/  IMAD R2, R2, c[0x0][0x4c8], RZ ;  /* 0x0001320002027a24 */ /* 0x000fe200078e02ff */
[----:B------:R-:W-:-:S03]  /*9820*/  IADD3 R4, P0, R9, R6, RZ ;  /* 0x0000000609047210 */ /* 0x000fc60007f1e0ff */
[----:B------:R-:W-:Y:S01]  /*9830*/  IMAD R2, R3, c[0x0][0x4cc], R2 ;  /* 0x0001330003027a24 */ /* 0x000fe200078e0202 */
[----:B------:R-:W-:-:S05]  /*9840*/  IADD3.X R5, R0, R7, R5, P0, !PT ;  /* 0x0000000700057210 */ /* 0x000fca00007fe405 */
[----:B------:R-:W-:-:S05]  /*9850*/  IMAD.WIDE.U32 R4, R3, c[0x0][0x4c8], R4 ;  /* 0x0001320003047a25 */ /* 0x000fca00078e0004 */
[----:B------:R-:W-:Y:S02]  /*9860*/  IADD3 R3, R5, R2, RZ ;  /* 0x0000000205037210 */ /* 0x000fe40007ffe0ff */
[C---:B------:R-:W-:Y:S02]  /*9870*/  LEA R2, P0, R4.reuse, c[0x0][0x4a8], 0x2 ;  /* 0x00012a0004027a11 */ /* 0x040fe400078010ff */
[----:B------:R-:W-:Y:S02]  /*9880*/  MOV R5, 0xff800000 ;  /* 0xff80000000057802 */ /* 0x000fe40000000f00 */
[----:B------:R-:W-:-:S05]  /*9890*/  LEA.HI.X R3, R4, c[0x0][0x4ac], R3, 0x2, P0 ;  /* 0x00012b0004037a11 */ /* 0x000fca00000f1403 */
[----:B------:R-:W-:Y:S01]  /*98a0*/  STG.E [R2.64], R5 ;  /* 0x0000000502007986 */ /* 0x000fe2000c101906 */
[----:B------:R-:W-:Y:S05]  /*98b0*/  EXIT ;  /* 0x000000000000794d */ /* 0x000fea0003800000 */
.L_x_1527:
        /* <DEDUP_REMOVED lines=12> */
.L_x_3120:


//--------------------- .text._ZN7cutlass13device_kernelIN5flash19enable_sm80_to_sm89INS1_16FlashAttnFwdSm80INS1_25CollectiveMainloopFwdSm80ILi8ELi2ELb0EN4cute5tupleIJNS5_1CILi128EEENS7_ILi64EEENS7_ILi192EEEEEELi192ENS_6half_tEfNS_4arch4Sm80ELb0ELb0ELb0ELb1ELb1ELb0ELb1ELb1EEENS1_21CollectiveEpilogueFwdINS6_IJS8_SA_S9_EEENS6_IJNS7_ILi1EEESI_SI_EEESC_SE_Li256ELb1ELb1ELb1ELb0EEENS1_36VarlenDynamicPersistentTileSchedulerILi128ELi64ELi256ELi256ELb1ELb1ELb0ELb0ELb1ELb1EEEEEEEEEvNT_6ParamsE --------------------------
	.section	.text._ZN7cutlass13device_kernelIN5flash19enable_sm80_to_sm89INS1_16FlashAttnFwdSm80INS1_25CollectiveMainloopFwdSm80ILi8ELi2ELb0EN4cute5tupleIJNS5_1CILi128EEENS7_ILi64EEENS7_ILi192EEEEEELi192ENS_6half_tEfNS_4arch4Sm80ELb0ELb0ELb0ELb1ELb1ELb0ELb1ELb1EEENS1_21CollectiveEpilogueFwdINS6_IJS8_SA_S9_EEENS6_IJNS7_ILi1EEESI_SI_EEESC_SE_Li256ELb1ELb1ELb1ELb0EEENS1_36VarlenDynamicPersistentTileSchedulerILi128ELi64ELi256ELi256ELb1ELb1ELb0ELb0ELb1ELb1EEEEEEEEEvNT_6ParamsE,"ax",@progbits
	.sectioninfo	@"SHI_REGISTERS=255"
	.align	128
.text._ZN7cutlass13device_kernelIN5flash19enable_sm80_to_sm89INS1_16FlashAttnFwdSm80INS1_25CollectiveMainloopFwdSm80ILi8ELi2ELb0EN4cute5tupleIJNS5_1CILi128EEENS7_ILi64EEENS7_ILi192EEEEEELi192ENS_6half_tEfNS_4arch4Sm80ELb0ELb0ELb0ELb1ELb1ELb0ELb1ELb1EEENS1_21CollectiveEpilogueFwdINS6_IJS8_SA_S9_EEENS6_IJNS7_ILi1EEESI_SI_EEESC_SE_Li256ELb1ELb1ELb1ELb0EEENS1_36VarlenDynamicPersistentTileSchedulerILi128ELi64ELi256ELi256ELb1ELb1ELb0ELb0ELb1ELb1EEEEEEEEEvNT_6ParamsE:
        .type           _ZN7cutlass13device_kernelIN5flash19enable_sm80_to_sm89INS1_16FlashAttnFwdSm80INS1_25CollectiveMainloopFwdSm80ILi8ELi2ELb0EN4cute5tupleIJNS5_1CILi128EEENS7_ILi64EEENS7_ILi192EEEEEELi192ENS_6half_tEfNS_4arch4Sm80ELb0ELb0ELb0ELb1ELb1ELb0ELb1ELb1EEENS1_21CollectiveEpilogueFwdINS6_IJS8_SA_S9_EEENS6_IJNS7_ILi1EEESI_SI_EEESC_SE_Li256ELb1ELb1ELb1ELb0EEENS1_36VarlenDynamicPersistentTileSchedulerILi128ELi64ELi256ELi256ELb1ELb1ELb0ELb0ELb1ELb1EEEEEEEEEvNT_6ParamsE,@function
        .size           _ZN7cutlass13device_kernelIN5flash19enable_sm80_to_sm89INS1_16FlashAttnFwdSm80INS1_25CollectiveMainloopFwdSm80ILi8ELi2ELb0EN4cute5tupleIJNS5_1CILi128EEENS7_ILi64EEENS7_ILi192EEEEEELi192ENS_6half_tEfNS_4arch4Sm80ELb0ELb0ELb0ELb1ELb1ELb0ELb1ELb1EEENS1_21CollectiveEpilogueFwdINS6_IJS8_SA_S9_EEENS6_IJNS7_ILi1EEESI_SI_EEESC_SE_Li256ELb1ELb1ELb1ELb0EEENS1_36VarlenDynamicPersistentTileSchedulerILi128ELi64ELi256ELi256ELb1ELb1ELb0ELb0ELb1ELb1EEEEEEEEEvNT_6ParamsE,(.L_x_3121 - _ZN7cutlass13device_kernelIN5flash19enable_sm80_to_sm89INS1_16FlashAttnFwdSm80INS1_25CollectiveMainloopFwdSm80ILi8ELi2ELb0EN4cute5tupleIJNS5_1CILi128EEENS7_ILi64EEENS7_ILi192EEEEEELi192ENS_6half_tEfNS_4arch4Sm80ELb0ELb0ELb0ELb1ELb1ELb0ELb1ELb1EEENS1_21CollectiveEpilogueFwdINS6_IJS8_SA_S9_EEENS6_IJNS7_ILi1EEESI_SI_EEESC_SE_Li256ELb1ELb1ELb1ELb0EEENS1_36VarlenDynamicPersistentTileSchedulerILi128ELi64ELi256ELi256ELb1ELb1ELb0ELb0ELb1ELb1EEEEEEEEEvNT_6ParamsE)
        .other          _ZN7cutlass13device_kernelIN5flash19enable_sm80_to_sm89INS1_16FlashAttnFwdSm80INS1_25CollectiveMainloopFwdSm80ILi8ELi2ELb0EN4cute5tupleIJNS5_1CILi128EEENS7_ILi64EEENS7_ILi192EEEEEELi192ENS_6half_tEfNS_4arch4Sm80ELb0ELb0ELb0ELb1ELb1ELb0ELb1ELb1EEENS1_21CollectiveEpilogueFwdINS6_IJS8_SA_S9_EEENS6_IJNS7_ILi1EEESI_SI_EEESC_SE_Li256ELb1ELb1ELb1ELb0EEENS1_36VarlenDynamicPersistentTileSchedulerILi128ELi64ELi256ELi256ELb1ELb1ELb0ELb0ELb1ELb1EEEEEEEEEvNT_6ParamsE,@"STO_CUDA_ENTRY STV_DEFAULT"
_ZN7cutlass13device_kernelIN5flash19enable_sm80_to_sm89INS1_16FlashAttnFwdSm80INS1_25CollectiveMainloopFwdSm80ILi8ELi2ELb0EN4cute5tupleIJNS5_1CILi128EEENS7_ILi64EEENS7_ILi192EEEEEELi192ENS_6half_tEfNS_4arch4Sm80ELb0ELb0ELb0ELb1ELb1ELb0ELb1ELb1EEENS1_21CollectiveEpilogueFwdINS6_IJS8_SA_S9_EEENS6_IJNS7_ILi1EEESI_SI_EEESC_SE_Li256ELb1ELb1ELb1ELb0EEENS1_36VarlenDynamicPersistentTileSchedulerILi128ELi64ELi256ELi256ELb1ELb1ELb0ELb0ELb1ELb1EEEEEEEEEvNT_6ParamsE:
        /* <DEDUP_REMOVED lines=52> */
.L_x_1533:
        /* <DEDUP_REMOVED lines=17> */
.L_x_1642:
        /* <DEDUP_REMOVED lines=16> */
.L_x_1643:
[----:B---3--:R-:W-:-:S05]  /*0550*/  IMAD R0, R0, c[0x0][0x538], RZ ;  /* 0x00014e0000007a24 */ /* 0x008fca00078e02ff */
[----:B------:R-:W-:-:S04]  /*0560*/  IADD3 R6, R0, R6, RZ ;  /* 0x0000000600067210 */ /* 0x000fc80007ffe0ff */
[----:B------:R-:W-:-:S13]  /*0570*/  ISETP.GT.AND P0, PT, R6, UR4, PT ;  /* 0x0000000406007c0c */ /* 0x000fda000bf04270 */
[----:B-12---:R-:W-:Y:S05]  /*0580*/  @!P0 BRA `(.L_x_1533) ;  /* 0xfffffdb000008947 */ /* 0x006fea000383ffff */
.L_x_1529:
[----:B--2---:R-:W-:-:S05]  /*0590*/  IADD3 R200, -R0, R6, RZ ;  /* 0x0000000600c87210 */ /* 0x004fca0007ffe1ff */
[----:B------:R-:W-:-:S05]  /*05a0*/  IMAD R0, R4, c[0x0][0x538], R200 ;  /* 0x00014e0004007a24 */ /* 0x000fca00078e02c8 */
[----:B------:R-:W-:Y:S01]  /*05b0*/  ISETP.GT.AND P0, PT, R0, UR4, PT ;  /* 0x0000000400007c0c */ /* 0x000fe2000bf04270 */
[----:B------:R-:W-:-:S12]  /*05c0*/  BRA.DIV ~URZ, `(.L_x_1534) ;  /* 0x0000d0f27f007947 */ /* 0x000fd8000b800000 */
[----:B------:R-:W-:-:S04]  /*05d0*/  VOTE.ANY R0, PT, !P0 ;  /* 0x0000000000007806 */ /* 0x000fc800040e0100 */
.L_x_1644:
[----:B------:R1:W2:Y:S01]  /*05e0*/  POPC R203, R0 ;  /* 0x0000000000cb7309 */ /* 0x0002a20000000000 */
[----:B------:R-:W-:Y:S05]  /*05f0*/  BRA.DIV ~URZ, `(.L_x_1535) ;  /* 0x0000d1027f007947 */ /* 0x000fea000b800000 */
[----:B--2---:R2:W3:Y:S01]  /*0600*/  SHFL.IDX PT, R11, R8, R203, 0x1f ;  /* 0x00001fcb080b7589 */ /* 0x0044e200000e0000 */
[----:B------:R-:W-:-:S03]  /*0610*/  MOV R5, RZ ;  /* 0x000000ff00057202 */ /* 0x000fc60000000f00 */
[----:B------:R2:W4:Y:S04]  /*0620*/  SHFL.IDX PT, R10, R7, R203, 0x1f ;  /* 0x00001fcb070a7589 */ /* 0x00052800000e0000 */
.L_x_1645:
[----:B------:R-:W-:Y:S01]  /*0630*/  ISETP.NE.AND P0, PT, R0, RZ, PT ;  /* 0x000000ff0000720c */ /* 0x000fe20003f05270 */
[----:B------:R-:W-:-:S12]  /*0640*/  BSSY B0, `(.L_x_1536) ;  /* 0x0000005000007945 */ /* 0x000fd80003800000 */
[----:B------:R-:W-:Y:S05]  /*0650*/  @!P0 BRA `(.L_x_1537) ;  /* 0x0000003000008947 */ /* 0x000fea0003800000 */
[----:B------:R-:W-:Y:S01]  /*0660*/  IADD3 R30, R203, -0x1, RZ ;  /* 0xffffffffcb1e7810 */ /* 0x000fe20007ffe0ff */
[----:B------:R-:W-:Y:S05]  /*0670*/  BRA.DIV ~URZ, `(.L_x_1538) ;  /* 0x0000d1627f007947 */ /* 0x000fea000b800000 */
[----:B------:R1:W2:Y:S02]  /*0680*/  SHFL.IDX PT, R5, R4, R30, 0x1f ;  /* 0x00001f1e04057589 */ /* 0x0002a400000e0000 */
.L_x_1537:
[----:B------:R-:W-:Y:S05]  /*0690*/  BSYNC B0 ;  /* 0x0000000000007941 */ /* 0x000fea0003800000 */
.L_x_1536:
[-C--:B-1-3--:R-:W-:Y:S01]  /*06a0*/  IABS R4, R11.reuse ;  /* 0x0000000b00047213 */ /* 0x08afe20000000000 */
[----:B--2---:R-:W-:Y:S01]  /*06b0*/  IMAD R200, R5, c[0x0][0x538], R200 ;  /* 0x00014e0005c87a24 */ /* 0x004fe200078e02c8 */
[----:B----4-:R-:W-:Y:S01]  /*06c0*/  IABS R0, R10 ;  /* 0x0000000a00007213 */ /* 0x010fe20000000000 */
[----:B------:R-:W-:Y:S01]  /*06d0*/  IMAD.IADD R203, R203, 0x1, R9 ;  /* 0x00000001cbcb7824 */ /* 0x000fe200078e0209 */
[----:B------:R-:W1:Y:S02]  /*06e0*/  I2F.RP R2, R4 ;  /* 0x0000000400027306 */ /* 0x000e640000209400 */
[----:B------:R-:W-:Y:S01]  /*06f0*/  IADD3 R201, -R200, UR4, RZ ;  /* 0x00000004c8c97c10 */ /* 0x000fe2000fffe1ff */
[----:B------:R-:W-:Y:S01]  /*0700*/  IMAD.MOV.U32 R6, RZ, RZ, R0 ;  /* 0x000000ffff067224 */ /* 0x000fe200078e0000 */
[----:B------:R-:W-:Y:S02]  /*0710*/  IABS R0, R11 ;  /* 0x0000000b00007213 */ /* 0x000fe40000000000 */
[----:B------:R-:W-:-:S02]  /*0720*/  IABS R7, R201 ;  /* 0x000000c900077213 */ /* 0x000fc40000000000 */
[----:B------:R-:W-:Y:S08]  /*0730*/  I2F.RP R8, R6 ;  /* 0x0000000600087306 */ /* 0x000ff00000209400 */
[----:B-1----:R-:W1:Y:S02]  /*0740*/  MUFU.RCP R2, R2 ;  /* 0x0000000200027308 */ /* 0x002e640000001000 */
[----:B-1----:R-:W-:-:S06]  /*0750*/  IADD3 R2, R2, 0xffffffe, RZ ;  /* 0x0ffffffe02027810 */ /* 0x002fcc0007ffe0ff */
[----:B------:R-:W1:Y:S02]  /*0760*/  F2I.FTZ.U32.TRUNC.NTZ R3, R2 ;  /* 0x0000000200037305 */ /* 0x000e64000021f000 */
[----:B-1----:R-:W-:-:S04]  /*0770*/  IMAD.MOV R2, RZ, RZ, -R3 ;  /* 0x000000ffff027224 */ /* 0x002fc800078e0a03 */
[----:B------:R-:W-:Y:S02]  /*0780*/  IMAD R5, R2, R4, RZ ;  /* 0x0000000402057224 */ /* 0x000fe400078e02ff */
[----:B------:R-:W-:-:S04]  /*0790*/  IMAD.MOV.U32 R2, RZ, RZ, RZ ;  /* 0x000000ffff027224 */ /* 0x000fc800078e00ff */
[----:B------:R-:W-:-:S04]  /*07a0*/  IMAD.HI.U32 R5, R3, R5, R2 ;  /* 0x0000000503057227 */ /* 0x000fc800078e0002 */
[----:B------:R-:W-:Y:S01]  /*07b0*/  IMAD.MOV R2, RZ, RZ, -R0 ;  /* 0x000000ffff027224 */ /* 0x000fe200078e0a00 */
[----:B------:R-:W-:-:S03]  /*07c0*/  MOV R0, R7 ;  /* 0x0000000700007202 */ /* 0x000fc60000000f00 */
[----:B------:R-:W-:Y:S02]  /*07d0*/  IMAD.MOV.U32 R3, RZ, RZ, R2 ;  /* 0x000000ffff037224 */ /* 0x000fe400078e0002 */
        /* <DEDUP_REMOVED lines=45> */
.L_x_1530:
[----:B--2---:R-:W-:Y:S01]  /*0ab0*/  IMAD.MOV.U32 R201, RZ, RZ, RZ ;  /* 0x000000ffffc97224 */ /* 0x004fe200078e00ff */
[----:B------:R-:W-:Y:S01]  /*0ac0*/  MOV R202, RZ ;  /* 0x000000ff00ca7202 */ /* 0x000fe20000000f00 */
[----:B------:R-:W-:Y:S01]  /*0ad0*/  IMAD.U32 R200, RZ, RZ, UR4 ;  /* 0x00000004ffc87e24 */ /* 0x000fe2000f8e00ff */
[----:B------:R-:W-:Y:S02]  /*0ae0*/  MOV R203, c[0x0][0x53c] ;  /* 0x00014f0000cb7a02 */ /* 0x000fe40000000f00 */
.L_x_1539:
[----:B------:R-:W-:Y:S01]  /*0af0*/  ISETP.NE.AND P0, PT, R12, RZ, PT ;  /* 0x000000ff0c00720c */ /* 0x000fe20003f05270 */
[----:B------:R-:W-:-:S12]  /*0b00*/  WARPSYNC 0xffffffff ;  /* 0xffffffff00007948 */ /* 0x000fd80003800000 */
[----:B------:R1:W-:Y:S04]  /*0b10*/  @!P0 STS.128 [0x24100], R200 ;  /* 0x024100c8ff008388 */ /* 0x0003e80000000c00 */
[----:B------:R-:W-:Y:S06]  /*0b20*/  BAR.ARV 0x5, 0x100 ;  /* 0x0144000000007b1d */ /* 0x000fec0000002000 */
.L_x_1528:
[----:B-12---:R-:W-:-:S13]  /*0b30*/  ISETP.GE.AND P0, PT, R203, c[0x0][0x53c], PT ;  /* 0x00014f00cb007a0c */ /* 0x006fda0003f06270 */
[----:B------:R-:W-:Y:S05]  /*0b40*/  @P0 EXIT ;  /* 0x000000000000094d */ /* 0x000fea0003800000 */
[----:B------:R-:W-:Y:S01]  /*0b50*/  SHF.R.S32.HI R9, RZ, 0x1f, R172 ;  /* 0x0000001fff097819 */ /* 0x000fe200000114ac */
[----:B------:R-:W-:Y:S02]  /*0b60*/  ULDC UR5, c[0x0][0x2ac] ;  /* 0x0000ab0000057ab9 */ /* 0x000fe40000000800 */
[----:B------:R-:W-:Y:S01]  /*0b70*/  ULDC UR4, c[0x0][0x1d0] ;  /* 0x0000740000047ab9 */ /* 0x000fe20000000800 */
[CC--:B------:R-:W-:Y:S01]  /*0b80*/  LEA.HI R2, R9.reuse, R172.reuse, RZ, 0x4 ;  /* 0x000000ac09027211 */ /* 0x0c0fe200078f20ff */
[----:B------:R-:W-:Y:S01]  /*0b90*/  UIMAD UR5, UR5, UR4, URZ ;  /* 0x00000004050572a4 */ /* 0x000fe2000f8e023f */
[----:B------:R-:W-:Y:S02]  /*0ba0*/  LEA.HI R13, R9, R172, RZ, 0x2 ;  /* 0x000000ac090d7211 */ /* 0x000fe400078f10ff */
[----:B------:R-:W-:Y:S02]  /*0bb0*/  SHF.R.S32.HI R3, RZ, 0x4, R2 ;  /* 0x00000004ff037819 */ /* 0x000fe40000011402 */
[----:B------:R-:W-:-:S02]  /*0bc0*/  SHF.R.S32.HI R7, RZ, 0x2, R13 ;  /* 0x00000002ff077819 */ /* 0x000fc4000001140d */
[C---:B------:R-:W-:Y:S02]  /*0bd0*/  LEA.HI R0, R2.reuse, R3, RZ, 0x1 ;  /* 0x0000000302007211 */ /* 0x040fe400078f08ff */
[----:B------:R-:W-:Y:S02]  /*0be0*/  LOP3.LUT R2, R2, 0xfffffff0, RZ, 0xc0, !PT ;  /* 0xfffffff002027812 */ /* 0x000fe400078ec0ff */
[----:B------:R-:W-:Y:S02]  /*0bf0*/  LOP3.LUT R0, R0, 0xfffffffe, RZ, 0xc0, !PT ;  /* 0xfffffffe00007812 */ /* 0x000fe400078ec0ff */
[CC--:B------:R-:W-:Y:S01]  /*0c00*/  LEA.HI R8, R9.reuse, R172.reuse, RZ, 0x3 ;  /* 0x000000ac09087211 */ /* 0x0c0fe200078f18ff */
[----:B------:R-:W-:Y:S01]  /*0c10*/  IMAD.IADD R2, R172, 0x1, -R2 ;  /* 0x00000001ac027824 */ /* 0x000fe200078e0a02 */
[----:B------:R-:W-:Y:S01]  /*0c20*/  LEA.HI R6, R9, R172, RZ, 0x5 ;  /* 0x000000ac09067211 */ /* 0x000fe200078f28ff */
[----:B------:R-:W-:Y:S01]  /*0c30*/  IMAD.IADD R14, R3, 0x1, -R0 ;  /* 0x00000001030e7824 */ /* 0x000fe200078e0a00 */
[----:B------:R-:W-:-:S02]  /*0c40*/  SHF.R.S32.HI R3, RZ, 0x1f, R13 ;  /* 0x0000001fff037819 */ /* 0x000fc4000001140d */
[----:B------:R-:W-:Y:S02]  /*0c50*/  SHF.R.S32.HI R206, RZ, 0x3, R8 ;  /* 0x00000003ffce7819 */ /* 0x000fe40000011408 */
[----:B------:R-:W-:Y:S02]  /*0c60*/  LEA.HI R3, R3, R7, RZ, 0x3 ;  /* 0x0000000703037211 */ /* 0x000fe400078f18ff */
[----:B------:R-:W-:Y:S01]  /*0c70*/  SHF.R.S32.HI R10, RZ, 0x1f, R2 ;  /* 0x0000001fff0a7819 */ /* 0x000fe20000011402 */
[----:B------:R-:W-:Y:S01]  /*0c80*/  IMAD.SHL.U32 R4, R206, 0x40, RZ ;  /* 0x00000040ce047824 */ /* 0x000fe200078e00ff */
[----:B------:R-:W-:Y:S02]  /*0c90*/  LOP3.LUT R0, R8, 0xfffffff8, RZ, 0xc0, !PT ;  /* 0xfffffff808007812 */ /* 0x000fe400078ec0ff */
[----:B------:R-:W-:Y:S02]  /*0ca0*/  LOP3.LUT R3, R3, 0xfffffff8, RZ, 0xc0, !PT ;  /* 0xfffffff803037812 */ /* 0x000fe400078ec0ff */
[----:B------:R-:W-:Y:S01]  /*0cb0*/  LEA.HI R10, R10, R2, RZ, 0x3 ;  /* 0x000000020a0a7211 */ /* 0x000fe200078f18ff */
[----:B------:R-:W-:Y:S01]  /*0cc0*/  IMAD.IADD R162, R172, 0x1, -R0 ;  /* 0x00000001aca27824 */ /* 0x000fe200078e0a00 */
[----:B------:R-:W-:Y:S01]  /*0cd0*/  LOP3.LUT R0, R4, 0x1c0, RZ, 0xc0, !PT ;  /* 0x000001c004007812 */ /* 0x000fe200078ec0ff */
[----:B------:R-:W-:Y:S01]  /*0ce0*/  IMAD.IADD R7, R7, 0x1, -R3 ;  /* 0x0000000107077824 */ /* 0x000fe200078e0a03 */
[----:B------:R-:W-:Y:S01]  /*0cf0*/  LOP3.LUT R3, R10, 0xfffffff8, RZ, 0xc0, !PT ;  /* 0xfffffff80a037812 */ /* 0x000fe200078ec0ff */
[C---:B------:R-:W-:Y:S01]  /*0d00*/  IMAD.SHL.U32 R177, R162.reuse, 0x8, RZ ;  /* 0x00000008a2b17824 */ /* 0x040fe200078e00ff */
[----:B------:R-:W-:Y:S01]  /*0d10*/  SHF.R.U32.HI R4, RZ, 0x3, R0 ;  /* 0x00000003ff047819 */ /* 0x000fe20000011600 */
[----:B------:R-:W-:Y:S01]  /*0d20*/  IMAD R189, R162, 0x20, R206 ;  /* 0x00000020a2bd7824 */ /* 0x000fe200078e02ce */
[----:B------:R-:W-:Y:S01]  /*0d30*/  LOP3.LUT R5, R7, 0x1, RZ, 0xc0, !PT ;  /* 0x0000000107057812 */ /* 0x000fe200078ec0ff */
[----:B------:R-:W-:Y:S01]  /*0d40*/  IMAD.IADD R2, R2, 0x1, -R3 ;  /* 0x0000000102027824 */ /* 0x000fe200078e0a03 */
[----:B------:R-:W-:-:S02]  /*0d50*/  LOP3.LUT R3, R6, 0xffffffe0, RZ, 0xc0, !PT ;  /* 0xffffffe006037812 */ /* 0x000fc400078ec0ff */
[----:B------:R-:W-:Y:S02]  /*0d60*/  LOP3.LUT R0, R0, 0x38, R177, 0xf8, !PT ;  /* 0x0000003800007812 */ /* 0x000fe400078ef8b1 */
[----:B------:R-:W-:Y:S01]  /*0d70*/  ISETP.NE.U32.AND P3, PT, R5, 0x1, PT ;  /* 0x000000010500780c */ /* 0x000fe20003f65070 */
[----:B------:R-:W-:Y:S01]  /*0d80*/  IMAD.IADD R16, R172, 0x1, -R3 ;  /* 0x00000001ac107824 */ /* 0x000fe200078e0a03 */
[----:B------:R-:W-:Y:S01]  /*0d90*/  LOP3.LUT R11, R0, R4, RZ, 0x3c, !PT ;  /* 0x00000004000b7212 */ /* 0x000fe200078e3cff */
[----:B------:R-:W-:Y:S01]  /*0da0*/  IMAD.SHL.U32 R3, R162, 0x40, RZ ;  /* 0x00000040a2037824 */ /* 0x000fe200078e00ff */
[--C-:B------:R-:W-:Y:S02]  /*0db0*/  SHF.R.S32.HI R0, RZ, 0x5, R6.reuse ;  /* 0x00000005ff007819 */ /* 0x100fe40000011406 */
[----:B------:R-:W-:Y:S02]  /*0dc0*/  SHF.R.S32.HI R4, RZ, 0x1f, R6 ;  /* 0x0000001fff047819 */ /* 0x000fe40000011406 */
[----:B------:R-:W-:-:S02]  /*0dd0*/  LOP3.LUT R3, R3, 0x1c0, RZ, 0xc0, !PT ;  /* 0x000001c003037812 */ /* 0x000fc400078ec0ff */
[----:B------:R-:W-:Y:S02]  /*0de0*/  LEA.HI R4, R4, R0, RZ, 0x3 ;  /* 0x0000000004047211 */ /* 0x000fe400078f18ff */
[----:B------:R-:W-:Y:S02]  /*0df0*/  SHF.R.S32.HI R12, RZ, 0x1f, R16 ;  /* 0x0000001fff0c7819 */ /* 0x000fe40000011410 */
[----:B------:R-:W-:Y:S02]  /*0e00*/  LOP3.LUT R4, R4, 0xffffff8, RZ, 0xc0, !PT ;  /* 0x0ffffff804047812 */ /* 0x000fe400078ec0ff */
[----:B------:R-:W-:Y:S02]  /*0e10*/  LOP3.LUT R8, R3, 0x8, R8, 0xf8, !PT ;  /* 0x0000000803087812 */ /* 0x000fe400078ef808 */
[----:B------:R-:W-:Y:S01]  /*0e20*/  SHF.R.U32.HI R6, RZ, 0x3, R3 ;  /* 0x00000003ff067819 */ /* 0x000fe20000011603 */
[----:B------:R-:W-:Y:S01]  /*0e30*/  IMAD.IADD R5, R0, 0x1, -R4 ;  /* 0x0000000100057824 */ /* 0x000fe200078e0a04 */
[----:B------:R-:W-:-:S02]  /*0e40*/  LEA.HI R12, R12, R16, RZ, 0x2 ;  /* 0x000000100c0c7211 */ /* 0x000fc400078f10ff */
[----:B------:R-:W-:Y:S02]  /*0e50*/  LOP3.LUT R3, R13, 0xfffffffc, RZ, 0xc0, !PT ;  /* 0xfffffffc0d037812 */ /* 0x000fe400078ec0ff */
[----:B------:R-:W-:Y:S02]  /*0e60*/  SHF.R.S32.HI R4, RZ, 0x2, R12 ;  /* 0x00000002ff047819 */ /* 0x000fe4000001140c */
[----:B------:R-:W-:Y:S01]  /*0e70*/  LOP3.LUT R13, R8, R6, RZ, 0x3c, !PT ;  /* 0x00000006080d7212 */ /* 0x000fe200078e3cff */
[----:B------:R-:W-:Y:S01]  /*0e80*/  IMAD.IADD R3, R172, 0x1, -R3 ;  /* 0x00000001ac037824 */ /* 0x000fe200078e0a03 */
[----:B------:R-:W-:Y:S01]  /*0e90*/  LOP3.LUT P0, RZ, R2, 0x2, RZ, 0xc0, !PT ;  /* 0x0000000202ff7812 */ /* 0x000fe2000780c0ff */
[----:B------:R-:W-:Y:S01]  /*0ea0*/  IMAD.SHL.U32 R8, R0, 0x400, RZ ;  /* 0x0000040000087824 */ /* 0x000fe200078e00ff */
[C---:B------:R-:W-:Y:S01]  /*0eb0*/  LOP3.LUT P4, RZ, R2.reuse, 0x4, RZ, 0xc0, !PT ;  /* 0x0000000402ff7812 */ /* 0x040fe2000788c0ff */
[----:B------:R-:W-:Y:S01]  /*0ec0*/  IMAD.SHL.U32 R0, R2, 0x40, RZ ;  /* 0x0000004002007824 */ /* 0x000fe200078e00ff */
[----:B------:R-:W-:Y:S01]  /*0ed0*/  LEA.HI R9, R9, R172, RZ, 0x6 ;  /* 0x000000ac09097211 */ /* 0x000fe200078f30ff */
[----:B------:R-:W-:Y:S01]  /*0ee0*/  IMAD R15, R5, 0x10, R4 ;  /* 0x00000010050f7824 */ /* 0x000fe200078e0204 */
[----:B------:R-:W-:Y:S01]  /*0ef0*/  LEA.HI R4, R3, R3, RZ, 0x1 ;  /* 0x0000000303047211 */ /* 0x000fe200078f08ff */
[----:B------:R-:W-:Y:S01]  /*0f00*/  IMAD.SHL.U32 R5, R7, 0x40, RZ ;  /* 0x0000004007057824 */ /* 0x000fe200078e00ff */
[----:B------:R-:W-:Y:S01]  /*0f10*/  LOP3.LUT R0, R0, 0x1c0, RZ, 0xc0, !PT ;  /* 0x000001c000007812 */ /* 0x000fe200078ec0ff */
[----:B------:R-:W-:Y:S01]  /*0f20*/  IMAD.SHL.U32 R6, R14, 0x8, RZ ;  /* 0x000000080e067824 */ /* 0x000fe200078e00ff */
[----:B------:R-:W-:Y:S01]  /*0f30*/  LOP3.LUT R2, R4, 0x1ffffffe, RZ, 0xc0, !PT ;  /* 0x1ffffffe04027812 */ /* 0x000fe200078ec0ff */
[----:B------:R-:W-:Y:S01]  /*0f40*/  IMAD.SHL.U32 R9, R9, 0x8, RZ ;  /* 0x0000000809097824 */ /* 0x000fe200078e00ff */
[----:B------:R-:W-:Y:S01]  /*0f50*/  R2P PR, R7, 0x6 ;  /* 0x0000000607007804 */ /* 0x000fe20000000000 */
[----:B------:R-:W-:Y:S01]  /*0f60*/  IMAD.SHL.U32 R7, R10, 0x40, RZ ;  /* 0x000000400a077824 */ /* 0x000fe200078e00ff */
[----:B------:R-:W-:Y:S01]  /*0f70*/  LOP3.LUT R4, R5, 0x1c0, RZ, 0xc0, !PT ;  /* 0x000001c005047812 */ /* 0x000fe200078ec0ff */
[C---:B------:R-:W-:Y:S01]  /*0f80*/  IMAD.IADD R10, R3.reuse, 0x1, -R2 ;  /* 0x00000001030a7824 */ /* 0x040fe200078e0a02 */
[----:B------:R-:W-:Y:S01]  /*0f90*/  LOP3.LUT R6, R0, 0x8, R6, 0xf8, !PT ;  /* 0x0000000800067812 */ /* 0x000fe200078ef806 */
[----:B------:R-:W-:Y:S01]  /*0fa0*/  IMAD R5, R3, 0x2, R8 ;  /* 0x0000000203057824 */ /* 0x000fe200078e0208 */
[----:B------:R-:W-:Y:S01]  /*0fb0*/  SHF.R.U32.HI R0, RZ, 0x3, R0 ;  /* 0x00000003ff007819 */ /* 0x000fe20000011600 */
[----:B------:R-:W-:Y:S01]  /*0fc0*/  STL [R1+0x8], R15 ;  /* 0x0000080f01007387 */ /* 0x000fe20000100800 */
[----:B------:R-:W-:-:S02]  /*0fd0*/  LEA.HI R2, R4, R4, RZ, 0x1d ;  /* 0x0000000404027211 */ /* 0x000fc400078fe8ff */
[----:B------:R-:W-:Y:S01]  /*0fe0*/  LOP3.LUT R3, R6, R0, RZ, 0x3c, !PT ;  /* 0x0000000006037212 */ /* 0x000fe200078e3cff */
[----:B------:R-:W-:Y:S01]  /*0ff0*/  IMAD R0, R14, 0x200, R13 ;  /* 0x000002000e007824 */ /* 0x000fe200078e020d */
[----:B------:R-:W-:Y:S02]  /*1000*/  LOP3.LUT R4, R7, 0xfffffe00, RZ, 0xc0, !PT ;  /* 0xfffffe0007047812 */ /* 0x000fe400078ec0ff */
[----:B------:R-:W-:Y:S01]  /*1010*/  LOP3.LUT R11, R11, 0x7ffffe00, R9, 0xf8, !PT ;  /* 0x7ffffe000b0b7812 */ /* 0x000fe200078ef809 */
[----:B------:R-:W-:Y:S01]  /*1020*/  IMAD.IADD R9, R5, 0x1, R2 ;  /* 0x0000000105097824 */ /* 0x000fe200078e0202 */
[CC--:B------:R-:W-:Y:S01]  /*1030*/  IADD3 R2, R3.reuse, R4.reuse, R8 ;  /* 0x0000000403027210 */ /* 0x0c0fe20007ffe008 */
[----:B------:R-:W-:Y:S01]  /*1040*/  IMAD.MOV.U32 R8, RZ, RZ, 0x40 ;  /* 0x00000040ff087424 */ /* 0x000fe200078e00ff */
[----:B------:R-:W-:Y:S01]  /*1050*/  LOP3.LUT R3, R3, R4, RZ, 0xfc, !PT ;  /* 0x0000000403037212 */ /* 0x000fe200078efcff */
[----:B------:R-:W-:Y:S01]  /*1060*/  IMAD.MOV.U32 R4, RZ, RZ, 0x20 ;  /* 0x00000020ff047424 */ /* 0x000fe200078e00ff */
[----:B------:R-:W-:Y:S01]  /*1070*/  LOP3.LUT R5, R12, 0x7ffffffc, RZ, 0xc0, !PT ;  /* 0x7ffffffc0c057812 */ /* 0x000fe200078ec0ff */
[----:B------:R-:W-:Y:S01]  /*1080*/  IMAD.SHL.U32 R188, R11, 0x2, RZ ;  /* 0x000000020bbc7824 */ /* 0x000fe200078e00ff */
[----:B------:R-:W-:-:S02]  /*1090*/  LEA R163, R2, 0x18100, 0x1 ;  /* 0x0001810002a37811 */ /* 0x000fc400078e08ff */
[----:B------:R-:W-:Y:S02]  /*10a0*/  SEL R168, R4, 0xffffffe0, !P0 ;  /* 0xffffffe004a87807 */ /* 0x000fe40004000000 */
[----:B------:R-:W-:Y:S02]  /*10b0*/  LEA R170, R3, 0x100, 0x1 ;  /* 0x0000010003aa7811 */ /* 0x000fe400078e08ff */
[----:B------:R-:W-:Y:S01]  /*10c0*/  SHF.R.S32.HI R7, RZ, 0x1f, R177 ;  /* 0x0000001fff077819 */ /* 0x000fe200000114b1 */
[----:B------:R-:W-:Y:S01]  /*10d0*/  IMAD.IADD R7, R16, 0x1, -R5 ;  /* 0x0000000110077824 */ /* 0x000fe200078e0a05 */
[----:B------:R-:W-:Y:S01]  /*10e0*/  LEA R169, R0, 0xc100, 0x1 ;  /* 0x0000c10000a97811 */ /* 0x000fe200078e08ff */
[----:B------:R-:W-:Y:S01]  /*10f0*/  IMAD.IADD R164, R163, 0x1, R168 ;  /* 0x00000001a3a47824 */ /* 0x000fe200078e02a8 */
[----:B------:R-:W-:Y:S01]  /*1100*/  SEL R0, R8, 0xffffffc0, !P4 ;  /* 0xffffffc008007807 */ /* 0x000fe20006000000 */
[--C-:B------:R-:W-:Y:S01]  /*1110*/  IMAD.IADD R208, R168, 0x1, R170.reuse ;  /* 0x00000001a8d07824 */ /* 0x100fe200078e02aa */
[----:B------:R-:W-:Y:S01]  /*1120*/  IADD3 R185, R177, 0x40, RZ ;  /* 0x00000040b1b97810 */ /* 0x000fe20007ffe0ff */
[----:B------:R-:W-:Y:S01]  /*1130*/  IMAD.SHL.U32 R220, R7, 0x2, RZ ;  /* 0x0000000207dc7824 */ /* 0x000fe200078e00ff */
[----:B------:R-:W-:Y:S01]  /*1140*/  LEA R221, R9, 0x80, 0x1 ;  /* 0x0000008009dd7811 */ /* 0x000fe200078e08ff */
[----:B------:R-:W-:Y:S01]  /*1150*/  IMAD R7, R10, 0x8, R15 ;  /* 0x000000080a077824 */ /* 0x000fe200078e020f */
[----:B------:R-:W-:Y:S01]  /*1160*/  SHF.R.S32.HI R6, RZ, 0x1f, R185 ;  /* 0x0000001fff067819 */ /* 0x000fe200000114b9 */
[----:B------:R-:W-:Y:S01]  /*1170*/  IMAD.IADD R171, R0, 0x1, R170 ;  /* 0x0000000100ab7824 */ /* 0x000fe200078e02aa */
[----:B------:R-:W-:Y:S01]  /*1180*/  IADD3 R246, R220, 0x10, RZ ;  /* 0x00000010dcf67810 */ /* 0x000fe20007ffe0ff */
[--C-:B------:R-:W-:Y:S01]  /*1190*/  IMAD.IADD R166, R163, 0x1, R0.reuse ;  /* 0x00000001a3a67824 */ /* 0x100fe200078e0200 */
[----:B------:R1:W-:Y:S01]  /*11a0*/  STL [R1+0xc], R7 ;  /* 0x00000c0701007387 */ /* 0x0003e20000100800 */
[----:B------:R-:W-:Y:S01]  /*11b0*/  IMAD.IADD R165, R164, 0x1, R0 ;  /* 0x00000001a4a57824 */ /* 0x000fe200078e0200 */
[----:B------:R-:W-:Y:S01]  /*11c0*/  IADD3 R247, R220, 0x8, RZ ;  /* 0x00000008dcf77810 */ /* 0x000fe20007ffe0ff */
[----:B------:R-:W-:Y:S01]  /*11d0*/  IMAD.IADD R0, R0, 0x1, R208 ;  /* 0x0000000100007824 */ /* 0x000fe200078e02d0 */
[----:B------:R-:W-:Y:S01]  /*11e0*/  IADD3 R243, R220, 0x28, RZ ;  /* 0x00000028dcf37810 */ /* 0x000fe20007ffe0ff */
[----:B------:R-:W-:Y:S01]  /*11f0*/  IMAD.IADD R211, R168, 0x1, R171 ;  /* 0x00000001a8d37824 */ /* 0x000fe200078e02ab */
[----:B------:R-:W-:-:S02]  /*1200*/  IADD3 R244, R220, 0x20, RZ ;  /* 0x00000020dcf47810 */ /* 0x000fc40007ffe0ff */
[----:B------:R2:W-:Y:S01]  /*1210*/  STL [R1], R0 ;  /* 0x0000000001007387 */ /* 0x0005e20000100800 */
[----:B------:R-:W-:Y:S02]  /*1220*/  IADD3 R240, R220, 0x40, RZ ;  /* 0x00000040dcf07810 */ /* 0x000fe40007ffe0ff */
[C---:B------:R-:W-:Y:S02]  /*1230*/  IADD3 R222, R221.reuse, -0x10, RZ ;  /* 0xfffffff0ddde7810 */ /* 0x040fe40007ffe0ff */
[----:B------:R-:W-:Y:S02]  /*1240*/  SEL R6, R4, 0xffffffe0, !P1 ;  /* 0xffffffe004067807 */ /* 0x000fe40004800000 */
[C---:B------:R-:W-:Y:S02]  /*1250*/  IADD3 R245, R220.reuse, 0x18, RZ ;  /* 0x00000018dcf57810 */ /* 0x040fe40007ffe0ff */
[C---:B------:R-:W-:Y:S01]  /*1260*/  IADD3 R241, R220.reuse, 0x38, RZ ;  /* 0x00000038dcf17810 */ /* 0x040fe20007ffe0ff */
[----:B------:R-:W-:Y:S01]  /*1270*/  IMAD.IADD R224, R221, 0x1, R6 ;  /* 0x00000001dde07824 */ /* 0x000fe200078e0206 */
[----:B------:R-:W-:-:S02]  /*1280*/  IADD3 R237, R220, 0x58, RZ ;  /* 0x00000058dced7810 */ /* 0x000fc40007ffe0ff */
[----:B------:R-:W-:Y:S02]  /*1290*/  @P3 IADD3 R222, R221, 0x10, RZ ;  /* 0x00000010ddde3810 */ /* 0x000fe40007ffe0ff */
[C---:B------:R-:W-:Y:S02]  /*12a0*/  IADD3 R242, R220.reuse, 0x30, RZ ;  /* 0x00000030dcf27810 */ /* 0x040fe40007ffe0ff */
[----:B------:R-:W-:Y:S01]  /*12b0*/  IADD3 R238, R220, 0x50, RZ ;  /* 0x00000050dcee7810 */ /* 0x000fe20007ffe0ff */
[----:B------:R-:W-:Y:S01]  /*12c0*/  IMAD.IADD R223, R6, 0x1, R222 ;  /* 0x0000000106df7824 */ /* 0x000fe200078e02de */
[C---:B------:R-:W-:Y:S02]  /*12d0*/  IADD3 R234, R220.reuse, 0x70, RZ ;  /* 0x00000070dcea7810 */ /* 0x040fe40007ffe0ff */
[----:B------:R-:W-:Y:S02]  /*12e0*/  SHF.R.S32.HI R4, RZ, 0x1f, R246 ;  /* 0x0000001fff047819 */ /* 0x000fe400000114f6 */
[----:B------:R-:W-:-:S02]  /*12f0*/  IADD3 R239, R220, 0x48, RZ ;  /* 0x00000048dcef7810 */ /* 0x000fc40007ffe0ff */
[C---:B------:R-:W-:Y:S02]  /*1300*/  IADD3 R235, R220.reuse, 0x68, RZ ;  /* 0x00000068dceb7810 */ /* 0x040fe40007ffe0ff */
[----:B------:R-:W-:Y:S02]  /*1310*/  IADD3 R231, R220, 0x88, RZ ;  /* 0x00000088dce77810 */ /* 0x000fe40007ffe0ff */
[----:B-1----:R-:W-:Y:S02]  /*1320*/  SHF.R.S32.HI R7, RZ, 0x1f, R247 ;  /* 0x0000001fff077819 */ /* 0x002fe400000114f7 */
[----:B------:R-:W-:Y:S02]  /*1330*/  SHF.R.S32.HI R4, RZ, 0x1f, R243 ;  /* 0x0000001fff047819 */ /* 0x000fe400000114f3 */
[----:B------:R-:W-:Y:S02]  /*1340*/  SEL R5, R8, 0xffffffc0, !P2 ;  /* 0xffffffc008057807 */ /* 0x000fe40005000000 */
[----:B------:R-:W-:-:S02]  /*1350*/  IADD3 R236, R220, 0x60, RZ ;  /* 0x00000060dcec7810 */ /* 0x000fc40007ffe0ff */
[C---:B------:R-:W-:Y:S01]  /*1360*/  IADD3 R232, R220.reuse, 0x80, RZ ;  /* 0x00000080dce87810 */ /* 0x040fe20007ffe0ff */
[--C-:B------:R-:W-:Y:S01]  /*1370*/  IMAD.IADD R251, R221, 0x1, R5.reuse ;  /* 0x00000001ddfb7824 */ /* 0x100fe200078e0205 */
[----:B------:R-:W-:Y:S01]  /*1380*/  IADD3 R228, R220, 0xa0, RZ ;  /* 0x000000a0dce47810 */ /* 0x000fe20007ffe0ff */
[--C-:B------:R-:W-:Y:S01]  /*1390*/  IMAD.IADD R250, R224, 0x1, R5.reuse ;  /* 0x00000001e0fa7824 */ /* 0x100fe200078e0205 */
        /* <DEDUP_REMOVED lines=9> */
[----:B------:R-:W-:Y:S02]  /*1430*/  SHF.R.S32.HI R4, RZ, 0x1f, R237 ;  /* 0x0000001fff047819 */ /* 0x000fe400000114ed */
[----:B------:R-:W-:Y:S02]  /*1440*/  IADD3 R186, R177, 0x80, RZ ;  /* 0x00000080b1ba7810 */ /* 0x000fe40007ffe0ff */
[----:B------:R-:W-:-:S02]  /*1450*/  IADD3 R230, R220, 0x90, RZ ;  /* 0x00000090dce67810 */ /* 0x000fc40007ffe0ff */
[C---:B------:R-:W-:Y:S02]  /*1460*/  IADD3 R227, R220.reuse, 0xa8, RZ ;  /* 0x000000a8dce37810 */ /* 0x040fe40007ffe0ff */
[----:B------:R-:W-:Y:S02]  /*1470*/  IADD3 R225, R220, 0xb8, RZ ;  /* 0x000000b8dce17810 */ /* 0x000fe40007ffe0ff */
        /* <DEDUP_REMOVED lines=13> */
[C---:B------:R-:W-:Y:S02]  /*1550*/  IADD3 R205, R188.reuse, 0xc100, RZ ;  /* 0x0000c100bccd7810 */ /* 0x040fe40007ffe0ff */
[----:B------:R-:W-:Y:S02]  /*1560*/  IADD3 R204, R188, 0x100, RZ ;  /* 0x00000100bccc7810 */ /* 0x000fe40007ffe0ff */
[----:B------:R-:W-:-:S02]  /*1570*/  SHF.R.S32.HI R8, RZ, 0x1f, R230 ;  /* 0x0000001fff087819 */ /* 0x000fc400000114e6 */
[----:B------:R-:W-:Y:S02]  /*1580*/  SHF.R.S32.HI R7, RZ, 0x1f, R227 ;  /* 0x0000001fff077819 */ /* 0x000fe400000114e3 */
[----:B--2---:R-:W-:Y:S02]  /*1590*/  SHF.R.S32.HI R4, RZ, 0x1f, R225 ;  /* 0x0000001fff047819 */ /* 0x004fe400000114e1 */
.L_x_1641:
        /* <DEDUP_REMOVED lines=30> */
.L_x_1540:
[----:B------:R-:W-:-:S04]  /*1780*/  ISETP.NE.U32.AND P0, PT, RZ, c[0x0][0x368], PT ;  /* 0x0000da00ff007a0c */ /* 0x000fc80003f05070 */
[----:B------:R-:W-:-:S13]  /*1790*/  ISETP.NE.AND.EX P0, PT, RZ, c[0x0][0x36c], PT, P0 ;  /* 0x0000db00ff007a0c */ /* 0x000fda0003f05300 */
[----:B------:R-:W-:Y:S05]  /*17a0*/  @!P0 BRA `(.L_x_1541) ;  /* 0x0000004000008947 */ /* 0x000fea0003800000 */
[----:B-1----:R-:W-:-:S04]  /*17b0*/  IADD3 R2, P0, R209, c[0x0][0x368], RZ ;  /* 0x0000da00d1027a10 */ /* 0x002fc80007f1e0ff */
[----:B------:R-:W-:-:S05]  /*17c0*/  IADD3.X R3, R210, c[0x0][0x36c], RZ, P0, !PT ;  /* 0x0000db00d2037a10 */ /* 0x000fca00007fe4ff */
[----:B------:R1:W5:Y:S01]  /*17d0*/  LDG.E R0, [R2.64] ;  /* 0x0000000602007981 */ /* 0x000362000c1e1900 */
[----:B------:R-:W-:Y:S05]  /*17e0*/  BRA `(.L_x_1542) ;  /* 0x0000008000007947 */ /* 0x000fea0003800000 */
.L_x_1541:
        /* <DEDUP_REMOVED lines=8> */
.L_x_1542:
        /* <DEDUP_REMOVED lines=45> */
.L_x_1544:
[----:B------:R-:W-:Y:S05]  /*1b40*/  BSYNC B0 ;  /* 0x0000000000007941 */ /* 0x000fea0003800000 */
.L_x_1543:
        /* <DEDUP_REMOVED lines=66> */
[----:B------:R-:W-:Y:S02]  /*1f70*/  ISETP.NE.AND P0, PT, R4, 0x1, PT ;  /* 0x000000010400780c */ /* 0x000fe40003f05270 */
        /* <DEDUP_REMOVED lines=34> */
.L_x_1646:
[----:B------:R-:W-:Y:S05]  /*21a0*/  BRA.DIV ~URZ, `(.L_x_1547) ;  /* 0x0000b7027f007947 */ /* 0x000fea000b800000 */
[----:B------:R3:W4:Y:S02]  /*21b0*/  SHFL.IDX PT, R0, R12, RZ, 0x181f ;  /* 0x00181fff0c007589 */ /* 0x00072400000e0000 */
.L_x_1647:
        /* <DEDUP_REMOVED lines=20> */
.L_x_1549:
[----:B------:R-:W-:Y:S05]  /*2300*/  BSYNC B0 ;  /* 0x0000000000007941 */ /* 0x000fea0003800000 */
.L_x_1548:
[----:B------:R-:W-:Y:S05]  /*2310*/  BRA.DIV ~URZ, `(.L_x_1550) ;  /* 0x0000b6027f007947 */ /* 0x000fea000b800000 */
[----:B--2---:R2:W1:Y:S04]  /*2320*/  SHFL.IDX PT, R4, R5, 0x1, 0x181f ;  /* 0x00381f0005047f89 */ /* 0x00446800000e0000 */
[----:B----4-:R2:W4:Y:S02]  /*2330*/  SHFL.IDX PT, R0, R12, 0x1, 0x181f ;  /* 0x00381f000c007f89 */ /* 0x01052400000e0000 */
.L_x_1648:
        /* <DEDUP_REMOVED lines=19> */
.L_x_1552:
[----:B------:R-:W-:Y:S05]  /*2470*/  BSYNC B0 ;  /* 0x0000000000007941 */ /* 0x000fea0003800000 */
.L_x_1551:
[----:B------:R-:W-:Y:S05]  /*2480*/  BRA.DIV ~URZ, `(.L_x_1553) ;  /* 0x0000b5627f007947 */ /* 0x000fea000b800000 */
[----:B-1----:R1:W2:Y:S02]  /*2490*/  SHFL.IDX PT, R4, R5, 0x2, 0x181f ;  /* 0x00581f0005047f89 */ /* 0x0022a400000e0000 */
.L_x_1649:
[----:B------:R-:W-:Y:S05]  /*24a0*/  BRA.DIV ~URZ, `(.L_x_1554) ;  /* 0x0000b5b27f007947 */ /* 0x000fea000b800000 */
[----:B----4-:R4:W1:Y:S02]  /*24b0*/  SHFL.IDX PT, R0, R12, 0x2, 0x181f ;  /* 0x00581f000c007f89 */ /* 0x01086400000e0000 */
.L_x_1650:
        /* <DEDUP_REMOVED lines=19> */
.L_x_1556:
[----:B------:R-:W-:Y:S05]  /*25f0*/  BSYNC B0 ;  /* 0x0000000000007941 */ /* 0x000fea0003800000 */
.L_x_1555:
[----:B------:R-:W-:Y:S05]  /*2600*/  BRA.DIV ~URZ, `(.L_x_1557) ;  /* 0x0000b4c27f007947 */ /* 0x000fea000b800000 */
[----:B--2---:R2:W3:Y:S04]  /*2610*/  SHFL.IDX PT, R4, R5, 0x3, 0x181f ;  /* 0x00781f0005047f89 */ /* 0x0044e800000e0000 */
[----:B-1----:R2:W1:Y:S02]  /*2620*/  SHFL.IDX PT, R0, R12, 0x3, 0x181f ;  /* 0x00781f000c007f89 */ /* 0x00246400000e0000 */
.L_x_1651:
[----:B------:R-:W-:Y:S01]  /*2630*/  IADD3 R2, R10, 0x60, RZ ;  /* 0x000000600a027810 */ /* 0x000fe20007ffe0ff */
[----:B-----5:R-:W-:Y:S01]  /*2640*/  IMAD.WIDE.U32 R192, R14, c[0x0][0x2b0], RZ ;  /* 0x0000ac000ec07a25 */ /* 0x020fe200078e00ff */
[----:B------:R-:W-:-:S02]  /*2650*/  SHF.R.S32.HI R19, RZ, 0x1f, R177 ;  /* 0x0000001fff137819 */ /* 0x000fc400000114b1 */
[----:B------:R-:W-:Y:S02]  /*2660*/  ISETP.GE.AND P0, PT, R2, R11, PT ;  /* 0x0000000b0200720c */ /* 0x000fe40003f06270 */
[----:B------:R-:W-:Y:S02]  /*2670*/  SHF.R.S32.HI R23, RZ, 0x1f, R185 ;  /* 0x0000001fff177819 */ /* 0x000fe400000114b9 */
[----:B------:R-:W-:-:S09]  /*2680*/  SHF.R.S32.HI R22, RZ, 0x1f, R186 ;  /* 0x0000001fff167819 */ /* 0x000fd200000114ba */
[-C--:B-1----:R-:W-:Y:S02]  /*2690*/  @!P0 LEA R8, P3, R177, R0.reuse, 0x1 ;  /* 0x00000000b1088211 */ /* 0x082fe400078608ff */
[-C--:B------:R-:W-:Y:S02]  /*26a0*/  @!P0 LEA R6, P2, R185, R0.reuse, 0x1 ;  /* 0x00000000b9068211 */ /* 0x080fe400078408ff */
[----:B------:R-:W-:Y:S02]  /*26b0*/  @!P0 LEA R2, P1, R186, R0, 0x1 ;  /* 0x00000000ba028211 */ /* 0x000fe400078208ff */
[----:B------:R-:W-:Y:S02]  /*26c0*/  SHF.R.S32.HI R0, RZ, 0x1f, R14 ;  /* 0x0000001fff007819 */ /* 0x000fe4000001140e */
[-C--:B---3--:R-:W-:Y:S02]  /*26d0*/  @!P0 LEA.HI.X R9, R177, R4.reuse, R19, 0x1, P3 ;  /* 0x00000004b1098211 */ /* 0x088fe400018f0c13 */
[-C--:B------:R-:W-:Y:S01]  /*26e0*/  @!P0 LEA.HI.X R7, R185, R4.reuse, R23, 0x1, P2 ;  /* 0x00000004b9078211 */ /* 0x080fe200010f0c17 */
[----:B------:R-:W-:Y:S01]  /*26f0*/  IMAD R0, R0, c[0x0][0x2b0], RZ ;  /* 0x0000ac0000007a24 */ /* 0x000fe200078e02ff */
[C---:B------:R-:W-:Y:S01]  /*2700*/  @!P0 LEA.HI.X R3, R186.reuse, R4, R22, 0x1, P1 ;  /* 0x00000004ba038211 */ /* 0x040fe200008f0c16 */
        /* <DEDUP_REMOVED lines=8> */
[----:B------:R-:W-:Y:S01]  /*2790*/  IMAD.IADD R198, R193, 0x1, R0 ;  /* 0x00000001c1c67824 */ /* 0x000fe200078e0200 */
[----:B------:R-:W-:Y:S01]  /*27a0*/  SEL R252, RZ, 0x10, P6 ;  /* 0x00000010fffc7807 */ /* 0x000fe20003000000 */
[----:B------:R1:W-:Y:S01]  /*27b0*/  @!P0 LDGSTS.E.BYPASS.LTC128B.128 [R188+0x23100], [R2.64], !P4 ;  /* 0x2310000002bc8fae */ /* 0x0003e2000e101d46 */
[----:B------:R-:W-:-:S03]  /*27c0*/  ISETP.GE.AND P4, PT, R185, c[0x0][0x1d4], PT ;  /* 0x00007500b9007a0c */ /* 0x000fc60003f86270 */
[----:B------:R-:W0:Y:S01]  /*27d0*/  LDGDEPBAR ;  /* 0x00000000000079af */ /* 0x000e220000000000 */
[----:B------:R-:W-:Y:S03]  /*27e0*/  WARPSYNC 0xffffffff ;  /* 0xffffffff00007948 */ /* 0x000fe60003800000 */
[----:B------:R-:W-:Y:S01]  /*27f0*/  IMAD.MOV.U32 R21, RZ, RZ, c[0x0][0x2b8] ;  /* 0x0000ae00ff157624 */ /* 0x000fe200078e00ff */
[----:B------:R-:W-:Y:S01]  /*2800*/  BAR.SYNC.DEFER_BLOCKING 0x0 ;  /* 0x0000000000007b1d */ /* 0x000fe20000010000 */
[----:B-1----:R-:W-:Y:S02]  /*2810*/  IMAD R2, R18, 0x40, R189 ;  /* 0x0000004012027824 */ /* 0x002fe400078e02bd */
        /* <DEDUP_REMOVED lines=9> */
[----:B--2---:R-:W-:Y:S02]  /*28b0*/  @!P0 LEA.HI.X.SX32 R5, R0, R198, 0x1, P1 ;  /* 0x000000c600058211 */ /* 0x004fe400008f0eff */
[----:B------:R-:W-:-:S04]  /*28c0*/  @!P0 LEA R4, P1, R3, c[0x0][0x2a0], 0x2 ;  /* 0x0000a80003048a11 */ /* 0x000fc800078210ff */
[----:B------:R-:W-:-:S05]  /*28d0*/  @!P0 LEA.HI.X R5, R3, c[0x0][0x2a4], R5, 0x2, P1 ;  /* 0x0000a90003058a11 */ /* 0x000fca00008f1405 */
[----:B------:R1:W2:Y:S01]  /*28e0*/  @!P0 LDG.E R173, [R4.64] ;  /* 0x0000000604ad8981 */ /* 0x0002a2000c1e1900 */
[----:B------:R-:W-:Y:S01]  /*28f0*/  IMAD.MOV R0, RZ, RZ, -R0 ;  /* 0x000000ffff007224 */ /* 0x000fe200078e0a00 */
[----:B------:R-:W-:Y:S01]  /*2900*/  BSSY B0, `(.L_x_1558) ;  /* 0x00000a6000007945 */ /* 0x000fe20003800000 */
[----:B------:R-:W-:-:S04]  /*2910*/  IMAD.WIDE.U32 R190, R13, c[0x0][0x1e8], RZ ;  /* 0x00007a000dbe7a25 */ /* 0x000fc800078e00ff */
[----:B------:R-:W-:Y:S02]  /*2920*/  IMAD R174, R0, c[0x0][0x2b8], R2 ;  /* 0x0000ae0000ae7a24 */ /* 0x000fe400078e0202 */
[----:B------:R-:W-:Y:S02]  /*2930*/  IMAD R195, R13, c[0x0][0x1ec], R191 ;  /* 0x00007b000dc37a24 */ /* 0x000fe400078e02bf */
[----:B------:R-:W-:-:S04]  /*2940*/  IMAD.WIDE.U32 R2, R174, c[0x0][0x1e0], RZ ;  /* 0x00007800ae027a25 */ /* 0x000fc800078e00ff */
[----:B------:R-:W-:Y:S01]  /*2950*/  IMAD R96, R18, -0x40, R16 ;  /* 0xffffffc012607824 */ /* 0x000fe200078e0210 */
[----:B------:R-:W-:Y:S01]  /*2960*/  SHF.L.U64.HI R16, R177, 0x1, R19 ;  /* 0x00000001b1107819 */ /* 0x000fe20000010213 */
[----:B------:R-:W-:-:S04]  /*2970*/  IMAD.WIDE.U32 R196, R13, c[0x0][0x210], RZ ;  /* 0x000084000dc47a25 */ /* 0x000fc800078e00ff */
[----:B------:R-:W-:Y:S02]  /*2980*/  IMAD.IADD R14, R96, 0x1, -R206 ;  /* 0x00000001600e7824 */ /* 0x000fe400078e0ace */
[----:B------:R-:W-:Y:S01]  /*2990*/  IMAD R199, R13, c[0x0][0x214], R197 ;  /* 0x000085000dc77a24 */ /* 0x000fe200078e02c5 */
[----:B-1----:R-:W-:Y:S01]  /*29a0*/  SHF.R.S32.HI R5, RZ, 0x1f, R174 ;  /* 0x0000001fff057819 */ /* 0x002fe200000114ae */
[----:B------:R-:W-:Y:S01]  /*29b0*/  IMAD.SHL.U32 R20, R177, 0x2, RZ ;  /* 0x00000002b1147824 */ /* 0x000fe200078e00ff */
[----:B------:R-:W-:-:S03]  /*29c0*/  ISETP.GE.AND P1, PT, R14, 0x1, PT ;  /* 0x000000010e00780c */ /* 0x000fc60003f26270 */
[C---:B------:R-:W-:Y:S02]  /*29d0*/  IMAD R0, R5.reuse, c[0x0][0x1e0], RZ ;  /* 0x0000780005007a24 */ /* 0x040fe400078e02ff */
[----:B------:R-:W-:Y:S02]  /*29e0*/  IMAD R5, R5, c[0x0][0x208], RZ ;  /* 0x0000820005057a24 */ /* 0x000fe400078e02ff */
[C---:B------:R-:W-:Y:S02]  /*29f0*/  IMAD R0, R174.reuse, c[0x0][0x1e4], R0 ;  /* 0x00007900ae007a24 */ /* 0x040fe400078e0200 */
[----:B------:R-:W-:Y:S02]  /*2a00*/  IMAD R5, R174, c[0x0][0x20c], R5 ;  /* 0x00008300ae057a24 */ /* 0x000fe400078e0205 */
[----:B------:R-:W-:Y:S01]  /*2a10*/  IMAD.IADD R3, R3, 0x1, R0 ;  /* 0x0000000103037824 */ /* 0x000fe200078e0200 */
[----:B--2---:R-:W-:-:S03]  /*2a20*/  SHF.R.S32.HI R6, RZ, 0x1f, R173 ;  /* 0x0000001fff067819 */ /* 0x004fc600000114ad */
[----:B------:R-:W-:-:S04]  /*2a30*/  IMAD.WIDE.U32 R2, R173, c[0x0][0x1f0], R2 ;  /* 0x00007c00ad027a25 */ /* 0x000fc800078e0002 */
[----:B------:R-:W-:-:S04]  /*2a40*/  IMAD R0, R6, c[0x0][0x1f0], RZ ;  /* 0x00007c0006007a24 */ /* 0x000fc800078e02ff */
[----:B------:R-:W-:Y:S01]  /*2a50*/  IMAD R4, R173, c[0x0][0x1f4], R0 ;  /* 0x00007d00ad047a24 */ /* 0x000fe200078e0200 */
[----:B------:R-:W-:-:S04]  /*2a60*/  IADD3 R0, P0, R2, R190, RZ ;  /* 0x000000be02007210 */ /* 0x000fc80007f1e0ff */
[----:B------:R-:W-:Y:S02]  /*2a70*/  IADD3.X R2, R195, R3, R4, P0, !PT ;  /* 0x00000003c3027210 */ /* 0x000fe400007fe404 */
[----:B------:R-:W-:-:S04]  /*2a80*/  LEA R4, P0, R0, c[0x0][0x1c8], 0x1 ;  /* 0x0000720000047a11 */ /* 0x000fc800078008ff */
[----:B------:R-:W-:Y:S01]  /*2a90*/  LEA.HI.X R7, R0, c[0x0][0x1cc], R2, 0x1, P0 ;  /* 0x0000730000077a11 */ /* 0x000fe200000f0c02 */
[----:B------:R-:W-:Y:S01]  /*2aa0*/  IMAD.WIDE.U32 R2, R174, c[0x0][0x208], RZ ;  /* 0x00008200ae027a25 */ /* 0x000fe200078e00ff */
[----:B------:R-:W1:Y:S03]  /*2ab0*/  SHFL.IDX PT, R0, R4, RZ, 0x181f ;  /* 0x00181fff04007589 */ /* 0x000e6600000e0000 */
[----:B------:R-:W-:Y:S01]  /*2ac0*/  IMAD.IADD R3, R3, 0x1, R5 ;  /* 0x0000000103037824 */ /* 0x000fe200078e0205 */
[----:B------:R-:W2:Y:S01]  /*2ad0*/  SHFL.IDX PT, R9, R7, RZ, 0x181f ;  /* 0x00181fff07097589 */ /* 0x000ea200000e0000 */
[----:B------:R-:W-:Y:S02]  /*2ae0*/  IMAD R5, R6, c[0x0][0x218], RZ ;  /* 0x0000860006057a24 */ /* 0x000fe400078e02ff */
[C---:B------:R-:W-:Y:S01]  /*2af0*/  IMAD.WIDE.U32 R2, R173.reuse, c[0x0][0x218], R2 ;  /* 0x00008600ad027a25 */ /* 0x040fe200078e0002 */
[----:B----4-:R3:W4:Y:S03]  /*2b00*/  SHFL.IDX PT, R12, R4, 0x1, 0x181f ;  /* 0x00381f00040c7f89 */ /* 0x01072600000e0000 */
[----:B------:R-:W-:Y:S01]  /*2b10*/  IMAD R10, R173, c[0x0][0x21c], R5 ;  /* 0x00008700ad0a7a24 */ /* 0x000fe200078e0205 */
[----:B------:R2:W5:Y:S01]  /*2b20*/  SHFL.IDX PT, R13, R7, 0x1, 0x181f ;  /* 0x00381f00070d7f89 */ /* 0x00056200000e0000 */
[----:B-1----:R-:W-:-:S02]  /*2b30*/  @P1 LEA R6, P0, R177, R0, 0x1 ;  /* 0x00000000b1061211 */ /* 0x002fc400078008ff */
[-C--:B---3--:R-:W-:Y:S02]  /*2b40*/  @P1 LEA R4, P2, R185, R0.reuse, 0x1 ;  /* 0x00000000b9041211 */ /* 0x088fe400078408ff */
[-C--:B--2---:R-:W-:Y:S02]  /*2b50*/  @P1 LEA.HI.X R7, R177, R9.reuse, R19, 0x1, P0 ;  /* 0x00000009b1071211 */ /* 0x084fe400000f0c13 */
[----:B------:R-:W-:Y:S02]  /*2b60*/  @P1 LEA R8, P0, R186, R0, 0x1 ;  /* 0x00000000ba081211 */ /* 0x000fe400078008ff */
[-C--:B------:R-:W-:Y:S01]  /*2b70*/  @P1 LEA.HI.X R5, R185, R9.reuse, R23, 0x1, P2 ;  /* 0x00000009b9051211 */ /* 0x080fe200010f0c17 */
[----:B------:R1:W-:Y:S01]  /*2b80*/  @P1 LDGSTS.E.BYPASS.LTC128B.128 [R188+0xc100], [R6.64], !P5 ;  /* 0x0c10000006bc1fae */ /* 0x0003e2000e901d46 */
[----:B------:R-:W-:Y:S02]  /*2b90*/  IADD3 R0, P2, R2, R196, RZ ;  /* 0x000000c402007210 */ /* 0x000fe40007f5e0ff */
[----:B------:R-:W-:Y:S01]  /*2ba0*/  @P1 LEA.HI.X R9, R186, R9, R22, 0x1, P0 ;  /* 0x00000009ba091211 */ /* 0x000fe200000f0c16 */
[----:B------:R2:W-:Y:S01]  /*2bb0*/  @P1 LDGSTS.E.BYPASS.LTC128B.128 [R188+0xe100], [R4.64], !P4 ;  /* 0x0e10000004bc1fae */ /* 0x0005e2000e101d46 */
[----:B------:R-:W-:-:S02]  /*2bc0*/  IADD3.X R2, R199, R3, R10, P2, !PT ;  /* 0x00000003c7027210 */ /* 0x000fc400017fe40a */
[----:B------:R-:W-:Y:S01]  /*2bd0*/  LEA R15, P2, R0, c[0x0][0x1f8], 0x1 ;  /* 0x00007e00000f7a11 */ /* 0x000fe200078408ff */
[----:B------:R3:W-:Y:S01]  /*2be0*/  @P1 LDGSTS.E.BYPASS.LTC128B.128 [R188+0x10100], [R8.64], !P6 ;  /* 0x1010000008bc1fae */ /* 0x0007e2000f101d46 */
[----:B------:R-:W-:Y:S02]  /*2bf0*/  ISETP.GE.AND P0, PT, R14, 0x21, PT ;  /* 0x000000210e00780c */ /* 0x000fe40003f06270 */
[----:B------:R-:W-:Y:S01]  /*2c00*/  LEA.HI.X R17, R0, c[0x0][0x1fc], R2, 0x1, P2 ;  /* 0x00007f0000117a11 */ /* 0x000fe200010f0c02 */
[----:B------:R-:W3:Y:S04]  /*2c10*/  SHFL.IDX PT, R10, R15, RZ, 0x181f ;  /* 0x00181fff0f0a7589 */ /* 0x000ee800000e0000 */
[----:B------:R-:W3:Y:S04]  /*2c20*/  SHFL.IDX PT, R11, R17, RZ, 0x181f ;  /* 0x00181fff110b7589 */ /* 0x000ee800000e0000 */
[----:B------:R3:W3:Y:S02]  /*2c30*/  SHFL.IDX PT, R0, R15, 0x1, 0x181f ;  /* 0x00381f000f007f89 */ /* 0x0006e400000e0000 */
[----:B----4-:R-:W-:-:S04]  /*2c40*/  @P0 LEA R2, P1, R186, R12, 0x1 ;  /* 0x0000000cba020211 */ /* 0x010fc800078208ff */
[-C--:B-----5:R-:W-:Y:S02]  /*2c50*/  @P0 LEA.HI.X R3, R186, R13.reuse, R22, 0x1, P1 ;  /* 0x0000000dba030211 */ /* 0x0a0fe400008f0c16 */
[-C--:B-1----:R-:W-:Y:S02]  /*2c60*/  @P0 LEA R6, P3, R177, R12.reuse, 0x1 ;  /* 0x0000000cb1060211 */ /* 0x082fe400078608ff */
[----:B--2---:R-:W-:Y:S02]  /*2c70*/  @P0 LEA R4, P2, R185, R12, 0x1 ;  /* 0x0000000cb9040211 */ /* 0x004fe400078408ff */
[-C--:B------:R-:W-:Y:S01]  /*2c80*/  @P0 LEA.HI.X R7, R177, R13.reuse, R19, 0x1, P3 ;  /* 0x0000000db1070211 */ /* 0x080fe200018f0c13 */
[C---:B------:R-:W-:Y:S01]  /*2c90*/  IMAD.SHL.U32 R19, R185.reuse, 0x2, RZ ;  /* 0x00000002b9137824 */ /* 0x040fe200078e00ff */
[C-C-:B------:R-:W-:Y:S02]  /*2ca0*/  @P0 LEA.HI.X R5, R185.reuse, R13, R23.reuse, 0x1, P2 ;  /* 0x0000000db9050211 */ /* 0x140fe400010f0c17 */
[----:B------:R-:W-:Y:S01]  /*2cb0*/  SHF.L.U64.HI R13, R185, 0x1, R23 ;  /* 0x00000001b90d7819 */ /* 0x000fe20000010217 */
[----:B------:R1:W-:Y:S01]  /*2cc0*/  @P0 LDGSTS.E.BYPASS.LTC128B.128 [R188+0xd100], [R6.64], !P5 ;  /* 0x0d10000006bc0fae */ /* 0x0003e2000e901d46 */
[----:B------:R-:W-:-:S02]  /*2cd0*/  ISETP.GE.AND P3, PT, R177, c[0x0][0x1d4], PT ;  /* 0x00007500b1007a0c */ /* 0x000fc40003f66270 */
[----:B------:R-:W-:Y:S01]  /*2ce0*/  ISETP.GE.AND P2, PT, R185, c[0x0][0x1d4], PT ;  /* 0x00007500b9007a0c */ /* 0x000fe20003f46270 */
[----:B------:R2:W-:Y:S01]  /*2cf0*/  @P0 LDGSTS.E.BYPASS.LTC128B.128 [R188+0xf100], [R4.64], !P4 ;  /* 0x0f10000004bc0fae */ /* 0x0005e2000e101d46 */
[----:B------:R-:W-:Y:S02]  /*2d00*/  ISETP.LT.OR P1, PT, R14, 0x1, P3 ;  /* 0x000000010e00780c */ /* 0x000fe40001f21670 */
[----:B---3--:R-:W-:Y:S01]  /*2d10*/  SHF.L.U64.HI R15, R186, 0x1, R22 ;  /* 0x00000001ba0f7819 */ /* 0x008fe20000010216 */
[----:B------:R3:W-:Y:S04]  /*2d20*/  @P0 LDGSTS.E.BYPASS.LTC128B.128 [R188+0x11100], [R2.64], !P6 ;  /* 0x1110000002bc0fae */ /* 0x0007e8000f101d46 */
[----:B------:R-:W0:Y:S04]  /*2d30*/  LDGDEPBAR ;  /* 0x00000000000079af */ /* 0x000e280000000000 */
[----:B-1----:R1:W4:Y:S01]  /*2d40*/  SHFL.IDX PT, R6, R17, 0x1, 0x181f ;  /* 0x00381f0011067f89 */ /* 0x00232200000e0000 */
[----:B--2---:R-:W-:-:S05]  /*2d50*/  IADD3 R4, P0, R10, R20, RZ ;  /* 0x000000140a047210 */ /* 0x004fca0007f1e0ff */
[----:B------:R-:W-:Y:S01]  /*2d60*/  IMAD.X R5, R11, 0x1, R16, P0 ;  /* 0x000000010b057824 */ /* 0x000fe200000e0610 */
[----:B---3--:R-:W-:-:S04]  /*2d70*/  IADD3 R2, P0, R10, R19, RZ ;  /* 0x000000130a027210 */ /* 0x008fc80007f1e0ff */
[----:B------:R2:W-:Y:S01]  /*2d80*/  LDGSTS.E.BYPASS.LTC128B.128 [R188+0x100], [R4.64], !P1 ;  /* 0x0010000004bc7fae */ /* 0x0005e2000c901d46 */
[----:B------:R-:W-:Y:S01]  /*2d90*/  IMAD.X R3, R11, 0x1, R13, P0 ;  /* 0x000000010b037824 */ /* 0x000fe200000e060d */
[----:B------:R-:W-:Y:S02]  /*2da0*/  ISETP.LT.OR P0, PT, R14, 0x1, P2 ;  /* 0x000000010e00780c */ /* 0x000fe40001701670 */
[----:B------:R-:W-:Y:S02]  /*2db0*/  ISETP.GE.AND P1, PT, R186, c[0x0][0x1d4], PT ;  /* 0x00007500ba007a0c */ /* 0x000fe40003f26270 */
[----:B------:R-:W-:Y:S01]  /*2dc0*/  ISETP.LT.OR P2, PT, R14, 0x21, P2 ;  /* 0x000000210e00780c */ /* 0x000fe20001741670 */
[----:B-1----:R-:W-:-:S08]  /*2dd0*/  IMAD.SHL.U32 R17, R186, 0x2, RZ ;  /* 0x00000002ba117824 */ /* 0x002fd000078e00ff */
[----:B------:R1:W-:Y:S01]  /*2de0*/  LDGSTS.E.BYPASS.LTC128B.128 [R188+0x2100], [R2.64], !P0 ;  /* 0x0210000002bc7fae */ /* 0x0003e2000c101d46 */
[----:B--2---:R-:W-:-:S05]  /*2df0*/  IADD3 R4, P0, R10, R17, RZ ;  /* 0x000000110a047210 */ /* 0x004fca0007f1e0ff */
[----:B------:R-:W-:Y:S01]  /*2e00*/  IMAD.X R5, R11, 0x1, R15, P0 ;  /* 0x000000010b057824 */ /* 0x000fe200000e060f */
[----:B-1----:R-:W-:-:S05]  /*2e10*/  IADD3 R2, P0, R0, R20, RZ ;  /* 0x0000001400027210 */ /* 0x002fca0007f1e0ff */
[----:B----4-:R-:W-:Y:S01]  /*2e20*/  IMAD.X R3, R6, 0x1, R16, P0 ;  /* 0x0000000106037824 */ /* 0x010fe200000e0610 */
[C---:B------:R-:W-:Y:S02]  /*2e30*/  ISETP.LT.OR P0, PT, R14.reuse, 0x1, P1 ;  /* 0x000000010e00780c */ /* 0x040fe40000f01670 */
[----:B------:R-:W-:-:S11]  /*2e40*/  ISETP.LT.OR P1, PT, R14, 0x21, P1 ;  /* 0x000000210e00780c */ /* 0x000fd60000f21670 */
[----:B------:R1:W-:Y:S01]  /*2e50*/  LDGSTS.E.BYPASS.LTC128B.128 [R188+0x4100], [R4.64], !P0 ;  /* 0x0410000004bc7fae */ /* 0x0003e2000c101d46 */
[----:B------:R-:W-:Y:S02]  /*2e60*/  ISETP.LT.OR P0, PT, R14, 0x21, P3 ;  /* 0x000000210e00780c */ /* 0x000fe40001f01670 */
[----:B------:R-:W-:-:S11]  /*2e70*/  ISETP.GT.AND P3, PT, R189, 0x3f, PT ;  /* 0x0000003fbd00780c */ /* 0x000fd60003f64270 */
[----:B------:R2:W-:Y:S01]  /*2e80*/  LDGSTS.E.BYPASS.LTC128B.128 [R188+0x1100], [R2.64], !P0 ;  /* 0x0110000002bc7fae */ /* 0x0005e2000c101d46 */
[----:B-1----:R-:W-:-:S05]  /*2e90*/  IADD3 R4, P0, R0, R19, RZ ;  /* 0x0000001300047210 */ /* 0x002fca0007f1e0ff */
[----:B------:R-:W-:-:S05]  /*2ea0*/  IMAD.X R5, R6, 0x1, R13, P0 ;  /* 0x0000000106057824 */ /* 0x000fca00000e060d */
[----:B------:R1:W-:Y:S01]  /*2eb0*/  LDGSTS.E.BYPASS.LTC128B.128 [R188+0x3100], [R4.64], !P2 ;  /* 0x0310000004bc7fae */ /* 0x0003e2000d101d46 */
[----:B------:R-:W-:Y:S02]  /*2ec0*/  ISETP.GT.AND P2, PT, R18, R187, PT ;  /* 0x000000bb1200720c */ /* 0x000fe40003f44270 */
[----:B--2---:R-:W-:-:S05]  /*2ed0*/  IADD3 R2, P0, R0, R17, RZ ;  /* 0x0000001100027210 */ /* 0x004fca0007f1e0ff */
[----:B------:R-:W-:-:S05]  /*2ee0*/  IMAD.X R3, R6, 0x1, R15, P0 ;  /* 0x0000000106037824 */ /* 0x000fca00000e060f */
[----:B------:R1:W-:Y:S04]  /*2ef0*/  LDGSTS.E.BYPASS.LTC128B.128 [R188+0x5100], [R2.64], !P1 ;  /* 0x0510000002bc7fae */ /* 0x0003e8000c901d46 */
[----:B------:R-:W0:Y:S01]  /*2f00*/  LDGDEPBAR ;  /* 0x00000000000079af */ /* 0x000e220000000000 */
[----:B------:R-:W-:Y:S05]  /*2f10*/  @!P2 BRA `(.L_x_1559) ;  /* 0x000004400000a947 */ /* 0x000fea0003800000 */
[----:B------:R-:W-:Y:S01]  /*2f20*/  ISETP.NE.AND P0, PT, R21, 0x1, PT ;  /* 0x000000011500780c */ /* 0x000fe20003f05270 */
[----:B-1----:R-:W-:Y:S02]  /*2f30*/  IMAD R2, R18, 0x40, R194 ;  /* 0x0000004012027824 */ /* 0x002fe400078e02c2 */
        /* <DEDUP_REMOVED lines=25> */
[----:B------:R-:W-:Y:S06]  /*30d0*/  BRA.DIV ~URZ, `(.L_x_1560) ;  /* 0x0000aac27f007947 */ /* 0x000fec000b800000 */
[----:B------:R1:W2:Y:S02]  /*30e0*/  SHFL.IDX PT, R4, R5, RZ, 0x181f ;  /* 0x00181fff05047589 */ /* 0x0002a400000e0000 */
.L_x_1652:
[----:B------:R-:W-:Y:S05]  /*30f0*/  BRA.DIV ~URZ, `(.L_x_1561) ;  /* 0x0000ab127f007947 */ /* 0x000fea000b800000 */
[----:B------:R-:W3:Y:S01]  /*3100*/  SHFL.IDX PT, R0, R10, RZ, 0x181f ;  /* 0x00181fff0a007589 */ /* 0x000ee200000e0000 */
[----:B------:R-:W-:Y:S02]  /*3110*/  SEL R12, RZ, 0x10, P5 ;  /* 0x00000010ff0c7807 */ /* 0x000fe40002800000 */
[----:B------:R-:W-:Y:S02]  /*3120*/  SEL R11, RZ, 0x10, P4 ;  /* 0x00000010ff0b7807 */ /* 0x000fe40002000000 */
[----:B---3--:R-:W-:-:S05]  /*3130*/  IADD3 R8, P0, R0, R20, RZ ;  /* 0x0000001400087210 */ /* 0x008fca0007f1e0ff */
[----:B--2---:R-:W-:Y:S01]  /*3140*/  IMAD.X R9, R4, 0x1, R16, P0 ;  /* 0x0000000104097824 */ /* 0x004fe200000e0610 */
[----:B------:R-:W-:-:S04]  /*3150*/  IADD3 R6, P0, R0, R19, RZ ;  /* 0x0000001300067210 */ /* 0x000fc80007f1e0ff */
[----:B------:R-:W-:Y:S01]  /*3160*/  @!PT LDS RZ, [RZ] ;  /* 0x00000000fffff984 */ /* 0x000fe20000000800 */
[----:B------:R-:W-:Y:S01]  /*3170*/  @!PT LDS RZ, [RZ] ;  /* 0x00000000fffff984 */ /* 0x000fe20000000800 */
[----:B------:R2:W-:Y:S01]  /*3180*/  LDGSTS.E.BYPASS.LTC128B.128 [R188+0x12100], [R8.64], !P5 ;  /* 0x1210000008bc7fae */ /* 0x0005e2000e901d46 */
[----:B------:R-:W-:Y:S01]  /*3190*/  IMAD.X R7, R4, 0x1, R13, P0 ;  /* 0x0000000104077824 */ /* 0x000fe200000e060d */
[----:B------:R-:W-:Y:S02]  /*31a0*/  IADD3 R2, P0, R0, R17, RZ ;  /* 0x0000001100027210 */ /* 0x000fe40007f1e0ff */
[----:B------:R3:W4:Y:S03]  /*31b0*/  SHFL.IDX PT, R0, R10, 0x1, 0x181f ;  /* 0x00381f000a007f89 */ /* 0x00072600000e0000 */
[----:B------:R-:W-:Y:S01]  /*31c0*/  IMAD.X R3, R4, 0x1, R15, P0 ;  /* 0x0000000104037824 */ /* 0x000fe200000e060f */
[----:B------:R3:W-:Y:S04]  /*31d0*/  LDGSTS.E.BYPASS.LTC128B.128 [R188+0x14100], [R6.64], !P4 ;  /* 0x1410000006bc7fae */ /* 0x0007e8000e101d46 */
[----:B------:R3:W-:Y:S04]  /*31e0*/  LDGSTS.E.BYPASS.LTC128B.128 [R188+0x16100], [R2.64], !P6 ;  /* 0x1610000002bc7fae */ /* 0x0007e8000f101d46 */
[----:B--2---:R3:W2:Y:S01]  /*31f0*/  SHFL.IDX PT, R8, R5, 0x1, 0x181f ;  /* 0x00381f0005087f89 */ /* 0x0046a200000e0000 */
[----:B------:R-:W-:-:S03]  /*3200*/  IMAD.MOV.U32 R9, RZ, RZ, R252 ;  /* 0x000000ffff097224 */ /* 0x000fc600078e00fc */
.L_x_1653:
[----:B---34-:R-:W-:-:S04]  /*3210*/  IADD3 R2, -R11, 0x10, RZ ;  /* 0x000000100b027810 */ /* 0x018fc80007ffe1ff */
[----:B------:R-:W-:-:S04]  /*3220*/  LOP3.LUT R2, R2, 0xf, RZ, 0xc0, !PT ;  /* 0x0000000f02027812 */ /* 0x000fc800078ec0ff */
[----:B------:R-:W-:Y:S02]  /*3230*/  IADD3 R4, P1, P0, R2, R0, R19 ;  /* 0x0000000002047210 */ /* 0x000fe4000783e013 */
[----:B------:R-:W-:Y:S02]  /*3240*/  IADD3 R2, -R12, 0x10, RZ ;  /* 0x000000100c027810 */ /* 0x000fe40007ffe1ff */
[----:B-12---:R-:W-:Y:S02]  /*3250*/  IADD3.X R5, RZ, R8, R13, P1, P0 ;  /* 0x00000008ff057210 */ /* 0x006fe40000fe040d */
[----:B------:R-:W-:-:S04]  /*3260*/  LOP3.LUT R2, R2, 0xf, RZ, 0xc0, !PT ;  /* 0x0000000f02027812 */ /* 0x000fc800078ec0ff */
[----:B------:R-:W-:Y:S02]  /*3270*/  IADD3 R6, P1, P0, R2, R0, R20 ;  /* 0x0000000002067210 */ /* 0x000fe4000783e014 */
[----:B------:R-:W-:Y:S02]  /*3280*/  IADD3 R2, -R9, 0x10, RZ ;  /* 0x0000001009027810 */ /* 0x000fe40007ffe1ff */
[----:B------:R-:W-:Y:S02]  /*3290*/  IADD3.X R7, RZ, R8, R16, P1, P0 ;  /* 0x00000008ff077210 */ /* 0x000fe40000fe0410 */
[----:B------:R-:W-:-:S04]  /*32a0*/  LOP3.LUT R2, R2, 0xf, RZ, 0xc0, !PT ;  /* 0x0000000f02027812 */ /* 0x000fc800078ec0ff */
[----:B------:R-:W-:-:S04]  /*32b0*/  IADD3 R2, P1, P0, R2, R0, R17 ;  /* 0x0000000002027210 */ /* 0x000fc8000783e011 */
[----:B------:R-:W-:Y:S02]  /*32c0*/  IADD3.X R3, RZ, R8, R15, P1, P0 ;  /* 0x00000008ff037210 */ /* 0x000fe40000fe040f */
[----:B------:R-:W-:-:S13]  /*32d0*/  ISETP.NE.U32.AND P0, PT, R12, RZ, PT ;  /* 0x000000ff0c00720c */ /* 0x000fda0003f05070 */
[----:B------:R-:W-:Y:S01]  /*32e0*/  @!PT LDS RZ, [RZ] ;  /* 0x00000000fffff984 */ /* 0x000fe20000000800 */
[----:B------:R-:W-:Y:S01]  /*32f0*/  @!PT LDS RZ, [RZ] ;  /* 0x00000000fffff984 */ /* 0x000fe20000000800 */
[----:B------:R-:W-:Y:S01]  /*3300*/  @!PT LDS RZ, [RZ] ;  /* 0x00000000fffff984 */ /* 0x000fe20000000800 */
[----:B------:R1:W-:Y:S01]  /*3310*/  LDGSTS.E.BYPASS.LTC128B.128.ZFILL [R188+0x13100], [R6.64], P0 ;  /* 0x1310000006bc7fae */ /* 0x0003e20008141d46 */
[----:B------:R-:W-:-:S13]  /*3320*/  ISETP.NE.U32.AND P0, PT, R11, RZ, PT ;  /* 0x000000ff0b00720c */ /* 0x000fda0003f05070 */
[----:B------:R1:W-:Y:S01]  /*3330*/  LDGSTS.E.BYPASS.LTC128B.128.ZFILL [R188+0x15100], [R4.64], P0 ;  /* 0x1510000004bc7fae */ /* 0x0003e20008141d46 */
[----:B------:R-:W-:-:S13]  /*3340*/  ISETP.NE.U32.AND P0, PT, R9, RZ, PT ;  /* 0x000000ff0900720c */ /* 0x000fda0003f05070 */
[----:B------:R1:W-:Y:S02]  /*3350*/  LDGSTS.E.BYPASS.LTC128B.128.ZFILL [R188+0x17100], [R2.64], P0 ;  /* 0x1710000002bc7fae */ /* 0x0003e40008141d46 */
.L_x_1559:
[----:B------:R-:W-:Y:S05]  /*3360*/  BSYNC B0 ;  /* 0x0000000000007941 */ /* 0x000fea0003800000 */
.L_x_1558:
[----:B------:R-:W0:Y:S01]  /*3370*/  LDGDEPBAR ;  /* 0x00000000000079af */ /* 0x000e220000000000 */
[----:B------:R-:W-:Y:S01]  /*3380*/  IMAD.MOV.U32 R0, RZ, RZ, 0x20 ;  /* 0x00000020ff007424 */ /* 0x000fe200078e00ff */
[----:B------:R-:W-:-:S04]  /*3390*/  LOP3.LUT P0, RZ, R162, 0x2, RZ, 0xc0, !PT ;  /* 0x00000002a2ff7812 */ /* 0x000fc8000780c0ff */
[----:B------:R-:W-:-:S05]  /*33a0*/  SEL R167, R0, 0xffffffe0, !P0 ;  /* 0xffffffe000a77807 */ /* 0x000fca0004000000 */
[----:B------:R-:W-:Y:S01]  /*33b0*/  IMAD.IADD R0, R169, 0x1, R167 ;  /* 0x00000001a9007824 */ /* 0x000fe200078e02a7 */
[----:B------:R-:W-:-:S04]  /*33c0*/  DEPBAR.LE SB0, 0x3 ;  /* 0x000080c00000791a */ /* 0x000fc80000000000 */
[----:B------:R-:W-:-:S04]  /*33d0*/  DEPBAR.LE SB0, 0x2 ;  /* 0x000080800000791a */ /* 0x000fc80000000000 */
[----:B------:R-:W-:Y:S01]  /*33e0*/  WARPSYNC 0xffffffff ;  /* 0xffffffff00007948 */ /* 0x000fe20003800000 */
[----:B------:R-:W-:Y:S06]  /*33f0*/  BAR.SYNC.DEFER_BLOCKING 0x0 ;  /* 0x0000000000007b1d */ /* 0x000fec0000010000 */
[----:B------:R-:W-:Y:S01]  /*3400*/  BSSY B0, `(.L_x_1562) ;  /* 0x000004a000007945 */ /* 0x000fe20003800000 */
[----:B-1----:R1:W2:Y:S04]  /*3410*/  LDSM.16.M88.4 R4, [R163] ;  /* 0x00000000a304783b */ /* 0x0022a80000000200 */
        /* <DEDUP_REMOVED lines=9> */
[----:B------:R-:W-:Y:S05]  /*34b0*/  @!P2 BRA `(.L_x_1563) ;  /* 0x000003e00000a947 */ /* 0x000fea0003800000 */
[----:B------:R-:W-:Y:S01]  /*34c0*/  SHF.R.S32.HI R2, RZ, 0x1f, R174 ;  /* 0x0000001fff027819 */ /* 0x000fe200000114ae */
[----:B------:R-:W-:Y:S01]  /*34d0*/  IMAD.SHL.U32 R40, R186, 0x2, RZ ;  /* 0x00000002ba287824 */ /* 0x000fe200078e00ff */
[----:B------:R-:W-:Y:S01]  /*34e0*/  SHF.R.S32.HI R13, RZ, 0x1f, R173 ;  /* 0x0000001fff0d7819 */ /* 0x000fe200000114ad */
[----:B------:R-:W-:Y:S01]  /*34f0*/  IMAD.SHL.U32 R29, R185, 0x2, RZ ;  /* 0x00000002b91d7824 */ /* 0x000fe200078e00ff */
[----:B------:R-:W-:Y:S01]  /*3500*/  SHF.R.S32.HI R14, RZ, 0x1f, R186 ;  /* 0x0000001fff0e7819 */ /* 0x000fe200000114ba */
[----:B------:R-:W-:Y:S01]  /*3510*/  IMAD R12, R2, c[0x0][0x208], RZ ;  /* 0x00008200020c7a24 */ /* 0x000fe200078e02ff */
[----:B------:R-:W-:Y:S01]  /*3520*/  SHF.R.S32.HI R15, RZ, 0x1f, R185 ;  /* 0x0000001fff0f7819 */ /* 0x000fe200000114b9 */
[----:B------:R-:W-:Y:S01]  /*3530*/  IMAD.WIDE.U32 R2, R174, c[0x0][0x208], RZ ;  /* 0x00008200ae027a25 */ /* 0x000fe200078e00ff */
[----:B------:R-:W-:-:S02]  /*3540*/  SHF.L.U64.HI R23, R186, 0x1, R14 ;  /* 0x00000001ba177819 */ /* 0x000fc4000001020e */
[----:B------:R-:W-:Y:S01]  /*3550*/  SHF.R.S32.HI R14, RZ, 0x1f, R177 ;  /* 0x0000001fff0e7819 */ /* 0x000fe200000114b1 */
[----:B------:R-:W-:Y:S01]  /*3560*/  IMAD R12, R174, c[0x0][0x20c], R12 ;  /* 0x00008300ae0c7a24 */ /* 0x000fe200078e020c */
[----:B------:R-:W-:Y:S01]  /*3570*/  SHF.L.U64.HI R22, R185, 0x1, R15 ;  /* 0x00000001b9167819 */ /* 0x000fe2000001020f */
[C---:B------:R-:W-:Y:S01]  /*3580*/  IMAD.SHL.U32 R28, R177.reuse, 0x2, RZ ;  /* 0x00000002b11c7824 */ /* 0x040fe200078e00ff */
[----:B------:R-:W-:Y:S01]  /*3590*/  SHF.L.U64.HI R21, R177, 0x1, R14 ;  /* 0x00000001b1157819 */ /* 0x000fe2000001020e */
[----:B------:R-:W-:Y:S02]  /*35a0*/  IMAD.IADD R3, R3, 0x1, R12 ;  /* 0x0000000103037824 */ /* 0x000fe400078e020c */
[----:B------:R-:W-:Y:S02]  /*35b0*/  IMAD R12, R13, c[0x0][0x218], RZ ;  /* 0x000086000d0c7a24 */ /* 0x000fe400078e02ff */
[----:B------:R-:W-:-:S04]  /*35c0*/  IMAD.WIDE.U32 R2, R173, c[0x0][0x218], R2 ;  /* 0x00008600ad027a25 */ /* 0x000fc800078e0002 */
[----:B------:R-:W-:Y:S01]  /*35d0*/  IMAD R12, R173, c[0x0][0x21c], R12 ;  /* 0x00008700ad0c7a24 */ /* 0x000fe200078e020c */
[----:B------:R-:W-:-:S04]  /*35e0*/  IADD3 R2, P0, R196, R2, RZ ;  /* 0x00000002c4027210 */ /* 0x000fc80007f1e0ff */
[----:B------:R-:W-:Y:S02]  /*35f0*/  IADD3.X R3, R199, R3, R12, P0, !PT ;  /* 0x00000003c7037210 */ /* 0x000fe400007fe40c */
[----:B------:R-:W-:-:S04]  /*3600*/  LEA R20, P0, R2, c[0x0][0x1f8], 0x1 ;  /* 0x00007e0002147a11 */ /* 0x000fc800078008ff */
[----:B------:R-:W-:Y:S01]  /*3610*/  LEA.HI.X R13, R2, c[0x0][0x1fc], R3, 0x1, P0 ;  /* 0x00007f00020d7a11 */ /* 0x000fe200000f0c03 */
[----:B------:R-:W-:Y:S06]  /*3620*/  BRA.DIV ~URZ, `(.L_x_1564) ;  /* 0x0000a7f27f007947 */ /* 0x000fec000b800000 */
[----:B------:R4:W3:Y:S02]  /*3630*/  SHFL.IDX PT, R12, R13, RZ, 0x181f ;  /* 0x00181fff0d0c7589 */ /* 0x0008e400000e0000 */
.L_x_1654:
[----:B------:R-:W-:Y:S05]  /*3640*/  BRA.DIV ~URZ, `(.L_x_1565) ;  /* 0x0000a8427f007947 */ /* 0x000fea000b800000 */
[----:B------:R-:W5:Y:S02]  /*3650*/  SHFL.IDX PT, R2, R20, RZ, 0x181f ;  /* 0x00181fff14027589 */ /* 0x000f6400000e0000 */
[C---:B-----5:R-:W-:Y:S02]  /*3660*/  IADD3 R18, P0, R2.reuse, R28, RZ ;  /* 0x0000001c02127210 */ /* 0x060fe40007f1e0ff */
[----:B------:R-:W-:-:S03]  /*3670*/  IADD3 R16, P1, R2, R29, RZ ;  /* 0x0000001d02107210 */ /* 0x000fc60007f3e0ff */
[----:B---3--:R-:W-:Y:S01]  /*3680*/  IMAD.X R19, R12, 0x1, R21, P0 ;  /* 0x000000010c137824 */ /* 0x008fe200000e0615 */
[----:B------:R-:W-:Y:S01]  /*3690*/  IADD3 R14, P0, R2, R40, RZ ;  /* 0x00000028020e7210 */ /* 0x000fe20007f1e0ff */
[C---:B------:R-:W-:Y:S01]  /*36a0*/  IMAD.X R17, R12.reuse, 0x1, R22, P1 ;  /* 0x000000010c117824 */ /* 0x040fe200008e0616 */
[----:B------:R3:W4:Y:S03]  /*36b0*/  SHFL.IDX PT, R2, R20, 0x1, 0x181f ;  /* 0x00381f0014027f89 */ /* 0x00072600000e0000 */
[----:B------:R-:W-:Y:S01]  /*36c0*/  IMAD.X R15, R12, 0x1, R23, P0 ;  /* 0x000000010c0f7824 */ /* 0x000fe200000e0617 */
[----:B------:R-:W-:Y:S01]  /*36d0*/  @!PT LDS RZ, [RZ] ;  /* 0x00000000fffff984 */ /* 0x000fe20000000800 */
[----:B------:R5:W-:Y:S04]  /*36e0*/  LDGSTS.E.BYPASS.LTC128B.128 [R188+0x6100], [R18.64], !P5 ;  /* 0x0610000012bc7fae */ /* 0x000be8000e901d46 */
[----:B------:R2:W-:Y:S04]  /*36f0*/  LDGSTS.E.BYPASS.LTC128B.128 [R188+0x8100], [R16.64], !P4 ;  /* 0x0810000010bc7fae */ /* 0x0005e8000e101d46 */
[----:B------:R3:W-:Y:S04]  /*3700*/  LDGSTS.E.BYPASS.LTC128B.128 [R188+0xa100], [R14.64], !P6 ;  /* 0x0a1000000ebc7fae */ /* 0x0007e8000f101d46 */
[----:B-----5:R3:W1:Y:S01]  /*3710*/  SHFL.IDX PT, R18, R13, 0x1, 0x181f ;  /* 0x00381f000d127f89 */ /* 0x02066200000e0000 */
[----:B------:R-:W-:-:S02]  /*3720*/  SEL R19, RZ, 0x10, P5 ;  /* 0x00000010ff137807 */ /* 0x000fc40002800000 */
[----:B--2---:R-:W-:Y:S01]  /*3730*/  SEL R17, RZ, 0x10, P4 ;  /* 0x00000010ff117807 */ /* 0x004fe20002000000 */
[----:B------:R-:W-:Y:S02]  /*3740*/  IMAD.MOV.U32 R16, RZ, RZ, R252 ;  /* 0x000000ffff107224 */ /* 0x000fe400078e00fc */
.L_x_1655:
[----:B----4-:R-:W-:Y:S02]  /*3750*/  IADD3 R3, -R19, 0x10, RZ ;  /* 0x0000001013037810 */ /* 0x010fe40007ffe1ff */
[----:B------:R-:W-:Y:S02]  /*3760*/  IADD3 R12, -R17, 0x10, RZ ;  /* 0x00000010110c7810 */ /* 0x000fe40007ffe1ff */
[----:B------:R-:W-:Y:S02]  /*3770*/  LOP3.LUT R3, R3, 0xf, RZ, 0xc0, !PT ;  /* 0x0000000f03037812 */ /* 0x000fe400078ec0ff */
[----:B---3--:R-:W-:Y:S02]  /*3780*/  IADD3 R13, -R16, 0x10, RZ ;  /* 0x00000010100d7810 */ /* 0x008fe40007ffe1ff */
[----:B------:R-:W-:Y:S02]  /*3790*/  IADD3 R14, P1, P0, R3, R2, R28 ;  /* 0x00000002030e7210 */ /* 0x000fe4000783e01c */
[----:B------:R-:W-:-:S02]  /*37a0*/  LOP3.LUT R3, R12, 0xf, RZ, 0xc0, !PT ;  /* 0x0000000f0c037812 */ /* 0x000fc400078ec0ff */
[----:B-1----:R-:W-:Y:S02]  /*37b0*/  IADD3.X R15, RZ, R18, R21, P1, P0 ;  /* 0x00000012ff0f7210 */ /* 0x002fe40000fe0415 */
[----:B------:R-:W-:Y:S02]  /*37c0*/  IADD3 R12, P1, P0, R3, R2, R29 ;  /* 0x00000002030c7210 */ /* 0x000fe4000783e01d */
[----:B------:R-:W-:Y:S02]  /*37d0*/  LOP3.LUT R3, R13, 0xf, RZ, 0xc0, !PT ;  /* 0x0000000f0d037812 */ /* 0x000fe400078ec0ff */
[----:B------:R-:W-:Y:S02]  /*37e0*/  IADD3.X R13, RZ, R18, R22, P1, P0 ;  /* 0x00000012ff0d7210 */ /* 0x000fe40000fe0416 */
[----:B------:R-:W-:-:S04]  /*37f0*/  IADD3 R2, P1, P0, R3, R2, R40 ;  /* 0x0000000203027210 */ /* 0x000fc8000783e028 */
[----:B------:R-:W-:Y:S02]  /*3800*/  IADD3.X R3, RZ, R18, R23, P1, P0 ;  /* 0x00000012ff037210 */ /* 0x000fe40000fe0417 */
[----:B------:R-:W-:Y:S02]  /*3810*/  ISETP.NE.U32.AND P0, PT, R19, RZ, PT ;  /* 0x000000ff1300720c */ /* 0x000fe40003f05070 */
[----:B------:R-:W-:-:S11]  /*3820*/  ISETP.NE.U32.AND P1, PT, R17, RZ, PT ;  /* 0x000000ff1100720c */ /* 0x000fd60003f25070 */
[----:B------:R-:W-:Y:S01]  /*3830*/  @!PT LDS RZ, [RZ] ;  /* 0x00000000fffff984 */ /* 0x000fe20000000800 */
[----:B------:R-:W-:Y:S01]  /*3840*/  @!PT LDS RZ, [RZ] ;  /* 0x00000000fffff984 */ /* 0x000fe20000000800 */
[----:B------:R-:W-:Y:S01]  /*3850*/  @!PT LDS RZ, [RZ] ;  /* 0x00000000fffff984 */ /* 0x000fe20000000800 */
[----:B------:R1:W-:Y:S01]  /*3860*/  LDGSTS.E.BYPASS.LTC128B.128.ZFILL [R188+0x7100], [R14.64], P0 ;  /* 0x071000000ebc7fae */ /* 0x0003e20008141d46 */
[----:B------:R-:W-:-:S03]  /*3870*/  ISETP.NE.U32.AND P0, PT, R16, RZ, PT ;  /* 0x000000ff1000720c */ /* 0x000fc60003f05070 */
[----:B------:R1:W-:Y:S10]  /*3880*/  LDGSTS.E.BYPASS.LTC128B.128.ZFILL [R188+0x9100], [R12.64], P1 ;  /* 0x091000000cbc7fae */ /* 0x0003f40008941d46 */
[----:B------:R1:W-:Y:S02]  /*3890*/  LDGSTS.E.BYPASS.LTC128B.128.ZFILL [R188+0xb100], [R2.64], P0 ;  /* 0x0b10000002bc7fae */ /* 0x0003e40008141d46 */
.L_x_1563:
[----:B------:R-:W-:Y:S05]  /*38a0*/  BSYNC B0 ;  /* 0x0000000000007941 */ /* 0x000fea0003800000 */
.L_x_1562:
[----:B-1----:R-:W-:Y:S01]  /*38b0*/  IMAD.MOV.U32 R2, RZ, RZ, 0x40 ;  /* 0x00000040ff027424 */ /* 0x002fe200078e00ff */
[----:B------:R-:W-:Y:S01]  /*38c0*/  LOP3.LUT P0, RZ, R162, 0x4, RZ, 0xc0, !PT ;  /* 0x00000004a2ff7812 */ /* 0x000fe2000780c0ff */
[----:B------:R-:W0:Y:S01]  /*38d0*/  LDGDEPBAR ;  /* 0x00000000000079af */ /* 0x000e220000000000 */
[----:B------:R-:W-:Y:S02]  /*38e0*/  WARPSYNC 0xffffffff ;  /* 0xffffffff00007948 */ /* 0x000fe40003800000 */
[----:B------:R-:W-:-:S04]  /*38f0*/  SEL R2, R2, 0xffffffc0, !P0 ;  /* 0xffffffc002027807 */ /* 0x000fc80004000000 */
[----:B------:R-:W-:Y:S01]  /*3900*/  IADD3 R3, R2, R169, R167 ;  /* 0x000000a902037210 */ /* 0x000fe20007ffe0a7 */
[----:B------:R-:W-:-:S04]  /*3910*/  IMAD.IADD R2, R169, 0x1, R2 ;  /* 0x00000001a9027824 */ /* 0x000fc800078e0202 */
[C---:B--2-4-:R-:W-:Y:S01]  /*3920*/  HMMA.16816.F32 R12, R4.reuse, R24, RZ ;  /* 0x00000018040c723c */ /* 0x054fe200000018ff */
[----:B------:R-:W-:Y:S04]  /*3930*/  LDSM.16.M88.4 R40, [R2] ;  /* 0x000000000228783b */ /* 0x000fe80000000200 */
[----:B------:R-:W-:Y:S03]  /*3940*/  LDSM.16.M88.4 R60, [R2+0x800] ;  /* 0x00080000023c783b */ /* 0x000fe60000000200 */
[C---:B---3--:R-:W-:Y:S01]  /*3950*/  HMMA.16816.F32 R16, R4.reuse, R34, RZ ;  /* 0x000000220410723c */ /* 0x048fe200000018ff */
[----:B------:R-:W-:Y:S04]  /*3960*/  LDSM.16.M88.4 R64, [R2+0x1000] ;  /* 0x001000000240783b */ /* 0x000fe80000000200 */
[----:B------:R-:W-:Y:S03]  /*3970*/  LDSM.16.M88.4 R72, [R2+0x1800] ;  /* 0x001800000248783b */ /* 0x000fe60000000200 */
[C---:B------:R-:W-:Y:S01]  /*3980*/  HMMA.16816.F32 R24, R4.reuse, R26, RZ ;  /* 0x0000001a0418723c */ /* 0x040fe200000018ff */
[----:B------:R-:W-:Y:S04]  /*3990*/  LDSM.16.M88.4 R84, [R3+0x1000] ;  /* 0x001000000354783b */ /* 0x000fe80000000200 */
[----:B------:R-:W-:Y:S03]  /*39a0*/  LDSM.16.M88.4 R88, [R3+0x1800] ;  /* 0x001800000358783b */ /* 0x000fe60000000200 */
[C---:B------:R-:W-:Y:S01]  /*39b0*/  HMMA.16816.F32 R32, R4.reuse, R32, RZ ;  /* 0x000000200420723c */ /* 0x040fe200000018ff */
[----:B------:R-:W-:Y:S07]  /*39c0*/  LDSM.16.M88.4 R92, [R169+0x3800] ;  /* 0x00380000a95c783b */ /* 0x000fee0000000200 */
[C---:B------:R-:W-:Y:S08]  /*39d0*/  HMMA.16816.F32 R20, R4.reuse, R36, RZ ;  /* 0x000000240414723c */ /* 0x040ff000000018ff */
[C---:B------:R-:W-:Y:S08]  /*39e0*/  HMMA.16816.F32 R28, R4.reuse, R38, RZ ;  /* 0x00000026041c723c */ /* 0x040ff000000018ff */
[C---:B------:R-:W-:Y:S08]  /*39f0*/  HMMA.16816.F32 R36, R4.reuse, R44, RZ ;  /* 0x0000002c0424723c */ /* 0x040ff000000018ff */
[----:B------:R-:W-:Y:S01]  /*3a00*/  HMMA.16816.F32 R44, R4, R46, RZ ;  /* 0x0000002e042c723c */ /* 0x000fe200000018ff */
[----:B------:R-:W1:Y:S07]  /*3a10*/  LDSM.16.M88.4 R4, [R166] ;  /* 0x00000000a604783b */ /* 0x000e6e0000000200 */
[C---:B------:R-:W-:Y:S08]  /*3a20*/  HMMA.16816.F32 R48, R8.reuse, R56, R12 ;  /* 0x000000380830723c */ /* 0x040ff0000000180c */
[C---:B------:R-:W-:Y:S08]  /*3a30*/  HMMA.16816.F32 R56, R8.reuse, R58, R24 ;  /* 0x0000003a0838723c */ /* 0x040ff00000001818 */
[C---:B------:R-:W-:Y:S08]  /*3a40*/  HMMA.16816.F32 R24, R8.reuse, R68, R32 ;  /* 0x000000440818723c */ /* 0x040ff00000001820 */
[C---:B------:R-:W-:Y:S01]  /*3a50*/  HMMA.16816.F32 R52, R8.reuse, R70, R16 ;  /* 0x000000460834723c */ /* 0x040fe20000001810 */
[----:B------:R-:W-:Y:S04]  /*3a60*/  LDSM.16.M88.4 R16, [R165] ;  /* 0x00000000a510783b */ /* 0x000fe80000000200 */
[----:B------:R-:W2:Y:S03]  /*3a70*/  LDSM.16.M88.4 R68, [R3] ;  /* 0x000000000344783b */ /* 0x000ea60000000200 */
[C---:B------:R-:W-:Y:S08]  /*3a80*/  HMMA.16816.F32 R20, R8.reuse, R76, R20 ;  /* 0x0000004c0814723c */ /* 0x040ff00000001814 */
[C---:B------:R-:W-:Y:S01]  /*3a90*/  HMMA.16816.F32 R12, R8.reuse, R78, R28 ;  /* 0x0000004e080c723c */ /* 0x040fe2000000181c */
[----:B------:R-:W3:Y:S07]  /*3aa0*/  LDSM.16.M88.4 R76, [R3+0x800] ;  /* 0x00080000034c783b */ /* 0x000eee0000000200 */
[C---:B------:R-:W-:Y:S08]  /*3ab0*/  HMMA.16816.F32 R28, R8.reuse, R80, R36 ;  /* 0x00000050081c723c */ /* 0x040ff00000001824 */
[----:B------:R-:W-:Y:S01]  /*3ac0*/  HMMA.16816.F32 R32, R8, R82, R44 ;  /* 0x000000520820723c */ /* 0x000fe2000000182c */
[----:B------:R-:W-:Y:S07]  /*3ad0*/  LDSM.16.M88.4 R80, [R169+0x3000] ;  /* 0x00300000a950783b */ /* 0x000fee0000000200 */
[C---:B-1----:R-:W-:Y:S08]  /*3ae0*/  HMMA.16816.F32 R24, R4.reuse, R40, R24 ;  /* 0x000000280418723c */ /* 0x042ff00000001818 */
[C---:B------:R-:W-:Y:S01]  /*3af0*/  HMMA.16816.F32 R40, R4.reuse, R42, R52 ;  /* 0x0000002a0428723c */ /* 0x040fe20000001834 */
[----:B------:R-:W-:Y:S07]  /*3b00*/  LDSM.16.M88.4 R52, [R169+0x2000] ;  /* 0x00200000a934783b */ /* 0x000fee0000000200 */
[C---:B------:R-:W-:Y:S08]  /*3b10*/  HMMA.16816.F32 R56, R4.reuse, R62, R56 ;  /* 0x0000003e0438723c */ /* 0x040ff00000001838 */
[C---:B------:R-:W-:Y:S08]  /*3b20*/  HMMA.16816.F32 R36, R4.reuse, R64, R20 ;  /* 0x000000400424723c */ /* 0x040ff00000001814 */
[C---:B------:R-:W-:Y:S01]  /*3b30*/  HMMA.16816.F32 R48, R4.reuse, R60, R48 ;  /* 0x0000003c0430723c */ /* 0x040fe20000001830 */
[----:B------:R-:W-:Y:S07]  /*3b40*/  LDSM.16.M88.4 R60, [R169+0x2800] ;  /* 0x00280000a93c783b */ /* 0x000fee0000000200 */
[C---:B------:R-:W-:Y:S01]  /*3b50*/  HMMA.16816.F32 R20, R4.reuse, R66, R12 ;  /* 0x000000420414723c */ /* 0x040fe2000000180c */
[----:B------:R-:W1:Y:S04]  /*3b60*/  LDSM.16.M88.4 R12, [R163+0x4000] ;  /* 0x00400000a30c783b */ /* 0x000e680000000200 */
[----:B------:R-:W-:Y:S03]  /*3b70*/  LDSM.16.M88.4 R64, [R0+0x2000] ;  /* 0x002000000040783b */ /* 0x000fe60000000200 */
[C---:B------:R-:W-:Y:S08]  /*3b80*/  HMMA.16816.F32 R8, R4.reuse, R72, R28 ;  /* 0x000000480408723c */ /* 0x040ff0000000181c */
[----:B------:R-:W-:Y:S01]  /*3b90*/  HMMA.16816.F32 R4, R4, R74, R32 ;  /* 0x0000004a0404723c */ /* 0x000fe20000001820 */
[----:B------:R-:W-:Y:S07]  /*3ba0*/  LDSM.16.M88.4 R72, [R0+0x2800] ;  /* 0x002800000048783b */ /* 0x000fee0000000200 */
[C---:B--2---:R-:W-:Y:S08]  /*3bb0*/  HMMA.16816.F32 R32, R16.reuse, R70, R40 ;  /* 0x000000461020723c */ /* 0x044ff00000001828 */
[C---:B------:R-:W-:Y:S01]  /*3bc0*/  HMMA.16816.F32 R28, R16.reuse, R68, R24 ;  /* 0x00000044101c723c */ /* 0x040fe20000001818 */
[----:B------:R-:W-:Y:S07]  /*3bd0*/  LDSM.16.M88.4 R68, [R2+0x2800] ;  /* 0x002800000244783b */ /* 0x000fee0000000200 */
[C---:B---3--:R-:W-:Y:S08]  /*3be0*/  HMMA.16816.F32 R56, R16.reuse, R78, R56 ;  /* 0x0000004e1038723c */ /* 0x048ff00000001838 */
[C---:B------:R-:W-:Y:S08]  /*3bf0*/  HMMA.16816.F32 R44, R16.reuse, R84, R36 ;  /* 0x00000054102c723c */ /* 0x040ff00000001824 */
[C---:B------:R-:W-:Y:S01]  /*3c00*/  HMMA.16816.F32 R48, R16.reuse, R76, R48 ;  /* 0x0000004c1030723c */ /* 0x040fe20000001830 */
[----:B------:R-:W-:Y:S07]  /*3c10*/  LDSM.16.M88.4 R76, [R2+0x3000] ;  /* 0x00300000024c783b */ /* 0x000fee0000000200 */
[C---:B------:R-:W-:Y:S01]  /*3c20*/  HMMA.16816.F32 R36, R16.reuse, R88, R8 ;  /* 0x000000581024723c */ /* 0x040fe20000001808 */
[----:B------:R-:W2:Y:S07]  /*3c30*/  LDSM.16.M88.4 R8, [R164+0x4000] ;  /* 0x00400000a408783b */ /* 0x000eae0000000200 */
[C---:B------:R-:W-:Y:S01]  /*3c40*/  HMMA.16816.F32 R40, R16.reuse, R86, R20 ;  /* 0x000000561028723c */ /* 0x040fe20000001814 */
[----:B------:R-:W3:Y:S07]  /*3c50*/  LDSM.16.M88.4 R84, [R0+0x3000] ;  /* 0x003000000054783b */ /* 0x000eee0000000200 */
[----:B------:R-:W-:Y:S01]  /*3c60*/  HMMA.16816.F32 R24, R16, R90, R4 ;  /* 0x0000005a1018723c */ /* 0x000fe20000001804 */
[----:B------:R-:W4:Y:S04]  /*3c70*/  LDSM.16.M88.4 R88, [R0+0x3800] ;  /* 0x003800000058783b */ /* 0x000f280000000200 */
[----:B------:R-:W-:Y:S03]  /*3c80*/  LDSM.16.M88.4 R4, [R166+0x4000] ;  /* 0x00400000a604783b */ /* 0x000fe60000000200 */
[C---:B-1----:R-:W-:Y:S08]  /*3c90*/  HMMA.16816.F32 R16, R12.reuse, R54, R32 ;  /* 0x000000360c10723c */ /* 0x042ff00000001820 */
[C---:B------:R-:W-:Y:S08]  /*3ca0*/  HMMA.16816.F32 R20, R12.reuse, R52, R28 ;  /* 0x000000340c14723c */ /* 0x040ff0000000181c */
[C---:B------:R-:W-:Y:S08]  /*3cb0*/  HMMA.16816.F32 R56, R12.reuse, R62, R56 ;  /* 0x0000003e0c38723c */ /* 0x040ff00000001838 */
[C---:B------:R-:W-:Y:S01]  /*3cc0*/  HMMA.16816.F32 R32, R12.reuse, R60, R48 ;  /* 0x0000003c0c20723c */ /* 0x040fe20000001830 */
[----:B------:R-:W1:Y:S07]  /*3cd0*/  LDSM.16.M88.4 R60, [R2+0x2000] ;  /* 0x00200000023c783b */ /* 0x000e6e0000000200 */
[C---:B------:R-:W-:Y:S08]  /*3ce0*/  HMMA.16816.F32 R52, R12.reuse, R80, R44 ;  /* 0x000000500c34723c */ /* 0x040ff0000000182c */
[C---:B------:R-:W-:Y:S01]  /*3cf0*/  HMMA.16816.F32 R48, R12.reuse, R82, R40 ;  /* 0x000000520c30723c */ /* 0x040fe20000001828 */
[----:B------:R-:W5:Y:S07]  /*3d00*/  LDSM.16.M88.4 R80, [R2+0x3800] ;  /* 0x003800000250783b */ /* 0x000f6e0000000200 */
[C---:B------:R-:W-:Y:S08]  /*3d10*/  HMMA.16816.F32 R44, R12.reuse, R92, R36 ;  /* 0x0000005c0c2c723c */ /* 0x040ff00000001824 */
[----:B------:R-:W-:Y:S08]  /*3d20*/  HMMA.16816.F32 R40, R12, R94, R24 ;  /* 0x0000005e0c28723c */ /* 0x000ff00000001818 */
[C---:B--2---:R-:W-:Y:S01]  /*3d30*/  HMMA.16816.F32 R28, R8.reuse, R66, R16 ;  /* 0x00000042081c723c */ /* 0x044fe20000001810 */
[----:B------:R-:W-:Y:S07]  /*3d40*/  LDSM.16.M88.4 R16, [R165+0x4000] ;  /* 0x00400000a510783b */ /* 0x000fee0000000200 */
[C---:B------:R-:W-:Y:S01]  /*3d50*/  HMMA.16816.F32 R36, R8.reuse, R64, R20 ;  /* 0x000000400824723c */ /* 0x040fe20000001814 */
[----:B------:R-:W2:Y:S07]  /*3d60*/  LDSM.16.M88.4 R64, [R3+0x2000] ;  /* 0x002000000340783b */ /* 0x000eae0000000200 */
[C---:B------:R-:W-:Y:S08]  /*3d70*/  HMMA.16816.F32 R20, R8.reuse, R74, R56 ;  /* 0x0000004a0814723c */ /* 0x040ff00000001838 */
[C---:B------:R-:W-:Y:S01]  /*3d80*/  HMMA.16816.F32 R24, R8.reuse, R72, R32 ;  /* 0x000000480818723c */ /* 0x040fe20000001820 */
[----:B------:R-:W2:Y:S07]  /*3d90*/  LDSM.16.M88.4 R72, [R3+0x2800] ;  /* 0x002800000348783b */ /* 0x000eae0000000200 */
[C---:B---3--:R-:W-:Y:S08]  /*3da0*/  HMMA.16816.F32 R12, R8.reuse, R84, R52 ;  /* 0x00000054080c723c */ /* 0x048ff00000001834 */
[C---:B------:R-:W-:Y:S01]  /*3db0*/  HMMA.16816.F32 R32, R8.reuse, R86, R48 ;  /* 0x000000560820723c */ /* 0x040fe20000001830 */
[----:B------:R-:W-:Y:S07]  /*3dc0*/  LDSM.16.M88.4 R84, [R0+0x5000] ;  /* 0x005000000054783b */ /* 0x000fee0000000200 */
[C---:B----4-:R-:W-:Y:S08]  /*3dd0*/  HMMA.16816.F32 R44, R8.reuse, R88, R44 ;  /* 0x00000058082c723c */ /* 0x050ff0000000182c */
[----:B------:R-:W-:Y:S08]  /*3de0*/  HMMA.16816.F32 R40, R8, R90, R40 ;  /* 0x0000005a0828723c */ /* 0x000ff00000001828 */
[C---:B-1----:R-:W-:Y:S08]  /*3df0*/  HMMA.16816.F32 R28, R4.reuse, R62, R28 ;  /* 0x0000003e041c723c */ /* 0x042ff0000000181c */
[C---:B------:R-:W-:Y:S01]  /*3e00*/  HMMA.16816.F32 R48, R4.reuse, R70, R20 ;  /* 0x000000460430723c */ /* 0x040fe20000001814 */
[----:B------:R-:W1:Y:S07]  /*3e10*/  LDSM.16.M88.4 R20, [R3+0x3000] ;  /* 0x003000000314783b */ /* 0x000e6e0000000200 */
[C---:B------:R-:W-:Y:S01]  /*3e20*/  HMMA.16816.F32 R52, R4.reuse, R68, R24 ;  /* 0x000000440434723c */ /* 0x040fe20000001818 */
[----:B------:R-:W3:Y:S04]  /*3e30*/  LDSM.16.M88.4 R24, [R3+0x3800] ;  /* 0x003800000318783b */ /* 0x000ee80000000200 */
[----:B------:R-:W-:Y:S03]  /*3e40*/  LDSM.16.M88.4 R68, [R0+0x4000] ;  /* 0x004000000044783b */ /* 0x000fe60000000200 */
[C---:B------:R-:W-:Y:S01]  /*3e50*/  HMMA.16816.F32 R36, R4.reuse, R60, R36 ;  /* 0x0000003c0424723c */ /* 0x040fe20000001824 */
[----:B------:R-:W-:Y:S07]  /*3e60*/  LDSM.16.M88.4 R60, [R169+0x4800] ;  /* 0x00480000a93c783b */ /* 0x000fee0000000200 */
[C---:B------:R-:W-:Y:S08]  /*3e70*/  HMMA.16816.F32 R12, R4.reuse, R76, R12 ;  /* 0x0000004c040c723c */ /* 0x040ff0000000180c */
[C---:B------:R-:W-:Y:S01]  /*3e80*/  HMMA.16816.F32 R8, R4.reuse, R78, R32 ;  /* 0x0000004e0408723c */ /* 0x040fe20000001820 */
[----:B------:R-:W-:Y:S07]  /*3e90*/  LDSM.16.M88.4 R76, [R0+0x4800] ;  /* 0x00480000004c783b */ /* 0x000fee0000000200 */
[C---:B-----5:R-:W-:Y:S08]  /*3ea0*/  HMMA.16816.F32 R56, R4.reuse, R80, R44 ;  /* 0x000000500438723c */ /* 0x060ff0000000182c */
[----:B------:R-:W-:Y:S01]  /*3eb0*/  HMMA.16816.F32 R40, R4, R82, R40 ;  /* 0x000000520428723c */ /* 0x000fe20000001828 */
[----:B------:R-:W-:Y:S04]  /*3ec0*/  LDSM.16.M88.4 R4, [R163+0x8000] ;  /* 0x00800000a304783b */ /* 0x000fe80000000200 */
[----:B------:R-:W-:Y:S03]  /*3ed0*/  LDSM.16.M88.4 R80, [R2+0x4000] ;  /* 0x004000000250783b */ /* 0x000fe60000000200 */
[C---:B--2---:R-:W-:Y:S01]  /*3ee0*/  HMMA.16816.F32 R32, R16.reuse, R66, R28 ;  /* 0x000000421020723c */ /* 0x044fe2000000181c */
[----:B------:R-:W2:Y:S07]  /*3ef0*/  LDSM.16.M88.4 R28, [R169+0x4000] ;  /* 0x00400000a91c783b */ /* 0x000eae0000000200 */
[C---:B------:R-:W-:Y:S08]  /*3f00*/  HMMA.16816.F32 R52, R16.reuse, R72, R52 ;  /* 0x000000481034723c */ /* 0x040ff00000001834 */
[C---:B------:R-:W-:Y:S01]  /*3f10*/  HMMA.16816.F32 R48, R16.reuse, R74, R48 ;  /* 0x0000004a1030723c */ /* 0x040fe20000001830 */
[----:B------:R-:W4:Y:S07]  /*3f20*/  LDSM.16.M88.4 R72, [R169+0x5800] ;  /* 0x00580000a948783b */ /* 0x000f2e0000000200 */
[C---:B------:R-:W-:Y:S01]  /*3f30*/  HMMA.16816.F32 R36, R16.reuse, R64, R36 ;  /* 0x000000401024723c */ /* 0x040fe20000001824 */
[----:B------:R-:W5:Y:S07]  /*3f40*/  LDSM.16.M88.4 R64, [R169+0x5000] ;  /* 0x00500000a940783b */ /* 0x000f6e0000000200 */
[C---:B-1----:R-:W-:Y:S01]  /*3f50*/  HMMA.16816.F32 R44, R16.reuse, R20, R12 ;  /* 0x00000014102c723c */ /* 0x042fe2000000180c */
[----:B------:R-:W1:Y:S07]  /*3f60*/  LDSM.16.M88.4 R12, [R164+0x8000] ;  /* 0x00800000a40c783b */ /* 0x000e6e0000000200 */
[C---:B------:R-:W-:Y:S08]  /*3f70*/  HMMA.16816.F32 R20, R16.reuse, R22, R8 ;  /* 0x000000161014723c */ /* 0x040ff00000001808 */
[C---:B---3--:R-:W-:Y:S01]  /*3f80*/  HMMA.16816.F32 R8, R16.reuse, R24, R56 ;  /* 0x000000181008723c */ /* 0x048fe20000001838 */
[----:B------:R-:W-:Y:S07]  /*3f90*/  LDSM.16.M88.4 R56, [R2+0x5000] ;  /* 0x005000000238783b */ /* 0x000fee0000000200 */
[----:B------:R-:W-:Y:S08]  /*3fa0*/  HMMA.16816.F32 R16, R16, R26, R40 ;  /* 0x0000001a1010723c */ /* 0x000ff00000001828 */
[C---:B--2---:R-:W-:Y:S01]  /*3fb0*/  HMMA.16816.F32 R24, R4.reuse, R28, R36 ;  /* 0x0000001c0418723c */ /* 0x044fe20000001824 */
[----:B------:R-:W-:Y:S07]  /*3fc0*/  LDSM.16.M88.4 R36, [R2+0x4800] ;  /* 0x004800000224783b */ /* 0x000fee0000000200 */
[C---:B------:R-:W-:Y:S08]  /*3fd0*/  HMMA.16816.F32 R28, R4.reuse, R30, R32 ;  /* 0x0000001e041c723c */ /* 0x040ff00000001820 */
[C---:B------:R-:W-:Y:S08]  /*3fe0*/  HMMA.16816.F32 R32, R4.reuse, R60, R52 ;  /* 0x0000003c0420723c */ /* 0x040ff00000001834 */
[C---:B------:R-:W-:Y:S01]  /*3ff0*/  HMMA.16816.F32 R40, R4.reuse, R62, R48 ;  /* 0x0000003e0428723c */ /* 0x040fe20000001830 */
[----:B------:R2:W3:Y:S07]  /*4000*/  LDSM.16.M88.4 R60, [R0+0x5800] ;  /* 0x00580000003c783b */ /* 0x0004ee0000000200 */
[C---:B----4-:R-:W-:Y:S01]  /*4010*/  HMMA.16816.F32 R52, R4.reuse, R72, R8 ;  /* 0x000000480434723c */ /* 0x050fe20000001808 */
[----:B------:R-:W4:Y:S07]  /*4020*/  LDSM.16.M88.4 R8, [R166+0x8000] ;  /* 0x00800000a608783b */ /* 0x000f2e0000000200 */
[C---:B-----5:R-:W-:Y:S08]  /*4030*/  HMMA.16816.F32 R48, R4.reuse, R66, R20 ;  /* 0x000000420430723c */ /* 0x060ff00000001814 */
[----:B------:R-:W-:Y:S01]  /*4040*/  HMMA.16816.F32 R20, R4, R74, R16 ;  /* 0x0000004a0414723c */ /* 0x000fe20000001810 */
[----:B------:R-:W-:Y:S01]  /*4050*/  LDSM.16.M88.4 R72, [R3+0x4000] ;  /* 0x004000000348783b */ /* 0x000fe20000000200 */
[----:B--2---:R-:W-:-:S05]  /*4060*/  IMAD.IADD R0, R96, 0x1, -R220 ;  /* 0x0000000160007824 */ /* 0x004fca00078e0adc */
[C---:B------:R-:W-:Y:S01]  /*4070*/  ISETP.GT.AND P0, PT, R0.reuse, RZ, PT ;  /* 0x000000ff0000720c */ /* 0x040fe20003f04270 */
[----:B------:R-:W-:Y:S01]  /*4080*/  HMMA.16816.F32 R44, R4, R64, R44 ;  /* 0x00000040042c723c */ /* 0x000fe2000000182c */
[----:B------:R-:W2:Y:S01]  /*4090*/  LDSM.16.M88.4 R64, [R2+0x5800] ;  /* 0x005800000240783b */ /* 0x000ea20000000200 */
[C---:B------:R-:W-:Y:S02]  /*40a0*/  ISETP.GT.AND P1, PT, R0.reuse, 0x1, PT ;  /* 0x000000010000780c */ /* 0x040fe40003f24270 */
[----:B------:R-:W-:Y:S01]  /*40b0*/  ISETP.GT.AND P2, PT, R0, 0x11, PT ;  /* 0x000000110000780c */ /* 0x000fe20003f44270 */
[----:B------:R-:W5:Y:S03]  /*40c0*/  LDSM.16.M88.4 R4, [R165+0x8000] ;  /* 0x00800000a504783b */ /* 0x000f660000000200 */
[C---:B-1----:R-:W-:Y:S08]  /*40d0*/  HMMA.16816.F32 R16, R12.reuse, R68, R24 ;  /* 0x000000440c10723c */ /* 0x042ff00000001818 */
[C---:B------:R-:W-:Y:S01]  /*40e0*/  HMMA.16816.F32 R28, R12.reuse, R70, R28 ;  /* 0x000000460c1c723c */ /* 0x040fe2000000181c */
[----:B------:R-:W-:Y:S07]  /*40f0*/  LDSM.16.M88.4 R68, [R3+0x5000] ;  /* 0x005000000344783b */ /* 0x000fee0000000200 */
[C---:B------:R-:W-:Y:S08]  /*4100*/  HMMA.16816.F32 R32, R12.reuse, R76, R32 ;  /* 0x0000004c0c20723c */ /* 0x040ff00000001820 */
[C---:B---3--:R-:W-:Y:S08]  /*4110*/  HMMA.16816.F32 R52, R12.reuse, R60, R52 ;  /* 0x0000003c0c34723c */ /* 0x048ff00000001834 */
[C---:B------:R-:W-:Y:S01]  /*4120*/  HMMA.16816.F32 R24, R12.reuse, R62, R20 ;  /* 0x0000003e0c18723c */ /* 0x040fe20000001814 */
[----:B------:R-:W1:Y:S07]  /*4130*/  LDSM.16.M88.4 R60, [R3+0x4800] ;  /* 0x00480000033c783b */ /* 0x000e6e0000000200 */
[C---:B------:R-:W-:Y:S01]  /*4140*/  HMMA.16816.F32 R40, R12.reuse, R78, R40 ;  /* 0x0000004e0c28723c */ /* 0x040fe20000001828 */
[----:B------:R3:W1:Y:S07]  /*4150*/  LDSM.16.M88.4 R76, [R3+0x5800] ;  /* 0x00580000034c783b */ /* 0x00066e0000000200 */
[C---:B------:R-:W-:Y:S08]  /*4160*/  HMMA.16816.F32 R44, R12.reuse, R84, R44 ;  /* 0x000000540c2c723c */ /* 0x040ff0000000182c */
[----:B------:R-:W-:Y:S08]  /*4170*/  HMMA.16816.F32 R48, R12, R86, R48 ;  /* 0x000000560c30723c */ /* 0x000ff00000001830 */
[C---:B----4-:R-:W-:Y:S08]  /*4180*/  HMMA.16816.F32 R16, R8.reuse, R80, R16 ;  /* 0x000000500810723c */ /* 0x050ff00000001810 */
[C---:B------:R-:W-:Y:S08]  /*4190*/  HMMA.16816.F32 R12, R8.reuse, R82, R28 ;  /* 0x00000052080c723c */ /* 0x040ff0000000181c */
[C---:B------:R-:W-:Y:S08]  /*41a0*/  HMMA.16816.F32 R20, R8.reuse, R36, R32 ;  /* 0x000000240814723c */ /* 0x040ff00000001820 */
[C---:B------:R-:W-:Y:S08]  /*41b0*/  HMMA.16816.F32 R28, R8.reuse, R38, R40 ;  /* 0x00000026081c723c */ /* 0x040ff00000001828 */
[C---:B------:R-:W-:Y:S08]  /*41c0*/  HMMA.16816.F32 R36, R8.reuse, R56, R44 ;  /* 0x000000380824723c */ /* 0x040ff0000000182c */
[C---:B------:R-:W-:Y:S08]  /*41d0*/  HMMA.16816.F32 R40, R8.reuse, R58, R48 ;  /* 0x0000003a0828723c */ /* 0x040ff00000001830 */
[C---:B--2---:R-:W-:Y:S08]  /*41e0*/  HMMA.16816.F32 R44, R8.reuse, R64, R52 ;  /* 0x00000040082c723c */ /* 0x044ff00000001834 */
[----:B------:R-:W-:Y:S08]  /*41f0*/  HMMA.16816.F32 R32, R8, R66, R24 ;  /* 0x000000420820723c */ /* 0x000ff00000001818 */
[C---:B-----5:R-:W-:Y:S08]  /*4200*/  HMMA.16816.F32 R24, R4.reuse, R72, R16 ;  /* 0x000000480418723c */ /* 0x060ff00000001810 */
[C---:B------:R-:W-:Y:S08]  /*4210*/  HMMA.16816.F32 R12, R4.reuse, R74, R12 ;  /* 0x0000004a040c723c */ /* 0x040ff0000000180c */
[C---:B-1----:R-:W-:Y:S08]  /*4220*/  HMMA.16816.F32 R8, R4.reuse, R60, R20 ;  /* 0x0000003c0408723c */ /* 0x042ff00000001814 */
[----:B------:R-:W-:Y:S01]  /*4230*/  HMMA.16816.F32 R16, R4, R62, R28 ;  /* 0x0000003e0410723c */ /* 0x000fe2000000181c */
[----:B------:R-:W-:-:S02]  /*4240*/  FSEL R26, R26, -INF , P0 ;  /* 0xff8000001a1a7808 */ /* 0x000fc40000000000 */
[----:B------:R-:W-:-:S04]  /*4250*/  FSEL R27, R27, -INF , P1 ;  /* 0xff8000001b1b7808 */ /* 0x000fc80000800000 */
[----:B---3--:R-:W-:Y:S01]  /*4260*/  FMNMX.FTZ R3, R26, R27, !PT ;  /* 0x0000001b1a037209 */ /* 0x008fe20007810000 */
[C---:B------:R-:W-:Y:S08]  /*4270*/  HMMA.16816.F32 R20, R4.reuse, R68, R36 ;  /* 0x000000440414723c */ /* 0x040ff00000001824 */
[----:B------:R-:W-:Y:S01]  /*4280*/  HMMA.16816.F32 R28, R4, R70, R40 ;  /* 0x00000046041c723c */ /* 0x000fe20000001828 */
[----:B------:R-:W-:-:S06]  /*4290*/  FSEL R9, R9, -INF , P2 ;  /* 0xff80000009097808 */ /* 0x000fcc0001000000 */
[----:B------:R-:W-:Y:S01]  /*42a0*/  FSEL R41, R11, -INF , P2 ;  /* 0xff8000000b297808 */ /* 0x000fe20001000000 */
[C---:B------:R-:W-:Y:S08]  /*42b0*/  HMMA.16816.F32 R44, R4.reuse, R76, R44 ;  /* 0x0000004c042c723c */ /* 0x040ff0000000182c */
[----:B------:R-:W-:Y:S07]  /*42c0*/  HMMA.16816.F32 R32, R4, R78, R32 ;  /* 0x0000004e0420723c */ /* 0x000fee0000001820 */
[----:B------:R-:W-:-:S02]  /*42d0*/  FSEL R7, R24, -INF , P0 ;  /* 0xff80000018077808 */ /* 0x000fc40000000000 */
[C---:B------:R-:W-:Y:S02]  /*42e0*/  ISETP.GT.AND P0, PT, R0.reuse, 0x8, PT ;  /* 0x000000080000780c */ /* 0x040fe40003f04270 */
[----:B------:R-:W-:Y:S02]  /*42f0*/  FSEL R6, R25, -INF , P1 ;  /* 0xff80000019067808 */ /* 0x000fe40000800000 */
[----:B------:R-:W-:Y:S02]  /*4300*/  ISETP.GT.AND P1, PT, R0, 0x9, PT ;  /* 0x000000090000780c */ /* 0x000fe40003f24270 */
[----:B------:R-:W-:Y:S02]  /*4310*/  FSEL R12, R12, -INF , P0 ;  /* 0xff8000000c0c7808 */ /* 0x000fe40000000000 */
[----:B------:R-:W-:Y:S02]  /*4320*/  FMNMX.FTZ R2, R7, R6, !PT ;  /* 0x0000000607027209 */ /* 0x000fe40007810000 */
[----:B------:R-:W-:-:S02]  /*4330*/  FSEL R24, R14, -INF , P0 ;  /* 0xff8000000e187808 */ /* 0x000fc40000000000 */
[----:B------:R-:W-:Y:S02]  /*4340*/  ISETP.GT.AND P0, PT, R0, 0x10, PT ;  /* 0x000000100000780c */ /* 0x000fe40003f04270 */
[----:B------:R-:W-:Y:S02]  /*4350*/  FSEL R13, R13, -INF , P1 ;  /* 0xff8000000d0d7808 */ /* 0x000fe40000800000 */
[----:B------:R-:W-:Y:S02]  /*4360*/  FMNMX.FTZ R2, R12, R2, !PT ;  /* 0x000000020c027209 */ /* 0x000fe40007810000 */
[----:B------:R-:W-:Y:S02]  /*4370*/  FSEL R25, R15, -INF , P1 ;  /* 0xff8000000f197808 */ /* 0x000fe40000800000 */
[----:B------:R-:W-:Y:S02]  /*4380*/  FMNMX.FTZ R3, R24, R3, !PT ;  /* 0x0000000318037209 */ /* 0x000fe40007810000 */
[----:B------:R-:W-:-:S02]  /*4390*/  FSEL R8, R8, -INF , P0 ;  /* 0xff80000008087808 */ /* 0x000fc40000000000 */
[----:B------:R-:W-:Y:S02]  /*43a0*/  FMNMX.FTZ R2, R13, R2, !PT ;  /* 0x000000020d027209 */ /* 0x000fe40007810000 */
[----:B------:R-:W-:Y:S02]  /*43b0*/  FSEL R40, R10, -INF , P0 ;  /* 0xff8000000a287808 */ /* 0x000fe40000000000 */
[----:B------:R-:W-:Y:S02]  /*43c0*/  FMNMX.FTZ R3, R25, R3, !PT ;  /* 0x0000000319037209 */ /* 0x000fe40007810000 */
[----:B------:R-:W-:Y:S02]  /*43d0*/  ISETP.GT.AND P1, PT, R0, 0x18, PT ;  /* 0x000000180000780c */ /* 0x000fe40003f24270 */
[----:B------:R-:W-:Y:S02]  /*43e0*/  FMNMX.FTZ R2, R8, R2, !PT ;  /* 0x0000000208027209 */ /* 0x000fe40007810000 */
[----:B------:R-:W-:-:S02]  /*43f0*/  FMNMX.FTZ R3, R40, R3, !PT ;  /* 0x0000000328037209 */ /* 0x000fc40007810000 */
[----:B------:R-:W-:Y:S02]  /*4400*/  ISETP.GT.AND P0, PT, R0, 0x19, PT ;  /* 0x000000190000780c */ /* 0x000fe40003f04270 */
[----:B------:R-:W-:Y:S02]  /*4410*/  FSEL R16, R16, -INF , P1 ;  /* 0xff80000010107808 */ /* 0x000fe40000800000 */
[----:B------:R-:W-:Y:S02]  /*4420*/  FMNMX.FTZ R2, R9, R2, !PT ;  /* 0x0000000209027209 */ /* 0x000fe40007810000 */
[----:B------:R-:W-:Y:S02]  /*4430*/  FSEL R18, R18, -INF , P1 ;  /* 0xff80000012127808 */ /* 0x000fe40000800000 */
[----:B------:R-:W-:Y:S02]  /*4440*/  FMNMX.FTZ R3, R41, R3, !PT ;  /* 0x0000000329037209 */ /* 0x000fe40007810000 */
[----:B------:R-:W-:-:S02]  /*4450*/  FSEL R17, R17, -INF , P0 ;  /* 0xff80000011117808 */ /* 0x000fc40000000000 */
[----:B------:R-:W-:Y:S02]  /*4460*/  ISETP.GT.AND P1, PT, R0, 0x20, PT ;  /* 0x000000200000780c */ /* 0x000fe40003f24270 */
[----:B------:R-:W-:Y:S02]  /*4470*/  FMNMX.FTZ R2, R16, R2, !PT ;  /* 0x0000000210027209 */ /* 0x000fe40007810000 */
[----:B------:R-:W-:Y:S02]  /*4480*/  FSEL R19, R19, -INF , P0 ;  /* 0xff80000013137808 */ /* 0x000fe40000000000 */
[----:B------:R-:W-:Y:S02]  /*4490*/  FMNMX.FTZ R3, R18, R3, !PT ;  /* 0x0000000312037209 */ /* 0x000fe40007810000 */
[----:B------:R-:W-:Y:S02]  /*44a0*/  ISETP.GT.AND P0, PT, R0, 0x21, PT ;  /* 0x000000210000780c */ /* 0x000fe40003f04270 */
[----:B------:R-:W-:-:S02]  /*44b0*/  FSEL R72, R20, -INF , P1 ;  /* 0xff80000014487808 */ /* 0x000fc40000800000 */
[----:B------:R-:W-:Y:S02]  /*44c0*/  FMNMX.FTZ R2, R17, R2, !PT ;  /* 0x0000000211027209 */ /* 0x000fe40007810000 */
[----:B------:R-:W-:Y:S02]  /*44d0*/  FSEL R75, R22, -INF , P1 ;  /* 0xff800000164b7808 */ /* 0x000fe40000800000 */
[----:B------:R-:W-:Y:S02]  /*44e0*/  FMNMX.FTZ R3, R19, R3, !PT ;  /* 0x0000000313037209 */ /* 0x000fe40007810000 */
[----:B------:R-:W-:Y:S02]  /*44f0*/  FSEL R70, R21, -INF , P0 ;  /* 0xff80000015467808 */ /* 0x000fe40000000000 */
[----:B------:R-:W-:Y:S02]  /*4500*/  ISETP.GT.AND P1, PT, R0, 0x28, PT ;  /* 0x000000280000780c */ /* 0x000fe40003f24270 */
        /* <DEDUP_REMOVED lines=8> */
[----:B------:R-:W-:Y:S02]  /*4590*/  FSEL R66, R29, -INF , P0 ;  /* 0xff8000001d427808 */ /* 0x000fe40000000000 */
[----:B------:R-:W-:Y:S02]  /*45a0*/  ISETP.GT.AND P1, PT, R0, 0x30, PT ;  /* 0x000000300000780c */ /* 0x000fe40003f24270 */
[----:B------:R-:W-:Y:S02]  /*45b0*/  FMNMX.FTZ R2, R68, R2, !PT ;  /* 0x0000000244027209 */ /* 0x000fe40007810000 */
[----:B------:R-:W-:Y:S02]  /*45c0*/  FSEL R71, R31, -INF , P0 ;  /* 0xff8000001f477808 */ /* 0x000fe40000000000 */
[----:B------:R-:W-:-:S02]  /*45d0*/  FMNMX.FTZ R3, R73, R3, !PT ;  /* 0x0000000349037209 */ /* 0x000fc40007810000 */
[----:B------:R-:W-:Y:S02]  /*45e0*/  ISETP.GT.AND P0, PT, R0, 0x31, PT ;  /* 0x000000310000780c */ /* 0x000fe40003f04270 */
[----:B------:R-:W-:Y:S02]  /*45f0*/  FSEL R69, R44, -INF , P1 ;  /* 0xff8000002c457808 */ /* 0x000fe40000800000 */
[----:B------:R-:W-:Y:S02]  /*4600*/  FMNMX.FTZ R2, R66, R2, !PT ;  /* 0x0000000242027209 */ /* 0x000fe40007810000 */
[----:B------:R-:W-:Y:S02]  /*4610*/  FSEL R153, R46, -INF , P1 ;  /* 0xff8000002e997808 */ /* 0x000fe40000800000 */
[----:B------:R-:W-:Y:S02]  /*4620*/  FMNMX.FTZ R3, R71, R3, !PT ;  /* 0x0000000347037209 */ /* 0x000fe40007810000 */
[----:B------:R-:W-:-:S02]  /*4630*/  FSEL R152, R47, -INF , P0 ;  /* 0xff8000002f987808 */ /* 0x000fc40000000000 */
[----:B------:R-:W-:Y:S02]  /*4640*/  FSEL R67, R45, -INF , P0 ;  /* 0xff8000002d437808 */ /* 0x000fe40000000000 */
[C---:B------:R-:W-:Y:S02]  /*4650*/  ISETP.GT.AND P1, PT, R0.reuse, 0x38, PT ;  /* 0x000000380000780c */ /* 0x040fe40003f24270 */
[----:B------:R-:W-:Y:S02]  /*4660*/  ISETP.GT.AND P0, PT, R0, 0x39, PT ;  /* 0x000000390000780c */ /* 0x000fe40003f04270 */
[----:B------:R-:W-:Y:S02]  /*4670*/  FMNMX.FTZ R0, R69, R2, !PT ;  /* 0x0000000245007209 */ /* 0x000fe40007810000 */
[----:B------:R-:W-:Y:S02]  /*4680*/  FMNMX.FTZ R2, R153, R3, !PT ;  /* 0x0000000399027209 */ /* 0x000fe40007810000 */
[----:B------:R-:W-:-:S02]  /*4690*/  FSEL R103, R34, -INF , P1 ;  /* 0xff80000022677808 */ /* 0x000fc40000800000 */
[----:B------:R-:W-:Y:S02]  /*46a0*/  FSEL R65, R32, -INF , P1 ;  /* 0xff80000020417808 */ /* 0x000fe40000800000 */
[----:B------:R-:W-:Y:S02]  /*46b0*/  FMNMX.FTZ R0, R67, R0, !PT ;  /* 0x0000000043007209 */ /* 0x000fe40007810000 */
[----:B------:R-:W-:Y:S02]  /*46c0*/  FMNMX.FTZ R2, R152, R2, !PT ;  /* 0x0000000298027209 */ /* 0x000fe40007810000 */
[----:B------:R-:W-:Y:S02]  /*46d0*/  FSEL R102, R35, -INF , P0 ;  /* 0xff80000023667808 */ /* 0x000fe40000000000 */
[----:B------:R-:W-:Y:S02]  /*46e0*/  FSEL R64, R33, -INF , P0 ;  /* 0xff80000021407808 */ /* 0x000fe40000000000 */
[----:B------:R-:W-:-:S02]  /*46f0*/  FMNMX.FTZ R0, R65, R0, !PT ;  /* 0x0000000041007209 */ /* 0x000fc40007810000 */
[----:B------:R-:W-:Y:S02]  /*4700*/  FMNMX.FTZ R2, R103, R2, !PT ;  /* 0x0000000267027209 */ /* 0x000fe40007810000 */
[----:B------:R-:W-:Y:S02]  /*4710*/  FMNMX.FTZ R0, R64, R0, !PT ;  /* 0x0000000040007209 */ /* 0x000fe40007810000 */
[----:B------:R-:W-:Y:S01]  /*4720*/  FMNMX.FTZ R4, R102, R2, !PT ;  /* 0x0000000266047209 */ /* 0x000fe20007810000 */
[----:B------:R-:W-:Y:S05]  /*4730*/  @!PT BRA `(.L_x_1566) ;  /* 0x000099600000f947 */ /* 0x000fea0003800000 */
[----:B------:R1:W2:Y:S02]  /*4740*/  SHFL.BFLY PT, R2, R0, 0x2, 0x1f ;  /* 0x0c401f0000027f89 */ /* 0x0002a400000e0000 */
.L_x_1656:
[----:B------:R-:W3:Y:S01]  /*4750*/  LDL R158, [R1] ;  /* 0x00000000019e7983 */ /* 0x000ee20000100800 */
[----:B-12---:R-:W-:Y:S01]  /*4760*/  FMNMX.FTZ R0, R0, R2, !PT ;  /* 0x0000000200007209 */ /* 0x006fe20007810000 */
[----:B------:R-:W-:-:S04]  /*4770*/  DEPBAR.LE SB0, 0x2 ;  /* 0x000080800000791a */ /* 0x000fc80000000000 */
[----:B------:R-:W1:Y:S01]  /*4780*/  SHFL.BFLY PT, R5, R4, 0x2, 0x1f ;  /* 0x0c401f0004057f89 */ /* 0x000e6200000e0000 */
[----:B------:R-:W-:Y:S03]  /*4790*/  BSSY B0, `(.L_x_1567) ;  /* 0x0000161000007945 */ /* 0x000fe60003800000 */
[----:B------:R-:W2:Y:S04]  /*47a0*/  SHFL.BFLY PT, R3, R0, 0x1, 0x1f ;  /* 0x0c201f0000037f89 */ /* 0x000ea800000e0000 */
[----:B------:R-:W-:Y:S01]  /*47b0*/  BAR.SYNC.DEFER_BLOCKING 0x0 ;  /* 0x0000000000007b1d */ /* 0x000fe20000010000 */
[----:B-1----:R-:W-:Y:S02]  /*47c0*/  FMNMX.FTZ R2, R4, R5, !PT ;  /* 0x0000000504027209 */ /* 0x002fe40007810000 */
[----:B--2---:R-:W-:-:S03]  /*47d0*/  FMNMX.FTZ R101, R0, R3, !PT ;  /* 0x0000000300657209 */ /* 0x004fc60007810000 */
[----:B------:R-:W1:Y:S01]  /*47e0*/  SHFL.BFLY PT, R4, R2, 0x1, 0x1f ;  /* 0x0c201f0002047f89 */ /* 0x000e6200000e0000 */
[C---:B------:R-:W-:Y:S01]  /*47f0*/  FSETP.NEU.FTZ.AND P0, PT, R101.reuse, -INF , PT ;  /* 0xff8000006500780b */ /* 0x040fe20003f1d000 */
[----:B------:R-:W-:Y:S02]  /*4800*/  FMUL.FTZ R0, R101, c[0x0][0x2d0] ;  /* 0x0000b40065007a20 */ /* 0x000fe40000410000 */
[----:B------:R-:W-:Y:S03]  /*4810*/  LDSM.16.MT88.4 R36, [R171] ;  /* 0x00000000ab24783b */ /* 0x000fe60000004200 */
[----:B------:R-:W-:Y:S01]  /*4820*/  FSEL R0, R0, RZ, P0 ;  /* 0x000000ff00007208 */ /* 0x000fe20000000000 */
[----:B------:R-:W-:Y:S04]  /*4830*/  LDSM.16.MT88.4 R28, [R208+0x800] ;  /* 0x00080000d01c783b */ /* 0x000fe80000004200 */
[----:B------:R-:W-:Y:S01]  /*4840*/  FFMA.FTZ R3, R7, c[0x0][0x2d0], -R0 ;  /* 0x0000b40007037a23 */ /* 0x000fe20000010800 */
[----:B------:R-:W-:Y:S03]  /*4850*/  LDSM.16.MT88.4 R32, [R170+0x800] ;  /* 0x00080000aa20783b */ /* 0x000fe60000004200 */
[----:B------:R2:W-:Y:S01]  /*4860*/  MUFU.EX2 R156, R3 ;  /* 0x00000003009c7308 */ /* 0x0005e20000000800 */
[----:B------:R-:W-:Y:S04]  /*4870*/  LDSM.16.MT88.4 R60, [R170+0x2000] ;  /* 0x00200000aa3c783b */ /* 0x000fe80000004200 */
[----:B------:R-:W-:Y:S01]  /*4880*/  LDSM.16.MT88.4 R56, [R211+0x2000] ;  /* 0x00200000d338783b */ /* 0x000fe20000004200 */
[----:B-1----:R-:W-:-:S04]  /*4890*/  FMNMX.FTZ R100, R2, R4, !PT ;  /* 0x0000000402647209 */ /* 0x002fc80007810000 */
[C---:B------:R-:W-:Y:S01]  /*48a0*/  FSETP.NEU.FTZ.AND P0, PT, R100.reuse, -INF , PT ;  /* 0xff8000006400780b */ /* 0x040fe20003f1d000 */
[----:B------:R-:W-:Y:S02]  /*48b0*/  FMUL.FTZ R2, R100, c[0x0][0x2d0] ;  /* 0x0000b40064027a20 */ /* 0x000fe40000410000 */
[----:B--2---:R-:W-:-:S03]  /*48c0*/  FFMA.FTZ R3, R6, c[0x0][0x2d0], -R0 ;  /* 0x0000b40006037a23 */ /* 0x004fc60000010800 */
[----:B------:R-:W-:Y:S01]  /*48d0*/  FSEL R2, R2, RZ, P0 ;  /* 0x000000ff02027208 */ /* 0x000fe20000000000 */
[----:B------:R-:W1:Y:S01]  /*48e0*/  LDSM.16.MT88.4 R4, [R208] ;  /* 0x00000000d004783b */ /* 0x000e620000004200 */
[----:B------:R2:W-:Y:S02]  /*48f0*/  MUFU.EX2 R150, R3 ;  /* 0x0000000300967308 */ /* 0x0005e40000000800 */
[----:B--2---:R-:W-:-:S06]  /*4900*/  FFMA.FTZ R3, R12, c[0x0][0x2d0], -R0 ;  /* 0x0000b4000c037a23 */ /* 0x004fcc0000010800 */
[----:B------:R2:W-:Y:S02]  /*4910*/  MUFU.EX2 R149, R3 ;  /* 0x0000000300957308 */ /* 0x0005e40000000800 */
[----:B--2---:R-:W-:Y:S02]  /*4920*/  FFMA.FTZ R3, R13, c[0x0][0x2d0], -R0 ;  /* 0x0000b4000d037a23 */ /* 0x004fe40000010800 */
[----:B------:R-:W2:Y:S04]  /*4930*/  LDSM.16.MT88.4 R12, [R170] ;  /* 0x00000000aa0c783b */ /* 0x000ea80000004200 */
[----:B------:R4:W5:Y:S02]  /*4940*/  MUFU.EX2 R157, R3 ;  /* 0x00000003009d7308 */ /* 0x0009640000000800 */
[----:B----4-:R-:W-:Y:S01]  /*4950*/  FFMA.FTZ R3, R26, c[0x0][0x2d0], -R2 ;  /* 0x0000b4001a037a23 */ /* 0x010fe20000010802 */
[----:B-----5:R-:W-:-:S05]  /*4960*/  F2FP.PACK_AB R10, R157, R149 ;  /* 0x000000959d0a723e */ /* 0x020fca00000000ff */
[----:B------:R4:W-:Y:S02]  /*4970*/  MUFU.EX2 R151, R3 ;  /* 0x0000000300977308 */ /* 0x0009e40000000800 */
[----:B----4-:R-:W-:-:S06]  /*4980*/  FFMA.FTZ R3, R27, c[0x0][0x2d0], -R2 ;  /* 0x0000b4001b037a23 */ /* 0x010fcc0000010802 */
[----:B------:R4:W-:Y:S02]  /*4990*/  MUFU.EX2 R148, R3 ;  /* 0x0000000300947308 */ /* 0x0009e40000000800 */
[----:B----4-:R-:W-:-:S06]  /*49a0*/  FFMA.FTZ R3, R24, c[0x0][0x2d0], -R2 ;  /* 0x0000b40018037a23 */ /* 0x010fcc0000010802 */
[----:B------:R4:W-:Y:S02]  /*49b0*/  MUFU.EX2 R155, R3 ;  /* 0x00000003009b7308 */ /* 0x0009e40000000800 */
[----:B----4-:R-:W-:-:S06]  /*49c0*/  FFMA.FTZ R3, R25, c[0x0][0x2d0], -R2 ;  /* 0x0000b40019037a23 */ /* 0x010fcc0000010802 */
[----:B------:R4:W5:Y:S02]  /*49d0*/  MUFU.EX2 R182, R3 ;  /* 0x0000000300b67308 */ /* 0x0009640000000800 */
[----:B----4-:R-:W-:Y:S01]  /*49e0*/  FFMA.FTZ R3, R8, c[0x0][0x2d0], -R0 ;  /* 0x0000b40008037a23 */ /* 0x010fe20000010800 */
[----:B------:R-:W-:Y:S02]  /*49f0*/  F2FP.PACK_AB R8, R150, R156 ;  /* 0x0000009c9608723e */ /* 0x000fe400000000ff */
[----:B-----5:R-:W-:-:S03]  /*4a00*/  F2FP.PACK_AB R11, R182, R155 ;  /* 0x0000009bb60b723e */ /* 0x020fc600000000ff */
[----:B------:R4:W-:Y:S02]  /*4a10*/  MUFU.EX2 R183, R3 ;  /* 0x0000000300b77308 */ /* 0x0009e40000000800 */
[----:B----4-:R-:W-:Y:S01]  /*4a20*/  FFMA.FTZ R3, R9, c[0x0][0x2d0], -R0 ;  /* 0x0000b40009037a23 */ /* 0x010fe20000010800 */
[----:B------:R-:W-:-:S05]  /*4a30*/  F2FP.PACK_AB R9, R148, R151 ;  /* 0x000000979409723e */ /* 0x000fca00000000ff */
[----:B------:R4:W5:Y:S02]  /*4a40*/  MUFU.EX2 R214, R3 ;  /* 0x0000000300d67308 */ /* 0x0009640000000800 */
[C---:B-1----:R-:W-:Y:S08]  /*4a50*/  HMMA.16816.F32 R24, R8.reuse, R4, RZ ;  /* 0x000000040818723c */ /* 0x042ff000000018ff */
[----:B------:R-:W-:Y:S01]  /*4a60*/  HMMA.16816.F32 R20, R8, R6, RZ ;  /* 0x000000060814723c */ /* 0x000fe200000018ff */
[----:B----4-:R-:W-:Y:S01]  /*4a70*/  FFMA.FTZ R3, R16, c[0x0][0x2d0], -R0 ;  /* 0x0000b40010037a23 */ /* 0x010fe20000010800 */
[----:B-----5:R-:W-:-:S03]  /*4a80*/  F2FP.PACK_AB R4, R214, R183 ;  /* 0x000000b7d604723e */ /* 0x020fc600000000ff */
[----:B------:R1:W-:Y:S03]  /*4a90*/  MUFU.EX2 R213, R3 ;  /* 0x0000000300d57308 */ /* 0x0003e60000000800 */
[C---:B--2---:R-:W-:Y:S08]  /*4aa0*/  HMMA.16816.F32 R52, R8.reuse, R12, RZ ;  /* 0x0000000c0834723c */ /* 0x044ff000000018ff */
[----:B------:R-:W-:Y:S01]  /*4ab0*/  HMMA.16816.F32 R44, R8, R14, RZ ;  /* 0x0000000e082c723c */ /* 0x000fe200000018ff */
[----:B-1----:R-:W-:-:S07]  /*4ac0*/  FFMA.FTZ R3, R17, c[0x0][0x2d0], -R0 ;  /* 0x0000b40011037a23 */ /* 0x002fce0000010800 */
[----:B------:R-:W-:Y:S01]  /*4ad0*/  HMMA.16816.F32 R12, R8, R38, RZ ;  /* 0x00000026080c723c */ /* 0x000fe200000018ff */
[----:B------:R1:W2:Y:S02]  /*4ae0*/  MUFU.EX2 R217, R3 ;  /* 0x0000000300d97308 */ /* 0x0002a40000000800 */
[----:B-1----:R-:W-:Y:S01]  /*4af0*/  FFMA.FTZ R3, R40, c[0x0][0x2d0], -R2 ;  /* 0x0000b40028037a23 */ /* 0x002fe20000010802 */
[----:B--2---:R-:W-:-:S05]  /*4b00*/  F2FP.PACK_AB R6, R217, R213 ;  /* 0x000000d5d906723e */ /* 0x004fca00000000ff */
[----:B------:R1:W-:Y:S01]  /*4b10*/  MUFU.EX2 R180, R3 ;  /* 0x0000000300b47308 */ /* 0x0003e20000000800 */
[----:B---3--:R-:W-:Y:S01]  /*4b20*/  LDSM.16.MT88.4 R48, [R158] ;  /* 0x000000009e30783b */ /* 0x008fe20000004200 */
[----:B-1----:R-:W-:-:S03]  /*4b30*/  FFMA.FTZ R3, R41, c[0x0][0x2d0], -R2 ;  /* 0x0000b40029037a23 */ /* 0x002fc60000010802 */
[----:B------:R-:W1:Y:S03]  /*4b40*/  LDSM.16.MT88.4 R40, [R171+0x800] ;  /* 0x00080000ab28783b */ /* 0x000e660000004200 */
[----:B------:R2:W3:Y:S02]  /*4b50*/  MUFU.EX2 R212, R3 ;  /* 0x0000000300d47308 */ /* 0x0004e40000000800 */
[----:B--2---:R-:W-:Y:S01]  /*4b60*/  FFMA.FTZ R3, R18, c[0x0][0x2d0], -R2 ;  /* 0x0000b40012037a23 */ /* 0x004fe20000010802 */
[----:B---3--:R-:W-:-:S05]  /*4b70*/  F2FP.PACK_AB R5, R212, R180 ;  /* 0x000000b4d405723e */ /* 0x008fca00000000ff */
[----:B------:R2:W-:Y:S02]  /*4b80*/  MUFU.EX2 R181, R3 ;  /* 0x0000000300b57308 */ /* 0x0005e40000000800 */
[----:B--2---:R-:W-:Y:S02]  /*4b90*/  FFMA.FTZ R3, R19, c[0x0][0x2d0], -R2 ;  /* 0x0000b40013037a23 */ /* 0x004fe40000010802 */
[----:B------:R-:W-:Y:S01]  /*4ba0*/  HMMA.16816.F32 R16, R8, R36, RZ ;  /* 0x000000240810723c */ /* 0x000fe200000018ff */
[----:B------:R-:W-:Y:S03]  /*4bb0*/  LDSM.16.MT88.4 R36, [R208+0x2800] ;  /* 0x00280000d024783b */ /* 0x000fe60000004200 */
        /* <DEDUP_REMOVED lines=12> */
[C---:B-1----:R-:W-:Y:S08]  /*4c80*/  HMMA.16816.F32 R140, R4.reuse, R40, R16 ;  /* 0x00000028048c723c */ /* 0x042ff00000001810 */
[----:B------:R-:W-:Y:S01]  /*4c90*/  HMMA.16816.F32 R136, R4, R42, R12 ;  /* 0x0000002a0488723c */ /* 0x000fe2000000180c */
[----:B------:R-:W1:Y:S01]  /*4ca0*/  LDSM.16.MT88.4 R40, [R170+0x2800] ;  /* 0x00280000aa28783b */ /* 0x000e620000004200 */
[----:B--2---:R-:W-:-:S04]  /*4cb0*/  FFMA.FTZ R3, R68, c[0x0][0x2d0], -R0 ;  /* 0x0000b40044037a23 */ /* 0x004fc80000010800 */
[----:B------:R2:W-:Y:S02]  /*4cc0*/  MUFU.EX2 R175, R3 ;  /* 0x0000000300af7308 */ /* 0x0005e40000000800 */
[----:B------:R-:W-:Y:S08]  /*4cd0*/  HMMA.16816.F32 R16, R8, R48, RZ ;  /* 0x000000300810723c */ /* 0x000ff000000018ff */
[----:B------:R-:W-:Y:S01]  /*4ce0*/  HMMA.16816.F32 R124, R4, R34, R44 ;  /* 0x00000022047c723c */ /* 0x000fe2000000182c */
[----:B------:R-:W-:Y:S01]  /*4cf0*/  LDSM.16.MT88.4 R44, [R211+0x2800] ;  /* 0x00280000d32c783b */ /* 0x000fe20000004200 */
[----:B--2---:R-:W-:-:S06]  /*4d00*/  FFMA.FTZ R3, R66, c[0x0][0x2d0], -R0 ;  /* 0x0000b40042037a23 */ /* 0x004fcc0000010800 */
[C---:B------:R-:W-:Y:S01]  /*4d10*/  HMMA.16816.F32 R12, R8.reuse, R50, RZ ;  /* 0x00000032080c723c */ /* 0x040fe200000018ff */
[----:B------:R-:W2:Y:S01]  /*4d20*/  LDSM.16.MT88.4 R48, [R171+0x2800] ;  /* 0x00280000ab30783b */ /* 0x000ea20000004200 */
[----:B------:R5:W1:Y:S06]  /*4d30*/  MUFU.EX2 R178, R3 ;  /* 0x0000000300b27308 */ /* 0x000a6c0000000800 */
[----:B------:R-:W-:Y:S08]  /*4d40*/  HMMA.16816.F32 R32, R8, R60, RZ ;  /* 0x0000003c0820723c */ /* 0x000ff000000018ff */
[----:B---3--:R-:W-:Y:S01]  /*4d50*/  HMMA.16816.F32 R108, R4, R24, R16 ;  /* 0x00000018046c723c */ /* 0x008fe20000001810 */
[----:B-----5:R-:W-:-:S04]  /*4d60*/  FFMA.FTZ R3, R75, c[0x0][0x2d0], -R2 ;  /* 0x0000b4004b037a23 */ /* 0x020fc80000010802 */
[----:B------:R3:W-:Y:S03]  /*4d70*/  MUFU.EX2 R159, R3 ;  /* 0x00000003009f7308 */ /* 0x0007e60000000800 */
[C---:B------:R-:W-:Y:S01]  /*4d80*/  HMMA.16816.F32 R28, R8.reuse, R62, RZ ;  /* 0x0000003e081c723c */ /* 0x040fe200000018ff */
[----:B------:R-:W5:Y:S07]  /*4d90*/  LDSM.16.MT88.4 R60, [R170+0x4000] ;  /* 0x00400000aa3c783b */ /* 0x000f6e0000004200 */
[----:B----4-:R-:W-:Y:S01]  /*4da0*/  HMMA.16816.F32 R16, R8, R20, RZ ;  /* 0x000000140810723c */ /* 0x010fe200000018ff */
[----:B---3--:R-:W-:-:S07]  /*4db0*/  FFMA.FTZ R3, R74, c[0x0][0x2d0], -R2 ;  /* 0x0000b4004a037a23 */ /* 0x008fce0000010802 */
[C---:B------:R-:W-:Y:S08]  /*4dc0*/  HMMA.16816.F32 R128, R4.reuse, R26, R12 ;  /* 0x0000001a0480723c */ /* 0x040ff0000000180c */
[----:B-1----:R-:W-:Y:S01]  /*4dd0*/  HMMA.16816.F32 R120, R4, R40, R32 ;  /* 0x000000280478723c */ /* 0x002fe20000001820 */
[----:B------:R-:W1:Y:S07]  /*4de0*/  LDSM.16.MT88.4 R32, [R208+0x4000] ;  /* 0x00400000d020783b */ /* 0x000e6e0000004200 */
[C---:B------:R-:W-:Y:S08]  /*4df0*/  HMMA.16816.F32 R24, R8.reuse, R54, RZ ;  /* 0x000000360818723c */ /* 0x040ff000000018ff */
[----:B------:R-:W-:Y:S08]  /*4e00*/  HMMA.16816.F32 R12, R8, R22, RZ ;  /* 0x00000016080c723c */ /* 0x000ff000000018ff */
[C---:B------:R-:W-:Y:S01]  /*4e10*/  HMMA.16816.F32 R104, R4.reuse, R42, R28 ;  /* 0x0000002a0468723c */ /* 0x040fe2000000181c */
[----:B------:R-:W3:Y:S07]  /*4e20*/  LDSM.16.MT88.4 R40, [R170+0x4800] ;  /* 0x00480000aa28783b */ /* 0x000eee0000004200 */
[----:B------:R-:W-:Y:S08]  /*4e30*/  HMMA.16816.F32 R112, R4, R36, R16 ;  /* 0x000000240470723c */ /* 0x000ff00000001810 */
[C---:B------:R-:W-:Y:S08]  /*4e40*/  HMMA.16816.F32 R16, R8.reuse, R58, RZ ;  /* 0x0000003a0810723c */ /* 0x040ff000000018ff */
[----:B------:R-:W-:Y:S08]  /*4e50*/  HMMA.16816.F32 R28, R8, R52, RZ ;  /* 0x00000034081c723c */ /* 0x000ff000000018ff */
[C---:B--2---:R-:W-:Y:S01]  /*4e60*/  HMMA.16816.F32 R88, R4.reuse, R50, R24 ;  /* 0x000000320458723c */ /* 0x044fe20000001818 */
[----:B------:R-:W2:Y:S07]  /*4e70*/  LDSM.16.MT88.4 R24, [R208+0x4800] ;  /* 0x00480000d018783b */ /* 0x000eae0000004200 */
[----:B------:R-:W-:Y:S08]  /*4e80*/  HMMA.16816.F32 R96, R4, R38, R12 ;  /* 0x000000260460723c */ /* 0x000ff0000000180c */
[----:B-----5:R-:W-:Y:S08]  /*4e90*/  HMMA.16816.F32 R12, R8, R60, RZ ;  /* 0x0000003c080c723c */ /* 0x020ff000000018ff */
[C---:B------:R-:W-:Y:S08]  /*4ea0*/  HMMA.16816.F32 R80, R4.reuse, R46, R16 ;  /* 0x0000002e0450723c */ /* 0x040ff00000001810 */
[----:B------:R-:W-:Y:S01]  /*4eb0*/  HMMA.16816.F32 R92, R4, R48, R28 ;  /* 0x00000030045c723c */ /* 0x000fe2000000181c */
[----:B------:R-:W4:Y:S07]  /*4ec0*/  LDSM.16.MT88.4 R28, [R171+0x4000] ;  /* 0x00400000ab1c783b */ /* 0x000f2e0000004200 */
[C---:B-1----:R-:W-:Y:S08]  /*4ed0*/  HMMA.16816.F32 R16, R8.reuse, R32, RZ ;  /* 0x000000200810723c */ /* 0x042ff000000018ff */
[----:B------:R-:W-:Y:S08]  /*4ee0*/  HMMA.16816.F32 R20, R8, R56, RZ ;  /* 0x000000380814723c */ /* 0x000ff000000018ff */
[----:B---3--:R-:W-:Y:S08]  /*4ef0*/  HMMA.16816.F32 R76, R4, R40, R12 ;  /* 0x00000028044c723c */ /* 0x008ff0000000180c */
[----:B------:R-:W-:Y:S08]  /*4f00*/  HMMA.16816.F32 R12, R8, R34, RZ ;  /* 0x00000022080c723c */ /* 0x000ff000000018ff */
[C---:B--2---:R-:W-:Y:S01]  /*4f10*/  HMMA.16816.F32 R48, R4.reuse, R24, R16 ;  /* 0x000000180430723c */ /* 0x044fe20000001810 */
[----:B------:R-:W1:Y:S07]  /*4f20*/  LDSM.16.MT88.4 R16, [R171+0x4800] ;  /* 0x00480000ab10783b */ /* 0x000e6e0000004200 */
[----:B------:R-:W-:Y:S08]  /*4f30*/  HMMA.16816.F32 R84, R4, R44, R20 ;  /* 0x0000002c0454723c */ /* 0x000ff00000001814 */
[----:B------:R-:W-:Y:S08]  /*4f40*/  HMMA.16816.F32 R20, R8, R62, RZ ;  /* 0x0000003e0814723c */ /* 0x000ff000000018ff */
[----:B------:R-:W-:Y:S08]  /*4f50*/  HMMA.16816.F32 R44, R4, R26, R12 ;  /* 0x0000001a042c723c */ /* 0x000ff0000000180c */
[----:B----4-:R-:W-:Y:S08]  /*4f60*/  HMMA.16816.F32 R12, R8, R28, RZ ;  /* 0x0000001c080c723c */ /* 0x010ff000000018ff */
[C---:B------:R-:W-:Y:S11]  /*4f70*/  HMMA.16816.F32 R60, R4.reuse, R42, R20 ;  /* 0x0000002a043c723c */ /* 0x040ff60000001814 */
[----:B------:R-:W-:Y:S05]  /*4f80*/  @!UPT UIADD3 URZ, URZ, URZ, URZ ;  /* 0x0000003f3f3ff290 */ /* 0x000fea000fffe03f */
[----:B-1----:R-:W-:Y:S08]  /*4f90*/  HMMA.16816.F32 R40, R4, R16, R12 ;  /* 0x000000100428723c */ /* 0x002ff0000000180c */
[----:B------:R-:W-:Y:S11]  /*4fa0*/  HMMA.16816.F32 R12, R8, R30, RZ ;  /* 0x0000001e080c723c */ /* 0x000ff600000018ff */
[----:B------:R-:W-:Y:S11]  /*4fb0*/  @!UPT UIADD3 URZ, URZ, URZ, URZ ;  /* 0x0000003f3f3ff290 */ /* 0x000ff6000fffe03f */
[----:B------:R-:W-:Y:S02]  /*4fc0*/  @!UPT UIADD3 URZ, URZ, URZ, URZ ;  /* 0x0000003f3f3ff290 */ /* 0x000fe4000fffe03f */
[----:B------:R-:W-:Y:S01]  /*4fd0*/  HMMA.16816.F32 R32, R4, R18, R12 ;  /* 0x000000120420723c */ /* 0x000fe2000000180c */
[----:B------:R1:W2:Y:S02]  /*4fe0*/  LDSM.16.MT88.4 R12, [R158+0x4000] ;  /* 0x004000009e0c783b */ /* 0x0002a40000004200 */
[----:B-1----:R1:W3:Y:S02]  /*4ff0*/  MUFU.EX2 R158, R3 ;  /* 0x00000003009e7308 */ /* 0x0022e40000000800 */
[----:B-1----:R-:W-:-:S03]  /*5000*/  FFMA.FTZ R3, R73, c[0x0][0x2d0], -R2 ;  /* 0x0000b40049037a23 */ /* 0x002fc60000010802 */
[C---:B--2---:R-:W-:Y:S08]  /*5010*/  HMMA.16816.F32 R16, R8.reuse, R12, RZ ;  /* 0x0000000c0810723c */ /* 0x044ff000000018ff */
[----:B------:R-:W-:Y:S01]  /*5020*/  HMMA.16816.F32 R8, R8, R14, RZ ;  /* 0x0000000e0808723c */ /* 0x000fe200000018ff */
[----:B------:R-:W1:Y:S11]  /*5030*/  LDSM.16.MT88.4 R12, [R211+0x4800] ;  /* 0x00480000d30c783b */ /* 0x000e760000004200 */
[----:B------:R-:W-:Y:S04]  /*5040*/  @!UPT UIADD3 URZ, URZ, URZ, URZ ;  /* 0x0000003f3f3ff290 */ /* 0x000fe8000fffe03f */
[C---:B-1----:R-:W-:Y:S07]  /*5050*/  HMMA.16816.F32 R20, R4.reuse, R12, R16 ;  /* 0x0000000c0414723c */ /* 0x042fee0000001810 */
[--C-:B------:R-:W-:Y:S01]  /*5060*/  FFMA.FTZ R13, R67, c[0x0][0x2d0], -R0.reuse ;  /* 0x0000b400430d7a23 */ /* 0x100fe20000010800 */
[----:B------:R-:W-:Y:S01]  /*5070*/  HMMA.16816.F32 R16, R4, R14, R8 ;  /* 0x0000000e0410723c */ /* 0x000fe20000001808 */
[----:B------:R-:W1:Y:S01]  /*5080*/  LDSM.16.MT88.4 R8, [R170+0x1000] ;  /* 0x00100000aa08783b */ /* 0x000e620000004200 */
[----:B------:R-:W-:-:S03]  /*5090*/  FFMA.FTZ R12, R65, c[0x0][0x2d0], -R0 ;  /* 0x0000b400410c7a23 */ /* 0x000fc60000010800 */
[----:B------:R-:W-:Y:S02]  /*50a0*/  MUFU.EX2 R13, R13 ;  /* 0x0000000d000d7308 */ /* 0x000fe40000000800 */
[----:B------:R-:W-:Y:S01]  /*50b0*/  FADD.FTZ R4, R156, R150 ;  /* 0x000000969c047221 */ /* 0x000fe20000010000 */
[----:B------:R-:W-:Y:S01]  /*50c0*/  F2FP.PACK_AB R6, R178, R175 ;  /* 0x000000afb206723e */ /* 0x000fe200000000ff */
[----:B------:R-:W-:Y:S01]  /*50d0*/  FFMA.FTZ R14, R69, c[0x0][0x2d0], -R0 ;  /* 0x0000b400450e7a23 */ /* 0x000fe20000010800 */
[----:B---3--:R-:W-:Y:S01]  /*50e0*/  F2FP.PACK_AB R5, R158, R159 ;  /* 0x0000009f9e05723e */ /* 0x008fe200000000ff */
[----:B------:R-:W-:Y:S02]  /*50f0*/  FADD.FTZ R4, R149, R4 ;  /* 0x0000000495047221 */ /* 0x000fe40000010000 */
[----:B------:R2:W-:Y:S01]  /*5100*/  MUFU.EX2 R156, R3 ;  /* 0x00000003009c7308 */ /* 0x0005e20000000800 */
[----:B------:R-:W-:Y:S02]  /*5110*/  FFMA.FTZ R0, R64, c[0x0][0x2d0], -R0 ;  /* 0x0000b40040007a23 */ /* 0x000fe40000010800 */
[----:B------:R-:W-:Y:S01]  /*5120*/  FADD.FTZ R15, R157, R4 ;  /* 0x000000049d0f7221 */ /* 0x000fe20000010000 */
[----:B------:R-:W-:-:S04]  /*5130*/  F2FP.PACK_AB R4, R176, R161 ;  /* 0x000000a1b004723e */ /* 0x000fc800000000ff */
[----:B------:R3:W-:Y:S01]  /*5140*/  MUFU.EX2 R179, R0 ;  /* 0x0000000000b37308 */ /* 0x0007e20000000800 */
[----:B--2---:R-:W-:-:S07]  /*5150*/  FFMA.FTZ R3, R71, c[0x0][0x2d0], -R2 ;  /* 0x0000b40047037a23 */ /* 0x004fce0000010802 */
[----:B------:R-:W-:Y:S01]  /*5160*/  MUFU.EX2 R14, R14 ;  /* 0x0000000e000e7308 */ /* 0x000fe20000000800 */
[----:B---3--:R-:W-:-:S07]  /*5170*/  FFMA.FTZ R0, R153, c[0x0][0x2d0], -R2 ;  /* 0x0000b40099007a23 */ /* 0x008fce0000010802 */
[----:B------:R-:W2:Y:S08]  /*5180*/  MUFU.EX2 R160, R3 ;  /* 0x0000000300a07308 */ /* 0x000eb00000000800 */
[----:B------:R-:W3:Y:S01]  /*5190*/  MUFU.EX2 R12, R12 ;  /* 0x0000000c000c7308 */ /* 0x000ee20000000800 */
[----:B--2---:R-:W-:Y:S01]  /*51a0*/  F2FP.PACK_AB R7, R160, R156 ;  /* 0x0000009ca007723e */ /* 0x004fe200000000ff */
[----:B------:R-:W-:-:S04]  /*51b0*/  FADD.FTZ R3, R151, R148 ;  /* 0x0000009497037221 */ /* 0x000fc80000010000 */
[----:B------:R-:W-:Y:S02]  /*51c0*/  FADD.FTZ R3, R155, R3 ;  /* 0x000000039b037221 */ /* 0x000fe40000010000 */
        /* <DEDUP_REMOVED lines=18> */
[C---:B-1----:R-:W-:Y:S01]  /*52f0*/  HMMA.16816.F32 R68, R4.reuse, R8, R112 ;  /* 0x000000080444723c */ /* 0x042fe20000001870 */
[----:B------:R-:W-:Y:S07]  /*5300*/  LDSM.16.MT88.4 R112, [R171+0x1800] ;  /* 0x00180000ab70783b */ /* 0x000fee0000004200 */
[----:B------:R-:W-:Y:S01]  /*5310*/  HMMA.16816.F32 R72, R4, R10, R96 ;  /* 0x0000000a0448723c */ /* 0x000fe20000001860 */
[----:B------:R-:W1:Y:S06]  /*5320*/  LDSM.16.MT88.4 R8, [R171+0x3000] ;  /* 0x00300000ab08783b */ /* 0x000e6c0000004200 */
[----:B------:R-:W-:-:S02]  /*5330*/  F2FP.PACK_AB R96, R13, R14 ;  /* 0x0000000e0d60723e */ /* 0x000fc400000000ff */
[----:B---3--:R-:W-:Y:S01]  /*5340*/  F2FP.PACK_AB R98, R179, R12 ;  /* 0x0000000cb362723e */ /* 0x008fe200000000ff */
        /* <DEDUP_REMOVED lines=13> */
[C---:B-1----:R-:W-:Y:S01]  /*5420*/  HMMA.16816.F32 R92, R4.reuse, R8, R40 ;  /* 0x00000008045c723c */ /* 0x042fe20000001828 */
[----:B------:R-:W-:Y:S07]  /*5430*/  LDSM.16.MT88.4 R40, [R170+0x3800] ;  /* 0x00380000aa28783b */ /* 0x000fee0000004200 */
[C---:B------:R-:W-:Y:S01]  /*5440*/  HMMA.16816.F32 R32, R4.reuse, R10, R32 ;  /* 0x0000000a0420723c */ /* 0x040fe20000001820 */
[----:B------:R-:W1:Y:S07]  /*5450*/  LDSM.16.MT88.4 R8, [R211+0x5000] ;  /* 0x00500000d308783b */ /* 0x000e6e0000004200 */
[C---:B-1----:R-:W-:Y:S01]  /*5460*/  HMMA.16816.F32 R20, R4.reuse, R8, R20 ;  /* 0x000000080414723c */ /* 0x042fe20000001814 */
[----:B------:R1:W-:Y:S07]  /*5470*/  MUFU.EX2 R9, R0 ;  /* 0x0000000000097308 */ /* 0x0003ee0000000800 */
[----:B------:R-:W-:Y:S07]  /*5480*/  HMMA.16816.F32 R16, R4, R10, R16 ;  /* 0x0000000a0410723c */ /* 0x000fee0000001810 */
[----:B------:R-:W-:-:S02]  /*5490*/  FADD.FTZ R4, R182, R3 ;  /* 0x00000003b6047221 */ /* 0x000fc40000010000 */
[--C-:B-1----:R-:W-:Y:S02]  /*54a0*/  FFMA.FTZ R0, R152, c[0x0][0x2d0], -R2.reuse ;  /* 0x0000b40098007a23 */ /* 0x102fe40000010802 */
[--C-:B------:R-:W-:Y:S02]  /*54b0*/  FFMA.FTZ R3, R103, c[0x0][0x2d0], -R2.reuse ;  /* 0x0000b40067037a23 */ /* 0x100fe40000010802 */
[----:B------:R-:W-:Y:S01]  /*54c0*/  FFMA.FTZ R2, R102, c[0x0][0x2d0], -R2 ;  /* 0x0000b40066027a23 */ /* 0x000fe20000010802 */
[----:B------:R-:W1:Y:S01]  /*54d0*/  MUFU.EX2 R10, R0 ;  /* 0x00000000000a7308 */ /* 0x000e620000000800 */
[----:B------:R-:W-:-:S07]  /*54e0*/  FADD.FTZ R4, R180, R4 ;  /* 0x00000004b4047221 */ /* 0x000fce0000010000 */
[----:B------:R-:W-:Y:S08]  /*54f0*/  MUFU.EX2 R8, R3 ;  /* 0x0000000300087308 */ /* 0x000ff00000000800 */
[----:B------:R-:W2:Y:S01]  /*5500*/  MUFU.EX2 R184, R2 ;  /* 0x0000000200b87308 */ /* 0x000ea20000000800 */
[----:B-1----:R-:W-:Y:S01]  /*5510*/  F2FP.PACK_AB R97, R10, R9 ;  /* 0x000000090a61723e */ /* 0x002fe200000000ff */
[----:B------:R-:W-:Y:S01]  /*5520*/  FADD.FTZ R0, R183, R15 ;  /* 0x0000000fb7007221 */ /* 0x000fe20000010000 */
[----:B--2---:R-:W-:-:S03]  /*5530*/  F2FP.PACK_AB R99, R184, R8 ;  /* 0x00000008b863723e */ /* 0x004fc600000000ff */
[----:B------:R-:W-:Y:S02]  /*5540*/  FADD.FTZ R2, R214, R0 ;  /* 0x00000000d6027221 */ /* 0x000fe40000010000 */
[----:B------:R-:W-:Y:S02]  /*5550*/  FADD.FTZ R0, R212, R4 ;  /* 0x00000004d4007221 */ /* 0x000fe40000010000 */
[----:B------:R-:W-:Y:S01]  /*5560*/  LDSM.16.MT88.4 R4, [R211+0x5800] ;  /* 0x00580000d304783b */ /* 0x000fe20000004200 */
[----:B------:R-:W-:Y:S01]  /*5570*/  FADD.FTZ R2, R213, R2 ;  /* 0x00000002d5027221 */ /* 0x000fe20000010000 */
[----:B------:R-:W-:Y:S01]  /*5580*/  HMMA.16816.F32 R116, R96, R112, R116 ;  /* 0x000000706074723c */ /* 0x000fe20000001874 */
[----:B------:R-:W-:Y:S02]  /*5590*/  FADD.FTZ R0, R181, R0 ;  /* 0x00000000b5007221 */ /* 0x000fe40000010000 */
[----:B------:R-:W-:Y:S02]  /*55a0*/  FADD.FTZ R2, R217, R2 ;  /* 0x00000002d9027221 */ /* 0x000fe40000010000 */
[----:B------:R-:W-:-:S02]  /*55b0*/  FADD.FTZ R0, R216, R0 ;  /* 0x00000000d8007221 */ /* 0x000fc40000010000 */
[----:B------:R-:W-:Y:S01]  /*55c0*/  FADD.FTZ R2, R161, R2 ;  /* 0x00000002a1027221 */ /* 0x000fe20000010000 */
[C---:B------:R-:W-:Y:S01]  /*55d0*/  HMMA.16816.F32 R112, R96.reuse, R114, R36 ;  /* 0x000000726070723c */ /* 0x040fe20000001824 */
[----:B------:R-:W-:Y:S02]  /*55e0*/  FADD.FTZ R0, R159, R0 ;  /* 0x000000009f007221 */ /* 0x000fe40000010000 */
[----:B------:R-:W-:Y:S02]  /*55f0*/  FADD.FTZ R2, R176, R2 ;  /* 0x00000002b0027221 */ /* 0x000fe40000010000 */
[----:B------:R-:W-:Y:S02]  /*5600*/  FADD.FTZ R0, R158, R0 ;  /* 0x000000009e007221 */ /* 0x000fe40000010000 */
[----:B------:R-:W-:Y:S01]  /*5610*/  FADD.FTZ R3, R175, R2 ;  /* 0x00000002af037221 */ /* 0x000fe20000010000 */
[----:B------:R-:W-:Y:S01]  /*5620*/  HMMA.16816.F32 R36, R96, R40, R56 ;  /* 0x000000286024723c */ /* 0x000fe20000001838 */
[----:B------:R-:W-:Y:S01]  /*5630*/  LDSM.16.MT88.4 R56, [R171+0x3800] ;  /* 0x00380000ab38783b */ /* 0x000fe20000004200 */
[----:B------:R-:W-:-:S02]  /*5640*/  FADD.FTZ R2, R156, R0 ;  /* 0x000000009c027221 */ /* 0x000fc40000010000 */
[----:B------:R-:W-:Y:S01]  /*5650*/  FADD.FTZ R0, R178, R3 ;  /* 0x00000003b2007221 */ /* 0x000fe20000010000 */
[----:B------:R-:W-:Y:S01]  /*5660*/  IADD3 R3, R154, -0x3, RZ ;  /* 0xfffffffd9a037810 */ /* 0x000fe20007ffe0ff */
[----:B------:R-:W-:Y:S02]  /*5670*/  FADD.FTZ R2, R160, R2 ;  /* 0x00000002a0027221 */ /* 0x000fe40000010000 */
[----:B------:R-:W-:Y:S01]  /*5680*/  HMMA.16816.F32 R44, R96, R48, R68 ;  /* 0x00000030602c723c */ /* 0x000fe20000001844 */
[----:B------:R-:W-:Y:S01]  /*5690*/  ISETP.GE.AND P0, PT, R3, R187, PT ;  /* 0x000000bb0300720c */ /* 0x000fe20003f06270 */
[----:B------:R-:W-:Y:S02]  /*56a0*/  FADD.FTZ R0, R14, R0 ;  /* 0x000000000e007221 */ /* 0x000fe40000010000 */
[----:B------:R-:W-:Y:S02]  /*56b0*/  FADD.FTZ R2, R9, R2 ;  /* 0x0000000209027221 */ /* 0x000fe40000010000 */
[----:B------:R-:W-:-:S02]  /*56c0*/  FADD.FTZ R0, R13, R0 ;  /* 0x000000000d007221 */ /* 0x000fc40000010000 */
[C---:B------:R-:W-:Y:S01]  /*56d0*/  HMMA.16816.F32 R40, R96.reuse, R42, R64 ;  /* 0x0000002a6028723c */ /* 0x040fe20000001840 */
[----:B------:R-:W1:Y:S01]  /*56e0*/  LDSM.16.MT88.4 R64, [R211+0x3800] ;  /* 0x00380000d340783b */ /* 0x000e620000004200 */
[----:B------:R-:W-:Y:S02]  /*56f0*/  FADD.FTZ R2, R10, R2 ;  /* 0x000000020a027221 */ /* 0x000fe40000010000 */
[----:B------:R-:W-:Y:S02]  /*5700*/  FADD.FTZ R0, R12, R0 ;  /* 0x000000000c007221 */ /* 0x000fe40000010000 */
[----:B------:R-:W-:Y:S02]  /*5710*/  FADD.FTZ R2, R8, R2 ;  /* 0x0000000208027221 */ /* 0x000fe40000010000 */
[----:B------:R-:W-:Y:S01]  /*5720*/  HMMA.16816.F32 R48, R96, R50, R72 ;  /* 0x000000326030723c */ /* 0x000fe20000001848 */
[----:B------:R-:W2:Y:S01]  /*5730*/  LDSM.16.MT88.4 R72, [R170+0x5800] ;  /* 0x00580000aa48783b */ /* 0x000ea20000004200 */
[----:B------:R-:W-:-:S02]  /*5740*/  FADD.FTZ R179, R179, R0 ;  /* 0x00000000b3b37221 */ /* 0x000fc40000010000 */
[----:B------:R-:W-:-:S04]  /*5750*/  FADD.FTZ R184, R184, R2 ;  /* 0x00000002b8b87221 */ /* 0x000fc80000010000 */
[C---:B------:R-:W-:Y:S08]  /*5760*/  HMMA.16816.F32 R108, R96.reuse, R104, R108 ;  /* 0x00000068606c723c */ /* 0x040ff0000000186c */
[C---:B------:R-:W-:Y:S08]  /*5770*/  HMMA.16816.F32 R104, R96.reuse, R106, R52 ;  /* 0x0000006a6068723c */ /* 0x040ff00000001834 */
        /* <DEDUP_REMOVED lines=8> */
[C---:B------:R-:W-:Y:S08]  /*5800*/  HMMA.16816.F32 R52, R96.reuse, R56, R148 ;  /* 0x000000386034723c */ /* 0x040ff00000001894 */
[C---:B------:R-:W-:Y:S08]  /*5810*/  HMMA.16816.F32 R128, R96.reuse, R130, R24 ;  /* 0x000000826080723c */ /* 0x040ff00000001818 */
[C---:B-1----:R-:W-:Y:S08]  /*5820*/  HMMA.16816.F32 R84, R96.reuse, R88, R92 ;  /* 0x000000586054723c */ /* 0x042ff0000000185c */
[C---:B--2---:R-:W-:Y:S08]  /*5830*/  HMMA.16816.F32 R76, R96.reuse, R80, R144 ;  /* 0x00000050604c723c */ /* 0x044ff00000001890 */
[C---:B------:R-:W-:Y:S08]  /*5840*/  HMMA.16816.F32 R120, R96.reuse, R122, R28 ;  /* 0x0000007a6078723c */ /* 0x040ff0000000181c */
[C---:B------:R-:W-:Y:S08]  /*5850*/  HMMA.16816.F32 R56, R96.reuse, R58, R140 ;  /* 0x0000003a6038723c */ /* 0x040ff0000000188c */
[C---:B------:R-:W-:Y:S08]  /*5860*/  HMMA.16816.F32 R80, R96.reuse, R82, R136 ;  /* 0x000000526050723c */ /* 0x040ff00000001888 */
[C---:B------:R-:W-:Y:S08]  /*5870*/  HMMA.16816.F32 R88, R96.reuse, R90, R32 ;  /* 0x0000005a6058723c */ /* 0x040ff00000001820 */
[C---:B------:R-:W-:Y:S08]  /*5880*/  HMMA.16816.F32 R92, R96.reuse, R4, R20 ;  /* 0x00000004605c723c */ /* 0x040ff00000001814 */
[----:B------:R-:W-:Y:S01]  /*5890*/  HMMA.16816.F32 R96, R96, R6, R16 ;  /* 0x000000066060723c */ /* 0x000fe20000001810 */
[----:B------:R-:W-:Y:S07]  /*58a0*/  @!UPT UIADD3 URZ, URZ, URZ, URZ ;  /* 0x0000003f3f3ff290 */ /* 0x000fee000fffe03f */
[----:B------:R-:W-:Y:S11]  /*58b0*/  @!P0 BRA `(.L_x_1568) ;  /* 0x000004e000008947 */ /* 0x000ff60003800000 */
[----:B------:R-:W-:Y:S01]  /*58c0*/  IMAD.MOV.U32 R157, RZ, RZ, c[0x0][0x2b8] ;  /* 0x0000ae00ff9d7624 */ /* 0x000fe200078e00ff */
[----:B------:R-:W-:Y:S01]  /*58d0*/  IADD3 R0, R154, -0x1, RZ ;  /* 0xffffffff9a007810 */ /* 0x000fe20007ffe0ff */
[----:B------:R-:W-:-:S03]  /*58e0*/  IMAD.MOV.U32 R173, RZ, RZ, RZ ;  /* 0x000000ffffad7224 */ /* 0x000fc600078e00ff */
[----:B------:R-:W-:Y:S01]  /*58f0*/  ISETP.NE.AND P1, PT, R157, 0x1, PT ;  /* 0x000000019d00780c */ /* 0x000fe20003f25270 */
[----:B------:R-:W-:-:S05]  /*5900*/  IMAD R0, R0, 0x40, R194 ;  /* 0x0000004000007824 */ /* 0x000fca00078e02c2 */
        /* <DEDUP_REMOVED lines=10> */
[----:B------:R-:W-:Y:S01]  /*59b0*/  SHF.R.S32.HI R157, RZ, 0x1f, R186 ;  /* 0x0000001fff9d7819 */ /* 0x000fe200000114ba */
[----:B------:R-:W-:Y:S01]  /*59c0*/  IMAD.SHL.U32 R18, R186, 0x2, RZ ;  /* 0x00000002ba127824 */ /* 0x000fe200078e00ff */
[----:B------:R-:W-:Y:S01]  /*59d0*/  SHF.R.S32.HI R7, RZ, 0x1f, R185 ;  /* 0x0000001fff077819 */ /* 0x000fe200000114b9 */
[----:B------:R-:W-:Y:S01]  /*59e0*/  IMAD R174, R0, c[0x0][0x2b8], R2 ;  /* 0x0000ae0000ae7a24 */ /* 0x000fe200078e0202 */
[----:B------:R-:W-:Y:S01]  /*59f0*/  SHF.R.S32.HI R6, RZ, 0x1f, R177 ;  /* 0x0000001fff067819 */ /* 0x000fe200000114b1 */
[----:B------:R-:W-:Y:S01]  /*5a00*/  IMAD.SHL.U32 R17, R185, 0x2, RZ ;  /* 0x00000002b9117824 */ /* 0x000fe200078e00ff */
[----:B------:R-:W-:Y:S01]  /*5a10*/  SHF.L.U64.HI R15, R186, 0x1, R157 ;  /* 0x00000001ba0f7819 */ /* 0x000fe2000001029d */
[----:B------:R-:W-:Y:S01]  /*5a20*/  IMAD.WIDE.U32 R2, R174, c[0x0][0x1e0], RZ ;  /* 0x00007800ae027a25 */ /* 0x000fe200078e00ff */
[----:B------:R-:W-:-:S02]  /*5a30*/  SHF.R.S32.HI R0, RZ, 0x1f, R174 ;  /* 0x0000001fff007819 */ /* 0x000fc400000114ae */
[----:B------:R-:W-:Y:S01]  /*5a40*/  SHF.L.U64.HI R14, R185, 0x1, R7 ;  /* 0x00000001b90e7819 */ /* 0x000fe20000010207 */
[C---:B------:R-:W-:Y:S01]  /*5a50*/  IMAD.SHL.U32 R16, R177.reuse, 0x2, RZ ;  /* 0x00000002b1107824 */ /* 0x040fe200078e00ff */
[----:B------:R-:W-:Y:S01]  /*5a60*/  SHF.L.U64.HI R13, R177, 0x1, R6 ;  /* 0x00000001b10d7819 */ /* 0x000fe20000010206 */
        /* <DEDUP_REMOVED lines=13> */
.L_x_1657:
[----:B------:R-:W-:Y:S05]  /*5b40*/  BRA.DIV ~URZ, `(.L_x_1570) ;  /* 0x000086227f007947 */ /* 0x000fea000b800000 */
[----:B------:R-:W3:Y:S01]  /*5b50*/  SHFL.IDX PT, R0, R12, RZ, 0x181f ;  /* 0x00181fff0c007589 */ /* 0x000ee200000e0000 */
[----:B------:R-:W-:Y:S01]  /*5b60*/  IMAD.MOV.U32 R5, RZ, RZ, R252 ;  /* 0x000000ffff057224 */ /* 0x000fe200078e00fc */
[----:B------:R-:W-:Y:S02]  /*5b70*/  SEL R11, RZ, 0x10, P5 ;  /* 0x00000010ff0b7807 */ /* 0x000fe40002800000 */
[C---:B---3--:R-:W-:Y:S02]  /*5b80*/  IADD3 R2, P0, R0.reuse, R16, RZ ;  /* 0x0000001000027210 */ /* 0x048fe40007f1e0ff */
[----:B------:R-:W-:-:S03]  /*5b90*/  IADD3 R8, P1, R0, R17, RZ ;  /* 0x0000001100087210 */ /* 0x000fc60007f3e0ff */
[----:B--2---:R-:W-:Y:S01]  /*5ba0*/  IMAD.X R3, R4, 0x1, R13, P0 ;  /* 0x0000000104037824 */ /* 0x004fe200000e060d */
[----:B------:R-:W-:Y:S01]  /*5bb0*/  IADD3 R6, P0, R0, R18, RZ ;  /* 0x0000001200067210 */ /* 0x000fe20007f1e0ff */
[C---:B------:R-:W-:Y:S01]  /*5bc0*/  IMAD.X R9, R4.reuse, 0x1, R14, P1 ;  /* 0x0000000104097824 */ /* 0x040fe200008e060e */
[----:B------:R-:W2:Y:S03]  /*5bd0*/  SHFL.IDX PT, R0, R12, 0x1, 0x181f ;  /* 0x00381f000c007f89 */ /* 0x000ea600000e0000 */
[----:B------:R-:W-:Y:S01]  /*5be0*/  IMAD.X R7, R4, 0x1, R15, P0 ;  /* 0x0000000104077824 */ /* 0x000fe200000e060f */
[----:B------:R-:W-:Y:S01]  /*5bf0*/  @!PT LDS RZ, [RZ] ;  /* 0x00000000fffff984 */ /* 0x000fe20000000800 */
[----:B------:R3:W-:Y:S04]  /*5c00*/  LDGSTS.E.BYPASS.LTC128B.128 [R188+0xc100], [R2.64], !P5 ;  /* 0x0c10000002bc7fae */ /* 0x0007e8000e901d46 */
[----:B------:R3:W-:Y:S04]  /*5c10*/  LDGSTS.E.BYPASS.LTC128B.128 [R188+0xe100], [R8.64], !P4 ;  /* 0x0e10000008bc7fae */ /* 0x0007e8000e101d46 */
[----:B------:R3:W-:Y:S04]  /*5c20*/  LDGSTS.E.BYPASS.LTC128B.128 [R188+0x10100], [R6.64], !P6 ;  /* 0x1010000006bc7fae */ /* 0x0007e8000f101d46 */
[----:B------:R4:W1:Y:S02]  /*5c30*/  SHFL.IDX PT, R4, R10, 0x1, 0x181f ;  /* 0x00381f000a047f89 */ /* 0x00086400000e0000 */
[----:B-1--4-:R-:W-:-:S02]  /*5c40*/  SEL R10, RZ, 0x10, P4 ;  /* 0x00000010ff0a7807 */ /* 0x012fc40002000000 */
.L_x_1658:
[----:B--23--:R-:W-:Y:S02]  /*5c50*/  IADD3 R2, -R11, 0x10, RZ ;  /* 0x000000100b027810 */ /* 0x00cfe40007ffe1ff */
[----:B------:R-:W-:-:S02]  /*5c60*/  IADD3 R3, -R10, 0x10, RZ ;  /* 0x000000100a037810 */ /* 0x000fc40007ffe1ff */
[----:B------:R-:W-:-:S04]  /*5c70*/  LOP3.LUT R2, R2, 0xf, RZ, 0xc0, !PT ;  /* 0x0000000f02027812 */ /* 0x000fc800078ec0ff */
[----:B------:R-:W-:Y:S02]  /*5c80*/  IADD3 R8, P1, P0, R2, R0, R16 ;  /* 0x0000000002087210 */ /* 0x000fe4000783e010 */
[----:B------:R-:W-:Y:S02]  /*5c90*/  LOP3.LUT R2, R3, 0xf, RZ, 0xc0, !PT ;  /* 0x0000000f03027812 */ /* 0x000fe400078ec0ff */
[----:B------:R-:W-:Y:S02]  /*5ca0*/  IADD3 R3, -R5, 0x10, RZ ;  /* 0x0000001005037810 */ /* 0x000fe40007ffe1ff */
[----:B------:R-:W-:Y:S02]  /*5cb0*/  IADD3.X R9, RZ, R4, R13, P1, P0 ;  /* 0x00000004ff097210 */ /* 0x000fe40000fe040d */
[----:B------:R-:W-:Y:S02]  /*5cc0*/  IADD3 R6, P1, P0, R2, R0, R17 ;  /* 0x0000000002067210 */ /* 0x000fe4000783e011 */
[----:B------:R-:W-:-:S02]  /*5cd0*/  LOP3.LUT R2, R3, 0xf, RZ, 0xc0, !PT ;  /* 0x0000000f03027812 */ /* 0x000fc400078ec0ff */
        /* <DEDUP_REMOVED lines=12> */
.L_x_1568:
[----:B------:R-:W-:Y:S05]  /*5da0*/  BSYNC B0 ;  /* 0x0000000000007941 */ /* 0x000fea0003800000 */
.L_x_1567:
[----:B------:R-:W-:Y:S01]  /*5db0*/  IADD3 R0, R154, -0x2, RZ ;  /* 0xfffffffe9a007810 */ /* 0x000fe20007ffe0ff */
[----:B------:R-:W0:Y:S03]  /*5dc0*/  LDGDEPBAR ;  /* 0x00000000000079af */ /* 0x000e260000000000 */
[----:B------:R-:W-:-:S13]  /*5dd0*/  ISETP.GE.AND P0, PT, R0, R187, PT ;  /* 0x000000bb0000720c */ /* 0x000fda0003f06270 */
[----:B------:R-:W-:Y:S05]  /*5de0*/  @!P0 BRA `(.L_x_1571) ;  /* 0x00002ed000008947 */ /* 0x000fea0003800000 */
[----:B------:R-:W-:Y:S01]  /*5df0*/  MOV R175, R0 ;  /* 0x0000000000af7202 */ /* 0x000fe20000000f00 */
[----:B------:R-:W-:Y:S01]  /*5e00*/  IMAD.MOV.U32 R0, RZ, RZ, R101 ;  /* 0x000000ffff007224 */ /* 0x000fe200078e0065 */
[----:B------:R-:W-:Y:S01]  /*5e10*/  MOV R102, R100 ;  /* 0x0000006400667202 */ /* 0x000fe20000000f00 */
[----:B------:R-:W-:Y:S01]  /*5e20*/  IMAD.MOV.U32 R161, RZ, RZ, 0x1 ;  /* 0x00000001ffa17424 */ /* 0x000fe200078e00ff */
[----:B------:R-:W-:Y:S02]  /*5e30*/  MOV R176, RZ ;  /* 0x000000ff00b07202 */ /* 0x000fe40000000f00 */
.L_x_1581:
[----:B------:R-:W-:Y:S04]  /*5e40*/  DEPBAR.LE SB0, 0x2 ;  /* 0x000080800000791a */ /* 0x000fe80000000000 */
[----:B------:R-:W-:Y:S01]  /*5e50*/  WARPSYNC 0xffffffff ;  /* 0xffffffff00007948 */ /* 0x000fe20003800000 */
[----:B------:R-:W-:Y:S01]  /*5e60*/  BAR.SYNC.DEFER_BLOCKING 0x0 ;  /* 0x0000000000007b1d */ /* 0x000fe20000010000 */
[----:B------:R-:W-:Y:S01]  /*5e70*/  IMAD R160, R161, 0x6000, RZ ;  /* 0x00006000a1a07824 */ /* 0x000fe200078e02ff */
[----:B------:R-:W-:Y:S04]  /*5e80*/  ISETP.GE.AND P0, PT, R187, R175, PT ;  /* 0x000000afbb00720c */ /* 0x000fe80003f06270 */
[----:B------:R-:W-:Y:S04]  /*5e90*/  IADD3 R100, R169, R160, RZ ;  /* 0x000000a0a9647210 */ /* 0x000fe80007ffe0ff */
[----:B------:R-:W-:Y:S01]  /*5ea0*/  IADD3 R103, R167, R100, RZ ;  /* 0x00000064a7677210 */ /* 0x000fe20007ffe0ff */
[----:B------:R2:W3:Y:S01]  /*5eb0*/  LDSM.16.M88.4 R32, [R163] ;  /* 0x00000000a320783b */ /* 0x0004e20000000200 */
[----:B------:R-:W-:Y:S03]  /*5ec0*/  BSSY B0, `(.L_x_1572) ;  /* 0x000004b000007945 */ /* 0x000fe60003800000 */
[----:B-1----:R2:W1:Y:S04]  /*5ed0*/  LDSM.16.M88.4 R8, [R100] ;  /* 0x000000006408783b */ /* 0x0024680000000200 */
        /* <DEDUP_REMOVED lines=9> */
[----:B------:R-:W-:Y:S01]  /*5f70*/  IMAD.SHL.U32 R29, R186, 0x2, RZ ;  /* 0x00000002ba1d7824 */ /* 0x000fe200078e00ff */
        /* <DEDUP_REMOVED lines=8> */
[----:B------:R-:W-:Y:S02]  /*6000*/  SHF.L.U64.HI R22, R186, 0x1, R6 ;  /* 0x00000001ba167819 */ /* 0x000fe40000010206 */
[----:B------:R-:W-:Y:S01]  /*6010*/  SHF.R.S32.HI R6, RZ, 0x1f, R177 ;  /* 0x0000001fff067819 */ /* 0x000fe200000114b1 */
[----:B------:R-:W-:Y:S01]  /*6020*/  IMAD R4, R174, c[0x0][0x20c], R4 ;  /* 0x00008300ae047a24 */ /* 0x000fe200078e0204 */
[----:B------:R-:W-:Y:S02]  /*6030*/  SHF.L.U64.HI R21, R185, 0x1, R7 ;  /* 0x00000001b9157819 */ /* 0x000fe40000010207 */
[----:B------:R-:W-:Y:S01]  /*6040*/  SHF.L.U64.HI R20, R177, 0x1, R6 ;  /* 0x00000001b1147819 */ /* 0x000fe20000010206 */
[----:B------:R-:W-:Y:S02]  /*6050*/  IMAD.IADD R3, R3, 0x1, R4 ;  /* 0x0000000103037824 */ /* 0x000fe400078e0204 */
[----:B------:R-:W-:Y:S02]  /*6060*/  IMAD R4, R5, c[0x0][0x218], RZ ;  /* 0x0000860005047a24 */ /* 0x000fe400078e02ff */
[C---:B------:R-:W-:Y:S04]  /*6070*/  IMAD.WIDE.U32 R2, R173.reuse, c[0x0][0x218], R2 ;  /* 0x00008600ad027a25 */ /* 0x040fe800078e0002 */
[----:B------:R-:W-:Y:S01]  /*6080*/  IMAD R4, R173, c[0x0][0x21c], R4 ;  /* 0x00008700ad047a24 */ /* 0x000fe200078e0204 */
[----:B------:R-:W-:Y:S04]  /*6090*/  IADD3 R2, P0, R196, R2, RZ ;  /* 0x00000002c4027210 */ /* 0x000fe80007f1e0ff */
[----:B------:R-:W-:Y:S02]  /*60a0*/  IADD3.X R3, R199, R3, R4, P0, !PT ;  /* 0x00000003c7037210 */ /* 0x000fe400007fe404 */
[C---:B------:R-:W-:Y:S04]  /*60b0*/  LEA R13, P0, R2.reuse, c[0x0][0x1f8], 0x1 ;  /* 0x00007e00020d7a11 */ /* 0x040fe800078008ff */
[----:B------:R-:W-:Y:S01]  /*60c0*/  LEA.HI.X R12, R2, c[0x0][0x1fc], R3, 0x1, P0 ;  /* 0x00007f00020c7a11 */ /* 0x000fe200000f0c03 */
[----:B------:R-:W-:-:S06]  /*60d0*/  BRA.DIV ~URZ, `(.L_x_1574) ;  /* 0x000082a27f007947 */ /* 0x000fcc000b800000 */
[----:B------:R2:W4:Y:S02]  /*60e0*/  SHFL.IDX PT, R5, R12, RZ, 0x181f ;  /* 0x00181fff0c057589 */ /* 0x00052400000e0000 */
.L_x_1659:
[----:B------:R-:W-:-:S05]  /*60f0*/  BRA.DIV ~URZ, `(.L_x_1575) ;  /* 0x000082f27f007947 */ /* 0x000fca000b800000 */
[----:B------:R-:W5:Y:S01]  /*6100*/  SHFL.IDX PT, R2, R13, RZ, 0x181f ;  /* 0x00181fff0d027589 */ /* 0x000f6200000e0000 */
[----:B------:R-:W-:Y:S01]  /*6110*/  IMAD R4, R176, 0x6000, R204 ;  /* 0x00006000b0047824 */ /* 0x000fe200078e02cc */
[----:B------:R-:W-:Y:S02]  /*6120*/  SEL R15, RZ, 0x10, P4 ;  /* 0x00000010ff0f7807 */ /* 0x000fe40002000000 */
[----:B------:R-:W-:Y:S02]  /*6130*/  SEL R14, RZ, 0x10, P6 ;  /* 0x00000010ff0e7807 */ /* 0x000fe40003000000 */
[C---:B-----5:R-:W-:Y:S05]  /*6140*/  IADD3 R6, P0, R2.reuse, R23, RZ ;  /* 0x0000001702067210 */ /* 0x060fea0007f1e0ff */
[C---:B----4-:R-:W-:Y:S05]  /*6150*/  IMAD.X R7, R5.reuse, 0x1, R20, P0 ;  /* 0x0000000105077824 */ /* 0x050fea00000e0614 */
[----:B------:R-:W-:Y:S01]  /*6160*/  @!PT LDS RZ, [RZ] ;  /* 0x00000000fffff984 */ /* 0x000fe20000000800 */
[----:B------:R-:W-:Y:S01]  /*6170*/  @!PT LDS RZ, [RZ] ;  /* 0x00000000fffff984 */ /* 0x000fe20000000800 */
[----:B------:R4:W-:Y:S02]  /*6180*/  LDGSTS.E.BYPASS.LTC128B.128 [R4], [R6.64], !P5 ;  /* 0x0000000006047fae */ /* 0x0009e4000e901d46 */
[C---:B----4-:R-:W-:Y:S05]  /*6190*/  IADD3 R6, P0, R2.reuse, R28, RZ ;  /* 0x0000001c02067210 */ /* 0x050fea0007f1e0ff */
[C---:B------:R-:W-:Y:S01]  /*61a0*/  IMAD.X R7, R5.reuse, 0x1, R21, P0 ;  /* 0x0000000105077824 */ /* 0x040fe200000e0615 */
[----:B------:R-:W-:Y:S04]  /*61b0*/  IADD3 R2, P0, R2, R29, RZ ;  /* 0x0000001d02027210 */ /* 0x000fe80007f1e0ff */
[----:B------:R4:W-:Y:S01]  /*61c0*/  LDGSTS.E.BYPASS.LTC128B.128 [R4+0x2000], [R6.64], !P4 ;  /* 0x0200000006047fae */ /* 0x0009e2000e101d46 */
[----:B------:R-:W-:Y:S03]  /*61d0*/  IMAD.X R3, R5, 0x1, R22, P0 ;  /* 0x0000000105037824 */ /* 0x000fe600000e0616 */
[----:B------:R2:W3:Y:S04]  /*61e0*/  SHFL.IDX PT, R5, R12, 0x1, 0x181f ;  /* 0x00381f000c057f89 */ /* 0x0004e800000e0000 */
[----:B------:R5:W-:Y:S01]  /*61f0*/  LDGSTS.E.BYPASS.LTC128B.128 [R4+0x4000], [R2.64], !P6 ;  /* 0x0400000002047fae */ /* 0x000be2000f101d46 */
[----:B----4-:R-:W-:Y:S03]  /*6200*/  SEL R6, RZ, 0x10, P5 ;  /* 0x00000010ff067807 */ /* 0x010fe60002800000 */
[----:B-----5:R2:W4:Y:S04]  /*6210*/  SHFL.IDX PT, R2, R13, 0x1, 0x181f ;  /* 0x00381f000d027f89 */ /* 0x02052800000e0000 */
.L_x_1660:
[C---:B---3--:R-:W-:Y:S02]  /*6220*/  IADD3 R3, -R6.reuse, 0x10, RZ ;  /* 0x0000001006037810 */ /* 0x048fe40007ffe1ff */
[----:B------:R-:W-:Y:S02]  /*6230*/  ISETP.NE.U32.AND P2, PT, R6, RZ, PT ;  /* 0x000000ff0600720c */ /* 0x000fe40003f45070 */
[----:B------:R-:W-:Y:S04]  /*6240*/  LOP3.LUT R3, R3, 0xf, RZ, 0xc0, !PT ;  /* 0x0000000f03037812 */ /* 0x000fe800078ec0ff */
[-C--:B--2-4-:R-:W-:Y:S02]  /*6250*/  IADD3 R12, P1, P0, R3, R2.reuse, R23 ;  /* 0x00000002030c7210 */ /* 0x094fe4000783e017 */
[----:B------:R-:W-:Y:S02]  /*6260*/  IADD3 R3, -R15, 0x10, RZ ;  /* 0x000000100f037810 */ /* 0x000fe40007ffe1ff */
[-C--:B------:R-:W-:Y:S02]  /*6270*/  IADD3.X R13, RZ, R5.reuse, R20, P1, P0 ;  /* 0x00000005ff0d7210 */ /* 0x080fe40000fe0414 */
[----:B------:R-:W-:Y:S03]  /*6280*/  LOP3.LUT R3, R3, 0xf, RZ, 0xc0, !PT ;  /* 0x0000000f03037812 */ /* 0x000fe600078ec0ff */
[----:B------:R-:W-:Y:S01]  /*6290*/  @!PT LDS RZ, [RZ] ;  /* 0x00000000fffff984 */ /* 0x000fe20000000800 */
[----:B------:R-:W-:Y:S01]  /*62a0*/  @!PT LDS RZ, [RZ] ;  /* 0x00000000fffff984 */ /* 0x000fe20000000800 */
[----:B------:R-:W-:Y:S01]  /*62b0*/  @!PT LDS RZ, [RZ] ;  /* 0x00000000fffff984 */ /* 0x000fe20000000800 */
[----:B------:R2:W-:Y:S01]  /*62c0*/  LDGSTS.E.BYPASS.LTC128B.128.ZFILL [R4+0x1000], [R12.64], P2 ;  /* 0x010000000c047fae */ /* 0x0005e20009141d46 */
[-C--:B------:R-:W-:Y:S02]  /*62d0*/  IADD3 R6, P1, P0, R3, R2.reuse, R28 ;  /* 0x0000000203067210 */ /* 0x080fe4000783e01c */
[C---:B------:R-:W-:Y:S02]  /*62e0*/  IADD3 R3, -R14.reuse, 0x10, RZ ;  /* 0x000000100e037810 */ /* 0x040fe40007ffe1ff */
[-C--:B------:R-:W-:Y:S02]  /*62f0*/  IADD3.X R7, RZ, R5.reuse, R21, P1, P0 ;  /* 0x00000005ff077210 */ /* 0x080fe40000fe0415 */
[----:B------:R-:W-:Y:S04]  /*6300*/  LOP3.LUT R3, R3, 0xf, RZ, 0xc0, !PT ;  /* 0x0000000f03037812 */ /* 0x000fe800078ec0ff */
[----:B------:R-:W-:Y:S04]  /*6310*/  IADD3 R2, P1, P0, R3, R2, R29 ;  /* 0x0000000203027210 */ /* 0x000fe8000783e01d */
[----:B------:R-:W-:Y:S02]  /*6320*/  IADD3.X R3, RZ, R5, R22, P1, P0 ;  /* 0x00000005ff037210 */ /* 0x000fe40000fe0416 */
[----:B------:R-:W-:Y:S02]  /*6330*/  ISETP.NE.U32.AND P1, PT, R15, RZ, PT ;  /* 0x000000ff0f00720c */ /* 0x000fe40003f25070 */
[----:B------:R-:W-:Y:S11]  /*6340*/  ISETP.NE.U32.AND P0, PT, R14, RZ, PT ;  /* 0x000000ff0e00720c */ /* 0x000ff60003f05070 */
[----:B------:R2:W-:Y:S04]  /*6350*/  LDGSTS.E.BYPASS.LTC128B.128.ZFILL [R4+0x3000], [R6.64], P1 ;  /* 0x0300000006047fae */ /* 0x0005e80008941d46 */
[----:B------:R2:W-:Y:S02]  /*6360*/  LDGSTS.E.BYPASS.LTC128B.128.ZFILL [R4+0x5000], [R2.64], P0 ;  /* 0x0500000002047fae */ /* 0x0005e40008141d46 */
.L_x_1573:
[----:B------:R-:W-:Y:S05]  /*6370*/  BSYNC B0 ;  /* 0x0000000000007941 */ /* 0x000fea0003800000 */
.L_x_1572:
[----:B------:R-:W0:Y:S01]  /*6380*/  LDGDEPBAR ;  /* 0x00000000000079af */ /* 0x000e220000000000 */
[----:B------:R-:W-:Y:S01]  /*6390*/  WARPSYNC 0xffffffff ;  /* 0xffffffff00007948 */ /* 0x000fe20003800000 */
[C---:B-123--:R-:W-:Y:S01]  /*63a0*/  HMMA.16816.F32 R4, R32.reuse, R8, RZ ;  /* 0x000000082004723c */ /* 0x04efe200000018ff */
[----:B------:R-:W-:Y:S02]  /*63b0*/  IMAD.MOV.U32 R2, RZ, RZ, 0x40 ;  /* 0x00000040ff027424 */ /* 0x000fe400078e00ff */
[----:B------:R-:W-:Y:S01]  /*63c0*/  LOP3.LUT P0, RZ, R162, 0x4, RZ, 0xc0, !PT ;  /* 0x00000004a2ff7812 */ /* 0x000fe2000780c0ff */
[C-C-:B------:R-:W-:Y:S03]  /*63d0*/  IMAD.IADD R3, R167.reuse, 0x1, R100.reuse ;  /* 0x00000001a7037824 */ /* 0x140fe600078e0264 */
[----:B------:R-:W-:Y:S01]  /*63e0*/  SEL R2, R2, 0xffffffc0, !P0 ;  /* 0xffffffc002027807 */ /* 0x000fe20004000000 */
[C---:B------:R-:W-:Y:S01]  /*63f0*/  HMMA.16816.F32 R8, R32.reuse, R10, RZ ;  /* 0x0000000a2008723c */ /* 0x040fe200000018ff */
[----:B------:R-:W-:Y:S03]  /*6400*/  ISETP.GE.AND P0, PT, R176, 0x1, PT ;  /* 0x00000001b000780c */ /* 0x000fe60003f06270 */
[C---:B------:R-:W-:Y:S04]  /*6410*/  IMAD.IADD R101, R2.reuse, 0x1, R100 ;  /* 0x0000000102657824 */ /* 0x040fe800078e0264 */
        /* <DEDUP_REMOVED lines=12> */
[----:B------:R-:W-:Y:S07]  /*64e0*/  LDSM.16.M88.4 R148, [R101+0x1000] ;  /* 0x001000006594783b */ /* 0x000fee0000000200 */
[C---:B------:R-:W-:Y:S08]  /*64f0*/  HMMA.16816.F32 R20, R140.reuse, R152, R20 ;  /* 0x000000988c14723c */ /* 0x040ff00000001814 */
[C---:B------:R-:W-:Y:S01]  /*6500*/  HMMA.16816.F32 R24, R140.reuse, R154, R24 ;  /* 0x0000009a8c18723c */ /* 0x040fe20000001818 */
[----:B------:R-:W-:Y:S07]  /*6510*/  LDSM.16.M88.4 R152, [R3+0x5800] ;  /* 0x005800000398783b */ /* 0x000fee0000000200 */
[C---:B------:R-:W-:Y:S07]  /*6520*/  HMMA.16816.F32 R28, R140.reuse, R156, R28 ;  /* 0x0000009c8c1c723c */ /* 0x040fee000000181c */
[----:B------:R-:W-:Y:S01]  /*6530*/  IMAD.IADD R156, R2, 0x1, R103 ;  /* 0x00000001029c7824 */ /* 0x000fe200078e0267 */
[----:B------:R-:W-:Y:S01]  /*6540*/  HMMA.16816.F32 R32, R140, R158, R32 ;  /* 0x0000009e8c20723c */ /* 0x000fe20000001820 */
[----:B------:R-:W2:Y:S03]  /*6550*/  LDSM.16.M88.4 R140, [R101+0x800] ;  /* 0x00080000658c783b */ /* 0x000ea60000000200 */
[----:B------:R-:W-:Y:S04]  /*6560*/  IADD3 R2, R167, R100, R2 ;  /* 0x00000064a7027210 */ /* 0x000fe80007ffe002 */
[C---:B-1----:R-:W-:Y:S08]  /*6570*/  HMMA.16816.F32 R4, R136.reuse, R144, R4 ;  /* 0x000000908804723c */ /* 0x042ff00000001804 */
[C---:B------:R-:W-:Y:S01]  /*6580*/  HMMA.16816.F32 R8, R136.reuse, R146, R8 ;  /* 0x000000928808723c */ /* 0x040fe20000001808 */
[----:B------:R-:W1:Y:S07]  /*6590*/  LDSM.16.M88.4 R144, [R101+0x1800] ;  /* 0x001800006590783b */ /* 0x000e6e0000000200 */
[C---:B--2---:R-:W-:Y:S08]  /*65a0*/  HMMA.16816.F32 R12, R136.reuse, R140, R12 ;  /* 0x0000008c880c723c */ /* 0x044ff0000000180c */
[C---:B------:R-:W-:Y:S01]  /*65b0*/  HMMA.16816.F32 R16, R136.reuse, R142, R16 ;  /* 0x0000008e8810723c */ /* 0x040fe20000001810 */
[----:B------:R-:W-:Y:S07]  /*65c0*/  LDSM.16.M88.4 R140, [R165] ;  /* 0x00000000a58c783b */ /* 0x000fee0000000200 */
[C---:B------:R-:W-:Y:S08]  /*65d0*/  HMMA.16816.F32 R20, R136.reuse, R148, R20 ;  /* 0x000000948814723c */ /* 0x040ff00000001814 */
[C---:B------:R-:W-:Y:S01]  /*65e0*/  HMMA.16816.F32 R24, R136.reuse, R150, R24 ;  /* 0x000000968818723c */ /* 0x040fe20000001818 */
[----:B------:R-:W2:Y:S07]  /*65f0*/  LDSM.16.M88.4 R148, [R156] ;  /* 0x000000009c94783b */ /* 0x000eae0000000200 */
[C---:B-1----:R-:W-:Y:S08]  /*6600*/  HMMA.16816.F32 R28, R136.reuse, R144, R28 ;  /* 0x00000090881c723c */ /* 0x042ff0000000181c */
[----:B------:R-:W-:Y:S01]  /*6610*/  HMMA.16816.F32 R32, R136, R146, R32 ;  /* 0x000000928820723c */ /* 0x000fe20000001820 */
[----:B------:R-:W1:Y:S07]  /*6620*/  LDSM.16.M88.4 R136, [R156+0x800] ;  /* 0x000800009c88783b */ /* 0x000e6e0000000200 */
[----:B------:R-:W3:Y:S01]  /*6630*/  LDSM.16.M88.4 R144, [R156+0x1000] ;  /* 0x001000009c90783b */ /* 0x000ee20000000200 */
[C---:B--2---:R-:W-:Y:S08]  /*6640*/  HMMA.16816.F32 R4, R140.reuse, R148, R4 ;  /* 0x000000948c04723c */ /* 0x044ff00000001804 */
        /* <DEDUP_REMOVED lines=8> */
[C---:B-1----:R-:W-:Y:S08]  /*66d0*/  HMMA.16816.F32 R28, R140.reuse, R136, R28 ;  /* 0x000000888c1c723c */ /* 0x042ff0000000181c */
[----:B------:R-:W-:Y:S01]  /*66e0*/  HMMA.16816.F32 R32, R140, R138, R32 ;  /* 0x0000008a8c20723c */ /* 0x000fe20000001820 */
[----:B------:R-:W1:Y:S07]  /*66f0*/  LDSM.16.M88.4 R136, [R100+0x2800] ;  /* 0x002800006488783b */ /* 0x000e6e0000000200 */
[C---:B--2---:R-:W-:Y:S01]  /*6700*/  HMMA.16816.F32 R4, R148.reuse, R144, R4 ;  /* 0x000000909404723c */ /* 0x044fe20000001804 */
[----:B------:R-:W2:Y:S07]  /*6710*/  LDSM.16.M88.4 R140, [R100+0x3000] ;  /* 0x00300000648c783b */ /* 0x000eae0000000200 */
[C---:B------:R-:W-:Y:S01]  /*6720*/  HMMA.16816.F32 R8, R148.reuse, R146, R8 ;  /* 0x000000929408723c */ /* 0x040fe20000001808 */
[----:B------:R-:W3:Y:S07]  /*6730*/  LDSM.16.M88.4 R144, [R100+0x3800] ;  /* 0x003800006490783b */ /* 0x000eee0000000200 */
[C---:B-1----:R-:W-:Y:S08]  /*6740*/  HMMA.16816.F32 R12, R148.reuse, R136, R12 ;  /* 0x00000088940c723c */ /* 0x042ff0000000180c */
[C---:B------:R-:W-:Y:S01]  /*6750*/  HMMA.16816.F32 R16, R148.reuse, R138, R16 ;  /* 0x0000008a9410723c */ /* 0x040fe20000001810 */
[----:B------:R-:W-:Y:S07]  /*6760*/  LDSM.16.M88.4 R136, [R164+0x4000] ;  /* 0x00400000a488783b */ /* 0x000fee0000000200 */
[C---:B--2---:R-:W-:Y:S08]  /*6770*/  HMMA.16816.F32 R20, R148.reuse, R140, R20 ;  /* 0x0000008c9414723c */ /* 0x044ff00000001814 */
[C---:B------:R-:W-:Y:S01]  /*6780*/  HMMA.16816.F32 R24, R148.reuse, R142, R24 ;  /* 0x0000008e9418723c */ /* 0x040fe20000001818 */
[----:B------:R-:W1:Y:S07]  /*6790*/  LDSM.16.M88.4 R140, [R103+0x2000] ;  /* 0x00200000678c783b */ /* 0x000e6e0000000200 */
[C---:B---3--:R-:W-:Y:S08]  /*67a0*/  HMMA.16816.F32 R28, R148.reuse, R144, R28 ;  /* 0x00000090941c723c */ /* 0x048ff0000000181c */
[----:B------:R-:W-:Y:S01]  /*67b0*/  HMMA.16816.F32 R32, R148, R146, R32 ;  /* 0x000000929420723c */ /* 0x000fe20000001820 */
[----:B------:R-:W2:Y:S07]  /*67c0*/  LDSM.16.M88.4 R144, [R3+0x2800] ;  /* 0x002800000390783b */ /* 0x000eae0000000200 */
[----:B------:R-:W-:Y:S01]  /*67d0*/  LDSM.16.M88.4 R148, [R3+0x3800] ;  /* 0x003800000394783b */ /* 0x000fe20000000200 */
[C---:B-1----:R-:W-:Y:S08]  /*67e0*/  HMMA.16816.F32 R4, R136.reuse, R140, R4 ;  /* 0x0000008c8804723c */ /* 0x042ff00000001804 */
[C---:B------:R-:W-:Y:S01]  /*67f0*/  HMMA.16816.F32 R8, R136.reuse, R142, R8 ;  /* 0x0000008e8808723c */ /* 0x040fe20000001808 */
[----:B------:R-:W1:Y:S07]  /*6800*/  LDSM.16.M88.4 R140, [R3+0x3000] ;  /* 0x00300000038c783b */ /* 0x000e6e0000000200 */
[C---:B--2---:R-:W-:Y:S08]  /*6810*/  HMMA.16816.F32 R12, R136.reuse, R144, R12 ;  /* 0x00000090880c723c */ /* 0x044ff0000000180c */
[C---:B------:R-:W-:Y:S01]  /*6820*/  HMMA.16816.F32 R16, R136.reuse, R146, R16 ;  /* 0x000000928810723c */ /* 0x040fe20000001810 */
[----:B------:R-:W-:Y:S07]  /*6830*/  LDSM.16.M88.4 R144, [R101+0x2000] ;  /* 0x002000006590783b */ /* 0x000fee0000000200 */
[C---:B-1----:R-:W-:Y:S08]  /*6840*/  HMMA.16816.F32 R20, R136.reuse, R140, R20 ;  /* 0x0000008c8814723c */ /* 0x042ff00000001814 */
[C---:B------:R-:W-:Y:S01]  /*6850*/  HMMA.16816.F32 R24, R136.reuse, R142, R24 ;  /* 0x0000008e8818723c */ /* 0x040fe20000001818 */
[----:B------:R-:W1:Y:S07]  /*6860*/  LDSM.16.M88.4 R140, [R166+0x4000] ;  /* 0x00400000a68c783b */ /* 0x000e6e0000000200 */
[C---:B------:R-:W-:Y:S08]  /*6870*/  HMMA.16816.F32 R28, R136.reuse, R148, R28 ;  /* 0x00000094881c723c */ /* 0x040ff0000000181c */
        /* <DEDUP_REMOVED lines=28> */
[----:B------:R-:W3:Y:S01]  /*6a40*/  LDSM.16.M88.4 R148, [R100+0x5000] ;  /* 0x005000006494783b */ /* 0x000ee20000000200 */
[C---:B-1----:R-:W-:Y:S08]  /*6a50*/  HMMA.16816.F32 R4, R140.reuse, R144, R4 ;  /* 0x000000908c04723c */ /* 0x042ff00000001804 */
[C---:B------:R-:W-:Y:S01]  /*6a60*/  HMMA.16816.F32 R8, R140.reuse, R146, R8 ;  /* 0x000000928c08723c */ /* 0x040fe20000001808 */
[----:B------:R-:W1:Y:S07]  /*6a70*/  LDSM.16.M88.4 R144, [R100+0x5800] ;  /* 0x005800006490783b */ /* 0x000e6e0000000200 */
[C---:B--2---:R-:W-:Y:S08]  /*6a80*/  HMMA.16816.F32 R12, R140.reuse, R136, R12 ;  /* 0x000000888c0c723c */ /* 0x044ff0000000180c */
[C---:B------:R-:W-:Y:S01]  /*6a90*/  HMMA.16816.F32 R16, R140.reuse, R138, R16 ;  /* 0x0000008a8c10723c */ /* 0x040fe20000001810 */
[----:B------:R-:W-:Y:S07]  /*6aa0*/  LDSM.16.M88.4 R136, [R164+0x8000] ;  /* 0x00800000a488783b */ /* 0x000fee0000000200 */
[C---:B---3--:R-:W-:Y:S08]  /*6ab0*/  HMMA.16816.F32 R20, R140.reuse, R148, R20 ;  /* 0x000000948c14723c */ /* 0x048ff00000001814 */
[C---:B------:R-:W-:Y:S01]  /*6ac0*/  HMMA.16816.F32 R24, R140.reuse, R150, R24 ;  /* 0x000000968c18723c */ /* 0x040fe20000001818 */
[----:B------:R-:W2:Y:S07]  /*6ad0*/  LDSM.16.M88.4 R148, [R103+0x4000] ;  /* 0x004000006794783b */ /* 0x000eae0000000200 */
        /* <DEDUP_REMOVED lines=16> */
[----:B------:R-:W-:Y:S01]  /*6be0*/  LDSM.16.M88.4 R152, [R156+0x4000] ;  /* 0x004000009c98783b */ /* 0x000fe20000000200 */
[C---:B-1----:R-:W-:Y:S08]  /*6bf0*/  HMMA.16816.F32 R4, R140.reuse, R148, R4 ;  /* 0x000000948c04723c */ /* 0x042ff00000001804 */
[C---:B------:R-:W-:Y:S01]  /*6c00*/  HMMA.16816.F32 R8, R140.reuse, R150, R8 ;  /* 0x000000968c08723c */ /* 0x040fe20000001808 */
[----:B------:R-:W1:Y:S07]  /*6c10*/  LDSM.16.M88.4 R148, [R101+0x5800] ;  /* 0x005800006594783b */ /* 0x000e6e0000000200 */
[C---:B--2---:R-:W-:Y:S08]  /*6c20*/  HMMA.16816.F32 R12, R140.reuse, R144, R12 ;  /* 0x000000908c0c723c */ /* 0x044ff0000000180c */
[C---:B------:R-:W-:Y:S01]  /*6c30*/  HMMA.16816.F32 R16, R140.reuse, R146, R16 ;  /* 0x000000928c10723c */ /* 0x040fe20000001810 */
[----:B------:R-:W2:Y:S07]  /*6c40*/  LDSM.16.M88.4 R144, [R165+0x8000] ;  /* 0x00800000a590783b */ /* 0x000eae0000000200 */
[C---:B---3--:R-:W-:Y:S08]  /*6c50*/  HMMA.16816.F32 R20, R140.reuse, R136, R20 ;  /* 0x000000888c14723c */ /* 0x048ff00000001814 */
[C---:B------:R-:W-:Y:S01]  /*6c60*/  HMMA.16816.F32 R24, R140.reuse, R138, R24 ;  /* 0x0000008a8c18723c */ /* 0x040fe20000001818 */
[----:B------:R-:W3:Y:S07]  /*6c70*/  LDSM.16.M88.4 R136, [R2+0x4800] ;  /* 0x004800000288783b */ /* 0x000eee0000000200 */
[C---:B-1----:R-:W-:Y:S08]  /*6c80*/  HMMA.16816.F32 R28, R140.reuse, R148, R28 ;  /* 0x000000948c1c723c */ /* 0x042ff0000000181c */
[----:B------:R-:W-:Y:S01]  /*6c90*/  HMMA.16816.F32 R32, R140, R150, R32 ;  /* 0x000000968c20723c */ /* 0x000fe20000001820 */
[----:B------:R-:W1:Y:S07]  /*6ca0*/  LDSM.16.M88.4 R140, [R2+0x5000] ;  /* 0x00500000028c783b */ /* 0x000e6e0000000200 */
[C---:B--2---:R-:W-:Y:S01]  /*6cb0*/  HMMA.16816.F32 R4, R144.reuse, R152, R4 ;  /* 0x000000989004723c */ /* 0x044fe20000001804 */
[----:B------:R2:W4:Y:S07]  /*6cc0*/  LDSM.16.M88.4 R148, [R2+0x5800] ;  /* 0x005800000294783b */ /* 0x00052e0000000200 */
[C---:B------:R-:W-:Y:S08]  /*6cd0*/  HMMA.16816.F32 R8, R144.reuse, R154, R8 ;  /* 0x0000009a9008723c */ /* 0x040ff00000001808 */
[C---:B---3--:R-:W-:Y:S08]  /*6ce0*/  HMMA.16816.F32 R12, R144.reuse, R136, R12 ;  /* 0x00000088900c723c */ /* 0x048ff0000000180c */
[----:B------:R-:W-:Y:S01]  /*6cf0*/  FMNMX.FTZ R3, R4, R0, !PT ;  /* 0x0000000004037209 */ /* 0x000fe20007810000 */
[C---:B------:R-:W-:Y:S03]  /*6d00*/  HMMA.16816.F32 R16, R144.reuse, R138, R16 ;  /* 0x0000008a9010723c */ /* 0x040fe60000001810 */
[----:B--2---:R-:W-:Y:S02]  /*6d10*/  FMNMX.FTZ R2, R6, R102, !PT ;  /* 0x0000006606027209 */ /* 0x004fe40007810000 */
[----:B------:R-:W-:Y:S02]  /*6d20*/  FMNMX.FTZ R3, R5, R3, !PT ;  /* 0x0000000305037209 */ /* 0x000fe40007810000 */
[----:B------:R-:W-:Y:S01]  /*6d30*/  FMNMX.FTZ R2, R7, R2, !PT ;  /* 0x0000000207027209 */ /* 0x000fe20007810000 */
[C---:B-1----:R-:W-:Y:S04]  /*6d40*/  HMMA.16816.F32 R20, R144.reuse, R140, R20 ;  /* 0x0000008c9014723c */ /* 0x042fe80000001814 */
[----:B------:R-:W-:Y:S02]  /*6d50*/  FMNMX.FTZ R3, R8, R3, !PT ;  /* 0x0000000308037209 */ /* 0x000fe40007810000 */
[----:B------:R-:W-:Y:S02]  /*6d60*/  FMNMX.FTZ R2, R10, R2, !PT ;  /* 0x000000020a027209 */ /* 0x000fe40007810000 */
[----:B------:R-:W-:Y:S01]  /*6d70*/  FMNMX.FTZ R3, R9, R3, !PT ;  /* 0x0000000309037209 */ /* 0x000fe20007810000 */
[C---:B------:R-:W-:Y:S03]  /*6d80*/  HMMA.16816.F32 R24, R144.reuse, R142, R24 ;  /* 0x0000008e9018723c */ /* 0x040fe60000001818 */
[----:B------:R-:W-:Y:S02]  /*6d90*/  FMNMX.FTZ R2, R11, R2, !PT ;  /* 0x000000020b027209 */ /* 0x000fe40007810000 */
[----:B------:R-:W-:Y:S02]  /*6da0*/  FMNMX.FTZ R3, R12, R3, !PT ;  /* 0x000000030c037209 */ /* 0x000fe40007810000 */
[----:B------:R-:W-:Y:S01]  /*6db0*/  FMNMX.FTZ R2, R14, R2, !PT ;  /* 0x000000020e027209 */ /* 0x000fe20007810000 */
[C---:B----4-:R-:W-:Y:S04]  /*6dc0*/  HMMA.16816.F32 R28, R144.reuse, R148, R28 ;  /* 0x00000094901c723c */ /* 0x050fe8000000181c */
[----:B------:R-:W-:Y:S02]  /*6dd0*/  FMNMX.FTZ R3, R13, R3, !PT ;  /* 0x000000030d037209 */ /* 0x000fe40007810000 */
[----:B------:R-:W-:Y:S02]  /*6de0*/  FMNMX.FTZ R2, R15, R2, !PT ;  /* 0x000000020f027209 */ /* 0x000fe40007810000 */
[----:B------:R-:W-:Y:S01]  /*6df0*/  FMNMX.FTZ R3, R16, R3, !PT ;  /* 0x0000000310037209 */ /* 0x000fe20007810000 */
[----:B------:R-:W-:Y:S03]  /*6e00*/  HMMA.16816.F32 R32, R144, R150, R32 ;  /* 0x000000969020723c */ /* 0x000fe60000001820 */
[----:B------:R-:W-:Y:S02]  /*6e10*/  FMNMX.FTZ R2, R18, R2, !PT ;  /* 0x0000000212027209 */ /* 0x000fe40007810000 */
[----:B------:R-:W-:Y:S02]  /*6e20*/  FMNMX.FTZ R100, R17, R3, !PT ;  /* 0x0000000311647209 */ /* 0x000fe40007810000 */
[----:B------:R-:W-:Y:S02]  /*6e30*/  FMNMX.FTZ R3, R19, R2, !PT ;  /* 0x0000000213037209 */ /* 0x000fe40007810000 */
[----:B------:R-:W-:Y:S03]  /*6e40*/  FMNMX.FTZ R2, R20, R100, !PT ;  /* 0x0000006414027209 */ /* 0x000fe60007810000 */
        /* <DEDUP_REMOVED lines=11> */
[----:B------:R-:W-:Y:S02]  /*6f00*/  IADD3 R100, R176, 0x1, RZ ;  /* 0x00000001b0647810 */ /* 0x000fe40007ffe0ff */
[----:B------:R-:W-:Y:S02]  /*6f10*/  FMNMX.FTZ R2, R32, R2, !PT ;  /* 0x0000000220027209 */ /* 0x000fe40007810000 */
[----:B------:R-:W-:Y:S02]  /*6f20*/  FMNMX.FTZ R3, R34, R3, !PT ;  /* 0x0000000322037209 */ /* 0x000fe40007810000 */
[----:B------:R-:W-:Y:S02]  /*6f30*/  SEL R176, R100, RZ, !P0 ;  /* 0x000000ff64b07207 */ /* 0x000fe40004000000 */
[----:B------:R-:W-:Y:S02]  /*6f40*/  FMNMX.FTZ R100, R33, R2, !PT ;  /* 0x0000000221647209 */ /* 0x000fe40007810000 */
[----:B------:R-:W-:Y:S01]  /*6f50*/  FMNMX.FTZ R103, R35, R3, !PT ;  /* 0x0000000323677209 */ /* 0x000fe20007810000 */
[----:B------:R-:W-:-:S05]  /*6f60*/  BRA.DIV ~URZ, `(.L_x_1576) ;  /* 0x000076a27f007947 */ /* 0x000fca000b800000 */
[----:B------:R1:W2:Y:S02]  /*6f70*/  SHFL.BFLY PT, R2, R100, 0x2, 0x1f ;  /* 0x0c401f0064027f89 */ /* 0x0002a400000e0000 */
.L_x_1661:
[----:B--2---:R-:W-:Y:S01]  /*6f80*/  FMNMX.FTZ R2, R100, R2, !PT ;  /* 0x0000000264027209 */ /* 0x004fe20007810000 */
[----:B------:R-:W-:Y:S04]  /*6f90*/  DEPBAR.LE SB0, 0x2 ;  /* 0x000080800000791a */ /* 0x000fe80000000000 */
[----:B------:R-:W2:Y:S01]  /*6fa0*/  SHFL.BFLY PT, R3, R2, 0x1, 0x1f ;  /* 0x0c201f0002037f89 */ /* 0x000ea200000e0000 */
[----:B------:R-:W-:Y:S07]  /*6fb0*/  BSSY B0, `(.L_x_1577) ;  /* 0x00001c6000007945 */ /* 0x000fee0003800000 */
[----:B------:R-:W-:Y:S01]  /*6fc0*/  BAR.SYNC.DEFER_BLOCKING 0x0 ;  /* 0x0000000000007b1d */ /* 0x000fe20000010000 */
[----:B--2---:R-:W-:Y:S05]  /*6fd0*/  FMNMX.FTZ R101, R2, R3, !PT ;  /* 0x0000000302657209 */ /* 0x004fea0007810000 */
[C---:B------:R-:W-:Y:S02]  /*6fe0*/  FMUL.FTZ R3, R101.reuse, c[0x0][0x2d0] ;  /* 0x0000b40065037a20 */ /* 0x040fe40000410000 */
[----:B------:R-:W-:Y:S02]  /*6ff0*/  FADD.FTZ R0, -R101, R0 ;  /* 0x0000000065007221 */ /* 0x000fe40000010100 */
[--C-:B------:R-:W-:Y:S02]  /*7000*/  FFMA.FTZ R4, R4, c[0x0][0x2d0], -R3.reuse ;  /* 0x0000b40004047a23 */ /* 0x100fe40000010803 */
[----:B------:R-:W-:Y:S02]  /*7010*/  FMUL.FTZ R0, R0, c[0x0][0x2d0] ;  /* 0x0000b40000007a20 */ /* 0x000fe40000410000 */
[--C-:B------:R-:W-:Y:S02]  /*7020*/  FFMA.FTZ R137, R8, c[0x0][0x2d0], -R3.reuse ;  /* 0x0000b40008897a23 */ /* 0x100fe40000010803 */
[--C-:B------:R-:W-:Y:S01]  /*7030*/  FFMA.FTZ R8, R12, c[0x0][0x2d0], -R3.reuse ;  /* 0x0000b4000c087a23 */ /* 0x100fe20000010803 */
[----:B------:R-:W2:Y:S01]  /*7040*/  MUFU.EX2 R2, R0 ;  /* 0x0000000000027308 */ /* 0x000ea20000000800 */
[--C-:B------:R-:W-:Y:S02]  /*7050*/  FFMA.FTZ R5, R5, c[0x0][0x2d0], -R3.reuse ;  /* 0x0000b40005057a23 */ /* 0x100fe40000010803 */
[--C-:B------:R-:W-:Y:S02]  /*7060*/  FFMA.FTZ R157, R20, c[0x0][0x2d0], -R3.reuse ;  /* 0x0000b400149d7a23 */ /* 0x100fe40000010803 */
[--C-:B------:R-:W-:Y:S02]  /*7070*/  FFMA.FTZ R156, R21, c[0x0][0x2d0], -R3.reuse ;  /* 0x0000b400159c7a23 */ /* 0x100fe40000010803 */
[--C-:B------:R-:W-:Y:S02]  /*7080*/  FFMA.FTZ R182, R32, c[0x0][0x2d0], -R3.reuse ;  /* 0x0000b40020b67a23 */ /* 0x100fe40000010803 */
[--C-:B------:R-:W-:Y:S01]  /*7090*/  FFMA.FTZ R181, R33, c[0x0][0x2d0], -R3.reuse ;  /* 0x0000b40021b57a23 */ /* 0x100fe20000010803 */
[----:B------:R-:W3:Y:S01]  /*70a0*/  MUFU.EX2 R12, R4 ;  /* 0x00000004000c7308 */ /* 0x000ee20000000800 */
[--C-:B-1----:R-:W-:Y:S02]  /*70b0*/  FFMA.FTZ R100, R9, c[0x0][0x2d0], -R3.reuse ;  /* 0x0000b40009647a23 */ /* 0x102fe40000010803 */
[--C-:B------:R-:W-:Y:S02]  /*70c0*/  FFMA.FTZ R9, R13, c[0x0][0x2d0], -R3.reuse ;  /* 0x0000b4000d097a23 */ /* 0x100fe40000010803 */
[--C-:B------:R-:W-:Y:S02]  /*70d0*/  FFMA.FTZ R149, R16, c[0x0][0x2d0], -R3.reuse ;  /* 0x0000b40010957a23 */ /* 0x100fe40000010803 */
[--C-:B------:R-:W-:Y:S02]  /*70e0*/  FFMA.FTZ R148, R17, c[0x0][0x2d0], -R3.reuse ;  /* 0x0000b40011947a23 */ /* 0x100fe40000010803 */
[--C-:B------:R-:W-:Y:S02]  /*70f0*/  FFMA.FTZ R155, R24, c[0x0][0x2d0], -R3.reuse ;  /* 0x0000b400189b7a23 */ /* 0x100fe40000010803 */
[--C-:B------:R-:W-:Y:S02]  /*7100*/  FFMA.FTZ R154, R25, c[0x0][0x2d0], -R3.reuse ;  /* 0x0000b400199a7a23 */ /* 0x100fe40000010803 */
[--C-:B------:R-:W-:Y:S02]  /*7110*/  FFMA.FTZ R178, R28, c[0x0][0x2d0], -R3.reuse ;  /* 0x0000b4001cb27a23 */ /* 0x100fe40000010803 */
[----:B------:R-:W-:Y:S02]  /*7120*/  FFMA.FTZ R180, R29, c[0x0][0x2d0], -R3 ;  /* 0x0000b4001db47a23 */ /* 0x000fe40000010803 */
[----:B------:R-:W1:Y:S01]  /*7130*/  MUFU.EX2 R3, R5 ;  /* 0x0000000500037308 */ /* 0x000e620000000800 */
[C---:B--2---:R-:W-:Y:S02]  /*7140*/  FMUL.FTZ R32, R2.reuse, R104 ;  /* 0x0000006802207220 */ /* 0x044fe40000410000 */
[C---:B------:R-:W-:Y:S02]  /*7150*/  FMUL.FTZ R33, R2.reuse, R105 ;  /* 0x0000006902217220 */ /* 0x040fe40000410000 */
[C---:B------:R-:W-:Y:S02]  /*7160*/  FMUL.FTZ R13, R2.reuse, R125 ;  /* 0x0000007d020d7220 */ /* 0x040fe40000410000 */
[C---:B---3--:R-:W-:Y:S02]  /*7170*/  FFMA.FTZ R0, R2.reuse, R179, R12 ;  /* 0x000000b302007223 */ /* 0x048fe4000001000c */
        /* <DEDUP_REMOVED lines=10> */
[C---:B-1----:R-:W-:Y:S01]  /*7220*/  F2FP.PACK_AB R136, R3.reuse, R12 ;  /* 0x0000000c0388723e */ /* 0x042fe200000000ff */
[----:B------:R-:W-:Y:S02]  /*7230*/  FADD.FTZ R4, R3, R0 ;  /* 0x0000000003047221 */ /* 0x000fe40000010000 */
[----:B------:R-:W1:Y:S01]  /*7240*/  SHFL.BFLY PT, R0, R103, 0x2, 0x1f ;  /* 0x0c401f0067007f89 */ /* 0x000e6200000e0000 */
[C---:B------:R-:W-:Y:S02]  /*7250*/  FMUL.FTZ R36, R2.reuse, R36 ;  /* 0x0000002402247220 */ /* 0x040fe40000410000 */
[----:B------:R-:W2:Y:S01]  /*7260*/  MUFU.EX2 R12, R137 ;  /* 0x00000089000c7308 */ /* 0x000ea20000000800 */
        /* <DEDUP_REMOVED lines=8> */
[C---:B------:R-:W-:Y:S02]  /*72f0*/  FMUL.FTZ R52, R2.reuse, R52 ;  /* 0x0000003402347220 */ /* 0x040fe40000410000 */
[C---:B------:R-:W-:Y:S02]  /*7300*/  FMUL.FTZ R53, R2.reuse, R53 ;  /* 0x0000003502357220 */ /* 0x040fe40000410000 */
[C---:B------:R-:W-:Y:S01]  /*7310*/  FMUL.FTZ R56, R2.reuse, R56 ;  /* 0x0000003802387220 */ /* 0x040fe20000410000 */
[----:B------:R-:W-:Y:S01]  /*7320*/  MUFU.EX2 R109, R149 ;  /* 0x00000095006d7308 */ /* 0x000fe20000000800 */
[----:B-1----:R-:W-:Y:S01]  /*7330*/  FMNMX.FTZ R0, R103, R0, !PT ;  /* 0x0000000067007209 */ /* 0x002fe20007810000 */
[C---:B------:R-:W-:Y:S01]  /*7340*/  FMUL.FTZ R57, R2.reuse, R57 ;  /* 0x0000003902397220 */ /* 0x040fe20000410000 */
[----:B--2---:R-:W-:Y:S01]  /*7350*/  F2FP.PACK_AB R138, R5, R12 ;  /* 0x0000000c058a723e */ /* 0x004fe200000000ff */
[C---:B------:R-:W-:Y:S02]  /*7360*/  FMUL.FTZ R60, R2.reuse, R60 ;  /* 0x0000003c023c7220 */ /* 0x040fe40000410000 */
[----:B------:R-:W1:Y:S01]  /*7370*/  SHFL.BFLY PT, R3, R0, 0x1, 0x1f ;  /* 0x0c201f0000037f89 */ /* 0x000e6200000e0000 */
[C---:B------:R-:W-:Y:S02]  /*7380*/  FMUL.FTZ R61, R2.reuse, R61 ;  /* 0x0000003d023d7220 */ /* 0x040fe40000410000 */
[C---:B------:R-:W-:Y:S01]  /*7390*/  FMUL.FTZ R64, R2.reuse, R64 ;  /* 0x0000004002407220 */ /* 0x040fe20000410000 */
[----:B------:R-:W2:Y:S01]  /*73a0*/  MUFU.EX2 R103, R9 ;  /* 0x0000000900677308 */ /* 0x000ea20000000800 */
[C---:B------:R-:W-:Y:S02]  /*73b0*/  FMUL.FTZ R65, R2.reuse, R65 ;  /* 0x0000004102417220 */ /* 0x040fe40000410000 */
[C---:B------:R-:W-:Y:S02]  /*73c0*/  FMUL.FTZ R68, R2.reuse, R68 ;  /* 0x0000004402447220 */ /* 0x040fe40000410000 */
[C---:B---3--:R-:W-:Y:S02]  /*73d0*/  FMUL.FTZ R8, R2.reuse, R128 ;  /* 0x0000008002087220 */ /* 0x048fe40000410000 */
        /* <DEDUP_REMOVED lines=8> */
[----:B-1----:R-:W-:Y:S01]  /*7460*/  FMNMX.FTZ R100, R0, R3, !PT ;  /* 0x0000000300647209 */ /* 0x002fe20007810000 */
[C---:B------:R-:W-:Y:S01]  /*7470*/  FMUL.FTZ R84, R2.reuse, R84 ;  /* 0x0000005402547220 */ /* 0x040fe20000410000 */
[----:B------:R-:W-:Y:S01]  /*7480*/  MUFU.EX2 R116, R154 ;  /* 0x0000009a00747308 */ /* 0x000fe20000000800 */
[----:B------:R-:W-:Y:S01]  /*7490*/  FMUL.FTZ R85, R2, R85 ;  /* 0x0000005502557220 */ /* 0x000fe20000410000 */
[----:B--2---:R-:W-:Y:S01]  /*74a0*/  F2FP.PACK_AB R108, R103, R137 ;  /* 0x00000089676c723e */ /* 0x004fe200000000ff */
[C---:B------:R-:W-:Y:S02]  /*74b0*/  FADD.FTZ R0, -R100.reuse, R102 ;  /* 0x0000006664007221 */ /* 0x040fe40000010100 */
[----:B------:R-:W-:Y:S02]  /*74c0*/  FMUL.FTZ R3, R100, c[0x0][0x2d0] ;  /* 0x0000b40064037a20 */ /* 0x000fe40000410000 */
[----:B------:R-:W-:Y:S02]  /*74d0*/  FMUL.FTZ R0, R0, c[0x0][0x2d0] ;  /* 0x0000b40000007a20 */ /* 0x000fe40000410000 */
[--C-:B------:R-:W-:Y:S02]  /*74e0*/  FFMA.FTZ R10, R10, c[0x0][0x2d0], -R3.reuse ;  /* 0x0000b4000a0a7a23 */ /* 0x100fe40000010803 */
[--C-:B------:R-:W-:Y:S02]  /*74f0*/  FFMA.FTZ R11, R11, c[0x0][0x2d0], -R3.reuse ;  /* 0x0000b4000b0b7a23 */ /* 0x100fe40000010803 */
[----:B------:R-:W1:Y:S01]  /*7500*/  MUFU.EX2 R0, R0 ;  /* 0x0000000000007308 */ /* 0x000e620000000800 */
        /* <DEDUP_REMOVED lines=15> */
[----:B------:R-:W-:Y:S02]  /*7600*/  FFMA.FTZ R7, R7, c[0x0][0x2d0], -R3 ;  /* 0x0000b40007077a23 */ /* 0x000fe40000010803 */
[----:B------:R-:W-:Y:S01]  /*7610*/  FADD.FTZ R3, R12, R4 ;  /* 0x000000040c037221 */ /* 0x000fe20000010000 */
[----:B------:R-:W2:Y:S01]  /*7620*/  MUFU.EX2 R125, R10 ;  /* 0x0000000a007d7308 */ /* 0x000ea20000000800 */
        /* <DEDUP_REMOVED lines=10> */
[----:B------:R-:W-:Y:S01]  /*76d0*/  FADD.FTZ R3, R5, R3 ;  /* 0x0000000305037221 */ /* 0x000fe20000010000 */
[----:B------:R-:W-:Y:S01]  /*76e0*/  MUFU.EX2 R121, R145 ;  /* 0x0000009100797308 */ /* 0x000fe20000000800 */
[----:B------:R-:W-:Y:S01]  /*76f0*/  FMUL.FTZ R5, R2, R133 ;  /* 0x0000008502057220 */ /* 0x000fe20000410000 */
[----:B------:R-:W-:Y:S01]  /*7700*/  IADD3 R2, R170, R160, RZ ;  /* 0x000000a0aa027210 */ /* 0x000fe20007ffe0ff */
[----:B-1----:R-:W-:Y:S01]  /*7710*/  FMUL.FTZ R34, R0, R106 ;  /* 0x0000006a00227220 */ /* 0x002fe20000410000 */
[----:B--2---:R-:W-:Y:S01]  /*7720*/  F2FP.PACK_AB R139, R128, R125 ;  /* 0x0000007d808b723e */ /* 0x004fe200000000ff */
[----:B------:R-:W-:Y:S01]  /*7730*/  FMUL.FTZ R35, R0, R107 ;  /* 0x0000006b00237220 */ /* 0x000fe20000410000 */
[----:B------:R-:W-:Y:S01]  /*7740*/  IADD3 R102, R168, R2, RZ ;  /* 0x00000002a8667210 */ /* 0x000fe20007ffe0ff */
[----:B------:R-:W1:Y:S01]  /*7750*/  LDSM.16.MT88.4 R140, [R2] ;  /* 0x00000000028c783b */ /* 0x000e620000004200 */
[C---:B------:R-:W-:Y:S02]  /*7760*/  FFMA.FTZ R6, R0.reuse, R184, R14 ;  /* 0x000000b800067223 */ /* 0x040fe4000001000e */
[----:B------:R-:W-:Y:S01]  /*7770*/  FADD.FTZ R3, R137, R3 ;  /* 0x0000000389037221 */ /* 0x000fe20000010000 */
[----:B------:R-:W-:Y:S01]  /*7780*/  MUFU.EX2 R124, R146 ;  /* 0x00000092007c7308 */ /* 0x000fe20000000800 */
[C---:B------:R-:W-:Y:S02]  /*7790*/  FMUL.FTZ R10, R0.reuse, R130 ;  /* 0x00000082000a7220 */ /* 0x040fe40000410000 */
[C---:B---3--:R-:W-:Y:S01]  /*77a0*/  FADD.FTZ R120, R7.reuse, R6 ;  /* 0x0000000607787221 */ /* 0x048fe20000010000 */
[----:B------:R-:W2:Y:S01]  /*77b0*/  LDSM.16.MT88.4 R104, [R102] ;  /* 0x000000006668783b */ /* 0x000ea20000004200 */
[----:B------:R-:W-:Y:S01]  /*77c0*/  F2FP.PACK_AB R137, R7, R14 ;  /* 0x0000000e0789723e */ /* 0x000fe200000000ff */
        /* <DEDUP_REMOVED lines=18> */
[C---:B-1----:R-:W-:Y:S05]  /*78f0*/  HMMA.16816.F32 R4, R136.reuse, R140, R4 ;  /* 0x0000008c8804723c */ /* 0x042fea0000001804 */
[C---:B------:R-:W-:Y:S01]  /*7900*/  FMUL.FTZ R39, R0.reuse, R39 ;  /* 0x0000002700277220 */ /* 0x040fe20000410000 */
[----:B------:R-:W-:Y:S01]  /*7910*/  MUFU.EX2 R110, R148 ;  /* 0x00000094006e7308 */ /* 0x000fe20000000800 */
[C---:B------:R-:W-:Y:S01]  /*7920*/  FMUL.FTZ R42, R0.reuse, R42 ;  /* 0x0000002a002a7220 */ /* 0x040fe20000410000 */
[C---:B------:R-:W-:Y:S04]  /*7930*/  HMMA.16816.F32 R8, R136.reuse, R142, R8 ;  /* 0x0000008e8808723c */ /* 0x040fe80000001808 */
[C---:B------:R-:W-:Y:S02]  /*7940*/  FMUL.FTZ R43, R0.reuse, R43 ;  /* 0x0000002b002b7220 */ /* 0x040fe40000410000 */
[C---:B------:R-:W-:Y:S02]  /*7950*/  FMUL.FTZ R46, R0.reuse, R46 ;  /* 0x0000002e002e7220 */ /* 0x040fe40000410000 */
[C---:B--2---:R-:W-:Y:S01]  /*7960*/  HMMA.16816.F32 R12, R136.reuse, R104, R12 ;  /* 0x00000068880c723c */ /* 0x044fe2000000180c */
[----:B------:R-:W1:Y:S03]  /*7970*/  MUFU.EX2 R148, R147 ;  /* 0x0000009300947308 */ /* 0x000e660000000800 */
[C---:B------:R-:W-:Y:S02]  /*7980*/  FMUL.FTZ R47, R0.reuse, R47 ;  /* 0x0000002f002f7220 */ /* 0x040fe40000410000 */
[C---:B------:R-:W-:Y:S02]  /*7990*/  FMUL.FTZ R50, R0.reuse, R50 ;  /* 0x0000003200327220 */ /* 0x040fe40000410000 */
[C---:B------:R-:W-:Y:S03]  /*79a0*/  HMMA.16816.F32 R16, R136.reuse, R106, R16 ;  /* 0x0000006a8810723c */ /* 0x040fe60000001810 */
[----:B------:R-:W-:Y:S01]  /*79b0*/  MUFU.EX2 R147, R150 ;  /* 0x0000009600937308 */ /* 0x000fe20000000800 */
[C---:B------:R-:W-:Y:S02]  /*79c0*/  FMUL.FTZ R51, R0.reuse, R51 ;  /* 0x0000003300337220 */ /* 0x040fe40000410000 */
[C---:B------:R-:W-:Y:S02]  /*79d0*/  FMUL.FTZ R54, R0.reuse, R54 ;  /* 0x0000003600367220 */ /* 0x040fe40000410000 */
[C---:B------:R-:W-:Y:S04]  /*79e0*/  FMUL.FTZ R55, R0.reuse, R55 ;  /* 0x0000003700377220 */ /* 0x040fe80000410000 */
[C---:B------:R-:W-:Y:S01]  /*79f0*/  FMUL.FTZ R58, R0.reuse, R58 ;  /* 0x0000003a003a7220 */ /* 0x040fe20000410000 */
[----:B------:R-:W-:Y:S01]  /*7a00*/  MUFU.EX2 R144, R152 ;  /* 0x0000009800907308 */ /* 0x000fe20000000800 */
        /* <DEDUP_REMOVED lines=26> */
[----:B------:R-:W-:Y:S01]  /*7bb0*/  IADD3 R0, R171, R160, RZ ;  /* 0x000000a0ab007210 */ /* 0x000fe20007ffe0ff */
[----:B------:R-:W-:Y:S03]  /*7bc0*/  FADD.FTZ R112, R103, R3 ;  /* 0x0000000367707221 */ /* 0x000fe60000010000 */
[----:B------:R-:W-:Y:S01]  /*7bd0*/  IADD3 R3, R168, R0, RZ ;  /* 0x00000000a8037210 */ /* 0x000fe20007ffe0ff */
[----:B------:R-:W1:Y:S01]  /*7be0*/  LDSM.16.MT88.4 R104, [R0] ;  /* 0x000000000068783b */ /* 0x000e620000004200 */
[----:B------:R-:W-:Y:S02]  /*7bf0*/  FADD.FTZ R103, R109, R112 ;  /* 0x000000706d677221 */ /* 0x000fe40000010000 */
[----:B------:R-:W2:Y:S02]  /*7c00*/  MUFU.EX2 R112, R156 ;  /* 0x0000009c00707308 */ /* 0x000ea40000000800 */
[C---:B------:R-:W-:Y:S01]  /*7c10*/  FADD.FTZ R103, R110.reuse, R103 ;  /* 0x000000676e677221 */ /* 0x040fe20000010000 */
[----:B------:R-:W-:Y:S02]  /*7c20*/  F2FP.PACK_AB R110, R110, R109 ;  /* 0x0000006d6e6e723e */ /* 0x000fe400000000ff */
[----:B------:R-:W-:Y:S01]  /*7c30*/  F2FP.PACK_AB R109, R122, R121 ;  /* 0x000000797a6d723e */ /* 0x000fe200000000ff */
[----:B------:R-:W-:Y:S04]  /*7c40*/  FADD.FTZ R103, R113, R103 ;  /* 0x0000006771677221 */ /* 0x000fe80000010000 */
[----:B------:R-:W3:Y:S10]  /*7c50*/  MUFU.EX2 R142, R159 ;  /* 0x0000009f008e7308 */ /* 0x000ef40000000800 */
[----:B------:R-:W4:Y:S01]  /*7c60*/  MUFU.EX2 R140, R183 ;  /* 0x000000b7008c7308 */ /* 0x000f220000000800 */
[----:B--2---:R-:W-:Y:S04]  /*7c70*/  FADD.FTZ R103, R112, R103 ;  /* 0x0000006770677221 */ /* 0x004fe80000010000 */
[----:B------:R-:W-:Y:S04]  /*7c80*/  FADD.FTZ R103, R117, R103 ;  /* 0x0000006775677221 */ /* 0x000fe80000010000 */
[----:B------:R-:W-:Y:S04]  /*7c90*/  FADD.FTZ R103, R116, R103 ;  /* 0x0000006774677221 */ /* 0x000fe80000010000 */
[----:B------:R-:W-:Y:S01]  /*7ca0*/  FADD.FTZ R103, R119, R103 ;  /* 0x0000006777677221 */ /* 0x000fe20000010000 */
        /* <DEDUP_REMOVED lines=29> */
[----:B------:R-:W1:Y:S06]  /*7e80*/  LDSM.16.MT88.4 R104, [R2+0x800] ;  /* 0x000800000268783b */ /* 0x000e6c0000004200 */
[----:B---3--:R-:W-:Y:S02]  /*7e90*/  F2FP.PACK_AB R137, R142, R143 ;  /* 0x0000008f8e89723e */ /* 0x008fe400000000ff */
[----:B----4-:R-:W-:Y:S01]  /*7ea0*/  F2FP.PACK_AB R139, R140, R141 ;  /* 0x0000008d8c8b723e */ /* 0x010fe200000000ff */
        /* <DEDUP_REMOVED lines=36> */
[----:B------:R-:W1:Y:S03]  /*80f0*/  LDSM.16.MT88.4 R108, [R2+0x1000] ;  /* 0x00100000026c783b */ /* 0x000e660000004200 */
[----:B------:R-:W-:Y:S03]  /*8100*/  F2FP.PACK_AB R105, R147, R146 ;  /* 0x000000929369723e */ /* 0x000fe600000000ff */
[----:B------:R-:W-:Y:S02]  /*8110*/  F2FP.PACK_AB R106, R116, R117 ;  /* 0x00000075746a723e */ /* 0x000fe400000000ff */
[----:B------:R-:W2:Y:S01]  /*8120*/  LDSM.16.MT88.4 R112, [R102+0x1000] ;  /* 0x001000006670783b */ /* 0x000ea20000004200 */
[----:B------:R-:W3:Y:S02]  /*8130*/  MUFU.EX2 R116, R180 ;  /* 0x000000b400747308 */ /* 0x000ee40000000800 */
[----:B------:R-:W-:Y:S08]  /*8140*/  F2FP.PACK_AB R107, R145, R144 ;  /* 0x00000090916b723e */ /* 0x000ff000000000ff */
[----:B------:R-:W4:Y:S01]  /*8150*/  MUFU.EX2 R117, R181 ;  /* 0x000000b500757308 */ /* 0x000f220000000800 */
[C---:B---3--:R-:W-:Y:S01]  /*8160*/  FADD.FTZ R103, R116.reuse, R103 ;  /* 0x0000006774677221 */ /* 0x048fe20000010000 */
[----:B------:R-:W-:Y:S03]  /*8170*/  F2FP.PACK_AB R136, R116, R119 ;  /* 0x000000777488723e */ /* 0x000fe600000000ff */
[----:B------:R-:W-:Y:S01]  /*8180*/  FADD.FTZ R103, R118, R103 ;  /* 0x0000006776677221 */ /* 0x000fe20000010000 */
[C---:B-1----:R-:W-:Y:S05]  /*8190*/  HMMA.16816.F32 R4, R104.reuse, R108, R4 ;  /* 0x0000006c6804723c */ /* 0x042fea0000001804 */
[C---:B----4-:R-:W-:Y:S01]  /*81a0*/  FADD.FTZ R179, R117.reuse, R103 ;  /* 0x0000006775b37221 */ /* 0x050fe20000010000 */
[----:B------:R-:W-:Y:S02]  /*81b0*/  F2FP.PACK_AB R138, R117, R118 ;  /* 0x00000076758a723e */ /* 0x000fe400000000ff */
        /* <DEDUP_REMOVED lines=29> */
[C---:B-1----:R-:W-:Y:S07]  /*8390*/  HMMA.16816.F32 R84, R104.reuse, R108, R84 ;  /* 0x0000006c6854723c */ /* 0x042fee0000001854 */
[----:B------:R-:W-:Y:S01]  /*83a0*/  FADD.FTZ R108, R128, R120 ;  /* 0x00000078806c7221 */ /* 0x000fe20000010000 */
[C---:B------:R-:W-:Y:S01]  /*83b0*/  HMMA.16816.F32 R88, R104.reuse, R110, R88 ;  /* 0x0000006e6858723c */ /* 0x040fe20000001858 */
[----:B------:R-:W1:Y:S03]  /*83c0*/  LDSM.16.MT88.4 R128, [R2+0x1800] ;  /* 0x001800000280783b */ /* 0x000e660000004200 */
[----:B------:R-:W-:Y:S04]  /*83d0*/  FADD.FTZ R108, R121, R108 ;  /* 0x0000006c796c7221 */ /* 0x000fe80000010000 */
[C---:B--2---:R-:W-:Y:S04]  /*83e0*/  HMMA.16816.F32 R92, R104.reuse, R112, R92 ;  /* 0x00000070685c723c */ /* 0x044fe8000000185c */
[----:B------:R-:W-:Y:S02]  /*83f0*/  FADD.FTZ R108, R122, R108 ;  /* 0x0000006c7a6c7221 */ /* 0x000fe40000010000 */
[----:B------:R-:W2:Y:S02]  /*8400*/  LDSM.16.MT88.4 R120, [R102+0x1800] ;  /* 0x001800006678783b */ /* 0x000ea40000004200 */
[----:B------:R-:W-:Y:S04]  /*8410*/  HMMA.16816.F32 R96, R104, R114, R96 ;  /* 0x000000726860723c */ /* 0x000fe80000001860 */
[----:B------:R-:W-:Y:S02]  /*8420*/  FADD.FTZ R103, R124, R108 ;  /* 0x0000006c7c677221 */ /* 0x000fe40000010000 */
[----:B------:R-:W3:Y:S08]  /*8430*/  LDSM.16.MT88.4 R108, [R0+0x1800] ;  /* 0x00180000006c783b */ /* 0x000ef00000004200 */
[----:B------:R-:W4:Y:S01]  /*8440*/  LDSM.16.MT88.4 R104, [R3+0x1800] ;  /* 0x001800000368783b */ /* 0x000f220000004200 */
[C---:B-1----:R-:W-:Y:S07]  /*8450*/  HMMA.16816.F32 R132, R136.reuse, R128, R4 ;  /* 0x000000808884723c */ /* 0x042fee0000001804 */
[----:B------:R-:W1:Y:S01]  /*8460*/  LDSM.16.MT88.4 R4, [R2+0x3800] ;  /* 0x003800000204783b */ /* 0x000e620000004200 */
[C---:B------:R-:W-:Y:S07]  /*8470*/  HMMA.16816.F32 R128, R136.reuse, R130, R8 ;  /* 0x000000828880723c */ /* 0x040fee0000001808 */
[----:B------:R-:W5:Y:S01]  /*8480*/  LDSM.16.MT88.4 R8, [R102+0x3800] ;  /* 0x003800006608783b */ /* 0x000f620000004200 */
[C---:B--2---:R-:W-:Y:S07]  /*8490*/  HMMA.16816.F32 R124, R136.reuse, R120, R12 ;  /* 0x00000078887c723c */ /* 0x044fee000000180c */
[----:B------:R-:W2:Y:S01]  /*84a0*/  LDSM.16.MT88.4 R12, [R0+0x3800] ;  /* 0x00380000000c783b */ /* 0x000ea20000004200 */
[C---:B------:R-:W-:Y:S07]  /*84b0*/  HMMA.16816.F32 R120, R136.reuse, R122, R16 ;  /* 0x0000007a8878723c */ /* 0x040fee0000001810 */
[----:B------:R-:W-:Y:S01]  /*84c0*/  LDSM.16.MT88.4 R16, [R102+0x5800] ;  /* 0x005800006610783b */ /* 0x000fe20000004200 */
[C---:B---3--:R-:W-:Y:S07]  /*84d0*/  HMMA.16816.F32 R116, R136.reuse, R108, R20 ;  /* 0x0000006c8874723c */ /* 0x048fee0000001814 */
[----:B------:R3:W-:Y:S01]  /*84e0*/  LDSM.16.MT88.4 R20, [R0+0x5800] ;  /* 0x005800000014783b */ /* 0x0007e20000004200 */
[C---:B------:R-:W-:Y:S08]  /*84f0*/  HMMA.16816.F32 R112, R136.reuse, R110, R24 ;  /* 0x0000006e8870723c */ /* 0x040ff00000001818 */
[C---:B----4-:R-:W-:Y:S08]  /*8500*/  HMMA.16816.F32 R108, R136.reuse, R104, R28 ;  /* 0x00000068886c723c */ /* 0x050ff0000000181c */
[C---:B------:R-:W-:Y:S04]  /*8510*/  HMMA.16816.F32 R104, R136.reuse, R106, R32 ;  /* 0x0000006a8868723c */ /* 0x040fe80000001820 */
[----:B---3--:R-:W-:Y:S04]  /*8520*/  FADD.FTZ R0, R148, R103 ;  /* 0x0000006794007221 */ /* 0x008fe80000010000 */
[C---:B-1----:R-:W-:Y:S04]  /*8530*/  HMMA.16816.F32 R36, R136.reuse, R4, R36 ;  /* 0x000000048824723c */ /* 0x042fe80000001824 */
[----:B------:R-:W-:Y:S04]  /*8540*/  FADD.FTZ R0, R146, R0 ;  /* 0x0000000092007221 */ /* 0x000fe80000010000 */
[C---:B------:R-:W-:Y:S01]  /*8550*/  HMMA.16816.F32 R40, R136.reuse, R6, R40 ;  /* 0x000000068828723c */ /* 0x040fe20000001828 */
[----:B------:R-:W1:Y:S03]  /*8560*/  LDSM.16.MT88.4 R4, [R3+0x3800] ;  /* 0x003800000304783b */ /* 0x000e660000004200 */
[----:B------:R-:W-:Y:S04]  /*8570*/  FADD.FTZ R0, R147, R0 ;  /* 0x0000000093007221 */ /* 0x000fe80000010000 */
[C---:B-----5:R-:W-:Y:S04]  /*8580*/  HMMA.16816.F32 R44, R136.reuse, R8, R44 ;  /* 0x00000008882c723c */ /* 0x060fe8000000182c */
[----:B------:R-:W-:Y:S04]  /*8590*/  FADD.FTZ R0, R144, R0 ;  /* 0x0000000090007221 */ /* 0x000fe80000010000 */
[C---:B------:R-:W-:Y:S01]  /*85a0*/  HMMA.16816.F32 R48, R136.reuse, R10, R48 ;  /* 0x0000000a8830723c */ /* 0x040fe20000001830 */
[----:B------:R3:W4:Y:S03]  /*85b0*/  LDSM.16.MT88.4 R8, [R2+0x5800] ;  /* 0x005800000208783b */ /* 0x0007260000004200 */
[----:B------:R-:W-:Y:S04]  /*85c0*/  FADD.FTZ R0, R145, R0 ;  /* 0x0000000091007221 */ /* 0x000fe80000010000 */
[C---:B--2---:R-:W-:Y:S04]  /*85d0*/  HMMA.16816.F32 R52, R136.reuse, R12, R52 ;  /* 0x0000000c8834723c */ /* 0x044fe80000001834 */
[----:B------:R-:W-:Y:S04]  /*85e0*/  FADD.FTZ R0, R143, R0 ;  /* 0x000000008f007221 */ /* 0x000fe80000010000 */
[C---:B------:R-:W-:Y:S01]  /*85f0*/  HMMA.16816.F32 R56, R136.reuse, R14, R56 ;  /* 0x0000000e8838723c */ /* 0x040fe20000001838 */
[----:B------:R-:W2:Y:S03]  /*8600*/  LDSM.16.MT88.4 R12, [R3+0x5800] ;  /* 0x00580000030c783b */ /* 0x000ea60000004200 */
[----:B------:R-:W-:Y:S01]  /*8610*/  FADD.FTZ R0, R142, R0 ;  /* 0x000000008e007221 */ /* 0x000fe20000010000 */
[----:B---3--:R-:W-:Y:S03]  /*8620*/  IADD3 R2, R175, -0x2, RZ ;  /* 0xfffffffeaf027810 */ /* 0x008fe60007ffe0ff */
[C---:B-1----:R-:W-:Y:S03]  /*8630*/  HMMA.16816.F32 R60, R136.reuse, R4, R60 ;  /* 0x00000004883c723c */ /* 0x042fe6000000183c */
[----:B------:R-:W-:Y:S01]  /*8640*/  ISETP.GE.AND P0, PT, R2, R187, PT ;  /* 0x000000bb0200720c */ /* 0x000fe20003f06270 */
[----:B------:R-:W-:Y:S04]  /*8650*/  FADD.FTZ R0, R141, R0 ;  /* 0x000000008d007221 */ /* 0x000fe80000010000 */
[C---:B------:R-:W-:Y:S04]  /*8660*/  HMMA.16816.F32 R64, R136.reuse, R6, R64 ;  /* 0x000000068840723c */ /* 0x040fe80000001840 */
[----:B------:R-:W-:Y:S04]  /*8670*/  FADD.FTZ R184, R140, R0 ;  /* 0x000000008cb87221 */ /* 0x000fe80000010000 */
[C---:B----4-:R-:W-:Y:S08]  /*8680*/  HMMA.16816.F32 R68, R136.reuse, R8, R68 ;  /* 0x000000088844723c */ /* 0x050ff00000001844 */
[C---:B------:R-:W-:Y:S08]  /*8690*/  HMMA.16816.F32 R72, R136.reuse, R10, R72 ;  /* 0x0000000a8848723c */ /* 0x040ff00000001848 */
[C---:B------:R-:W-:Y:S08]  /*86a0*/  HMMA.16816.F32 R76, R136.reuse, R16, R76 ;  /* 0x00000010884c723c */ /* 0x040ff0000000184c */
[C---:B------:R-:W-:Y:S08]  /*86b0*/  HMMA.16816.F32 R80, R136.reuse, R18, R80 ;  /* 0x000000128850723c */ /* 0x040ff00000001850 */
[C---:B------:R-:W-:Y:S08]  /*86c0*/  HMMA.16816.F32 R84, R136.reuse, R20, R84 ;  /* 0x000000148854723c */ /* 0x040ff00000001854 */
[C---:B------:R-:W-:Y:S08]  /*86d0*/  HMMA.16816.F32 R88, R136.reuse, R22, R88 ;  /* 0x000000168858723c */ /* 0x040ff00000001858 */
[C---:B--2---:R-:W-:Y:S08]  /*86e0*/  HMMA.16816.F32 R92, R136.reuse, R12, R92 ;  /* 0x0000000c885c723c */ /* 0x044ff0000000185c */
[----:B------:R-:W-:Y:S01]  /*86f0*/  HMMA.16816.F32 R96, R136, R14, R96 ;  /* 0x0000000e8860723c */ /* 0x000fe20000001860 */
[----:B------:R-:W-:Y:S07]  /*8700*/  @!UPT UIADD3 URZ, URZ, URZ, URZ ;  /* 0x0000003f3f3ff290 */ /* 0x000fee000fffe03f */
[----:B------:R-:W-:-:S11]  /*8710*/  @!P0 BRA `(.L_x_1578) ;  /* 0x000004f000008947 */ /* 0x000fd60003800000 */
[----:B------:R-:W-:Y:S01]  /*8720*/  IMAD.MOV.U32 R212, RZ, RZ, c[0x0][0x2b8] ;  /* 0x0000ae00ffd47624 */ /* 0x000fe200078e00ff */
[----:B------:R-:W-:Y:S01]  /*8730*/  SHF.R.S32.HI R7, RZ, 0x1f, R185 ;  /* 0x0000001fff077819 */ /* 0x000fe200000114b9 */
[----:B------:R-:W-:Y:S01]  /*8740*/  IMAD R2, R175, 0x40, R194 ;  /* 0x00000040af027824 */ /* 0x000fe200078e02c2 */
[----:B------:R-:W-:Y:S01]  /*8750*/  SHF.R.S32.HI R6, RZ, 0x1f, R177 ;  /* 0x0000001fff067819 */ /* 0x000fe200000114b1 */
[----:B------:R-:W-:Y:S01]  /*8760*/  IMAD.MOV.U32 R173, RZ, RZ, RZ ;  /* 0x000000ffffad7224 */ /* 0x000fe200078e00ff */
[----:B------:R-:W-:Y:S01]  /*8770*/  ISETP.NE.AND P1, PT, R212, 0x1, PT ;  /* 0x00000001d400780c */ /* 0x000fe20003f25270 */
[----:B------:R-:W-:Y:S01]  /*8780*/  IMAD.SHL.U32 R18, R186, 0x2, RZ ;  /* 0x00000002ba127824 */ /* 0x000fe200078e00ff */
[----:B------:R-:W-:Y:S01]  /*8790*/  IADD3 R2, R2, -0x80, R189 ;  /* 0xffffff8002027810 */ /* 0x000fe20007ffe0bd */
[----:B------:R-:W-:Y:S01]  /*87a0*/  IMAD.SHL.U32 R17, R185, 0x2, RZ ;  /* 0x00000002b9117824 */ /* 0x000fe200078e00ff */
[----:B------:R-:W-:Y:S01]  /*87b0*/  SHF.R.S32.HI R212, RZ, 0x1f, R186 ;  /* 0x0000001fffd47819 */ /* 0x000fe200000114ba */
[----:B------:R-:W-:Y:S01]  /*87c0*/  IMAD.SHL.U32 R16, R177, 0x2, RZ ;  /* 0x00000002b1107824 */ /* 0x000fe200078e00ff */
[----:B------:R-:W-:Y:S01]  /*87d0*/  SHF.L.U64.HI R14, R185, 0x1, R7 ;  /* 0x00000001b90e7819 */ /* 0x000fe20000010207 */
[----:B------:R-:W-:Y:S01]  /*87e0*/  IMAD.MOV.U32 R0, RZ, RZ, R2 ;  /* 0x000000ffff007224 */ /* 0x000fe200078e0002 */
[----:B------:R-:W-:Y:S02]  /*87f0*/  SHF.L.U64.HI R15, R186, 0x1, R212 ;  /* 0x00000001ba0f7819 */ /* 0x000fe400000102d4 */
[----:B------:R-:W-:Y:S03]  /*8800*/  SHF.L.U64.HI R13, R177, 0x1, R6 ;  /* 0x00000001b10d7819 */ /* 0x000fe60000010206 */
        /* <DEDUP_REMOVED lines=24> */
.L_x_1662:
[----:B------:R-:W-:-:S05]  /*8990*/  BRA.DIV ~URZ, `(.L_x_1580) ;  /* 0x00005d427f007947 */ /* 0x000fca000b800000 */
[----:B------:R-:W3:Y:S01]  /*89a0*/  SHFL.IDX PT, R0, R12, RZ, 0x181f ;  /* 0x00181fff0c007589 */ /* 0x000ee200000e0000 */
[----:B------:R-:W-:Y:S02]  /*89b0*/  SEL R11, RZ, 0x10, P5 ;  /* 0x00000010ff0b7807 */ /* 0x000fe40002800000 */
[----:B------:R-:W-:Y:S02]  /*89c0*/  SEL R10, RZ, 0x10, P4 ;  /* 0x00000010ff0a7807 */ /* 0x000fe40002000000 */
[C---:B---3--:R-:W-:Y:S02]  /*89d0*/  IADD3 R2, P0, R0.reuse, R16, RZ ;  /* 0x0000001000027210 */ /* 0x048fe40007f1e0ff */
[----:B------:R-:W-:Y:S03]  /*89e0*/  IADD3 R8, P1, R0, R17, RZ ;  /* 0x0000001100087210 */ /* 0x000fe60007f3e0ff */
[----:B--2---:R-:W-:Y:S01]  /*89f0*/  IMAD.X R3, R4, 0x1, R13, P0 ;  /* 0x0000000104037824 */ /* 0x004fe200000e060d */
[----:B------:R-:W-:Y:S01]  /*8a00*/  IADD3 R6, P0, R0, R18, RZ ;  /* 0x0000001200067210 */ /* 0x000fe20007f1e0ff */
[----:B------:R-:W-:Y:S02]  /*8a10*/  IMAD R0, R176, 0x6000, R205 ;  /* 0x00006000b0007824 */ /* 0x000fe400078e02cd */
[C---:B------:R-:W-:Y:S02]  /*8a20*/  IMAD.X R9, R4.reuse, 0x1, R14, P1 ;  /* 0x0000000104097824 */ /* 0x040fe400008e060e */
[----:B------:R-:W-:Y:S01]  /*8a30*/  IMAD.X R7, R4, 0x1, R15, P0 ;  /* 0x0000000104077824 */ /* 0x000fe200000e060f */
[----:B------:R-:W-:Y:S01]  /*8a40*/  @!PT LDS RZ, [RZ] ;  /* 0x00000000fffff984 */ /* 0x000fe20000000800 */
[----:B------:R-:W-:Y:S01]  /*8a50*/  @!PT LDS RZ, [RZ] ;  /* 0x00000000fffff984 */ /* 0x000fe20000000800 */
[----:B------:R2:W-:Y:S04]  /*8a60*/  LDGSTS.E.BYPASS.LTC128B.128 [R0], [R2.64], !P5 ;  /* 0x0000000002007fae */ /* 0x0005e8000e901d46 */
[----:B------:R3:W-:Y:S04]  /*8a70*/  LDGSTS.E.BYPASS.LTC128B.128 [R0+0x2000], [R8.64], !P4 ;  /* 0x0200000008007fae */ /* 0x0007e8000e101d46 */
[----:B------:R4:W1:Y:S04]  /*8a80*/  SHFL.IDX PT, R4, R5, 0x1, 0x181f ;  /* 0x00381f0005047f89 */ /* 0x00086800000e0000 */
[----:B------:R3:W-:Y:S04]  /*8a90*/  LDGSTS.E.BYPASS.LTC128B.128 [R0+0x4000], [R6.64], !P6 ;  /* 0x0400000006007fae */ /* 0x0007e8000f101d46 */
[----:B--2---:R3:W2:Y:S01]  /*8aa0*/  SHFL.IDX PT, R2, R12, 0x1, 0x181f ;  /* 0x00381f000c027f89 */ /* 0x0046a200000e0000 */
[----:B-1--4-:R-:W-:Y:S03]  /*8ab0*/  SEL R5, RZ, 0x10, P6 ;  /* 0x00000010ff057807 */ /* 0x012fe60003000000 */
.L_x_1663:
[----:B------:R-:W-:Y:S02]  /*8ac0*/  IADD3 R3, -R11, 0x10, RZ ;  /* 0x000000100b037810 */ /* 0x000fe40007ffe1ff */
[----:B---3--:R-:W-:Y:S02]  /*8ad0*/  IADD3 R6, -R10, 0x10, RZ ;  /* 0x000000100a067810 */ /* 0x008fe40007ffe1ff */
[----:B------:R-:W-:Y:S02]  /*8ae0*/  LOP3.LUT R3, R3, 0xf, RZ, 0xc0, !PT ;  /* 0x0000000f03037812 */ /* 0x000fe400078ec0ff */
[----:B------:R-:W-:Y:S02]  /*8af0*/  IADD3 R7, -R5, 0x10, RZ ;  /* 0x0000001005077810 */ /* 0x000fe40007ffe1ff */
[----:B--2---:R-:W-:Y:S02]  /*8b00*/  IADD3 R8, P1, P0, R3, R2, R16 ;  /* 0x0000000203087210 */ /* 0x004fe4000783e010 */
[----:B------:R-:W-:Y:S02]  /*8b10*/  LOP3.LUT R3, R6, 0xf, RZ, 0xc0, !PT ;  /* 0x0000000f06037812 */ /* 0x000fe400078ec0ff */
[----:B------:R-:W-:Y:S02]  /*8b20*/  IADD3.X R9, RZ, R4, R13, P1, P0 ;  /* 0x00000004ff097210 */ /* 0x000fe40000fe040d */
[----:B------:R-:W-:Y:S02]  /*8b30*/  IADD3 R6, P1, P0, R3, R2, R17 ;  /* 0x0000000203067210 */ /* 0x000fe4000783e011 */
[----:B------:R-:W-:Y:S02]  /*8b40*/  LOP3.LUT R3, R7, 0xf, RZ, 0xc0, !PT ;  /* 0x0000000f07037812 */ /* 0x000fe400078ec0ff */
[----:B------:R-:W-:Y:S02]  /*8b50*/  IADD3.X R7, RZ, R4, R14, P1, P0 ;  /* 0x00000004ff077210 */ /* 0x000fe40000fe040e */
[----:B------:R-:W-:Y:S04]  /*8b60*/  IADD3 R2, P1, P0, R3, R2, R18 ;  /* 0x0000000203027210 */ /* 0x000fe8000783e012 */
[----:B------:R-:W-:Y:S02]  /*8b70*/  IADD3.X R3, RZ, R4, R15, P1, P0 ;  /* 0x00000004ff037210 */ /* 0x000fe40000fe040f */
[----:B------:R-:W-:Y:S02]  /*8b80*/  ISETP.NE.U32.AND P0, PT, R11, RZ, PT ;  /* 0x000000ff0b00720c */ /* 0x000fe40003f05070 */
[----:B------:R-:W-:Y:S11]  /*8b90*/  ISETP.NE.U32.AND P1, PT, R10, RZ, PT ;  /* 0x000000ff0a00720c */ /* 0x000ff60003f25070 */
[----:B------:R-:W-:Y:S01]  /*8ba0*/  @!PT LDS RZ, [RZ] ;  /* 0x00000000fffff984 */ /* 0x000fe20000000800 */
[----:B------:R-:W-:Y:S01]  /*8bb0*/  @!PT LDS RZ, [RZ] ;  /* 0x00000000fffff984 */ /* 0x000fe20000000800 */
[----:B------:R-:W-:Y:S01]  /*8bc0*/  @!PT LDS RZ, [RZ] ;  /* 0x00000000fffff984 */ /* 0x000fe20000000800 */
[----:B------:R1:W-:Y:S01]  /*8bd0*/  LDGSTS.E.BYPASS.LTC128B.128.ZFILL [R0+0x1000], [R8.64], P0 ;  /* 0x0100000008007fae */ /* 0x0003e20008141d46 */
[----:B------:R-:W-:Y:S03]  /*8be0*/  ISETP.NE.U32.AND P0, PT, R5, RZ, PT ;  /* 0x000000ff0500720c */ /* 0x000fe60003f05070 */
[----:B------:R1:W-:Y:S10]  /*8bf0*/  LDGSTS.E.BYPASS.LTC128B.128.ZFILL [R0+0x3000], [R6.64], P1 ;  /* 0x0300000006007fae */ /* 0x0003f40008941d46 */
[----:B------:R1:W-:Y:S02]  /*8c00*/  LDGSTS.E.BYPASS.LTC128B.128.ZFILL [R0+0x5000], [R2.64], P0 ;  /* 0x0500000002007fae */ /* 0x0003e40008141d46 */
.L_x_1578:
[----:B------:R-:W-:Y:S05]  /*8c10*/  BSYNC B0 ;  /* 0x0000000000007941 */ /* 0x000fea0003800000 */
.L_x_1577:
[----:B------:R-:W-:Y:S01]  /*8c20*/  ISETP.GE.AND P0, PT, R187, R175, PT ;  /* 0x000000afbb00720c */ /* 0x000fe20003f06270 */
[----:B------:R-:W0:Y:S01]  /*8c30*/  LDGDEPBAR ;  /* 0x00000000000079af */ /* 0x000e220000000000 */
[----:B-1----:R-:W-:Y:S01]  /*8c40*/  IADD3 R3, R175, -0x1, RZ ;  /* 0xffffffffaf037810 */ /* 0x002fe20007ffe0ff */
[----:B------:R-:W-:Y:S01]  /*8c50*/  IMAD.MOV.U32 R102, RZ, RZ, R100 ;  /* 0x000000ffff667224 */ /* 0x000fe200078e0064 */
[C---:B------:R-:W-:Y:S01]  /*8c60*/  ISETP.GE.AND P1, PT, R161.reuse, 0x1, PT ;  /* 0x00000001a100780c */ /* 0x040fe20003f26270 */
[----:B------:R-:W-:Y:S01]  /*8c70*/  IMAD.MOV.U32 R0, RZ, RZ, R101 ;  /* 0x000000ffff007224 */ /* 0x000fe200078e0065 */
[----:B------:R-:W-:Y:S01]  /*8c80*/  IADD3 R2, R161, 0x1, RZ ;  /* 0x00000001a1027810 */ /* 0x000fe20007ffe0ff */
[----:B------:R-:W-:Y:S03]  /*8c90*/  IMAD.MOV.U32 R175, RZ, RZ, R3 ;  /* 0x000000ffffaf7224 */ /* 0x000fe600078e0003 */
[----:B------:R-:W-:Y:S03]  /*8ca0*/  SEL R161, R2, RZ, !P1 ;  /* 0x000000ff02a17207 */ /* 0x000fe60004800000 */
[----:B------:R-:W-:-:S05]  /*8cb0*/  @!P0 BRA `(.L_x_1581) ;  /* 0xffffd18000008947 */ /* 0x000fca000383ffff */
.L_x_1571:
[----:B------:R-:W-:Y:S05]  /*8cc0*/  BRA.DIV ~URZ, `(.L_x_1582) ;  /* 0x00005c327f007947 */ /* 0x000fea000b800000 */
[----:B------:R2:W3:Y:S02]  /*8cd0*/  SHFL.BFLY PT, R0, R179, 0x2, 0x1f ;  /* 0x0c401f00b3007f89 */ /* 0x0004e400000e0000 */
.L_x_1664:
[----:B---3--:R-:W-:Y:S01]  /*8ce0*/  FADD.FTZ R0, R0, R179 ;  /* 0x000000b300007221 */ /* 0x008fe20000010000 */
[----:B------:R-:W-:Y:S05]  /*8cf0*/  BRA.DIV ~URZ, `(.L_x_1583) ;  /* 0x00005c627f007947 */ /* 0x000fea000b800000 */
[----:B-1----:R-:W1:Y:S04]  /*8d00*/  SHFL.BFLY PT, R2, R184, 0x2, 0x1f ;  /* 0x0c401f00b8027f89 */ /* 0x002e6800000e0000 */
[----:B------:R-:W3:Y:S01]  /*8d10*/  SHFL.BFLY PT, R5, R0, 0x1, 0x1f ;  /* 0x0c201f0000057f89 */ /* 0x000ee200000e0000 */
[----:B-1----:R-:W-:-:S02]  /*8d20*/  FADD.FTZ R4, R2, R184 ;  /* 0x000000b802047221 */ /* 0x002fc40000010000 */
[----:B---3--:R-:W-:-:S03]  /*8d30*/  FADD.FTZ R0, R0, R5 ;  /* 0x0000000500007221 */ /* 0x008fc60000010000 */
[----:B------:R1:W3:Y:S04]  /*8d40*/  SHFL.BFLY PT, R3, R4, 0x1, 0x1f ;  /* 0x0c201f0004037f89 */ /* 0x0002e800000e0000 */
.L_x_1665:
[----:B------:R-:W-:Y:S01]  /*8d50*/  FSETP.NE.FTZ.AND P1, PT, R0, RZ, PT ;  /* 0x000000ff0000720b */ /* 0x000fe20003f35000 */
[----:B---3--:R-:W-:Y:S01]  /*8d60*/  FADD.FTZ R3, R3, R4 ;  /* 0x0000000403037221 */ /* 0x008fe20000010000 */
[----:B------:R-:W-:Y:S02]  /*8d70*/  MOV R2, RZ ;  /* 0x000000ff00027202 */ /* 0x000fe40000000f00 */
[----:B------:R-:W-:Y:S02]  /*8d80*/  MOV R23, 0xff800000 ;  /* 0xff80000000177802 */ /* 0x000fe40000000f00 */
[----:B------:R-:W-:Y:S02]  /*8d90*/  FSETP.NE.FTZ.AND P0, PT, R3, RZ, PT ;  /* 0x000000ff0300720b */ /* 0x000fe40003f15000 */
[----:B------:R-:W-:-:S05]  /*8da0*/  MOV R22, 0xff800000 ;  /* 0xff80000000167802 */ /* 0x000fca0000000f00 */
[----:B------:R-:W3:Y:S01]  /*8db0*/  @P1 MUFU.RCP R2, R0 ;  /* 0x0000000000021308 */ /* 0x000ee20000001000 */
[----:B-1----:R-:W-:-:S05]  /*8dc0*/  @P1 MOV R4, 0x3f317218 ;  /* 0x3f31721800041802 */ /* 0x002fca0000000f00 */
[----:B------:R-:W-:Y:S02]  /*8dd0*/  @P1 FMUL.FTZ R4, R4, c[0x0][0x2d0] ;  /* 0x0000b40004041a20 */ /* 0x000fe40000410000 */
[----:B------:R1:W4:Y:S01]  /*8de0*/  @P1 MUFU.LG2 R5, R0 ;  /* 0x0000000000051308 */ /* 0x0003220000000c00 */
[C---:B---3--:R-:W-:Y:S02]  /*8df0*/  FMUL.FTZ R102, R2.reuse, R112 ;  /* 0x0000007002667220 */ /* 0x048fe40000410000 */
[C---:B------:R-:W-:Y:S02]  /*8e00*/  FMUL.FTZ R103, R2.reuse, R113 ;  /* 0x0000007102677220 */ /* 0x040fe40000410000 */
[C---:B------:R-:W-:Y:S02]  /*8e10*/  FMUL.FTZ R112, R2.reuse, R68 ;  /* 0x0000004402707220 */ /* 0x040fe40000410000 */
[C---:B------:R-:W-:Y:S01]  /*8e20*/  FMUL.FTZ R113, R2.reuse, R69 ;  /* 0x0000004502717220 */ /* 0x040fe20000410000 */
[----:B-1----:R-:W-:Y:S01]  /*8e30*/  MOV R0, RZ ;  /* 0x000000ff00007202 */ /* 0x002fe20000000f00 */
[----:B------:R-:W-:-:S02]  /*8e40*/  FMUL.FTZ R68, R2, R72 ;  /* 0x0000004802447220 */ /* 0x000fc40000410000 */
[C---:B------:R-:W-:Y:S02]  /*8e50*/  FMUL.FTZ R69, R2.reuse, R73 ;  /* 0x0000004902457220 */ /* 0x040fe40000410000 */
[C---:B------:R-:W-:Y:S01]  /*8e60*/  FMUL.FTZ R72, R2.reuse, R76 ;  /* 0x0000004c02487220 */ /* 0x040fe20000410000 */
[----:B------:R-:W1:Y:S01]  /*8e70*/  @P0 MUFU.RCP R0, R3 ;  /* 0x0000000300000308 */ /* 0x000e620000001000 */
        /* <DEDUP_REMOVED lines=41> */
[----:B------:R3:W5:Y:S01]  /*9110*/  @P0 MUFU.LG2 R2, R3 ;  /* 0x0000000300020308 */ /* 0x0007620000000c00 */
[----:B----4-:R-:W-:Y:S02]  /*9120*/  @P1 FMUL.FTZ R5, R5, 0.69314718246459960938 ;  /* 0x3f31721805051820 */ /* 0x010fe40000410000 */
[----:B-1----:R-:W-:Y:S02]  /*9130*/  FMUL.FTZ R124, R0, R38 ;  /* 0x00000026007c7220 */ /* 0x002fe40000410000 */
[----:B------:R-:W-:Y:S01]  /*9140*/  @P1 FFMA.FTZ R23, R4, R101, R5 ;  /* 0x0000006504171223 */ /* 0x000fe20000010005 */
[----:B------:R-:W-:Y:S01]  /*9150*/  MOV R4, 0x1 ;  /* 0x0000000100047802 */ /* 0x000fe20000000f00 */
[C---:B------:R-:W-:Y:S02]  /*9160*/  FMUL.FTZ R125, R0.reuse, R39 ;  /* 0x00000027007d7220 */ /* 0x040fe40000410000 */
[----:B------:R-:W-:-:S02]  /*9170*/  FMUL.FTZ R84, R0, R130 ;  /* 0x0000008200547220 */ /* 0x000fc40000410000 */
[C---:B------:R-:W-:Y:S02]  /*9180*/  FMUL.FTZ R85, R0.reuse, R131 ;  /* 0x0000008300557220 */ /* 0x040fe40000410000 */
[C---:B------:R-:W-:Y:S02]  /*9190*/  FMUL.FTZ R38, R0.reuse, R46 ;  /* 0x0000002e00267220 */ /* 0x040fe40000410000 */
[----:B------:R-:W-:Y:S01]  /*91a0*/  FMUL.FTZ R39, R0, R47 ;  /* 0x0000002f00277220 */ /* 0x000fe20000410000 */
[----:B---3--:R-:W-:Y:S01]  /*91b0*/  @P0 MOV R3, 0x3f317218 ;  /* 0x3f31721800030802 */ /* 0x008fe20000000f00 */
        /* <DEDUP_REMOVED lines=46> */
.L_x_1545:
[----:B------:R-:W-:Y:S01]  /*94a0*/  LOP3.LUT P0, RZ, R172, 0xff, RZ, 0xc0, !PT ;  /* 0x000000ffacff7812 */ /* 0x000fe2000780c0ff */
[----:B------:R-:W-:-:S12]  /*94b0*/  BSSY B0, `(.L_x_1584) ;  /* 0x000000f000007945 */ /* 0x000fd80003800000 */
        /* <DEDUP_REMOVED lines=14> */
.L_x_1585:
[----:B------:R-:W-:Y:S05]  /*95a0*/  BSYNC B0 ;  /* 0x0000000000007941 */ /* 0x000fea0003800000 */
.L_x_1584:
[----:B------:R-:W-:Y:S01]  /*95b0*/  PRMT R0, R0, 0x9910, RZ ;  /* 0x0000991000007816 */ /* 0x000fe200000000ff */
[----:B------:R-:W-:Y:S01]  /*95c0*/  BSSY B1, `(.L_x_1586) ;  /* 0x0000336000017945 */ /* 0x000fe20003800000 */
[----:B------:R-:W-:Y:S02]  /*95d0*/  IMAD.MOV.U32 R82, RZ, RZ, R200 ;  /* 0x000000ffff527224 */ /* 0x000fe400078e00c8 */
[----:B------:R-:W-:-:S13]  /*95e0*/  ISETP.NE.AND P0, PT, R0, RZ, PT ;  /* 0x000000ff0000720c */ /* 0x000fda0003f05270 */
[----:B------:R-:W-:Y:S05]  /*95f0*/  @!P0 BRA `(.L_x_1587) ;  /* 0x000026b000008947 */ /* 0x000fea0003800000 */
[----:B------:R-:W-:Y:S01]  /*9600*/  WARPSYNC 0xffffffff ;  /* 0xffffffff00007948 */ /* 0x000fe20003800000 */
[----:B------:R-:W-:Y:S01]  /*9610*/  BAR.SYNC.DEFER_BLOCKING 0x1, 0x100 ;  /* 0x0044000000007b1d */ /* 0x000fe20000010000 */
[----:B------:R-:W-:Y:S01]  /*9620*/  F2FP.PACK_AB R0, R133, R132 ;  /* 0x000000848500723e */ /* 0x000fe200000000ff */
[----:B------:R-:W-:Y:S01]  /*9630*/  IMAD.MOV.U32 R14, RZ, RZ, c[0x0][0x388] ;  /* 0x0000e200ff0e7624 */ /* 0x000fe200078e00ff */
        /* <DEDUP_REMOVED lines=10> */
[----:B-1----:R-:W-:-:S02]  /*96e0*/  F2FP.PACK_AB R0, R85, R84 ;  /* 0x000000545500723e */ /* 0x002fc400000000ff */
[----:B---3--:R-:W-:-:S03]  /*96f0*/  F2FP.PACK_AB R2, R29, R28 ;  /* 0x0000001c1d02723e */ /* 0x008fc600000000ff */
[----:B------:R1:W-:Y:S01]  /*9700*/  STS [R222+0x400], R0 ;  /* 0x00040000de007388 */ /* 0x0003e20000000800 */
[----:B----4-:R-:W-:-:S03]  /*9710*/  F2FP.PACK_AB R3, R127, R126 ;  /* 0x0000007e7f03723e */ /* 0x010fc600000000ff */
[----:B------:R3:W-:Y:S04]  /*9720*/  STS [R224], R2 ;  /* 0x00000002e0007388 */ /* 0x0007e80000000800 */
[----:B------:R4:W-:Y:S01]  /*9730*/  STS [R224+0x400], R3 ;  /* 0x00040003e0007388 */ /* 0x0009e20000000800 */
[----:B-1----:R-:W-:Y:S02]  /*9740*/  F2FP.PACK_AB R0, R33, R32 ;  /* 0x000000202100723e */ /* 0x002fe400000000ff */
[----:B---3--:R-:W-:-:S03]  /*9750*/  F2FP.PACK_AB R2, R123, R122 ;  /* 0x0000007a7b02723e */ /* 0x008fc600000000ff */
[----:B------:R1:W-:Y:S01]  /*9760*/  STS [R223], R0 ;  /* 0x00000000df007388 */ /* 0x0003e20000000800 */
[----:B----4-:R-:W-:-:S03]  /*9770*/  F2FP.PACK_AB R3, R35, R34 ;  /* 0x000000222303723e */ /* 0x010fc600000000ff */
[----:B------:R3:W-:Y:S04]  /*9780*/  STS [R223+0x400], R2 ;  /* 0x00040002df007388 */ /* 0x0007e80000000800 */
[----:B------:R4:W-:Y:S01]  /*9790*/  STS [R251], R3 ;  /* 0x00000003fb007388 */ /* 0x0009e20000000800 */
[----:B-1----:R-:W-:Y:S02]  /*97a0*/  F2FP.PACK_AB R0, R89, R88 ;  /* 0x000000585900723e */ /* 0x002fe400000000ff */
        /* <DEDUP_REMOVED lines=15> */
[----:B------:R3:W-:Y:S04]  /*98a0*/  STS [R221+0x4000], R2 ;  /* 0x00400002dd007388 */ /* 0x0007e80000000800 */
[----:B------:R4:W-:Y:S01]  /*98b0*/  STS [R221+0x4400], R3 ;  /* 0x00440003dd007388 */ /* 0x0009e20000000800 */
        /* <DEDUP_REMOVED lines=23> */
[----:B------:R4:W-:Y:S04]  /*9a30*/  STS [R250+0x4400], R4 ;  /* 0x00440004fa007388 */ /* 0x0009e80000000800 */
[----:B------:R2:W-:Y:S01]  /*9a40*/  STS [R248+0x4000], R2 ;  /* 0x00400002f8007388 */ /* 0x0005e20000000800 */
[----:B-1----:R-:W-:Y:S02]  /*9a50*/  F2FP.PACK_AB R0, R67, R66 ;  /* 0x000000424300723e */ /* 0x002fe400000000ff */
[----:B---3--:R-:W-:-:S03]  /*9a60*/  F2FP.PACK_AB R3, R51, R50 ;  /* 0x000000323303723e */ /* 0x008fc600000000ff */
[----:B------:R1:W-:Y:S01]  /*9a70*/  STS [R248+0x4400], R0 ;  /* 0x00440000f8007388 */ /* 0x0003e20000000800 */
[----:B----4-:R-:W-:-:S03]  /*9a80*/  F2FP.PACK_AB R4, R113, R112 ;  /* 0x000000707104723e */ /* 0x010fc600000000ff */
[----:B------:R3:W-:Y:S01]  /*9a90*/  STS [R221+0x8400], R3 ;  /* 0x00840003dd007388 */ /* 0x0007e20000000800 */
[----:B--2---:R-:W-:-:S03]  /*9aa0*/  F2FP.PACK_AB R2, R69, R68 ;  /* 0x000000444502723e */ /* 0x004fc600000000ff */
[----:B------:R2:W-:Y:S04]  /*9ab0*/  STS [R221+0x8000], R4 ;  /* 0x00800004dd007388 */ /* 0x0005e80000000800 */
[----:B------:R4:W-:Y:S01]  /*9ac0*/  STS [R222+0x8000], R2 ;  /* 0x00800002de007388 */ /* 0x0009e20000000800 */
[----:B-1----:R-:W-:Y:S02]  /*9ad0*/  F2FP.PACK_AB R0, R59, R58 ;  /* 0x0000003a3b00723e */ /* 0x002fe400000000ff */
[----:B---3--:R-:W-:-:S03]  /*9ae0*/  F2FP.PACK_AB R3, R63, R62 ;  /* 0x0000003e3f03723e */ /* 0x008fc600000000ff */
[----:B------:R1:W-:Y:S01]  /*9af0*/  STS [R222+0x8400], R0 ;  /* 0x00840000de007388 */ /* 0x0003e20000000800 */
[----:B--2---:R-:W-:-:S03]  /*9b00*/  F2FP.PACK_AB R4, R73, R72 ;  /* 0x000000484904723e */ /* 0x004fc600000000ff */
        /* <DEDUP_REMOVED lines=9> */
[----:B------:R2:W-:Y:S01]  /*9ba0*/  STS [R251+0x8400], R4 ;  /* 0x00840004fb007388 */ /* 0x0005e20000000800 */
[----:B-1----:R-:W-:-:S05]  /*9bb0*/  F2FP.PACK_AB R0, R121, R120 ;  /* 0x000000787900723e */ /* 0x002fca00000000ff */
[----:B------:R1:W-:Y:S01]  /*9bc0*/  STS [R251+0x8000], R0 ;  /* 0x00800000fb007388 */ /* 0x0003e20000000800 */
[----:B--2---:R-:W-:-:S03]  /*9bd0*/  @P2 IADD3 R4, P0, R209, c[0x0][0x508], RZ ;  /* 0x00014200d1042a10 */ /* 0x004fc60007f1e0ff */
[----:B------:R2:W-:Y:S01]  /*9be0*/  STS [R249+0x8000], R3 ;  /* 0x00800003f9007388 */ /* 0x0005e20000000800 */
[----:B------:R-:W-:-:S03]  /*9bf0*/  @P2 IADD3.X R5, R210, c[0x0][0x50c], RZ, P0, !PT ;  /* 0x00014300d2052a10 */ /* 0x000fc600007fe4ff */
[----:B------:R3:W-:Y:S01]  /*9c00*/  STS [R249+0x8400], R2 ;  /* 0x00840002f9007388 */ /* 0x0007e20000000800 */
[----:B-1----:R-:W-:Y:S02]  /*9c10*/  F2FP.PACK_AB R0, R81, R80 ;  /* 0x000000505100723e */ /* 0x002fe400000000ff */
[----:B--2---:R-:W-:-:S03]  /*9c20*/  F2FP.PACK_AB R3, R43, R42 ;  /* 0x0000002a2b03723e */ /* 0x004fc600000000ff */
[----:B------:R1:W-:Y:S01]  /*9c30*/  STS [R250+0x8000], R0 ;  /* 0x00800000fa007388 */ /* 0x0003e20000000800 */
[----:B---3--:R-:W-:-:S05]  /*9c40*/  F2FP.PACK_AB R2, R55, R54 ;  /* 0x000000363702723e */ /* 0x008fca00000000ff */
        /* <DEDUP_REMOVED lines=17> */
.L_x_1588:
[----:B--2---:R-:W2:Y:S01]  /*9d60*/  LDL R3, [R1+0xc] ;  /* 0x00000c0001037983 */ /* 0x004ea20000100800 */
[----:B------:R-:W-:Y:S01]  /*9d70*/  IMAD.MOV.U32 R2, RZ, RZ, 0x368 ;  /* 0x00000368ff027424 */ /* 0x000fe200078e00ff */
[----:B------:R-:W-:-:S02]  /*9d80*/  ISETP.GT.AND P2, PT, R5, 0x1, PT ;  /* 0x000000010500780c */ /* 0x000fc40003f44270 */
[----:B------:R-:W3:Y:S01]  /*9d90*/  LDL R31, [R1+0x8] ;  /* 0x00000800011f7983 */ /* 0x000ee20000100800 */
[----:B------:R-:W-:Y:S02]  /*9da0*/  ISETP.NE.U32.AND P0, PT, RZ, c[0x0][0x500], PT ;  /* 0x00014000ff007a0c */ /* 0x000fe40003f05070 */
[----:B------:R-:W-:Y:S02]  /*9db0*/  SEL R2, R2, 0x328, P2 ;  /* 0x0000032802027807 */ /* 0x000fe40001000000 */
[----:B------:R-:W-:Y:S02]  /*9dc0*/  ISETP.NE.AND.EX P0, PT, RZ, c[0x0][0x504], PT, P0 ;  /* 0x00014100ff007a0c */ /* 0x000fe40003f05300 */
[----:B------:R1:W4:Y:S02]  /*9dd0*/  LDC.64 R4, c[0x0][R2+0x170] ;  /* 0x00005c0002047b82 */ /* 0x0003240000000a00 */
[----:B------:R-:W-:-:S06]  /*9de0*/  SEL R8, R207, RZ, !P0 ;  /* 0x000000ffcf087207 */ /* 0x000fcc0004000000 */
[----:B------:R1:W4:Y:S08]  /*9df0*/  LDC.64 R16, c[0x0][R2+0x168] ;  /* 0x00005a0002107b82 */ /* 0x0003300000000a00 */
[----:B------:R1:W2:Y:S08]  /*9e00*/  LDC.64 R18, c[0x0][R2+0x178] ;  /* 0x00005e0002127b82 */ /* 0x0002b00000000a00 */
[----:B------:R1:W2:Y:S01]  /*9e10*/  LDC.64 R20, c[0x0][R2+0x160] ;  /* 0x0000580002147b82 */ /* 0x0002a20000000a00 */
[----:B------:R-:W-:Y:S01]  /*9e20*/  LOP3.LUT R9, R202, 0xffff, RZ, 0xc0, !PT ;  /* 0x0000ffffca097812 */ /* 0x000fe200078ec0ff */
[----:B-1----:R-:W-:-:S05]  /*9e30*/  IMAD.MOV.U32 R2, RZ, RZ, c[0x0][0x4e8] ;  /* 0x00013a00ff027624 */ /* 0x002fca00078e00ff */
[----:B------:R-:W-:Y:S01]  /*9e40*/  ISETP.NE.AND P3, PT, R2, 0x1, PT ;  /* 0x000000010200780c */ /* 0x000fe20003f65270 */
[----:B----4-:R-:W-:Y:S02]  /*9e50*/  IMAD R2, R5, R8, RZ ;  /* 0x0000000805027224 */ /* 0x010fe400078e02ff */
[----:B------:R-:W-:-:S04]  /*9e60*/  IMAD.WIDE.U32 R6, R16, R9, RZ ;  /* 0x0000000910067225 */ /* 0x000fc800078e00ff */
        /* <DEDUP_REMOVED lines=53> */
[----:B------:R-:W-:Y:S01]  /*a1c0*/  IMAD R11, R11, c[0x0][0x3a0], RZ ;  /* 0x0000e8000b0b7a24 */ /* 0x000fe200078e02ff */
[----:B-1----:R-:W-:Y:S01]  /*a1d0*/  LEA R4, R201, R189, 0x7 ;  /* 0x000000bdc9047211 */ /* 0x002fe200078e38ff */
[C---:B------:R-:W-:Y:S01]  /*a1e0*/  IMAD.WIDE.U32 R2, R0.reuse, c[0x0][0x3a0], RZ ;  /* 0x0000e80000027a25 */ /* 0x040fe200078e00ff */
[----:B------:R-:W-:Y:S01]  /*a1f0*/  SHF.R.S32.HI R5, RZ, 0x1f, R8 ;  /* 0x0000001fff057819 */ /* 0x000fe20000011408 */
[----:B------:R1:W2:Y:S02]  /*a200*/  LDS.128 R24, [R188+0x80] ;  /* 0x00008000bc187984 */ /* 0x0002a40000000c00 */
[----:B------:R-:W-:-:S02]  /*a210*/  IMAD R0, R0, c[0x0][0x3a4], R11 ;  /* 0x0000e90000007a24 */ /* 0x000fc400078e020b */
[----:B------:R-:W-:Y:S01]  /*a220*/  @P3 IMAD.HI.U32 R6, R4, c[0x0][0x4ec], RZ ;  /* 0x00013b0004063a27 */ /* 0x000fe200078e00ff */
[----:B------:R1:W3:Y:S02]  /*a230*/  LDS.128 R40, [R188+0x1080] ;  /* 0x00108000bc287984 */ /* 0x0002e40000000c00 */
[----:B------:R-:W-:Y:S01]  /*a240*/  IADD3 R3, R3, R0, RZ ;  /* 0x0000000003037210 */ /* 0x000fe20007ffe0ff */
[----:B------:R-:W-:Y:S01]  /*a250*/  IMAD R5, R5, c[0x0][0x3f0], RZ ;  /* 0x0000fc0005057a24 */ /* 0x000fe200078e02ff */
[----:B------:R1:W4:Y:S01]  /*a260*/  LDS.128 R52, [R188+0x2080] ;  /* 0x00208000bc347984 */ /* 0x0003220000000c00 */
[----:B------:R-:W-:Y:S02]  /*a270*/  MOV R0, R4 ;  /* 0x0000000400007202 */ /* 0x000fe40000000f00 */
[----:B------:R-:W-:Y:S01]  /*a280*/  IMAD.WIDE.U32 R2, R9, c[0x0][0x3e8], R2 ;  /* 0x0000fa0009027a25 */ /* 0x000fe200078e0002 */
[----:B------:R1:W1:Y:S01]  /*a290*/  LDS.128 R60, [R188+0x3080] ;  /* 0x00308000bc3c7984 */ /* 0x0002620000000c00 */
[----:B------:R-:W-:-:S02]  /*a2a0*/  @P3 SHF.R.U32.HI R0, RZ, c[0x0][0x4f0], R6 ;  /* 0x00013c00ff003a19 */ /* 0x000fc40000011606 */
[----:B------:R-:W-:Y:S01]  /*a2b0*/  IMAD R3, R9, c[0x0][0x3ec], R3 ;  /* 0x0000fb0009037a24 */ /* 0x000fe200078e0203 */
[----:B------:R1:W1:Y:S01]  /*a2c0*/  LDS.128 R20, [R188+0x4080] ;  /* 0x00408000bc147984 */ /* 0x0002620000000c00 */
[C---:B------:R-:W-:Y:S01]  /*a2d0*/  IMAD R7, R8.reuse, c[0x0][0x3f4], R5 ;  /* 0x0000fd0008077a24 */ /* 0x040fe200078e0205 */
[----:B------:R-:W-:Y:S01]  /*a2e0*/  SHF.R.S32.HI R6, RZ, 0x1f, R0 ;  /* 0x0000001fff067819 */ /* 0x000fe20000011400 */
[----:B------:R-:W-:Y:S01]  /*a2f0*/  IMAD.WIDE.U32 R2, R8, c[0x0][0x3f0], R2 ;  /* 0x0000fc0008027a25 */ /* 0x000fe200078e0002 */
[----:B------:R1:W1:Y:S01]  /*a300*/  LDS.128 R36, [R188+0x5080] ;  /* 0x00508000bc247984 */ /* 0x0002620000000c00 */
[----:B------:R-:W-:Y:S02]  /*a310*/  IADD3 R5, -R0, RZ, RZ ;  /* 0x000000ff00057210 */ /* 0x000fe40007ffe1ff */
[----:B------:R-:W-:Y:S01]  /*a320*/  IMAD R6, R6, c[0x0][0x3e0], RZ ;  /* 0x0000f80006067a24 */ /* 0x000fe200078e02ff */
[----:B------:R1:W1:Y:S01]  /*a330*/  LDS.128 R48, [R188+0x6080] ;  /* 0x00608000bc307984 */ /* 0x0002620000000c00 */
[----:B------:R-:W-:Y:S01]  /*a340*/  IADD3 R3, R3, R7, RZ ;  /* 0x0000000703037210 */ /* 0x000fe20007ffe0ff */
[----:B------:R-:W-:-:S02]  /*a350*/  IMAD R4, R5, c[0x0][0x4e8], R4 ;  /* 0x00013a0005047a24 */ /* 0x000fc400078e0204 */
        /* <DEDUP_REMOVED lines=17> */
.L_x_1666:
[----:B------:R-:W-:Y:S05]  /*a470*/  BRA.DIV ~URZ, `(.L_x_1591) ;  /* 0x000046527f007947 */ /* 0x000fea000b800000 */
[----:B------:R4:W2:Y:S02]  /*a480*/  SHFL.IDX PT, R0, R11, RZ, 0x181f ;  /* 0x00181fff0b007589 */ /* 0x0008a400000e0000 */
.L_x_1667:
        /* <DEDUP_REMOVED lines=19> */
.L_x_1593:
[----:B------:R-:W-:Y:S05]  /*a5c0*/  BSYNC B0 ;  /* 0x0000000000007941 */ /* 0x000fea0003800000 */
.L_x_1592:
[----:B------:R-:W-:Y:S05]  /*a5d0*/  BRA.DIV ~URZ, `(.L_x_1594) ;  /* 0x000045627f007947 */ /* 0x000fea000b800000 */
[----:B---3--:R3:W4:Y:S04]  /*a5e0*/  SHFL.IDX PT, R4, R5, 0x1, 0x181f ;  /* 0x00381f0005047f89 */ /* 0x00872800000e0000 */
[----:B--2---:R3:W2:Y:S02]  /*a5f0*/  SHFL.IDX PT, R0, R11, 0x1, 0x181f ;  /* 0x00381f000b007f89 */ /* 0x0046a400000e0000 */
.L_x_1668:
        /* <DEDUP_REMOVED lines=19> */
.L_x_1596:
[----:B------:R-:W-:Y:S05]  /*a730*/  BSYNC B0 ;  /* 0x0000000000007941 */ /* 0x000fea0003800000 */
.L_x_1595:
[----:B------:R-:W-:Y:S05]  /*a740*/  BRA.DIV ~URZ, `(.L_x_1597) ;  /* 0x000044c27f007947 */ /* 0x000fea000b800000 */
[----:B----4-:R4:W3:Y:S02]  /*a750*/  SHFL.IDX PT, R4, R5, 0x2, 0x181f ;  /* 0x00581f0005047f89 */ /* 0x0108e400000e0000 */
.L_x_1669:
[----:B------:R-:W-:Y:S05]  /*a760*/  BRA.DIV ~URZ, `(.L_x_1598) ;  /* 0x000045127f007947 */ /* 0x000fea000b800000 */
[----:B--2---:R2:W4:Y:S02]  /*a770*/  SHFL.IDX PT, R0, R11, 0x2, 0x181f ;  /* 0x00581f000b007f89 */ /* 0x00452400000e0000 */
.L_x_1670:
        /* <DEDUP_REMOVED lines=19> */
.L_x_1600:
[----:B------:R-:W-:Y:S05]  /*a8b0*/  BSYNC B0 ;  /* 0x0000000000007941 */ /* 0x000fea0003800000 */
.L_x_1599:
[----:B------:R-:W-:Y:S05]  /*a8c0*/  BRA.DIV ~URZ, `(.L_x_1601) ;  /* 0x000044227f007947 */ /* 0x000fea000b800000 */
[----:B---3--:R3:W2:Y:S04]  /*a8d0*/  SHFL.IDX PT, R6, R5, 0x3, 0x181f ;  /* 0x00781f0005067f89 */ /* 0x0086a800000e0000 */
[----:B----4-:R3:W4:Y:S02]  /*a8e0*/  SHFL.IDX PT, R0, R11, 0x3, 0x181f ;  /* 0x00781f000b007f89 */ /* 0x01072400000e0000 */
.L_x_1671:
        /* <DEDUP_REMOVED lines=9> */
[-C--:B--23--:R-:W-:Y:S02]  /*a980*/  @!P1 LEA.HI.X R5, R177, R6.reuse, R8, 0x1, P3 ;  /* 0x00000006b1059211 */ /* 0x08cfe400018f0c08 */
        /* <DEDUP_REMOVED lines=10> */
.L_x_1589:
        /* <DEDUP_REMOVED lines=32> */
.L_x_1672:
[----:B------:R-:W-:Y:S05]  /*ac30*/  BRA.DIV ~URZ, `(.L_x_1604) ;  /* 0x000041f27f007947 */ /* 0x000fea000b800000 */
[----:B------:R3:W4:Y:S02]  /*ac40*/  SHFL.IDX PT, R0, R12, RZ, 0x1c1f ;  /* 0x001c1fff0c007589 */ /* 0x00072400000e0000 */
.L_x_1673:
[----:B------:R-:W-:Y:S01]  /*ac50*/  BSSY B0, `(.L_x_1605) ;  /* 0x000007a000007945 */ /* 0x000fe20003800000 */
[----:B------:R-:W-:Y:S05]  /*ac60*/  @P0 BRA `(.L_x_1606) ;  /* 0x0000078000000947 */ /* 0x000fea0003800000 */
[----:B------:R-:W-:Y:S02]  /*ac70*/  ISETP.GE.AND P1, PT, R220, c[0x0][0x3c8], PT ;  /* 0x0000f200dc007a0c */ /* 0x000fe40003f26270 */
[----:B------:R-:W-:Y:S02]  /*ac80*/  ISETP.GE.AND P0, PT, R247, c[0x0][0x3c8], PT ;  /* 0x0000f200f7007a0c */ /* 0x000fe40003f06270 */
[----:B------:R-:W-:Y:S02]  /*ac90*/  ISETP.GE.AND P3, PT, R246, c[0x0][0x3c8], PT ;  /* 0x0000f200f6007a0c */ /* 0x000fe40003f66270 */
[----:B------:R-:W-:Y:S02]  /*aca0*/  ISETP.GE.AND P4, PT, R245, c[0x0][0x3c8], PT ;  /* 0x0000f200f5007a0c */ /* 0x000fe40003f86270 */
[----:B------:R-:W-:-:S02]  /*acb0*/  SHF.R.S32.HI R8, RZ, 0x1f, R247 ;  /* 0x0000001fff087819 */ /* 0x000fc400000114f7 */
[----:B------:R-:W-:Y:S02]  /*acc0*/  SHF.R.S32.HI R9, RZ, 0x1f, R246 ;  /* 0x0000001fff097819 */ /* 0x000fe400000114f6 */
[----:B------:R-:W-:Y:S01]  /*acd0*/  ISETP.GE.AND P6, PT, R230, c[0x0][0x3c8], PT ;  /* 0x0000f200e6007a0c */ /* 0x000fe20003fc6270 */
[----:B----4-:R-:W-:Y:S01]  /*ace0*/  @!P1 IMAD.MOV.U32 R6, RZ, RZ, R0 ;  /* 0x000000ffff069224 */ /* 0x010fe200078e0000 */
[----:B------:R-:W-:Y:S01]  /*acf0*/  SHF.R.S32.HI R10, RZ, 0x1f, R232 ;  /* 0x0000001fff0a7819 */ /* 0x000fe200000114e8 */
[----:B--2---:R-:W-:Y:S01]  /*ad00*/  @!P1 IMAD.MOV.U32 R7, RZ, RZ, R4 ;  /* 0x000000ffff079224 */ /* 0x004fe200078e0004 */
[C---:B------:R-:W-:Y:S02]  /*ad10*/  @!P0 LEA R2, P2, R247.reuse, R0, 0x2 ;  /* 0x00000000f7028211 */ /* 0x040fe400078410ff */
[----:B------:R-:W-:Y:S01]  /*ad20*/  SHF.R.S32.HI R11, RZ, 0x1f, R231 ;  /* 0x0000001fff0b7819 */ /* 0x000fe200000114e7 */
[----:B------:R-:W-:Y:S01]  /*ad30*/  @!P1 IMAD.WIDE R6, R220, 0x4, R6 ;  /* 0x00000004dc069825 */ /* 0x000fe200078e0206 */
[----:B------:R-:W-:-:S02]  /*ad40*/  @!P0 LEA.HI.X R3, R247, R4, R8, 0x2, P2 ;  /* 0x00000004f7038211 */ /* 0x000fc400010f1408 */
[----:B------:R-:W-:Y:S02]  /*ad50*/  ISETP.GE.AND P2, PT, R244, c[0x0][0x3c8], PT ;  /* 0x0000f200f4007a0c */ /* 0x000fe40003f46270 */
[----:B------:R2:W-:Y:S01]  /*ad60*/  @!P1 ST.E.64 [R6.64], R132 ;  /* 0x0000008406009985 */ /* 0x0005e2000c101b06 */
[----:B------:R-:W-:Y:S02]  /*ad70*/  ISETP.GE.AND P1, PT, R243, c[0x0][0x3c8], PT ;  /* 0x0000f200f3007a0c */ /* 0x000fe40003f26270 */
[----:B------:R-:W-:Y:S01]  /*ad80*/  SHF.R.S32.HI R8, RZ, 0x1f, R245 ;  /* 0x0000001fff087819 */ /* 0x000fe200000114f5 */
[----:B------:R4:W-:Y:S01]  /*ad90*/  @!P0 ST.E.64 [R2.64], R26 ;  /* 0x0000001a02008985 */ /* 0x0009e2000c101b06 */
[----:B------:R-:W-:Y:S02]  /*ada0*/  SHF.R.S32.HI R14, RZ, 0x1f, R228 ;  /* 0x0000001fff0e7819 */ /* 0x000fe400000114e4 */
[----:B------:R-:W-:Y:S02]  /*adb0*/  SHF.R.S32.HI R16, RZ, 0x1f, R227 ;  /* 0x0000001fff107819 */ /* 0x000fe400000114e3 */
[----:B------:R-:W-:-:S02]  /*adc0*/  SHF.R.S32.HI R15, RZ, 0x1f, R226 ;  /* 0x0000001fff0f7819 */ /* 0x000fc400000114e2 */
        /* <DEDUP_REMOVED lines=64> */
[----:B------:R-:W-:Y:S01]  /*b1d0*/  @!P2 LEA R8, P0, R232, R0, 0x2 ;  /* 0x00000000e808a211 */ /* 0x000fe200078010ff */
[----:B------:R2:W-:Y:S01]  /*b1e0*/  @!P3 ST.E.64 [R6.64], R60 ;  /* 0x0000003c0600b985 */ /* 0x0005e2000c101b06 */
[----:B------:R-:W-:-:S02]  /*b1f0*/  ISETP.GE.AND P5, PT, R229, c[0x0][0x3c8], PT ;  /* 0x0000f200e5007a0c */ /* 0x000fc40003fa6270 */
[----:B------:R-:W-:Y:S01]  /*b200*/  @!P2 LEA.HI.X R9, R232, R4, R10, 0x2, P0 ;  /* 0x00000004e809a211 */ /* 0x000fe200000f140a */
[----:B------:R4:W-:Y:S01]  /*b210*/  @!P4 ST.E.64 [R2.64], R64 ;  /* 0x000000400200c985 */ /* 0x0009e2000c101b06 */
[----:B------:R-:W-:Y:S02]  /*b220*/  SHF.R.S32.HI R10, RZ, 0x1f, R230 ;  /* 0x0000001fff0a7819 */ /* 0x000fe400000114e6 */
[----:B------:R-:W-:Y:S01]  /*b230*/  ISETP.GE.AND P4, PT, R228, c[0x0][0x3c8], PT ;  /* 0x0000f200e4007a0c */ /* 0x000fe20003f86270 */
[----:B------:R-:W-:Y:S01]  /*b240*/  @!P2 ST.E.64 [R8.64], R112 ;  /* 0x000000700800a985 */ /* 0x000fe2000c101b06 */
[----:B------:R-:W-:Y:S02]  /*b250*/  ISETP.GE.AND P2, PT, R227, c[0x0][0x3c8], PT ;  /* 0x0000f200e3007a0c */ /* 0x000fe40003f46270 */
[-C--:B--2---:R-:W-:Y:S02]  /*b260*/  @!P6 LEA R6, P0, R230, R0.reuse, 0x2 ;  /* 0x00000000e606e211 */ /* 0x084fe400078010ff */
[----:B----4-:R-:W-:-:S02]  /*b270*/  @!P1 LEA R2, P3, R231, R0, 0x2 ;  /* 0x00000000e7029211 */ /* 0x010fc400078610ff */
[-C--:B------:R-:W-:Y:S02]  /*b280*/  @!P6 LEA.HI.X R7, R230, R4.reuse, R10, 0x2, P0 ;  /* 0x00000004e607e211 */ /* 0x080fe400000f140a */
[----:B------:R-:W-:Y:S02]  /*b290*/  @!P1 LEA.HI.X R3, R231, R4, R11, 0x2, P3 ;  /* 0x00000004e7039211 */ /* 0x000fe400018f140b */
[----:B------:R-:W-:Y:S02]  /*b2a0*/  ISETP.GE.AND P0, PT, R225, c[0x0][0x3c8], PT ;  /* 0x0000f200e1007a0c */ /* 0x000fe40003f06270 */
[----:B------:R-:W-:Y:S01]  /*b2b0*/  SHF.R.S32.HI R10, RZ, 0x1f, R229 ;  /* 0x0000001fff0a7819 */ /* 0x000fe200000114e5 */
        /* <DEDUP_REMOVED lines=19> */
.L_x_1606:
[----:B------:R-:W-:Y:S05]  /*b3f0*/  BSYNC B0 ;  /* 0x0000000000007941 */ /* 0x000fea0003800000 */
.L_x_1605:
[----:B------:R-:W-:Y:S05]  /*b400*/  BRA.DIV ~URZ, `(.L_x_1607) ;  /* 0x00003a927f007947 */ /* 0x000fea000b800000 */
[----:B--2---:R2:W1:Y:S04]  /*b410*/  SHFL.IDX PT, R4, R5, 0x1, 0x1c1f ;  /* 0x003c1f0005047f89 */ /* 0x00446800000e0000 */
[----:B----4-:R2:W4:Y:S02]  /*b420*/  SHFL.IDX PT, R0, R12, 0x1, 0x1c1f ;  /* 0x003c1f000c007f89 */ /* 0x01052400000e0000 */
.L_x_1674:
[----:B------:R-:W-:-:S13]  /*b430*/  ISETP.NE.AND P0, PT, R13, RZ, PT ;  /* 0x000000ff0d00720c */ /* 0x000fda0003f05270 */
[----:B------:R-:W-:Y:S05]  /*b440*/  @P0 BRA `(.L_x_1602) ;  /* 0x000014d000000947 */ /* 0x000fea0003800000 */
[----:B------:R-:W-:Y:S02]  /*b450*/  ISETP.GE.AND P4, PT, R220, c[0x0][0x3c8], PT ;  /* 0x0000f200dc007a0c */ /* 0x000fe40003f86270 */
[----:B------:R-:W-:Y:S02]  /*b460*/  ISETP.GE.AND P1, PT, R245, c[0x0][0x3c8], PT ;  /* 0x0000f200f5007a0c */ /* 0x000fe40003f26270 */
[----:B------:R-:W-:Y:S02]  /*b470*/  ISETP.GE.AND P3, PT, R247, c[0x0][0x3c8], PT ;  /* 0x0000f200f7007a0c */ /* 0x000fe40003f66270 */
[----:B------:R-:W-:Y:S02]  /*b480*/  ISETP.GE.AND P2, PT, R246, c[0x0][0x3c8], PT ;  /* 0x0000f200f6007a0c */ /* 0x000fe40003f46270 */
[----:B-12---:R-:W-:Y:S02]  /*b490*/  SHF.R.S32.HI R5, RZ, 0x1f, R247 ;  /* 0x0000001fff057819 */ /* 0x006fe400000114f7 */
[----:B------:R-:W-:-:S02]  /*b4a0*/  ISETP.GE.AND P0, PT, R244, c[0x0][0x3c8], PT ;  /* 0x0000f200f4007a0c */ /* 0x000fc40003f06270 */
[----:B------:R-:W-:Y:S01]  /*b4b0*/  SHF.R.S32.HI R10, RZ, 0x1f, R245 ;  /* 0x0000001fff0a7819 */ /* 0x000fe200000114f5 */
[----:B----4-:R-:W-:Y:S01]  /*b4c0*/  @!P4 IMAD.MOV.U32 R6, RZ, RZ, R0 ;  /* 0x000000ffff06c224 */ /* 0x010fe200078e0000 */
[----:B------:R-:W-:Y:S01]  /*b4d0*/  SHF.R.S32.HI R13, RZ, 0x1f, R228 ;  /* 0x0000001fff0d7819 */ /* 0x000fe200000114e4 */
[----:B------:R-:W-:Y:S01]  /*b4e0*/  @!P4 IMAD.MOV.U32 R7, RZ, RZ, R4 ;  /* 0x000000ffff07c224 */ /* 0x000fe200078e0004 */
[----:B---3--:R-:W-:Y:S02]  /*b4f0*/  SHF.R.S32.HI R12, RZ, 0x1f, R227 ;  /* 0x0000001fff0c7819 */ /* 0x008fe400000114e3 */
[----:B------:R-:W-:Y:S01]  /*b500*/  @!P3 LEA R2, P5, R247, R0, 0x2 ;  /* 0x00000000f702b211 */ /* 0x000fe200078a10ff */
[----:B------:R-:W-:-:S03]  /*b510*/  @!P4 IMAD.WIDE R6, R220, 0x4, R6 ;  /* 0x00000004dc06c825 */ /* 0x000fc600078e0206 */
[----:B------:R-:W-:Y:S02]  /*b520*/  @!P3 LEA.HI.X R3, R247, R4, R5, 0x2, P5 ;  /* 0x00000004f703b211 */ /* 0x000fe400028f1405 */
[----:B------:R1:W-:Y:S01]  /*b530*/  @!P4 ST.E.64 [R6.64], R92 ;  /* 0x0000005c0600c985 */ /* 0x0003e2000c101b06 */
[----:B------:R-:W-:Y:S02]  /*b540*/  SHF.R.S32.HI R5, RZ, 0x1f, R246 ;  /* 0x0000001fff057819 */ /* 0x000fe400000114f6 */
[----:B------:R-:W-:Y:S01]  /*b550*/  ISETP.GE.AND P5, PT, R243, c[0x0][0x3c8], PT ;  /* 0x0000f200f3007a0c */ /* 0x000fe20003fa6270 */
[----:B------:R2:W-:Y:S01]  /*b560*/  @!P3 ST.E.64 [R2.64], R84 ;  /* 0x000000540200b985 */ /* 0x0005e2000c101b06 */
[----:B------:R-:W-:Y:S02]  /*b570*/  @!P2 LEA R8, P3, R246, R0, 0x2 ;  /* 0x00000000f608a211 */ /* 0x000fe400078610ff */
[----:B------:R-:W-:Y:S02]  /*b580*/  ISETP.GE.AND P4, PT, R242, c[0x0][0x3c8], PT ;  /* 0x0000f200f2007a0c */ /* 0x000fe40003f86270 */
[----:B------:R-:W-:-:S02]  /*b590*/  @!P2 LEA.HI.X R9, R246, R4, R5, 0x2, P3 ;  /* 0x00000004f609a211 */ /* 0x000fc400018f1405 */
[----:B------:R-:W-:-:S03]  /*b5a0*/  SHF.R.S32.HI R5, RZ, 0x1f, R244 ;  /* 0x0000001fff057819 */ /* 0x000fc600000114f4 */
[----:B------:R3:W-:Y:S01]  /*b5b0*/  @!P2 ST.E.64 [R8.64], R126 ;  /* 0x0000007e0800a985 */ /* 0x0007e2000c101b06 */
[----:B------:R-:W-:Y:S02]  /*b5c0*/  ISETP.GE.AND P2, PT, R240, c[0x0][0x3c8], PT ;  /* 0x0000f200f0007a0c */ /* 0x000fe40003f46270 */
        /* <DEDUP_REMOVED lines=11> */
[----:B---3--:R-:W-:-:S04]  /*b680*/  @!P5 LEA R8, P0, R243, R0, 0x2 ;  /* 0x00000000f308d211 */ /* 0x008fc800078010ff */
        /* <DEDUP_REMOVED lines=98> */
.L_x_1587:
        /* <DEDUP_REMOVED lines=16> */
[----:B------:R3:W4:Y:S04]  /*bdb0*/  LDG.E R0, [R2.64] ;  /* 0x0000000602007981 */ /* 0x000728000c1e1900 */
[----:B-1-3--:R-:W4:Y:S02]  /*bdc0*/  LDG.E R2, [R2.64+0x4] ;  /* 0x0000040602027981 */ /* 0x00af24000c1e1900 */
[----:B----45:R-:W-:Y:S02]  /*bdd0*/  IADD3 R20, -R0, R2, RZ ;  /* 0x0000000200147210 */ /* 0x030fe40007ffe1ff */
.L_x_1608:
[----:B------:R-:W-:Y:S01]  /*bde0*/  ISETP.GT.AND P0, PT, R172, 0x7f, PT ;  /* 0x0000007fac00780c */ /* 0x000fe20003f04270 */
[----:B------:R-:W-:Y:S01]  /*bdf0*/  BSSY B0, `(.L_x_1609) ;  /* 0x0000035000007945 */ /* 0x000fe20003800000 */
[----:B------:R-:W-:Y:S02]  /*be00*/  LOP3.LUT R14, R202, 0xffff, RZ, 0xc0, !PT ;  /* 0x0000ffffca0e7812 */ /* 0x000fe400078ec0ff */
[----:B------:R-:W-:-:S02]  /*be10*/  SEL R15, R207, RZ, !P3 ;  /* 0x000000ffcf0f7207 */ /* 0x000fc40005800000 */
[----:B------:R-:W-:Y:S02]  /*be20*/  SEL R21, R218, RZ, !P3 ;  /* 0x000000ffda157207 */ /* 0x000fe40005800000 */
[----:B-----5:R-:W-:-:S05]  /*be30*/  SHF.R.S32.HI R18, RZ, 0x1f, R8 ;  /* 0x0000001fff127819 */ /* 0x020fca0000011408 */
        /* <DEDUP_REMOVED lines=8> */
[----:B------:R3:W4:Y:S08]  /*bec0*/  LDC.64 R6, c[0x0][R0+0x170] ;  /* 0x00005c0000067b82 */ /* 0x0007300000000a00 */
[----:B-1----:R3:W1:Y:S08]  /*bed0*/  LDC.64 R4, c[0x0][R0+0x168] ;  /* 0x00005a0000047b82 */ /* 0x0026700000000a00 */
[----:B------:R3:W5:Y:S08]  /*bee0*/  LDC.64 R12, c[0x0][R0+0x178] ;  /* 0x00005e00000c7b82 */ /* 0x0007700000000a00 */
[----:B------:R3:W2:Y:S02]  /*bef0*/  LDC.64 R10, c[0x0][R0+0x160] ;  /* 0x00005800000a7b82 */ /* 0x0006a40000000a00 */
[----:B---3--:R-:W-:-:S02]  /*bf00*/  IMAD.MOV.U32 R0, RZ, RZ, c[0x0][0x4e8] ;  /* 0x00013a00ff007624 */ /* 0x008fc400078e00ff */
[-C--:B----4-:R-:W-:Y:S02]  /*bf10*/  IMAD R7, R7, R15.reuse, RZ ;  /* 0x0000000f07077224 */ /* 0x090fe400078e02ff */
[----:B------:R-:W-:Y:S01]  /*bf20*/  IMAD.WIDE.U32 R2, R6, R15, RZ ;  /* 0x0000000f06027225 */ /* 0x000fe200078e00ff */
[----:B------:R-:W-:Y:S02]  /*bf30*/  ISETP.NE.AND P0, PT, R0, 0x1, PT ;  /* 0x000000010000780c */ /* 0x000fe40003f05270 */
[----:B------:R-:W-:Y:S01]  /*bf40*/  MOV R0, R9 ;  /* 0x0000000900007202 */ /* 0x000fe20000000f00 */
[----:B------:R-:W-:Y:S01]  /*bf50*/  IMAD R7, R6, R21, R7 ;  /* 0x0000001506077224 */ /* 0x000fe200078e0207 */
[----:B------:R-:W-:Y:S01]  /*bf60*/  SEL R6, R219, RZ, P2 ;  /* 0x000000ffdb067207 */ /* 0x000fe20001000000 */
[-C--:B-1----:R-:W-:Y:S02]  /*bf70*/  IMAD R16, R5, R14.reuse, RZ ;  /* 0x0000000e05107224 */ /* 0x082fe400078e02ff */
        /* <DEDUP_REMOVED lines=15> */
[----:B--2---:R-:W-:Y:S01]  /*c070*/  IMAD R0, R11, R2, RZ ;  /* 0x000000020b007224 */ /* 0x004fe200078e02ff */
        /* <DEDUP_REMOVED lines=12> */
.L_x_1610:
[----:B------:R-:W-:Y:S05]  /*c140*/  BSYNC B0 ;  /* 0x0000000000007941 */ /* 0x000fea0003800000 */
.L_x_1609:
[----:B------:R-:W-:-:S13]  /*c150*/  ISETP.GT.AND P0, PT, R19, 0x1, PT ;  /* 0x000000011300780c */ /* 0x000fda0003f04270 */
[----:B------:R-:W-:Y:S05]  /*c160*/  @P0 BRA `(.L_x_1602) ;  /* 0x000007b000000947 */ /* 0x000fea0003800000 */
[----:B-1----:R-:W-:Y:S01]  /*c170*/  MOV R2, c[0x0][0x4e8] ;  /* 0x00013a0000027a02 */ /* 0x002fe20000000f00 */
[----:B------:R-:W-:Y:S01]  /*c180*/  IMAD R0, R18, c[0x0][0x3a0], RZ ;  /* 0x0000e80012007a24 */ /* 0x000fe200078e02ff */
[----:B------:R-:W-:Y:S01]  /*c190*/  LEA R4, R201, R189, 0x7 ;  /* 0x000000bdc9047211 */ /* 0x000fe200078e38ff */
[----:B------:R-:W-:Y:S01]  /*c1a0*/  IMAD R5, R21, c[0x0][0x3f0], RZ ;  /* 0x0000fc0015057a24 */ /* 0x000fe200078e02ff */
[----:B------:R-:W-:Y:S01]  /*c1b0*/  ISETP.NE.AND P0, PT, R2, 0x1, PT ;  /* 0x000000010200780c */ /* 0x000fe20003f05270 */
[----:B------:R-:W-:-:S04]  /*c1c0*/  IMAD.WIDE.U32 R2, R8, c[0x0][0x3a0], RZ ;  /* 0x0000e80008027a25 */ /* 0x000fc800078e00ff */
[----:B------:R-:W-:Y:S01]  /*c1d0*/  IMAD R8, R8, c[0x0][0x3a4], R0 ;  /* 0x0000e90008087a24 */ /* 0x000fe200078e0200 */
[----:B------:R-:W-:Y:S01]  /*c1e0*/  MOV R0, R4 ;  /* 0x0000000400007202 */ /* 0x000fe20000000f00 */
[----:B------:R-:W-:-:S03]  /*c1f0*/  IMAD R7, R15, c[0x0][0x3f4], R5 ;  /* 0x0000fd000f077a24 */ /* 0x000fc600078e0205 */
[----:B------:R-:W-:-:S03]  /*c200*/  IADD3 R3, R3, R8, RZ ;  /* 0x0000000803037210 */ /* 0x000fc60007ffe0ff */
        /* <DEDUP_REMOVED lines=21> */
[----:B------:R1:W3:Y:S02]  /*c360*/  SHFL.IDX PT, R4, R5, RZ, 0x181f ;  /* 0x00181fff05047589 */ /* 0x0002e400000e0000 */
.L_x_1675:
[----:B------:R-:W-:Y:S05]  /*c370*/  BRA.DIV ~URZ, `(.L_x_1612) ;  /* 0x00002c627f007947 */ /* 0x000fea000b800000 */
[----:B------:R4:W1:Y:S02]  /*c380*/  SHFL.IDX PT, R0, R12, RZ, 0x181f ;  /* 0x00181fff0c007589 */ /* 0x00086400000e0000 */
.L_x_1676:
        /* <DEDUP_REMOVED lines=20> */
.L_x_1614:
[----:B------:R-:W-:Y:S05]  /*c4d0*/  BSYNC B0 ;  /* 0x0000000000007941 */ /* 0x000fea0003800000 */
.L_x_1613:
[----:B------:R-:W-:Y:S05]  /*c4e0*/  BRA.DIV ~URZ, `(.L_x_1615) ;  /* 0x00002b627f007947 */ /* 0x000fea000b800000 */
[----:B---3--:R3:W2:Y:S04]  /*c4f0*/  SHFL.IDX PT, R4, R5, 0x1, 0x181f ;  /* 0x00381f0005047f89 */ /* 0x0086a800000e0000 */
[----:B-1----:R3:W1:Y:S02]  /*c500*/  SHFL.IDX PT, R0, R12, 0x1, 0x181f ;  /* 0x00381f000c007f89 */ /* 0x00266400000e0000 */
.L_x_1677:
        /* <DEDUP_REMOVED lines=19> */
.L_x_1617:
[----:B------:R-:W-:Y:S05]  /*c640*/  BSYNC B0 ;  /* 0x0000000000007941 */ /* 0x000fea0003800000 */
.L_x_1616:
[----:B------:R-:W-:Y:S05]  /*c650*/  BRA.DIV ~URZ, `(.L_x_1618) ;  /* 0x00002ac27f007947 */ /* 0x000fea000b800000 */
[----:B--2---:R2:W3:Y:S02]  /*c660*/  SHFL.IDX PT, R4, R5, 0x2, 0x181f ;  /* 0x00581f0005047f89 */ /* 0x0044e400000e0000 */
.L_x_1678:
[----:B------:R-:W-:Y:S05]  /*c670*/  BRA.DIV ~URZ, `(.L_x_1619) ;  /* 0x00002b127f007947 */ /* 0x000fea000b800000 */
[----:B-1----:R1:W2:Y:S02]  /*c680*/  SHFL.IDX PT, R0, R12, 0x2, 0x181f ;  /* 0x00581f000c007f89 */ /* 0x0022a400000e0000 */
.L_x_1679:
        /* <DEDUP_REMOVED lines=19> */
.L_x_1621:
[----:B------:R-:W-:Y:S05]  /*c7c0*/  BSYNC B0 ;  /* 0x0000000000007941 */ /* 0x000fea0003800000 */
.L_x_1620:
[----:B------:R-:W-:Y:S05]  /*c7d0*/  BRA.DIV ~URZ, `(.L_x_1622) ;  /* 0x00002a227f007947 */ /* 0x000fea000b800000 */
[----:B---3--:R3:W1:Y:S04]  /*c7e0*/  SHFL.IDX PT, R4, R5, 0x3, 0x181f ;  /* 0x00781f0005047f89 */ /* 0x00866800000e0000 */
[----:B--2---:R3:W2:Y:S02]  /*c7f0*/  SHFL.IDX PT, R0, R12, 0x3, 0x181f ;  /* 0x00781f000c007f89 */ /* 0x0046a400000e0000 */
.L_x_1680:
[----:B------:R-:W-:-:S04]  /*c800*/  IADD3 R2, R10, 0x60, RZ ;  /* 0x000000600a027810 */ /* 0x000fc80007ffe0ff */
[----:B------:R-:W-:-:S13]  /*c810*/  ISETP.GE.AND P0, PT, R2, R11, PT ;  /* 0x0000000b0200720c */ /* 0x000fda0003f06270 */
[----:B------:R-:W-:Y:S05]  /*c820*/  @P0 BRA `(.L_x_1602) ;  /* 0x000000f000000947 */ /* 0x000fea0003800000 */
[----:B------:R-:W-:Y:S02]  /*c830*/  ISETP.GE.AND P2, PT, R177, c[0x0][0x3c8], PT ;  /* 0x0000f200b1007a0c */ /* 0x000fe40003f46270 */
[----:B------:R-:W-:Y:S02]  /*c840*/  ISETP.GE.AND P1, PT, R185, c[0x0][0x3c8], PT ;  /* 0x0000f200b9007a0c */ /* 0x000fe40003f26270 */
[----:B------:R-:W-:Y:S02]  /*c850*/  ISETP.GE.AND P0, PT, R186, c[0x0][0x3c8], PT ;  /* 0x0000f200ba007a0c */ /* 0x000fe40003f06270 */
[----:B------:R-:W-:Y:S02]  /*c860*/  SHF.R.S32.HI R13, RZ, 0x1f, R177 ;  /* 0x0000001fff0d7819 */ /* 0x000fe400000114b1 */
[----:B-1-34-:R-:W-:Y:S02]  /*c870*/  SHF.R.S32.HI R12, RZ, 0x1f, R185 ;  /* 0x0000001fff0c7819 */ /* 0x01afe400000114b9 */
[----:B------:R-:W-:-:S03]  /*c880*/  SHF.R.S32.HI R5, RZ, 0x1f, R186 ;  /* 0x0000001fff057819 */ /* 0x000fc600000114ba */
[-C--:B--2---:R-:W-:Y:S02]  /*c890*/  @!P2 LEA R8, P5, R177, R0.reuse, 0x1 ;  /* 0x00000000b108a211 */ /* 0x084fe400078a08ff */
        /* <DEDUP_REMOVED lines=8> */
.L_x_1602:
[----:B------:R-:W-:Y:S05]  /*c920*/  BSYNC B1 ;  /* 0x0000000000017941 */ /* 0x000fea0003800000 */
.L_x_1586:
[----:B-12-4-:R-:W2:Y:S02]  /*c930*/  LDL R0, [R1+0x4] ;  /* 0x0000040001007983 */ /* 0x016ea40000100800 */
[----:B--2---:R-:W-:-:S13]  /*c940*/  ISETP.NE.AND P0, PT, R0, RZ, PT ;  /* 0x000000ff0000720c */ /* 0x004fda0003f05270 */
[----:B------:R-:W-:Y:S01]  /*c950*/  @P0 WARPSYNC 0xffffffff ;  /* 0xffffffff00000948 */ /* 0x000fe20003800000 */
[----:B------:R-:W-:Y:S06]  /*c960*/  @P0 BAR.SYNC.DEFER_BLOCKING 0x5, 0x100 ;  /* 0x0144000000000b1d */ /* 0x000fec0000010000 */
[----:B------:R-:W1:Y:S04]  /*c970*/  @P0 LDS.128 R200, [0x24100] ;  /* 0x02410000ffc80984 */ /* 0x000e680000000c00 */
[----:B------:R-:W-:Y:S06]  /*c980*/  @P0 BAR.ARV 0x4, 0x100 ;  /* 0x0104000000000b1d */ /* 0x000fec0000002000 */
[----:B------:R-:W-:Y:S05]  /*c990*/  @P0 BRA `(.L_x_1623) ;  /* 0x00000ac000000947 */ /* 0x000fea0003800000 */
[----:B------:R-:W-:Y:S01]  /*c9a0*/  LOP3.LUT R13, R172, 0x1f, RZ, 0xc0, !PT ;  /* 0x0000001fac0d7812 */ /* 0x000fe200078ec0ff */
[----:B------:R-:W-:-:S03]  /*c9b0*/  IMAD.MOV.U32 R7, RZ, RZ, RZ ;  /* 0x000000ffff077224 */ /* 0x000fc600078e00ff */
[----:B------:R-:W-:Y:S01]  /*c9c0*/  ISETP.NE.AND P6, PT, R13, 0x1f, PT ;  /* 0x0000001f0d00780c */ /* 0x000fe20003fc5270 */
[----:B------:R-:W-:Y:S10]  /*c9d0*/  BRA.DIV ~URZ, `(.L_x_1624) ;  /* 0x000028f27f007947 */ /* 0x000ff4000b800000 */
[----:B------:R2:W4:Y:S02]  /*c9e0*/  SHFL.IDX PT, R9, R82, RZ, 0x1f ;  /* 0x00001fff52097589 */ /* 0x00052400000e0000 */
.L_x_1681:
[----:B------:R-:W-:Y:S05]  /*c9f0*/  BRA.DIV ~URZ, `(.L_x_1625) ;  /* 0x000029427f007947 */ /* 0x000fea000b800000 */
[----:B------:R2:W3:Y:S02]  /*ca00*/  SHFL.IDX PT, R8, R82, 0x1, 0x1f ;  /* 0x00201f0052087f89 */ /* 0x0004e400000e0000 */
.L_x_1682:
[----:B-1----:R-:W-:Y:S02]  /*ca10*/  IMAD.IADD R0, R203, 0x1, R13 ;  /* 0x00000001cb007824 */ /* 0x002fe400078e020d */
[----:B------:R-:W-:-:S03]  /*ca20*/  IMAD.MOV.U32 R6, RZ, RZ, RZ ;  /* 0x000000ffff067224 */ /* 0x000fc600078e00ff */
[----:B------:R-:W-:-:S13]  /*ca30*/  ISETP.GE.OR P0, PT, R0, c[0x0][0x53c], !P6 ;  /* 0x00014f0000007a0c */ /* 0x000fda0007706670 */
[----:B------:R-:W-:Y:S01]  /*ca40*/  @!P0 IMAD.MOV.U32 R2, RZ, RZ, 0x4 ;  /* 0x00000004ff028424 */ /* 0x000fe200078e00ff */
[----:B------:R-:W-:-:S03]  /*ca50*/  @!P0 MOV R3, 0x4 ;  /* 0x0000000400038802 */ /* 0x000fc60000000f00 */
[----:B---3--:R-:W-:-:S04]  /*ca60*/  @!P0 IMAD.WIDE R4, R0, R2, c[0x0][0x580] ;  /* 0x0001600000048625 */ /* 0x008fc800078e0202 */
[----:B------:R-:W-:Y:S01]  /*ca70*/  @!P0 IMAD.WIDE R2, R0, R3, c[0x0][0x578] ;  /* 0x00015e0000028625 */ /* 0x000fe200078e0203 */
[----:B------:R-:W3:Y:S04]  /*ca80*/  @!P0 LDG.E R6, [R4.64] ;  /* 0x0000000604068981 */ /* 0x000ee8000c1e1900 */
[----:B------:R-:W3:Y:S01]  /*ca90*/  @!P0 LDG.E R7, [R2.64] ;  /* 0x0000000602078981 */ /* 0x000ee2000c1e1900 */
[C---:B------:R-:W-:Y:S02]  /*caa0*/  ISETP.GE.U32.AND P4, PT, R13.reuse, 0x10, PT ;  /* 0x000000100d00780c */ /* 0x040fe40003f86070 */
[C---:B------:R-:W-:Y:S02]  /*cab0*/  ISETP.GE.U32.AND P3, PT, R13.reuse, 0x8, PT ;  /* 0x000000080d00780c */ /* 0x040fe40003f66070 */
[----:B------:R-:W-:-:S02]  /*cac0*/  ISETP.GE.U32.AND P2, PT, R13, 0x4, PT ;  /* 0x000000040d00780c */ /* 0x000fc40003f46070 */
[C---:B------:R-:W-:Y:S02]  /*cad0*/  ISETP.GE.U32.AND P1, PT, R13.reuse, 0x2, PT ;  /* 0x000000020d00780c */ /* 0x040fe40003f26070 */
[----:B------:R-:W-:Y:S02]  /*cae0*/  ISETP.NE.AND P5, PT, R13, RZ, PT ;  /* 0x000000ff0d00720c */ /* 0x000fe40003fa5270 */
[----:B------:R-:W-:Y:S01]  /*caf0*/  MOV R10, RZ ;  /* 0x000000ff000a7202 */ /* 0x000fe20000000f00 */
[----:B---3--:R-:W-:Y:S01]  /*cb00*/  IMAD R0, R7, R6, RZ ;  /* 0x0000000607007224 */ /* 0x008fe200078e02ff */
[----:B------:R-:W-:Y:S07]  /*cb10*/  BRA.DIV ~URZ, `(.L_x_1626) ;  /* 0x000028927f007947 */ /* 0x000fee000b800000 */
[----:B------:R1:W3:Y:S02]  /*cb20*/  SHFL.UP PT, R4, R0, 0x1, RZ ;  /* 0x0420000000047989 */ /* 0x0002e400000e00ff */
.L_x_1683:
        /* <DEDUP_REMOVED lines=16> */
.L_x_1684:
[----:B---3--:R-:W-:Y:S01]  /*cc30*/  IMAD R0, R0, c[0x0][0x538], RZ ;  /* 0x00014e0000007a24 */ /* 0x008fe200078e02ff */
[----:B------:R-:W-:Y:S04]  /*cc40*/  BSSY B1, `(.L_x_1628) ;  /* 0x000007c000017945 */ /* 0x000fe80003800000 */
[----:B------:R-:W-:-:S04]  /*cc50*/  IADD3 R8, R0, R8, RZ ;  /* 0x0000000800087210 */ /* 0x000fc80007ffe0ff */
[----:B----4-:R-:W-:-:S13]  /*cc60*/  ISETP.GT.AND P0, PT, R8, R9, PT ;  /* 0x000000090800720c */ /* 0x010fda0003f04270 */
[----:B------:R-:W-:Y:S05]  /*cc70*/  @P0 BRA `(.L_x_1629) ;  /* 0x0000024000000947 */ /* 0x000fea0003800000 */
.L_x_1633:
        /* <DEDUP_REMOVED lines=11> */
[----:B------:R-:W3:Y:S04]  /*cd30*/  @!P0 LDG.E R6, [R4.64] ;  /* 0x0000000604068981 */ /* 0x000ee8000c1e1900 */
[----:B------:R-:W3:Y:S02]  /*cd40*/  @!P0 LDG.E R7, [R2.64] ;  /* 0x0000000602078981 */ /* 0x000ee4000c1e1900 */
[----:B---3--:R-:W-:Y:S01]  /*cd50*/  IMAD R0, R7, R6, RZ ;  /* 0x0000000607007224 */ /* 0x008fe200078e02ff */
[----:B------:R-:W-:Y:S05]  /*cd60*/  BRA.DIV ~URZ, `(.L_x_1631) ;  /* 0x000028327f007947 */ /* 0x000fea000b800000 */
[----:B------:R1:W3:Y:S02]  /*cd70*/  SHFL.UP PT, R2, R0, 0x1, RZ ;  /* 0x0420000000027989 */ /* 0x0002e400000e00ff */
.L_x_1685:
        /* <DEDUP_REMOVED lines=16> */
.L_x_1686:
[----:B---3--:R-:W-:-:S05]  /*ce80*/  IMAD R0, R0, c[0x0][0x538], RZ ;  /* 0x00014e0000007a24 */ /* 0x008fca00078e02ff */
[----:B------:R-:W-:-:S04]  /*ce90*/  IADD3 R8, R0, R8, RZ ;  /* 0x0000000800087210 */ /* 0x000fc80007ffe0ff */
[----:B------:R-:W-:-:S13]  /*cea0*/  ISETP.GT.AND P0, PT, R8, R9, PT ;  /* 0x000000090800720c */ /* 0x000fda0003f04270 */
[----:B-12---:R-:W-:Y:S05]  /*ceb0*/  @!P0 BRA `(.L_x_1633) ;  /* 0xfffffdc000008947 */ /* 0x006fea000383ffff */
.L_x_1629:
[----:B------:R-:W-:-:S05]  /*cec0*/  IADD3 R8, -R0, R8, RZ ;  /* 0x0000000800087210 */ /* 0x000fca0007ffe1ff */
[----:B------:R-:W-:-:S05]  /*ced0*/  IMAD R0, R4, c[0x0][0x538], R8 ;  /* 0x00014e0004007a24 */ /* 0x000fca00078e0208 */
[----:B------:R-:W-:Y:S01]  /*cee0*/  ISETP.GT.AND P0, PT, R0, R9, PT ;  /* 0x000000090000720c */ /* 0x000fe20003f04270 */
[----:B------:R-:W-:-:S12]  /*cef0*/  BRA.DIV ~URZ, `(.L_x_1634) ;  /* 0x000028a27f007947 */ /* 0x000fd8000b800000 */
[----:B------:R-:W-:-:S04]  /*cf00*/  VOTE.ANY R0, PT, !P0 ;  /* 0x0000000000007806 */ /* 0x000fc800040e0100 */
.L_x_1687:
[----:B------:R3:W4:Y:S01]  /*cf10*/  POPC R11, R0 ;  /* 0x00000000000b7309 */ /* 0x0007220000000000 */
[----:B------:R-:W-:Y:S05]  /*cf20*/  BRA.DIV ~URZ, `(.L_x_1635) ;  /* 0x000028b27f007947 */ /* 0x000fea000b800000 */
[----:B----4-:R4:W1:Y:S04]  /*cf30*/  SHFL.IDX PT, R6, R6, R11, 0x1f ;  /* 0x00001f0b06067589 */ /* 0x01086800000e0000 */
[----:B------:R4:W2:Y:S02]  /*cf40*/  SHFL.IDX PT, R7, R7, R11, 0x1f ;  /* 0x00001f0b07077589 */ /* 0x0008a400000e0000 */
.L_x_1688:
[----:B------:R-:W-:Y:S01]  /*cf50*/  ISETP.NE.AND P0, PT, R0, RZ, PT ;  /* 0x000000ff0000720c */ /* 0x000fe20003f05270 */
[----:B------:R-:W-:-:S12]  /*cf60*/  BSSY B0, `(.L_x_1636) ;  /* 0x0000005000007945 */ /* 0x000fd80003800000 */
[----:B------:R-:W-:Y:S05]  /*cf70*/  @!P0 BRA `(.L_x_1637) ;  /* 0x0000003000008947 */ /* 0x000fea0003800000 */
[----:B---3--:R-:W-:Y:S01]  /*cf80*/  IADD3 R0, R11, -0x1, RZ ;  /* 0xffffffff0b007810 */ /* 0x008fe20007ffe0ff */
[----:B------:R-:W-:Y:S05]  /*cf90*/  BRA.DIV ~URZ, `(.L_x_1638) ;  /* 0x000029127f007947 */ /* 0x000fea000b800000 */
[----:B------:R3:W4:Y:S02]  /*cfa0*/  SHFL.IDX PT, R10, R4, R0, 0x1f ;  /* 0x00001f00040a7589 */ /* 0x00072400000e0000 */
.L_x_1637:
[----:B------:R-:W-:Y:S05]  /*cfb0*/  BSYNC B0 ;  /* 0x0000000000007941 */ /* 0x000fea0003800000 */
.L_x_1636:
[-C--:B-1-3--:R-:W-:Y:S01]  /*cfc0*/  IABS R4, R6.reuse ;  /* 0x0000000600047213 */ /* 0x08afe20000000000 */
[----:B----4-:R-:W-:Y:S01]  /*cfd0*/  IMAD R200, R10, c[0x0][0x538], R8 ;  /* 0x00014e000ac87a24 */ /* 0x010fe200078e0208 */
[----:B--2---:R-:W-:Y:S01]  /*cfe0*/  IABS R0, R7 ;  /* 0x0000000700007213 */ /* 0x004fe20000000000 */
        /* <DEDUP_REMOVED lines=61> */
.L_x_1630:
[----:B------:R-:W-:Y:S01]  /*d3c0*/  IMAD.MOV.U32 R200, RZ, RZ, R9 ;  /* 0x000000ffffc87224 */ /* 0x000fe200078e0009 */
[----:B------:R-:W-:Y:S01]  /*d3d0*/  MOV R202, RZ ;  /* 0x000000ff00ca7202 */ /* 0x000fe20000000f00 */
[----:B------:R-:W-:Y:S01]  /*d3e0*/  IMAD.MOV.U32 R201, RZ, RZ, RZ ;  /* 0x000000ffffc97224 */ /* 0x000fe200078e00ff */
[----:B------:R-:W-:Y:S02]  /*d3f0*/  MOV R203, c[0x0][0x53c] ;  /* 0x00014f0000cb7a02 */ /* 0x000fe40000000f00 */
.L_x_1639:
[----:B------:R-:W-:Y:S05]  /*d400*/  BSYNC B1 ;  /* 0x0000000000017941 */ /* 0x000fea0003800000 */
.L_x_1628:
[----:B------:R-:W-:Y:S01]  /*d410*/  WARPSYNC 0xffffffff ;  /* 0xffffffff00007948 */ /* 0x000fe20003800000 */
[----:B------:R-:W-:Y:S01]  /*d420*/  BAR.SYNC.DEFER_BLOCKING 0x4, 0x100 ;  /* 0x0104000000007b1d */ /* 0x000fe20000010000 */
[----:B------:R-:W-:-:S13]  /*d430*/  ISETP.NE.AND P0, PT, R13, RZ, PT ;  /* 0x000000ff0d00720c */ /* 0x000fda0003f05270 */
[----:B------:R3:W-:Y:S04]  /*d440*/  @!P0 STS.128 [0x24100], R200 ;  /* 0x024100c8ff008388 */ /* 0x0007e80000000c00 */
[----:B------:R-:W-:Y:S06]  /*d450*/  BAR.ARV 0x5, 0x100 ;  /* 0x0144000000007b1d */ /* 0x000fec0000002000 */
.L_x_1623:
[----:B-1----:R-:W-:-:S13]  /*d460*/  ISETP.GE.AND P0, PT, R203, c[0x0][0x53c], PT ;  /* 0x00014f00cb007a0c */ /* 0x002fda0003f06270 */
[----:B--23--:R-:W-:Y:S01]  /*d470*/  @P0 CALL.REL.NOINC `(.L_x_1640) ;  /* 0x0000001000000944 */ /* 0x00cfe20003c00000 */
[----:B------:R-:W-:Y:S05]  /*d480*/  BRA `(.L_x_1641) ;  /* 0xffff411000007947 */ /* 0x000fea000383ffff */
.L_x_1640:
[----:B------:R-:W-:Y:S05]  /*d490*/  EXIT ;  /* 0x000000000000794d */ /* 0x000fea0003800000 */
.L_x_1531:
[----:B------:R-:W-:Y:S01]  /*d4a0*/  IMAD.MOV.U32 R0, RZ, RZ, R5 ;  /* 0x000000ffff007224 */ /* 0x000fe200078e0005 */
[----:B------:R-:W-:Y:S02]  /*d4b0*/  MOV R2, 0x1 ;  /* 0x0000000100027802 */ /* 0x000fe40000000f00 */
[----:B------:R-:W-:Y:S02]  /*d4c0*/  MOV R3, 0xd4e0 ;  /* 0x0000d4e000037802 */ /* 0x000fe40000000f00 */
[----:B--2---:R-:W-:Y:S05]  /*d4d0*/  CALL.REL.NOINC `($__internal_28_$__cuda_sm70_shflsync_up_p) ;  /* 0x0000250000007944 */ /* 0x004fea0003c00000 */
[----:B------:R-:W-:Y:S01]  /*d4e0*/  MOV R0, R4 ;  /* 0x0000000400007202 */ /* 0x000fe20000000f00 */
[----:B------:R-:W-:Y:S05]  /*d4f0*/  BRA `(.L_x_1642) ;  /* 0xffff2f5000007947 */ /* 0x000fea000383ffff */
.L_x_1532:
[----:B------:R-:W-:Y:S01]  /*d500*/  IMAD.MOV.U32 R0, RZ, RZ, R5 ;  /* 0x000000ffff007224 */ /* 0x000fe200078e0005 */
[----:B------:R-:W-:Y:S02]  /*d510*/  MOV R2, 0x2 ;  /* 0x0000000200027802 */ /* 0x000fe40000000f00 */
[----:B------:R-:W-:Y:S02]  /*d520*/  MOV R3, 0xd540 ;  /* 0x0000d54000037802 */ /* 0x000fe40000000f00 */
[----:B--2---:R-:W-:Y:S05]  /*d530*/  CALL.REL.NOINC `($__internal_28_$__cuda_sm70_shflsync_up_p) ;  /* 0x000024a000007944 */ /* 0x004fea0003c00000 */
[----:B------:R-:W-:Y:S01]  /*d540*/  SEL R0, R4, RZ, P4 ;  /* 0x000000ff04007207 */ /* 0x000fe20002000000 */
[----:B------:R-:W-:Y:S01]  /*d550*/  IMAD.MOV.U32 R2, RZ, RZ, 0x4 ;  /* 0x00000004ff027424 */ /* 0x000fe200078e00ff */
[----:B------:R-:W-:-:S03]  /*d560*/  MOV R3, 0xd590 ;  /* 0x0000d59000037802 */ /* 0x000fc60000000f00 */
[----:B------:R-:W-:Y:S02]  /*d570*/  IMAD.IADD R0, R5, 0x1, R0 ;  /* 0x0000000105007824 */ /* 0x000fe400078e0200 */
[----:B------:R-:W-:Y:S05]  /*d580*/  CALL.REL.NOINC `($__internal_28_$__cuda_sm70_shflsync_up_p) ;  /* 0x0000245000007944 */ /* 0x000fea0003c00000 */
        /* <DEDUP_REMOVED lines=12> */
[----:B------:R-:W-:Y:S02]  /*d650*/  MOV R3, 0x1f ;  /* 0x0000001f00037802 */ /* 0x000fe40000000f00 */
[----:B------:R-:W-:Y:S01]  /*d660*/  MOV R2, 0xd6a0 ;  /* 0x0000d6a000027802 */ /* 0x000fe20000000f00 */
[----:B------:R-:W-:-:S04]  /*d670*/  IMAD.IADD R4, R0, 0x1, R4 ;  /* 0x0000000100047824 */ /* 0x000fc800078e0204 */
[----:B------:R-:W-:Y:S02]  /*d680*/  IMAD.MOV.U32 R31, RZ, RZ, R4 ;  /* 0x000000ffff1f7224 */ /* 0x000fe400078e0004 */
[----:B------:R-:W-:Y:S05]  /*d690*/  CALL.REL.NOINC `($__internal_27_$__cuda_sm70_shflsync_idx_p) ;  /* 0x000022f000007944 */ /* 0x000fea0003c00000 */
[----:B------:R-:W-:Y:S01]  /*d6a0*/  MOV R0, R30 ;  /* 0x0000001e00007202 */ /* 0x000fe20000000f00 */
[----:B------:R-:W-:Y:S05]  /*d6b0*/  BRA `(.L_x_1643) ;  /* 0xffff2e9000007947 */ /* 0x000fea000383ffff */
.L_x_1534:
[----:B------:R-:W-:Y:S02]  /*d6c0*/  SEL R0, RZ, 0x1, P0 ;  /* 0x00000001ff007807 */ /* 0x000fe40000000000 */
[----:B------:R-:W-:Y:S02]  /*d6d0*/  MOV R2, 0xd6f0 ;  /* 0x0000d6f000027802 */ /* 0x000fe40000000f00 */
[----:B------:R-:W-:Y:S05]  /*d6e0*/  CALL.REL.NOINC `($__internal_29_$__cuda_sm70_votesync_ballot) ;  /* 0x0000236000007944 */ /* 0x000fea0003c00000 */
[----:B------:R-:W-:Y:S05]  /*d6f0*/  BRA `(.L_x_1644) ;  /* 0xffff2ee000007947 */ /* 0x000fea000383ffff */
.L_x_1535:
[----:B------:R-:W-:Y:S01]  /*d700*/  IMAD.MOV.U32 R31, RZ, RZ, R8 ;  /* 0x000000ffff1f7224 */ /* 0x000fe200078e0008 */
[----:B--2---:R-:W-:Y:S01]  /*d710*/  MOV R30, R203 ;  /* 0x000000cb001e7202 */ /* 0x004fe20000000f00 */
[----:B------:R-:W-:Y:S01]  /*d720*/  IMAD.MOV.U32 R3, RZ, RZ, 0x1f ;  /* 0x0000001fff037424 */ /* 0x000fe200078e00ff */
[----:B------:R-:W-:Y:S02]  /*d730*/  MOV R2, 0xd750 ;  /* 0x0000d75000027802 */ /* 0x000fe40000000f00 */
[----:B-1----:R-:W-:Y:S05]  /*d740*/  CALL.REL.NOINC `($__internal_27_$__cuda_sm70_shflsync_idx_p) ;  /* 0x0000224000007944 */ /* 0x002fea0003c00000 */
[----:B------:R-:W-:Y:S01]  /*d750*/  IMAD.MOV.U32 R11, RZ, RZ, R30 ;  /* 0x000000ffff0b7224 */ /* 0x000fe200078e001e */
[----:B------:R-:W-:Y:S01]  /*d760*/  MOV R31, R7 ;  /* 0x00000007001f7202 */ /* 0x000fe20000000f00 */
[----:B------:R-:W-:Y:S01]  /*d770*/  IMAD.MOV.U32 R5, RZ, RZ, RZ ;  /* 0x000000ffff057224 */ /* 0x000fe200078e00ff */
[----:B------:R-:W-:Y:S01]  /*d780*/  MOV R30, R203 ;  /* 0x000000cb001e7202 */ /* 0x000fe20000000f00 */
[----:B------:R-:W-:Y:S01]  /*d790*/  IMAD.MOV.U32 R3, RZ, RZ, 0x1f ;  /* 0x0000001fff037424 */ /* 0x000fe200078e00ff */
[----:B------:R-:W-:-:S02]  /*d7a0*/  MOV R2, 0xd7c0 ;  /* 0x0000d7c000027802 */ /* 0x000fc40000000f00 */
[----:B------:R-:W-:Y:S05]  /*d7b0*/  CALL.REL.NOINC `($__internal_27_$__cuda_sm70_shflsync_idx_p) ;  /* 0x000021d000007944 */ /* 0x000fea0003c00000 */
[----:B------:R-:W-:Y:S01]  /*d7c0*/  MOV R10, R30 ;  /* 0x0000001e000a7202 */ /* 0x000fe20000000f00 */
[----:B------:R-:W-:Y:S05]  /*d7d0*/  BRA `(.L_x_1645) ;  /* 0xffff2e5000007947 */ /* 0x000fea000383ffff */
.L_x_1538:
[----:B------:R-:W-:Y:S01]  /*d7e0*/  IMAD.MOV.U32 R31, RZ, RZ, R4 ;  /* 0x000000ffff1f7224 */ /* 0x000fe200078e0004 */
[----:B------:R-:W-:-:S02]  /*d7f0*/  MOV R3, 0x1f ;  /* 0x0000001f00037802 */ /* 0x000fc40000000f00 */
[----:B------:R-:W-:Y:S02]  /*d800*/  MOV R2, 0xd820 ;  /* 0x0000d82000027802 */ /* 0x000fe40000000f00 */
[----:B-1234-:R-:W-:Y:S05]  /*d810*/  CALL.REL.NOINC `($__internal_27_$__cuda_sm70_shflsync_idx_p) ;  /* 0x0000217000007944 */ /* 0x01efea0003c00000 */
[----:B------:R-:W-:Y:S01]  /*d820*/  MOV R5, R30 ;  /* 0x0000001e00057202 */ /* 0x000fe20000000f00 */
[----:B------:R-:W-:Y:S05]  /*d830*/  BRA `(.L_x_1537) ;  /* 0xffff2e5000007947 */ /* 0x000fea000383ffff */
.L_x_1546:
[----:B------:R-:W-:Y:S01]  /*d840*/  IMAD.MOV.U32 R31, RZ, RZ, R5 ;  /* 0x000000ffff1f7224 */ /* 0x000fe200078e0005 */
[----:B------:R-:W-:Y:S01]  /*d850*/  MOV R30, RZ ;  /* 0x000000ff001e7202 */ /* 0x000fe20000000f00 */
[----:B------:R-:W-:Y:S01]  /*d860*/  IMAD.MOV.U32 R3, RZ, RZ, 0x181f ;  /* 0x0000181fff037424 */ /* 0x000fe200078e00ff */
[----:B------:R-:W-:Y:S02]  /*d870*/  MOV R2, 0xd890 ;  /* 0x0000d89000027802 */ /* 0x000fe40000000f00 */
[----:B-----5:R-:W-:Y:S05]  /*d880*/  CALL.REL.NOINC `($__internal_27_$__cuda_sm70_shflsync_idx_p) ;  /* 0x0000210000007944 */ /* 0x020fea0003c00000 */
[----:B------:R-:W-:Y:S01]  /*d890*/  MOV R4, R30 ;  /* 0x0000001e00047202 */ /* 0x000fe20000000f00 */
[----:B------:R-:W-:Y:S05]  /*d8a0*/  BRA `(.L_x_1646) ;  /* 0xffff48f000007947 */ /* 0x000fea000383ffff */
.L_x_1547:
[----:B------:R-:W-:Y:S01]  /*d8b0*/  IMAD.MOV.U32 R31, RZ, RZ, R12 ;  /* 0x000000ffff1f7224 */ /* 0x000fe200078e000c */
[----:B------:R-:W-:Y:S01]  /*d8c0*/  MOV R30, RZ ;  /* 0x000000ff001e7202 */ /* 0x000fe20000000f00 */
[----:B------:R-:W-:Y:S01]  /*d8d0*/  IMAD.MOV.U32 R3, RZ, RZ, 0x181f ;  /* 0x0000181fff037424 */ /* 0x000fe200078e00ff */
[----:B------:R-:W-:Y:S02]  /*d8e0*/  MOV R2, 0xd900 ;  /* 0x0000d90000027802 */ /* 0x000fe40000000f00 */
[----:B-12--5:R-:W-:Y:S05]  /*d8f0*/  CALL.REL.NOINC `($__internal_27_$__cuda_sm70_shflsync_idx_p) ;  /* 0x0000209000007944 */ /* 0x026fea0003c00000 */
[----:B------:R-:W-:Y:S01]  /*d900*/  MOV R0, R30 ;  /* 0x0000001e00007202 */ /* 0x000fe20000000f00 */
[----:B------:R-:W-:Y:S05]  /*d910*/  BRA `(.L_x_1647) ;  /* 0xffff48a000007947 */ /* 0x000fea000383ffff */
.L_x_1550:
[----:B------:R-:W-:Y:S01]  /*d920*/  IMAD.MOV.U32 R31, RZ, RZ, R5 ;  /* 0x000000ffff1f7224 */ /* 0x000fe200078e0005 */
[----:B------:R-:W-:Y:S01]  /*d930*/  MOV R30, 0x1 ;  /* 0x00000001001e7802 */ /* 0x000fe20000000f00 */
[----:B--2---:R-:W-:Y:S01]  /*d940*/  IMAD.MOV.U32 R3, RZ, RZ, 0x181f ;  /* 0x0000181fff037424 */ /* 0x004fe200078e00ff */
[----:B------:R-:W-:-:S02]  /*d950*/  MOV R2, 0xd970 ;  /* 0x0000d97000027802 */ /* 0x000fc40000000f00 */
[----:B-1-345:R-:W-:Y:S05]  /*d960*/  CALL.REL.NOINC `($__internal_27_$__cuda_sm70_shflsync_idx_p) ;  /* 0x0000202000007944 */ /* 0x03afea0003c00000 */
[----:B------:R-:W-:Y:S01]  /*d970*/  IMAD.MOV.U32 R4, RZ, RZ, R30 ;  /* 0x000000ffff047224 */ /* 0x000fe200078e001e */
[----:B------:R-:W-:Y:S01]  /*d980*/  MOV R30, 0x1 ;  /* 0x00000001001e7802 */ /* 0x000fe20000000f00 */
[----:B------:R-:W-:Y:S01]  /*d990*/  IMAD.MOV.U32 R31, RZ, RZ, R12 ;  /* 0x000000ffff1f7224 */ /* 0x000fe200078e000c */
[----:B------:R-:W-:-:S02]  /*d9a0*/  MOV R3, 0x181f ;  /* 0x0000181f00037802 */ /* 0x000fc40000000f00 */
[----:B------:R-:W-:Y:S02]  /*d9b0*/  MOV R2, 0xd9d0 ;  /* 0x0000d9d000027802 */ /* 0x000fe40000000f00 */
[----:B------:R-:W-:Y:S05]  /*d9c0*/  CALL.REL.NOINC `($__internal_27_$__cuda_sm70_shflsync_idx_p) ;  /* 0x00001fc000007944 */ /* 0x000fea0003c00000 */
[----:B------:R-:W-:Y:S01]  /*d9d0*/  MOV R0, R30 ;  /* 0x0000001e00007202 */ /* 0x000fe20000000f00 */
[----:B------:R-:W-:Y:S05]  /*d9e0*/  BRA `(.L_x_1648) ;  /* 0xffff495000007947 */ /* 0x000fea000383ffff */
.L_x_1553:
[----:B------:R-:W-:Y:S01]  /*d9f0*/  IMAD.MOV.U32 R31, RZ, RZ, R5 ;  /* 0x000000ffff1f7224 */ /* 0x000fe200078e0005 */
[----:B------:R-:W-:Y:S01]  /*da00*/  MOV R30, 0x2 ;  /* 0x00000002001e7802 */ /* 0x000fe20000000f00 */
[----:B-1----:R-:W-:Y:S01]  /*da10*/  IMAD.MOV.U32 R3, RZ, RZ, 0x181f ;  /* 0x0000181fff037424 */ /* 0x002fe200078e00ff */
[----:B------:R-:W-:Y:S02]  /*da20*/  MOV R2, 0xda40 ;  /* 0x0000da4000027802 */ /* 0x000fe40000000f00 */
[----:B--2345:R-:W-:Y:S05]  /*da30*/  CALL.REL.NOINC `($__internal_27_$__cuda_sm70_shflsync_idx_p) ;  /* 0x00001f5000007944 */ /* 0x03cfea0003c00000 */
[----:B------:R-:W-:Y:S01]  /*da40*/  MOV R4, R30 ;  /* 0x0000001e00047202 */ /* 0x000fe20000000f00 */
[----:B------:R-:W-:Y:S05]  /*da50*/  BRA `(.L_x_1649) ;  /* 0xffff4a4000007947 */ /* 0x000fea000383ffff */
.L_x_1554:
[----:B------:R-:W-:Y:S01]  /*da60*/  IMAD.MOV.U32 R31, RZ, RZ, R12 ;  /* 0x000000ffff1f7224 */ /* 0x000fe200078e000c */
[----:B------:R-:W-:Y:S01]  /*da70*/  MOV R30, 0x2 ;  /* 0x00000002001e7802 */ /* 0x000fe20000000f00 */
[----:B------:R-:W-:Y:S01]  /*da80*/  IMAD.MOV.U32 R3, RZ, RZ, 0x181f ;  /* 0x0000181fff037424 */ /* 0x000fe200078e00ff */
[----:B------:R-:W-:Y:S02]  /*da90*/  MOV R2, 0xdab0 ;  /* 0x0000dab000027802 */ /* 0x000fe40000000f00 */
[----:B-12345:R-:W-:Y:S05]  /*daa0*/  CALL.REL.NOINC `($__internal_27_$__cuda_sm70_shflsync_idx_p) ;  /* 0x00001ee000007944 */ /* 0x03efea0003c00000 */
[----:B------:R-:W-:Y:S01]  /*dab0*/  MOV R0, R30 ;  /* 0x0000001e00007202 */ /* 0x000fe20000000f00 */
[----:B------:R-:W-:Y:S05]  /*dac0*/  BRA `(.L_x_1650) ;  /* 0xffff49f000007947 */ /* 0x000fea000383ffff */
.L_x_1557:
[----:B------:R-:W-:Y:S01]  /*dad0*/  IMAD.MOV.U32 R31, RZ, RZ, R5 ;  /* 0x000000ffff1f7224 */ /* 0x000fe200078e0005 */
[----:B------:R-:W-:Y:S01]  /*dae0*/  MOV R30, 0x3 ;  /* 0x00000003001e7802 */ /* 0x000fe20000000f00 */
[----:B-1----:R-:W-:Y:S01]  /*daf0*/  IMAD.MOV.U32 R3, RZ, RZ, 0x181f ;  /* 0x0000181fff037424 */ /* 0x002fe200078e00ff */
[----:B------:R-:W-:-:S02]  /*db00*/  MOV R2, 0xdb20 ;  /* 0x0000db2000027802 */ /* 0x000fc40000000f00 */
[----:B--2345:R-:W-:Y:S05]  /*db10*/  CALL.REL.NOINC `($__internal_27_$__cuda_sm70_shflsync_idx_p) ;  /* 0x00001e7000007944 */ /* 0x03cfea0003c00000 */
        /* <DEDUP_REMOVED lines=8> */
.L_x_1560:
[----:B------:R-:W-:Y:S01]  /*dba0*/  IMAD.MOV.U32 R31, RZ, RZ, R5 ;  /* 0x000000ffff1f7224 */ /* 0x000fe200078e0005 */
[----:B------:R-:W-:Y:S01]  /*dbb0*/  MOV R30, RZ ;  /* 0x000000ff001e7202 */ /* 0x000fe20000000f00 */
[----:B------:R-:W-:Y:S01]  /*dbc0*/  IMAD.MOV.U32 R3, RZ, RZ, 0x181f ;  /* 0x0000181fff037424 */ /* 0x000fe200078e00ff */
[----:B------:R-:W-:Y:S02]  /*dbd0*/  MOV R2, 0xdbf0 ;  /* 0x0000dbf000027802 */ /* 0x000fe40000000f00 */
[----:B------:R-:W-:Y:S05]  /*dbe0*/  CALL.REL.NOINC `($__internal_27_$__cuda_sm70_shflsync_idx_p) ;  /* 0x00001da000007944 */ /* 0x000fea0003c00000 */
[----:B------:R-:W-:Y:S01]  /*dbf0*/  MOV R4, R30 ;  /* 0x0000001e00047202 */ /* 0x000fe20000000f00 */
[----:B------:R-:W-:Y:S05]  /*dc00*/  BRA `(.L_x_1652) ;  /* 0xffff54e000007947 */ /* 0x000fea000383ffff */
.L_x_1561:
[----:B------:R-:W-:Y:S01]  /*dc10*/  IMAD.MOV.U32 R31, RZ, RZ, R10 ;  /* 0x000000ffff1f7224 */ /* 0x000fe200078e000a */
[----:B------:R-:W-:Y:S01]  /*dc20*/  MOV R30, RZ ;  /* 0x000000ff001e7202 */ /* 0x000fe20000000f00 */
[----:B------:R-:W-:Y:S01]  /*dc30*/  IMAD.MOV.U32 R3, RZ, RZ, 0x181f ;  /* 0x0000181fff037424 */ /* 0x000fe200078e00ff */
[----:B------:R-:W-:Y:S02]  /*dc40*/  MOV R2, 0xdc60 ;  /* 0x0000dc6000027802 */ /* 0x000fe40000000f00 */
[----:B-12---:R-:W-:Y:S05]  /*dc50*/  CALL.REL.NOINC `($__internal_27_$__cuda_sm70_shflsync_idx_p) ;  /* 0x00001d3000007944 */ /* 0x006fea0003c00000 */
[----:B------:R-:W-:Y:S02]  /*dc60*/  IADD3 R8, P0, R30, R20, RZ ;  /* 0x000000141e087210 */ /* 0x000fe40007f1e0ff */
[----:B------:R-:W-:-:S02]  /*dc70*/  MOV R31, R5 ;  /* 0x00000005001f7202 */ /* 0x000fc40000000f00 */
[----:B------:R-:W-:Y:S01]  /*dc80*/  SEL R12, RZ, 0x10, P5 ;  /* 0x00000010ff0c7807 */ /* 0x000fe20002800000 */
[----:B------:R-:W-:Y:S01]  /*dc90*/  IMAD.X R9, R4, 0x1, R16, P0 ;  /* 0x0000000104097824 */ /* 0x000fe200000e0610 */
[----:B------:R-:W-:Y:S02]  /*dca0*/  IADD3 R6, P0, R30, R19, RZ ;  /* 0x000000131e067210 */ /* 0x000fe40007f1e0ff */
[----:B------:R-:W-:Y:S02]  /*dcb0*/  SEL R11, RZ, 0x10, P4 ;  /* 0x00000010ff0b7807 */ /* 0x000fe40002000000 */
[----:B------:R-:W-:Y:S01]  /*dcc0*/  @!PT LDS RZ, [RZ] ;  /* 0x00000000fffff984 */ /* 0x000fe20000000800 */
[----:B------:R-:W-:Y:S01]  /*dcd0*/  @!PT LDS RZ, [RZ] ;  /* 0x00000000fffff984 */ /* 0x000fe20000000800 */
[----:B------:R-:W-:Y:S01]  /*dce0*/  @!PT LDS RZ, [RZ] ;  /* 0x00000000fffff984 */ /* 0x000fe20000000800 */
[----:B------:R1:W-:Y:S01]  /*dcf0*/  LDGSTS.E.BYPASS.LTC128B.128 [R188+0x12100], [R8.64], !P5 ;  /* 0x1210000008bc7fae */ /* 0x0003e2000e901d46 */
[----:B------:R-:W-:Y:S01]  /*dd00*/  IMAD.X R7, R4, 0x1, R13, P0 ;  /* 0x0000000104077824 */ /* 0x000fe200000e060d */
[----:B------:R-:W-:Y:S01]  /*dd10*/  IADD3 R2, P0, R30, R17, RZ ;  /* 0x000000111e027210 */ /* 0x000fe20007f1e0ff */
[----:B------:R-:W-:-:S03]  /*dd20*/  IMAD.MOV.U32 R30, RZ, RZ, 0x1 ;  /* 0x00000001ff1e7424 */ /* 0x000fc600078e00ff */
[----:B------:R2:W-:Y:S01]  /*dd30*/  LDGSTS.E.BYPASS.LTC128B.128 [R188+0x14100], [R6.64], !P4 ;  /* 0x1410000006bc7fae */ /* 0x0005e2000e101d46 */
[----:B------:R-:W-:-:S05]  /*dd40*/  IMAD.X R3, R4, 0x1, R15, P0 ;  /* 0x0000000104037824 */ /* 0x000fca00000e060f */
[----:B------:R3:W-:Y:S01]  /*dd50*/  LDGSTS.E.BYPASS.LTC128B.128 [R188+0x16100], [R2.64], !P6 ;  /* 0x1610000002bc7fae */ /* 0x0007e2000f101d46 */
[----:B-1----:R-:W-:Y:S01]  /*dd60*/  IMAD.MOV.U32 R9, RZ, RZ, R252 ;  /* 0x000000ffff097224 */ /* 0x002fe200078e00fc */
[----:B---3--:R-:W-:Y:S02]  /*dd70*/  MOV R3, 0x181f ;  /* 0x0000181f00037802 */ /* 0x008fe40000000f00 */
[----:B------:R-:W-:Y:S02]  /*dd80*/  MOV R2, 0xdda0 ;  /* 0x0000dda000027802 */ /* 0x000fe40000000f00 */
[----:B--2---:R-:W-:Y:S05]  /*dd90*/  CALL.REL.NOINC `($__internal_27_$__cuda_sm70_shflsync_idx_p) ;  /* 0x00001bf000007944 */ /* 0x004fea0003c00000 */
[----:B------:R-:W-:Y:S01]  /*dda0*/  IMAD.MOV.U32 R8, RZ, RZ, R30 ;  /* 0x000000ffff087224 */ /* 0x000fe200078e001e */
[----:B------:R-:W-:Y:S01]  /*ddb0*/  MOV R30, 0x1 ;  /* 0x00000001001e7802 */ /* 0x000fe20000000f00 */
[----:B------:R-:W-:Y:S01]  /*ddc0*/  IMAD.MOV.U32 R31, RZ, RZ, R10 ;  /* 0x000000ffff1f7224 */ /* 0x000fe200078e000a */
[----:B------:R-:W-:Y:S02]  /*ddd0*/  MOV R3, 0x181f ;  /* 0x0000181f00037802 */ /* 0x000fe40000000f00 */
[----:B------:R-:W-:Y:S02]  /*dde0*/  MOV R2, 0xde00 ;  /* 0x0000de0000027802 */ /* 0x000fe40000000f00 */
[----:B------:R-:W-:Y:S05]  /*ddf0*/  CALL.REL.NOINC `($__internal_27_$__cuda_sm70_shflsync_idx_p) ;  /* 0x00001b9000007944 */ /* 0x000fea0003c00000 */
[----:B------:R-:W-:Y:S01]  /*de00*/  MOV R0, R30 ;  /* 0x0000001e00007202 */ /* 0x000fe20000000f00 */
[----:B------:R-:W-:Y:S05]  /*de10*/  BRA `(.L_x_1653) ;  /* 0xffff53f000007947 */ /* 0x000fea000383ffff */
.L_x_1564:
[----:B------:R-:W-:Y:S01]  /*de20*/  IMAD.MOV.U32 R31, RZ, RZ, R13 ;  /* 0x000000ffff1f7224 */ /* 0x000fe200078e000d */
[----:B------:R-:W-:Y:S01]  /*de30*/  MOV R30, RZ ;  /* 0x000000ff001e7202 */ /* 0x000fe20000000f00 */
[----:B------:R-:W-:Y:S01]  /*de40*/  IMAD.MOV.U32 R3, RZ, RZ, 0x181f ;  /* 0x0000181fff037424 */ /* 0x000fe200078e00ff */
[----:B------:R-:W-:-:S02]  /*de50*/  MOV R2, 0xde70 ;  /* 0x0000de7000027802 */ /* 0x000fc40000000f00 */
[----:B-1234-:R-:W-:Y:S05]  /*de60*/  CALL.REL.NOINC `($__internal_27_$__cuda_sm70_shflsync_idx_p) ;  /* 0x00001b2000007944 */ /* 0x01efea0003c00000 */
[----:B------:R-:W-:Y:S01]  /*de70*/  MOV R12, R30 ;  /* 0x0000001e000c7202 */ /* 0x000fe20000000f00 */
[----:B------:R-:W-:Y:S05]  /*de80*/  BRA `(.L_x_1654) ;  /* 0xffff57b000007947 */ /* 0x000fea000383ffff */
.L_x_1565:
[----:B------:R-:W-:Y:S01]  /*de90*/  IMAD.MOV.U32 R31, RZ, RZ, R20 ;  /* 0x000000ffff1f7224 */ /* 0x000fe200078e0014 */
[----:B------:R-:W-:Y:S01]  /*dea0*/  MOV R30, RZ ;  /* 0x000000ff001e7202 */ /* 0x000fe20000000f00 */
[----:B------:R-:W-:Y:S01]  /*deb0*/  IMAD.MOV.U32 R3, RZ, RZ, 0x181f ;  /* 0x0000181fff037424 */ /* 0x000fe200078e00ff */
[----:B------:R-:W-:-:S02]  /*dec0*/  MOV R2, 0xdee0 ;  /* 0x0000dee000027802 */ /* 0x000fc40000000f00 */
[----:B-1234-:R-:W-:Y:S05]  /*ded0*/  CALL.REL.NOINC `($__internal_27_$__cuda_sm70_shflsync_idx_p) ;  /* 0x00001ab000007944 */ /* 0x01efea0003c00000 */
[C---:B------:R-:W-:Y:S02]  /*dee0*/  IADD3 R16, P0, R30.reuse, R28, RZ ;  /* 0x0000001c1e107210 */ /* 0x040fe40007f1e0ff */
[----:B------:R-:W-:-:S02]  /*def0*/  IADD3 R14, P1, R30, R29, RZ ;  /* 0x0000001d1e0e7210 */ /* 0x000fc40007f3e0ff */
[----:B------:R-:W-:Y:S01]  /*df00*/  MOV R31, R13 ;  /* 0x0000000d001f7202 */ /* 0x000fe20000000f00 */
[----:B------:R-:W-:Y:S01]  /*df10*/  IMAD.X R17, R12, 0x1, R21, P0 ;  /* 0x000000010c117824 */ /* 0x000fe200000e0615 */
[----:B------:R-:W-:Y:S01]  /*df20*/  IADD3 R2, P0, R30, R40, RZ ;  /* 0x000000281e027210 */ /* 0x000fe20007f1e0ff */
[C---:B------:R-:W-:Y:S01]  /*df30*/  IMAD.X R15, R12.reuse, 0x1, R22, P1 ;  /* 0x000000010c0f7824 */ /* 0x040fe200008e0616 */
[----:B------:R-:W-:Y:S01]  /*df40*/  SEL R19, RZ, 0x10, P5 ;  /* 0x00000010ff137807 */ /* 0x000fe20002800000 */
[----:B------:R-:W-:Y:S01]  /*df50*/  IMAD.MOV.U32 R30, RZ, RZ, 0x1 ;  /* 0x00000001ff1e7424 */ /* 0x000fe200078e00ff */
[----:B------:R-:W-:Y:S01]  /*df60*/  @!PT LDS RZ, [RZ] ;  /* 0x00000000fffff984 */ /* 0x000fe20000000800 */
[----:B------:R-:W-:Y:S01]  /*df70*/  @!PT LDS RZ, [RZ] ;  /* 0x00000000fffff984 */ /* 0x000fe20000000800 */
[----:B------:R-:W-:Y:S01]  /*df80*/  @!PT LDS RZ, [RZ] ;  /* 0x00000000fffff984 */ /* 0x000fe20000000800 */
[----:B------:R1:W-:Y:S01]  /*df90*/  LDGSTS.E.BYPASS.LTC128B.128 [R188+0x6100], [R16.64], !P5 ;  /* 0x0610000010bc7fae */ /* 0x0003e2000e901d46 */
[----:B------:R-:W-:-:S03]  /*dfa0*/  IMAD.X R3, R12, 0x1, R23, P0 ;  /* 0x000000010c037824 */ /* 0x000fc600000e0617 */
[----:B------:R2:W-:Y:S04]  /*dfb0*/  LDGSTS.E.BYPASS.LTC128B.128 [R188+0x8100], [R14.64], !P4 ;  /* 0x081000000ebc7fae */ /* 0x0005e8000e101d46 */
[----:B------:R3:W-:Y:S01]  /*dfc0*/  LDGSTS.E.BYPASS.LTC128B.128 [R188+0xa100], [R2.64], !P6 ;  /* 0x0a10000002bc7fae */ /* 0x0007e2000f101d46 */
[----:B-1----:R-:W-:Y:S01]  /*dfd0*/  SEL R17, RZ, 0x10, P4 ;  /* 0x00000010ff117807 */ /* 0x002fe20002000000 */
[----:B------:R-:W-:Y:S01]  /*dfe0*/  IMAD.MOV.U32 R16, RZ, RZ, R252 ;  /* 0x000000ffff107224 */ /* 0x000fe200078e00fc */
[----:B---3--:R-:W-:Y:S02]  /*dff0*/  MOV R3, 0x181f ;  /* 0x0000181f00037802 */ /* 0x008fe40000000f00 */
[----:B------:R-:W-:Y:S02]  /*e000*/  MOV R2, 0xe020 ;  /* 0x0000e02000027802 */ /* 0x000fe40000000f00 */
[----:B--2---:R-:W-:Y:S05]  /*e010*/  CALL.REL.NOINC `($__internal_27_$__cuda_sm70_shflsync_idx_p) ;  /* 0x0000197000007944 */ /* 0x004fea0003c00000 */
        /* <DEDUP_REMOVED lines=8> */
.L_x_1566:
[----:B------:R-:W-:Y:S01]  /*e0a0*/  IMAD.MOV.U32 R2, RZ, RZ, R0 ;  /* 0x000000ffff027224 */ /* 0x000fe200078e0000 */
[----:B------:R-:W-:Y:S02]  /*e0b0*/  MOV R136, 0x2 ;  /* 0x0000000200887802 */ /* 0x000fe40000000f00 */
[----:B------:R-:W-:Y:S02]  /*e0c0*/  MOV R3, 0xe0e0 ;  /* 0x0000e0e000037802 */ /* 0x000fe40000000f00 */
[----:B------:R-:W-:Y:S05]  /*e0d0*/  CALL.REL.NOINC `($__internal_26_$__cuda_sm70_shflsync_bfly_p) ;  /* 0x0000184000007944 */ /* 0x000fea0003c00000 */
[----:B------:R-:W-:Y:S01]  /*e0e0*/  MOV R2, R136 ;  /* 0x0000008800027202 */ /* 0x000fe20000000f00 */
[----:B------:R-:W-:Y:S05]  /*e0f0*/  BRA `(.L_x_1656) ;  /* 0xffff665000007947 */ /* 0x000fea000383ffff */
.L_x_1569:
[----:B------:R-:W-:Y:S01]  /*e100*/  IMAD.MOV.U32 R31, RZ, RZ, R10 ;  /* 0x000000ffff1f7224 */ /* 0x000fe200078e000a */
[----:B------:R-:W-:Y:S01]  /*e110*/  MOV R30, RZ ;  /* 0x000000ff001e7202 */ /* 0x000fe20000000f00 */
[----:B------:R-:W-:Y:S01]  /*e120*/  IMAD.MOV.U32 R3, RZ, RZ, 0x181f ;  /* 0x0000181fff037424 */ /* 0x000fe200078e00ff */
[----:B------:R-:W-:Y:S02]  /*e130*/  MOV R2, 0xe150 ;  /* 0x0000e15000027802 */ /* 0x000fe40000000f00 */
[----:B------:R-:W-:Y:S05]  /*e140*/  CALL.REL.NOINC `($__internal_27_$__cuda_sm70_shflsync_idx_p) ;  /* 0x0000184000007944 */ /* 0x000fea0003c00000 */
[----:B------:R-:W-:Y:S01]  /*e150*/  MOV R4, R30 ;  /* 0x0000001e00047202 */ /* 0x000fe20000000f00 */
[----:B------:R-:W-:Y:S05]  /*e160*/  BRA `(.L_x_1657) ;  /* 0xffff79d000007947 */ /* 0x000fea000383ffff */
.L_x_1570:
[----:B------:R-:W-:Y:S01]  /*e170*/  IMAD.MOV.U32 R31, RZ, RZ, R12 ;  /* 0x000000ffff1f7224 */ /* 0x000fe200078e000c */
[----:B------:R-:W-:Y:S01]  /*e180*/  MOV R30, RZ ;  /* 0x000000ff001e7202 */ /* 0x000fe20000000f00 */
[----:B------:R-:W-:Y:S01]  /*e190*/  IMAD.MOV.U32 R3, RZ, RZ, 0x181f ;  /* 0x0000181fff037424 */ /* 0x000fe200078e00ff */
[----:B------:R-:W-:-:S02]  /*e1a0*/  MOV R2, 0xe1c0 ;  /* 0x0000e1c000027802 */ /* 0x000fc40000000f00 */
[----:B-12---:R-:W-:Y:S05]  /*e1b0*/  CALL.REL.NOINC `($__internal_27_$__cuda_sm70_shflsync_idx_p) ;  /* 0x000017d000007944 */ /* 0x006fea0003c00000 */
[----:B------:R-:W-:Y:S01]  /*e1c0*/  IADD3 R6, P0, R30, R16, RZ ;  /* 0x000000101e067210 */ /* 0x000fe20007f1e0ff */
[----:B------:R-:W-:Y:S01]  /*e1d0*/  IMAD.MOV.U32 R31, RZ, RZ, R10 ;  /* 0x000000ffff1f7224 */ /* 0x000fe200078e000a */
        /* <DEDUP_REMOVED lines=9> */
[----:B------:R-:W-:-:S05]  /*e270*/  IMAD.X R3, R4, 0x1, R14, P0 ;  /* 0x0000000104037824 */ /* 0x000fca00000e060e */
[----:B------:R2:W-:Y:S02]  /*e280*/  LDGSTS.E.BYPASS.LTC128B.128 [R188+0xe100], [R2.64], !P4 ;  /* 0x0e10000002bc7fae */ /* 0x0005e4000e101d46 */
[----:B--2---:R-:W-:Y:S01]  /*e290*/  IADD3 R2, P0, R30, R18, RZ ;  /* 0x000000121e027210 */ /* 0x004fe20007f1e0ff */
[----:B------:R-:W-:-:S04]  /*e2a0*/  IMAD.MOV.U32 R30, RZ, RZ, 0x1 ;  /* 0x00000001ff1e7424 */ /* 0x000fc800078e00ff */
[----:B------:R-:W-:-:S05]  /*e2b0*/  IMAD.X R3, R4, 0x1, R15, P0 ;  /* 0x0000000104037824 */ /* 0x000fca00000e060f */
[----:B------:R2:W-:Y:S02]  /*e2c0*/  LDGSTS.E.BYPASS.LTC128B.128 [R188+0x10100], [R2.64], !P6 ;  /* 0x1010000002bc7fae */ /* 0x0005e4000f101d46 */
[----:B--2---:R-:W-:Y:S02]  /*e2d0*/  MOV R3, 0x181f ;  /* 0x0000181f00037802 */ /* 0x004fe40000000f00 */
[----:B------:R-:W-:Y:S02]  /*e2e0*/  MOV R2, 0xe300 ;  /* 0x0000e30000027802 */ /* 0x000fe40000000f00 */
[----:B-1----:R-:W-:Y:S05]  /*e2f0*/  CALL.REL.NOINC `($__internal_27_$__cuda_sm70_shflsync_idx_p) ;  /* 0x0000169000007944 */ /* 0x002fea0003c00000 */
        /* <DEDUP_REMOVED lines=8> */
.L_x_1574:
[----:B------:R-:W-:Y:S01]  /*e380*/  MOV R30, RZ ;  /* 0x000000ff001e7202 */ /* 0x000fe20000000f00 */
[----:B------:R-:W-:Y:S01]  /*e390*/  IMAD.MOV.U32 R31, RZ, RZ, R12 ;  /* 0x000000ffff1f7224 */ /* 0x000fe200078e000c */
[----:B------:R-:W-:Y:S01]  /*e3a0*/  MOV R2, 0xe3d0 ;  /* 0x0000e3d000027802 */ /* 0x000fe20000000f00 */
[----:B------:R-:W-:Y:S02]  /*e3b0*/  IMAD.MOV.U32 R3, RZ, RZ, 0x181f ;  /* 0x0000181fff037424 */ /* 0x000fe400078e00ff */
[----:B-1234-:R-:W-:Y:S05]  /*e3c0*/  CALL.REL.NOINC `($__internal_27_$__cuda_sm70_shflsync_idx_p) ;  /* 0x000015c000007944 */ /* 0x01efea0003c00000 */
[----:B------:R-:W-:Y:S01]  /*e3d0*/  MOV R5, R30 ;  /* 0x0000001e00057202 */ /* 0x000fe20000000f00 */
[----:B------:R-:W-:-:S05]  /*e3e0*/  BRA `(.L_x_1659) ;  /* 0xffff7d0000007947 */ /* 0x000fca000383ffff */
.L_x_1575:
[----:B------:R-:W-:Y:S01]  /*e3f0*/  MOV R30, RZ ;  /* 0x000000ff001e7202 */ /* 0x000fe20000000f00 */
[----:B------:R-:W-:Y:S01]  /*e400*/  IMAD.MOV.U32 R31, RZ, RZ, R13 ;  /* 0x000000ffff1f7224 */ /* 0x000fe200078e000d */
[----:B------:R-:W-:Y:S01]  /*e410*/  MOV R2, 0xe440 ;  /* 0x0000e44000027802 */ /* 0x000fe20000000f00 */
[----:B------:R-:W-:Y:S02]  /*e420*/  IMAD.MOV.U32 R3, RZ, RZ, 0x181f ;  /* 0x0000181fff037424 */ /* 0x000fe400078e00ff */
[----:B-1234-:R-:W-:Y:S05]  /*e430*/  CALL.REL.NOINC `($__internal_27_$__cuda_sm70_shflsync_idx_p) ;  /* 0x0000155000007944 */ /* 0x01efea0003c00000 */
[----:B------:R-:W-:Y:S01]  /*e440*/  IMAD R4, R176, 0x6000, R204 ;  /* 0x00006000b0047824 */ /* 0x000fe200078e02cc */
[C---:B------:R-:W-:Y:S01]  /*e450*/  IADD3 R2, P0, R30.reuse, R23, RZ ;  /* 0x000000171e027210 */ /* 0x040fe20007f1e0ff */
[----:B------:R-:W-:Y:S01]  /*e460*/  IMAD.MOV.U32 R31, RZ, RZ, R12 ;  /* 0x000000ffff1f7224 */ /* 0x000fe200078e000c */
[----:B------:R-:W-:Y:S02]  /*e470*/  SEL R15, RZ, 0x10, P4 ;  /* 0x00000010ff0f7807 */ /* 0x000fe40002000000 */
[----:B------:R-:W-:Y:S01]  /*e480*/  SEL R14, RZ, 0x10, P6 ;  /* 0x00000010ff0e7807 */ /* 0x000fe20003000000 */
[C---:B------:R-:W-:Y:S01]  /*e490*/  IMAD.X R3, R5.reuse, 0x1, R20, P0 ;  /* 0x0000000105037824 */ /* 0x040fe200000e0614 */
[C---:B------:R-:W-:Y:S04]  /*e4a0*/  IADD3 R6, P0, R30.reuse, R28, RZ ;  /* 0x0000001c1e067210 */ /* 0x040fe80007f1e0ff */
[----:B------:R-:W-:Y:S01]  /*e4b0*/  @!PT LDS RZ, [RZ] ;  /* 0x00000000fffff984 */ /* 0x000fe20000000800 */
[----:B------:R-:W-:Y:S01]  /*e4c0*/  @!PT LDS RZ, [RZ] ;  /* 0x00000000fffff984 */ /* 0x000fe20000000800 */
[----:B------:R-:W-:Y:S01]  /*e4d0*/  @!PT LDS RZ, [RZ] ;  /* 0x00000000fffff984 */ /* 0x000fe20000000800 */
[----:B------:R1:W-:Y:S01]  /*e4e0*/  LDGSTS.E.BYPASS.LTC128B.128 [R4], [R2.64], !P5 ;  /* 0x0000000002047fae */ /* 0x0003e2000e901d46 */
[C---:B------:R-:W-:Y:S05]  /*e4f0*/  IMAD.X R7, R5.reuse, 0x1, R21, P0 ;  /* 0x0000000105077824 */ /* 0x040fea00000e0615 */
[----:B------:R2:W-:Y:S01]  /*e500*/  LDGSTS.E.BYPASS.LTC128B.128 [R4+0x2000], [R6.64], !P4 ;  /* 0x0200000006047fae */ /* 0x0005e2000e101d46 */
[----:B-1----:R-:W-:Y:S01]  /*e510*/  IADD3 R2, P0, R30, R29, RZ ;  /* 0x0000001d1e027210 */ /* 0x002fe20007f1e0ff */
[----:B------:R-:W-:Y:S04]  /*e520*/  IMAD.MOV.U32 R30, RZ, RZ, 0x1 ;  /* 0x00000001ff1e7424 */ /* 0x000fe800078e00ff */
[----:B------:R-:W-:Y:S01]  /*e530*/  IMAD.X R3, R5, 0x1, R22, P0 ;  /* 0x0000000105037824 */ /* 0x000fe200000e0616 */
[----:B--2---:R-:W-:Y:S04]  /*e540*/  SEL R6, RZ, 0x10, P5 ;  /* 0x00000010ff067807 */ /* 0x004fe80002800000 */
[----:B------:R1:W-:Y:S02]  /*e550*/  LDGSTS.E.BYPASS.LTC128B.128 [R4+0x4000], [R2.64], !P6 ;  /* 0x0400000002047fae */ /* 0x0003e4000f101d46 */
[----:B-1----:R-:W-:Y:S01]  /*e560*/  MOV R2, 0xe590 ;  /* 0x0000e59000027802 */ /* 0x002fe20000000f00 */
[----:B------:R-:W-:Y:S02]  /*e570*/  IMAD.MOV.U32 R3, RZ, RZ, 0x181f ;  /* 0x0000181fff037424 */ /* 0x000fe400078e00ff */
[----:B------:R-:W-:Y:S05]  /*e580*/  CALL.REL.NOINC `($__internal_27_$__cuda_sm70_shflsync_idx_p) ;  /* 0x0000140000007944 */ /* 0x000fea0003c00000 */
[----:B------:R-:W-:Y:S01]  /*e590*/  MOV R3, 0x181f ;  /* 0x0000181f00037802 */ /* 0x000fe20000000f00 */
[----:B------:R-:W-:Y:S01]  /*e5a0*/  IMAD.MOV.U32 R5, RZ, RZ, R30 ;  /* 0x000000ffff057224 */ /* 0x000fe200078e001e */
[----:B------:R-:W-:Y:S01]  /*e5b0*/  MOV R30, 0x1 ;  /* 0x00000001001e7802 */ /* 0x000fe20000000f00 */
[----:B------:R-:W-:Y:S01]  /*e5c0*/  IMAD.MOV.U32 R31, RZ, RZ, R13 ;  /* 0x000000ffff1f7224 */ /* 0x000fe200078e000d */
[----:B------:R-:W-:Y:S02]  /*e5d0*/  MOV R2, 0xe5f0 ;  /* 0x0000e5f000027802 */ /* 0x000fe40000000f00 */
[----:B------:R-:W-:Y:S05]  /*e5e0*/  CALL.REL.NOINC `($__internal_27_$__cuda_sm70_shflsync_idx_p) ;  /* 0x000013a000007944 */ /* 0x000fea0003c00000 */
[----:B------:R-:W-:Y:S01]  /*e5f0*/  MOV R2, R30 ;  /* 0x0000001e00027202 */ /* 0x000fe20000000f00 */
[----:B------:R-:W-:-:S05]  /*e600*/  BRA `(.L_x_1660) ;  /* 0xffff7c1000007947 */ /* 0x000fca000383ffff */
.L_x_1576:
[----:B------:R-:W-:Y:S01]  /*e610*/  MOV R136, 0x2 ;  /* 0x0000000200887802 */ /* 0x000fe20000000f00 */
[----:B------:R-:W-:Y:S01]  /*e620*/  IMAD.MOV.U32 R2, RZ, RZ, R100 ;  /* 0x000000ffff027224 */ /* 0x000fe200078e0064 */
[----:B------:R-:W-:Y:S02]  /*e630*/  MOV R3, 0xe650 ;  /* 0x0000e65000037802 */ /* 0x000fe40000000f00 */
[----:B------:R-:W-:Y:S05]  /*e640*/  CALL.REL.NOINC `($__internal_26_$__cuda_sm70_shflsync_bfly_p) ;  /* 0x000012d000007944 */ /* 0x000fea0003c00000 */
[----:B------:R-:W-:Y:S01]  /*e650*/  MOV R2, R136 ;  /* 0x0000008800027202 */ /* 0x000fe20000000f00 */
[----:B------:R-:W-:-:S05]  /*e660*/  BRA `(.L_x_1661) ;  /* 0xffff891000007947 */ /* 0x000fca000383ffff */
.L_x_1579:
[----:B------:R-:W-:Y:S01]  /*e670*/  MOV R30, RZ ;  /* 0x000000ff001e7202 */ /* 0x000fe20000000f00 */
[----:B------:R-:W-:Y:S01]  /*e680*/  IMAD.MOV.U32 R31, RZ, RZ, R5 ;  /* 0x000000ffff1f7224 */ /* 0x000fe200078e0005 */
[----:B------:R-:W-:Y:S01]  /*e690*/  MOV R2, 0xe6c0 ;  /* 0x0000e6c000027802 */ /* 0x000fe20000000f00 */
[----:B------:R-:W-:Y:S02]  /*e6a0*/  IMAD.MOV.U32 R3, RZ, RZ, 0x181f ;  /* 0x0000181fff037424 */ /* 0x000fe400078e00ff */
[----:B------:R-:W-:Y:S05]  /*e6b0*/  CALL.REL.NOINC `($__internal_27_$__cuda_sm70_shflsync_idx_p) ;  /* 0x000012d000007944 */ /* 0x000fea0003c00000 */
[----:B------:R-:W-:Y:S01]  /*e6c0*/  MOV R4, R30 ;  /* 0x0000001e00047202 */ /* 0x000fe20000000f00 */
[----:B------:R-:W-:-:S05]  /*e6d0*/  BRA `(.L_x_1662) ;  /* 0xffffa2b000007947 */ /* 0x000fca000383ffff */
.L_x_1580:
[----:B------:R-:W-:Y:S01]  /*e6e0*/  MOV R30, RZ ;  /* 0x000000ff001e7202 */ /* 0x000fe20000000f00 */
[----:B------:R-:W-:Y:S01]  /*e6f0*/  IMAD.MOV.U32 R31, RZ, RZ, R12 ;  /* 0x000000ffff1f7224 */ /* 0x000fe200078e000c */
[----:B------:R-:W-:Y:S01]  /*e700*/  MOV R2, 0xe730 ;  /* 0x0000e73000027802 */ /* 0x000fe20000000f00 */
[----:B------:R-:W-:Y:S02]  /*e710*/  IMAD.MOV.U32 R3, RZ, RZ, 0x181f ;  /* 0x0000181fff037424 */ /* 0x000fe400078e00ff */
[----:B-12---:R-:W-:Y:S05]  /*e720*/  CALL.REL.NOINC `($__internal_27_$__cuda_sm70_shflsync_idx_p) ;  /* 0x0000126000007944 */ /* 0x006fea0003c00000 */
[----:B------:R-:W-:Y:S01]  /*e730*/  IMAD R0, R176, 0x6000, R205 ;  /* 0x00006000b0007824 */ /* 0x000fe200078e02cd */
[----:B------:R-:W-:Y:S01]  /*e740*/  IADD3 R2, P0, R30, R16, RZ ;  /* 0x000000101e027210 */ /* 0x000fe20007f1e0ff */
[----:B------:R-:W-:Y:S01]  /*e750*/  IMAD.MOV.U32 R31, RZ, RZ, R5 ;  /* 0x000000ffff1f7224 */ /* 0x000fe200078e0005 */
[----:B------:R-:W-:Y:S02]  /*e760*/  SEL R11, RZ, 0x10, P5 ;  /* 0x00000010ff0b7807 */ /* 0x000fe40002800000 */
[----:B------:R-:W-:Y:S01]  /*e770*/  SEL R10, RZ, 0x10, P4 ;  /* 0x00000010ff0a7807 */ /* 0x000fe20002000000 */
[----:B------:R-:W-:Y:S01]  /*e780*/  IMAD.X R3, R4, 0x1, R13, P0 ;  /* 0x0000000104037824 */ /* 0x000fe200000e060d */
[----:B------:R-:W-:Y:S02]  /*e790*/  IADD3 R6, P0, R30, R17, RZ ;  /* 0x000000111e067210 */ /* 0x000fe40007f1e0ff */
[----:B------:R-:W-:Y:S02]  /*e7a0*/  SEL R5, RZ, 0x10, P6 ;  /* 0x00000010ff057807 */ /* 0x000fe40003000000 */
[----:B------:R-:W-:Y:S01]  /*e7b0*/  @!PT LDS RZ, [RZ] ;  /* 0x00000000fffff984 */ /* 0x000fe20000000800 */
[----:B------:R-:W-:Y:S01]  /*e7c0*/  @!PT LDS RZ, [RZ] ;  /* 0x00000000fffff984 */ /* 0x000fe20000000800 */
[----:B------:R-:W-:Y:S01]  /*e7d0*/  @!PT LDS RZ, [RZ] ;  /* 0x00000000fffff984 */ /* 0x000fe20000000800 */
[----:B------:R1:W-:Y:S01]  /*e7e0*/  LDGSTS.E.BYPASS.LTC128B.128 [R0], [R2.64], !P5 ;  /* 0x0000000002007fae */ /* 0x0003e2000e901d46 */
        /* <DEDUP_REMOVED lines=8> */
[----:B--2---:R-:W-:Y:S05]  /*e870*/  CALL.REL.NOINC `($__internal_27_$__cuda_sm70_shflsync_idx_p) ;  /* 0x0000111000007944 */ /* 0x004fea0003c00000 */
        /* <DEDUP_REMOVED lines=8> */
.L_x_1582:
[----:B-1----:R-:W-:Y:S01]  /*e900*/  IMAD.MOV.U32 R2, RZ, RZ, R179 ;  /* 0x000000ffff027224 */ /* 0x002fe200078e00b3 */
[----:B------:R-:W-:-:S02]  /*e910*/  MOV R136, 0x2 ;  /* 0x0000000200887802 */ /* 0x000fc40000000f00 */
[----:B------:R-:W-:Y:S02]  /*e920*/  MOV R3, 0xe940 ;  /* 0x0000e94000037802 */ /* 0x000fe40000000f00 */
[----:B------:R-:W-:Y:S05]  /*e930*/  CALL.REL.NOINC `($__internal_26_$__cuda_sm70_shflsync_bfly_p) ;  /* 0x00000fe000007944 */ /* 0x000fea0003c00000 */
[----:B------:R-:W-:Y:S01]  /*e940*/  MOV R0, R136 ;  /* 0x0000008800007202 */ /* 0x000fe20000000f00 */
[----:B------:R-:W-:Y:S05]  /*e950*/  BRA `(.L_x_1664) ;  /* 0xffffa38000007947 */ /* 0x000fea000383ffff */
.L_x_1583:
[----:B-1----:R-:W-:Y:S01]  /*e960*/  IMAD.MOV.U32 R2, RZ, RZ, R0 ;  /* 0x000000ffff027224 */ /* 0x002fe200078e0000 */
[----:B------:R-:W-:Y:S02]  /*e970*/  MOV R136, 0x1 ;  /* 0x0000000100887802 */ /* 0x000fe40000000f00 */
[----:B------:R-:W-:Y:S02]  /*e980*/  MOV R3, 0xe9a0 ;  /* 0x0000e9a000037802 */ /* 0x000fe40000000f00 */
[----:B--2---:R-:W-:Y:S05]  /*e990*/  CALL.REL.NOINC `($__internal_26_$__cuda_sm70_shflsync_bfly_p) ;  /* 0x00000f8000007944 */ /* 0x004fea0003c00000 */
[----:B------:R-:W-:Y:S01]  /*e9a0*/  FADD.FTZ R0, R0, R136 ;  /* 0x0000008800007221 */ /* 0x000fe20000010000 */
[----:B------:R-:W-:Y:S02]  /*e9b0*/  MOV R2, R184 ;  /* 0x000000b800027202 */ /* 0x000fe40000000f00 */
[----:B------:R-:W-:Y:S02]  /*e9c0*/  MOV R136, 0x2 ;  /* 0x0000000200887802 */ /* 0x000fe40000000f00 */
[----:B------:R-:W-:Y:S02]  /*e9d0*/  MOV R3, 0xe9f0 ;  /* 0x0000e9f000037802 */ /* 0x000fe40000000f00 */
[----:B------:R-:W-:Y:S05]  /*e9e0*/  CALL.REL.NOINC `($__internal_26_$__cuda_sm70_shflsync_bfly_p) ;  /* 0x00000f3000007944 */ /* 0x000fea0003c00000 */
[----:B------:R-:W-:Y:S01]  /*e9f0*/  FADD.FTZ R4, R184, R136 ;  /* 0x00000088b8047221 */ /* 0x000fe20000010000 */
[----:B------:R-:W-:-:S02]  /*ea00*/  MOV R136, 0x1 ;  /* 0x0000000100887802 */ /* 0x000fc40000000f00 */
[----:B------:R-:W-:Y:S02]  /*ea10*/  MOV R3, 0xea40 ;  /* 0x0000ea4000037802 */ /* 0x000fe40000000f00 */
[----:B------:R-:W-:Y:S02]  /*ea20*/  MOV R2, R4 ;  /* 0x0000000400027202 */ /* 0x000fe40000000f00 */
[----:B------:R-:W-:Y:S05]  /*ea30*/  CALL.REL.NOINC `($__internal_26_$__cuda_sm70_shflsync_bfly_p) ;  /* 0x00000ee000007944 */ /* 0x000fea0003c00000 */
[----:B------:R-:W-:Y:S01]  /*ea40*/  MOV R3, R136 ;  /* 0x0000008800037202 */ /* 0x000fe20000000f00 */
[----:B------:R-:W-:Y:S05]  /*ea50*/  BRA `(.L_x_1665) ;  /* 0xffffa2f000007947 */ /* 0x000fea000383ffff */
.L_x_1590:
[----:B--234-:R-:W-:Y:S01]  /*ea60*/  IMAD.MOV.U32 R31, RZ, RZ, R5 ;  /* 0x000000ffff1f7224 */ /* 0x01cfe200078e0005 */
[----:B------:R-:W-:Y:S01]  /*ea70*/  MOV R30, RZ ;  /* 0x000000ff001e7202 */ /* 0x000fe20000000f00 */
[----:B------:R-:W-:Y:S01]  /*ea80*/  IMAD.MOV.U32 R3, RZ, RZ, 0x181f ;  /* 0x0000181fff037424 */ /* 0x000fe200078e00ff */
[----:B------:R-:W-:Y:S02]  /*ea90*/  MOV R2, 0xeab0 ;  /* 0x0000eab000027802 */ /* 0x000fe40000000f00 */
[----:B-1----:R-:W-:Y:S05]  /*eaa0*/  CALL.REL.NOINC `($__internal_27_$__cuda_sm70_shflsync_idx_p) ;  /* 0x00000ee000007944 */ /* 0x002fea0003c00000 */
[----:B------:R-:W-:Y:S01]  /*eab0*/  MOV R4, R30 ;  /* 0x0000001e00047202 */ /* 0x000fe20000000f00 */
[----:B------:R-:W-:Y:S05]  /*eac0*/  BRA `(.L_x_1666) ;  /* 0xffffb9a000007947 */ /* 0x000fea000383ffff */
.L_x_1591:
[----:B------:R-:W-:Y:S01]  /*ead0*/  IMAD.MOV.U32 R31, RZ, RZ, R11 ;  /* 0x000000ffff1f7224 */ /* 0x000fe200078e000b */
[----:B------:R-:W-:Y:S01]  /*eae0*/  MOV R30, RZ ;  /* 0x000000ff001e7202 */ /* 0x000fe20000000f00 */
[----:B------:R-:W-:Y:S01]  /*eaf0*/  IMAD.MOV.U32 R3, RZ, RZ, 0x181f ;  /* 0x0000181fff037424 */ /* 0x000fe200078e00ff */
[----:B------:R-:W-:-:S02]  /*eb00*/  MOV R2, 0xeb20 ;  /* 0x0000eb2000027802 */ /* 0x000fc40000000f00 */
[----:B-123--:R-:W-:Y:S05]  /*eb10*/  CALL.REL.NOINC `($__internal_27_$__cuda_sm70_shflsync_idx_p) ;  /* 0x00000e7000007944 */ /* 0x00efea0003c00000 */
[----:B------:R-:W-:Y:S01]  /*eb20*/  MOV R0, R30 ;  /* 0x0000001e00007202 */ /* 0x000fe20000000f00 */
[----:B------:R-:W-:Y:S05]  /*eb30*/  BRA `(.L_x_1667) ;  /* 0xffffb95000007947 */ /* 0x000fea000383ffff */
.L_x_1594:
[----:B------:R-:W-:Y:S01]  /*eb40*/  IMAD.MOV.U32 R31, RZ, RZ, R5 ;  /* 0x000000ffff1f7224 */ /* 0x000fe200078e0005 */
[----:B------:R-:W-:Y:S01]  /*eb50*/  MOV R30, 0x1 ;  /* 0x00000001001e7802 */ /* 0x000fe20000000f00 */
[----:B--2---:R-:W-:Y:S01]  /*eb60*/  IMAD.MOV.U32 R3, RZ, RZ, 0x181f ;  /* 0x0000181fff037424 */ /* 0x004fe200078e00ff */
[----:B------:R-:W-:-:S02]  /*eb70*/  MOV R2, 0xeb90 ;  /* 0x0000eb9000027802 */ /* 0x000fc40000000f00 */
[----:B-1-34-:R-:W-:Y:S05]  /*eb80*/  CALL.REL.NOINC `($__internal_27_$__cuda_sm70_shflsync_idx_p) ;  /* 0x00000e0000007944 */ /* 0x01afea0003c00000 */
        /* <DEDUP_REMOVED lines=8> */
.L_x_1597:
[----:B------:R-:W-:Y:S01]  /*ec10*/  IMAD.MOV.U32 R31, RZ, RZ, R5 ;  /* 0x000000ffff1f7224 */ /* 0x000fe200078e0005 */
[----:B------:R-:W-:Y:S01]  /*ec20*/  MOV R30, 0x2 ;  /* 0x00000002001e7802 */ /* 0x000fe20000000f00 */
[----:B--2---:R-:W-:Y:S01]  /*ec30*/  IMAD.MOV.U32 R3, RZ, RZ, 0x181f ;  /* 0x0000181fff037424 */ /* 0x004fe200078e00ff */
[----:B------:R-:W-:Y:S02]  /*ec40*/  MOV R2, 0xec60 ;  /* 0x0000ec6000027802 */ /* 0x000fe40000000f00 */
[----:B-1-34-:R-:W-:Y:S05]  /*ec50*/  CALL.REL.NOINC `($__internal_27_$__cuda_sm70_shflsync_idx_p) ;  /* 0x00000d3000007944 */ /* 0x01afea0003c00000 */
[----:B------:R-:W-:Y:S01]  /*ec60*/  MOV R4, R30 ;  /* 0x0000001e00047202 */ /* 0x000fe20000000f00 */
[----:B------:R-:W-:Y:S05]  /*ec70*/  BRA `(.L_x_1669) ;  /* 0xffffbae000007947 */ /* 0x000fea000383ffff */
.L_x_1598:
[----:B------:R-:W-:Y:S01]  /*ec80*/  IMAD.MOV.U32 R31, RZ, RZ, R11 ;  /* 0x000000ffff1f7224 */ /* 0x000fe200078e000b */
[----:B------:R-:W-:Y:S01]  /*ec90*/  MOV R30, 0x2 ;  /* 0x00000002001e7802 */ /* 0x000fe20000000f00 */
[----:B--2---:R-:W-:Y:S01]  /*eca0*/  IMAD.MOV.U32 R3, RZ, RZ, 0x181f ;  /* 0x0000181fff037424 */ /* 0x004fe200078e00ff */
[----:B------:R-:W-:Y:S02]  /*ecb0*/  MOV R2, 0xecd0 ;  /* 0x0000ecd000027802 */ /* 0x000fe40000000f00 */
[----:B-1-34-:R-:W-:Y:S05]  /*ecc0*/  CALL.REL.NOINC `($__internal_27_$__cuda_sm70_shflsync_idx_p) ;  /* 0x00000cc000007944 */ /* 0x01afea0003c00000 */
[----:B------:R-:W-:Y:S01]  /*ecd0*/  MOV R0, R30 ;  /* 0x0000001e00007202 */ /* 0x000fe20000000f00 */
[----:B------:R-:W-:Y:S05]  /*ece0*/  BRA `(.L_x_1670) ;  /* 0xffffba9000007947 */ /* 0x000fea000383ffff */
.L_x_1601:
[----:B------:R-:W-:Y:S01]  /*ecf0*/  IMAD.MOV.U32 R31, RZ, RZ, R5 ;  /* 0x000000ffff1f7224 */ /* 0x000fe200078e0005 */
[----:B------:R-:W-:Y:S01]  /*ed00*/  MOV R30, 0x3 ;  /* 0x00000003001e7802 */ /* 0x000fe20000000f00 */
[----:B---3--:R-:W-:Y:S01]  /*ed10*/  IMAD.MOV.U32 R3, RZ, RZ, 0x181f ;  /* 0x0000181fff037424 */ /* 0x008fe200078e00ff */
        /* <DEDUP_REMOVED lines=10> */
.L_x_1603:
[----:B------:R-:W-:Y:S01]  /*edc0*/  IMAD.MOV.U32 R31, RZ, RZ, R5 ;  /* 0x000000ffff1f7224 */ /* 0x000fe200078e0005 */
[----:B------:R-:W-:Y:S01]  /*edd0*/  MOV R30, RZ ;  /* 0x000000ff001e7202 */ /* 0x000fe20000000f00 */
[----:B------:R-:W-:Y:S01]  /*ede0*/  IMAD.MOV.U32 R3, RZ, RZ, 0x1c1f ;  /* 0x00001c1fff037424 */ /* 0x000fe200078e00ff */
[----:B------:R-:W-:Y:S02]  /*edf0*/  MOV R2, 0xee10 ;  /* 0x0000ee1000027802 */ /* 0x000fe40000000f00 */
[----:B------:R-:W-:Y:S05]  /*ee00*/  CALL.REL.NOINC `($__internal_27_$__cuda_sm70_shflsync_idx_p) ;  /* 0x00000b8000007944 */ /* 0x000fea0003c00000 */
[----:B------:R-:W-:Y:S01]  /*ee10*/  MOV R4, R30 ;  /* 0x0000001e00047202 */ /* 0x000fe20000000f00 */
[----:B------:R-:W-:Y:S05]  /*ee20*/  BRA `(.L_x_1672) ;  /* 0xffffbe0000007947 */ /* 0x000fea000383ffff */
.L_x_1604:
[----:B------:R-:W-:Y:S01]  /*ee30*/  IMAD.MOV.U32 R31, RZ, RZ, R12 ;  /* 0x000000ffff1f7224 */ /* 0x000fe200078e000c */
[----:B------:R-:W-:Y:S01]  /*ee40*/  MOV R30, RZ ;  /* 0x000000ff001e7202 */ /* 0x000fe20000000f00 */
[----:B------:R-:W-:Y:S01]  /*ee50*/  IMAD.MOV.U32 R3, RZ, RZ, 0x1c1f ;  /* 0x00001c1fff037424 */ /* 0x000fe200078e00ff */
[----:B------:R-:W-:Y:S02]  /*ee60*/  MOV R2, 0xee80 ;  /* 0x0000ee8000027802 */ /* 0x000fe40000000f00 */
[----:B-12---:R-:W-:Y:S05]  /*ee70*/  CALL.REL.NOINC `($__internal_27_$__cuda_sm70_shflsync_idx_p) ;  /* 0x00000b1000007944 */ /* 0x006fea0003c00000 */
[----:B------:R-:W-:Y:S01]  /*ee80*/  MOV R0, R30 ;  /* 0x0000001e00007202 */ /* 0x000fe20000000f00 */
[----:B------:R-:W-:Y:S05]  /*ee90*/  BRA `(.L_x_1673) ;  /* 0xffffbdb000007947 */ /* 0x000fea000383ffff */
.L_x_1607:
[----:B------:R-:W-:Y:S01]  /*eea0*/  IMAD.MOV.U32 R31, RZ, RZ, R5 ;  /* 0x000000ffff1f7224 */ /* 0x000fe200078e0005 */
[----:B------:R-:W-:Y:S01]  /*eeb0*/  MOV R30, 0x1 ;  /* 0x00000001001e7802 */ /* 0x000fe20000000f00 */
[----:B----4-:R-:W-:Y:S01]  /*eec0*/  IMAD.MOV.U32 R3, RZ, RZ, 0x1c1f ;  /* 0x00001c1fff037424 */ /* 0x010fe200078e00ff */
[----:B------:R-:W-:-:S02]  /*eed0*/  MOV R2, 0xeef0 ;  /* 0x0000eef000027802 */ /* 0x000fc40000000f00 */
[----:B-123--:R-:W-:Y:S05]  /*eee0*/  CALL.REL.NOINC `($__internal_27_$__cuda_sm70_shflsync_idx_p) ;  /* 0x00000aa000007944 */ /* 0x00efea0003c00000 */
        /* <DEDUP_REMOVED lines=8> */
.L_x_1611:
[----:B------:R-:W-:Y:S01]  /*ef70*/  IMAD.MOV.U32 R31, RZ, RZ, R5 ;  /* 0x000000ffff1f7224 */ /* 0x000fe200078e0005 */
[----:B------:R-:W-:Y:S01]  /*ef80*/  MOV R30, RZ ;  /* 0x000000ff001e7202 */ /* 0x000fe20000000f00 */
[----:B------:R-:W-:Y:S01]  /*ef90*/  IMAD.MOV.U32 R3, RZ, RZ, 0x181f ;  /* 0x0000181fff037424 */ /* 0x000fe200078e00ff */
[----:B------:R-:W-:Y:S02]  /*efa0*/  MOV R2, 0xefc0 ;  /* 0x0000efc000027802 */ /* 0x000fe40000000f00 */
[----:B--2---:R-:W-:Y:S05]  /*efb0*/  CALL.REL.NOINC `($__internal_27_$__cuda_sm70_shflsync_idx_p) ;  /* 0x000009d000007944 */ /* 0x004fea0003c00000 */
[----:B------:R-:W-:Y:S01]  /*efc0*/  MOV R4, R30 ;  /* 0x0000001e00047202 */ /* 0x000fe20000000f00 */
[----:B------:R-:W-:Y:S05]  /*efd0*/  BRA `(.L_x_1675) ;  /* 0xffffd39000007947 */ /* 0x000fea000383ffff */
.L_x_1612:
[----:B------:R-:W-:Y:S01]  /*efe0*/  IMAD.MOV.U32 R31, RZ, RZ, R12 ;  /* 0x000000ffff1f7224 */ /* 0x000fe200078e000c */
[----:B------:R-:W-:Y:S01]  /*eff0*/  MOV R30, RZ ;  /* 0x000000ff001e7202 */ /* 0x000fe20000000f00 */
[----:B------:R-:W-:Y:S01]  /*f000*/  IMAD.MOV.U32 R3, RZ, RZ, 0x181f ;  /* 0x0000181fff037424 */ /* 0x000fe200078e00ff */
[----:B------:R-:W-:Y:S02]  /*f010*/  MOV R2, 0xf030 ;  /* 0x0000f03000027802 */ /* 0x000fe40000000f00 */
[----:B-123--:R-:W-:Y:S05]  /*f020*/  CALL.REL.NOINC `($__internal_27_$__cuda_sm70_shflsync_idx_p) ;  /* 0x0000096000007944 */ /* 0x00efea0003c00000 */
[----:B------:R-:W-:Y:S01]  /*f030*/  MOV R0, R30 ;  /* 0x0000001e00007202 */ /* 0x000fe20000000f00 */
[----:B------:R-:W-:Y:S05]  /*f040*/  BRA `(.L_x_1676) ;  /* 0xffffd34000007947 */ /* 0x000fea000383ffff */
.L_x_1615:
[----:B------:R-:W-:Y:S01]  /*f050*/  IMAD.MOV.U32 R31, RZ, RZ, R5 ;  /* 0x000000ffff1f7224 */ /* 0x000fe200078e0005 */
[----:B------:R-:W-:Y:S01]  /*f060*/  MOV R30, 0x1 ;  /* 0x00000001001e7802 */ /* 0x000fe20000000f00 */
[----:B-1----:R-:W-:Y:S01]  /*f070*/  IMAD.MOV.U32 R3, RZ, RZ, 0x181f ;  /* 0x0000181fff037424 */ /* 0x002fe200078e00ff */
[----:B------:R-:W-:-:S02]  /*f080*/  MOV R2, 0xf0a0 ;  /* 0x0000f0a000027802 */ /* 0x000fc40000000f00 */
[----:B--234-:R-:W-:Y:S05]  /*f090*/  CALL.REL.NOINC `($__internal_27_$__cuda_sm70_shflsync_idx_p) ;  /* 0x000008f000007944 */ /* 0x01cfea0003c00000 */
        /* <DEDUP_REMOVED lines=8> */
.L_x_1618:
[----:B------:R-:W-:Y:S01]  /*f120*/  IMAD.MOV.U32 R31, RZ, RZ, R5 ;  /* 0x000000ffff1f7224 */ /* 0x000fe200078e0005 */
[----:B------:R-:W-:Y:S01]  /*f130*/  MOV R30, 0x2 ;  /* 0x00000002001e7802 */ /* 0x000fe20000000f00 */
[----:B-1----:R-:W-:Y:S01]  /*f140*/  IMAD.MOV.U32 R3, RZ, RZ, 0x181f ;  /* 0x0000181fff037424 */ /* 0x002fe200078e00ff */
[----:B------:R-:W-:Y:S02]  /*f150*/  MOV R2, 0xf170 ;  /* 0x0000f17000027802 */ /* 0x000fe40000000f00 */
[----:B--234-:R-:W-:Y:S05]  /*f160*/  CALL.REL.NOINC `($__internal_27_$__cuda_sm70_shflsync_idx_p) ;  /* 0x0000082000007944 */ /* 0x01cfea0003c00000 */
[----:B------:R-:W-:Y:S01]  /*f170*/  MOV R4, R30 ;  /* 0x0000001e00047202 */ /* 0x000fe20000000f00 */
[----:B------:R-:W-:Y:S05]  /*f180*/  BRA `(.L_x_1678) ;  /* 0xffffd4e000007947 */ /* 0x000fea000383ffff */
.L_x_1619:
[----:B------:R-:W-:Y:S01]  /*f190*/  IMAD.MOV.U32 R31, RZ, RZ, R12 ;  /* 0x000000ffff1f7224 */ /* 0x000fe200078e000c */
[----:B------:R-:W-:Y:S01]  /*f1a0*/  MOV R30, 0x2 ;  /* 0x00000002001e7802 */ /* 0x000fe20000000f00 */
[----:B-1----:R-:W-:Y:S01]  /*f1b0*/  IMAD.MOV.U32 R3, RZ, RZ, 0x181f ;  /* 0x0000181fff037424 */ /* 0x002fe200078e00ff */
[----:B------:R-:W-:Y:S02]  /*f1c0*/  MOV R2, 0xf1e0 ;  /* 0x0000f1e000027802 */ /* 0x000fe40000000f00 */
[----:B--234-:R-:W-:Y:S05]  /*f1d0*/  CALL.REL.NOINC `($__internal_27_$__cuda_sm70_shflsync_idx_p) ;  /* 0x000007b000007944 */ /* 0x01cfea0003c00000 */
[----:B------:R-:W-:Y:S01]  /*f1e0*/  MOV R0, R30 ;  /* 0x0000001e00007202 */ /* 0x000fe20000000f00 */
[----:B------:R-:W-:Y:S05]  /*f1f0*/  BRA `(.L_x_1679) ;  /* 0xffffd49000007947 */ /* 0x000fea000383ffff */
.L_x_1622:
        /* <DEDUP_REMOVED lines=13> */
.L_x_1624:
[----:B------:R-:W-:Y:S01]  /*f2d0*/  IMAD.MOV.U32 R31, RZ, RZ, R82 ;  /* 0x000000ffff1f7224 */ /* 0x000fe200078e0052 */
[----:B------:R-:W-:Y:S01]  /*f2e0*/  MOV R30, RZ ;  /* 0x000000ff001e7202 */ /* 0x000fe20000000f00 */
[----:B------:R-:W-:Y:S01]  /*f2f0*/  IMAD.MOV.U32 R3, RZ, RZ, 0x1f ;  /* 0x0000001fff037424 */ /* 0x000fe200078e00ff */
[----:B------:R-:W-:Y:S02]  /*f300*/  MOV R2, 0xf320 ;  /* 0x0000f32000027802 */ /* 0x000fe40000000f00 */
[----:B-1-3--:R-:W-:Y:S05]  /*f310*/  CALL.REL.NOINC `($__internal_27_$__cuda_sm70_shflsync_idx_p) ;  /* 0x0000067000007944 */ /* 0x00afea0003c00000 */
[----:B------:R-:W-:Y:S01]  /*f320*/  MOV R9, R30 ;  /* 0x0000001e00097202 */ /* 0x000fe20000000f00 */
[----:B------:R-:W-:Y:S05]  /*f330*/  BRA `(.L_x_1681) ;  /* 0xffffd6b000007947 */ /* 0x000fea000383ffff */
.L_x_1625:
[----:B------:R-:W-:Y:S01]  /*f340*/  IMAD.MOV.U32 R31, RZ, RZ, R82 ;  /* 0x000000ffff1f7224 */ /* 0x000fe200078e0052 */
[----:B------:R-:W-:Y:S01]  /*f350*/  MOV R30, 0x1 ;  /* 0x00000001001e7802 */ /* 0x000fe20000000f00 */
[----:B------:R-:W-:Y:S01]  /*f360*/  IMAD.MOV.U32 R3, RZ, RZ, 0x1f ;  /* 0x0000001fff037424 */ /* 0x000fe200078e00ff */
[----:B------:R-:W-:Y:S02]  /*f370*/  MOV R2, 0xf390 ;  /* 0x0000f39000027802 */ /* 0x000fe40000000f00 */
[----:B-1234-:R-:W-:Y:S05]  /*f380*/  CALL.REL.NOINC `($__internal_27_$__cuda_sm70_shflsync_idx_p) ;  /* 0x0000060000007944 */ /* 0x01efea0003c00000 */
[----:B------:R-:W-:Y:S01]  /*f390*/  MOV R8, R30 ;  /* 0x0000001e00087202 */ /* 0x000fe20000000f00 */
[----:B------:R-:W-:Y:S05]  /*f3a0*/  BRA `(.L_x_1682) ;  /* 0xffffd66000007947 */ /* 0x000fea000383ffff */
.L_x_1626:
[----:B------:R-:W-:Y:S02]  /*f3b0*/  MOV R2, 0x1 ;  /* 0x0000000100027802 */ /* 0x000fe40000000f00 */
[----:B------:R-:W-:-:S02]  /*f3c0*/  MOV R3, 0xf3e0 ;  /* 0x0000f3e000037802 */ /* 0x000fc40000000f00 */
[----:B--2-4-:R-:W-:Y:S05]  /*f3d0*/  CALL.REL.NOINC `($__internal_28_$__cuda_sm70_shflsync_up_p) ;  /* 0x0000060000007944 */ /* 0x014fea0003c00000 */
[----:B------:R-:W-:Y:S05]  /*f3e0*/  BRA `(.L_x_1683) ;  /* 0xffffd74000007947 */ /* 0x000fea000383ffff */
.L_x_1627:
[----:B------:R-:W-:Y:S02]  /*f3f0*/  MOV R2, 0x2 ;  /* 0x0000000200027802 */ /* 0x000fe40000000f00 */
[----:B------:R-:W-:-:S02]  /*f400*/  MOV R3, 0xf420 ;  /* 0x0000f42000037802 */ /* 0x000fc40000000f00 */
[----:B--2-4-:R-:W-:Y:S05]  /*f410*/  CALL.REL.NOINC `($__internal_28_$__cuda_sm70_shflsync_up_p) ;  /* 0x000005c000007944 */ /* 0x014fea0003c00000 */
        /* <DEDUP_REMOVED lines=24> */
.L_x_1631:
[----:B------:R-:W-:Y:S02]  /*f5a0*/  MOV R2, 0x1 ;  /* 0x0000000100027802 */ /* 0x000fe40000000f00 */
[----:B------:R-:W-:Y:S02]  /*f5b0*/  MOV R3, 0xf5d0 ;  /* 0x0000f5d000037802 */ /* 0x000fe40000000f00 */
[----:B--2---:R-:W-:Y:S05]  /*f5c0*/  CALL.REL.NOINC `($__internal_28_$__cuda_sm70_shflsync_up_p) ;  /* 0x0000041000007944 */ /* 0x004fea0003c00000 */
[----:B------:R-:W-:Y:S01]  /*f5d0*/  MOV R2, R4 ;  /* 0x0000000400027202 */ /* 0x000fe20000000f00 */
[----:B------:R-:W-:Y:S05]  /*f5e0*/  BRA `(.L_x_1685) ;  /* 0xffffd79000007947 */ /* 0x000fea000383ffff */
.L_x_1632:
        /* <DEDUP_REMOVED lines=27> */
.L_x_1634:
[----:B------:R-:W-:Y:S02]  /*f7a0*/  SEL R0, RZ, 0x1, P0 ;  /* 0x00000001ff007807 */ /* 0x000fe40000000000 */
[----:B------:R-:W-:Y:S02]  /*f7b0*/  MOV R2, 0xf7d0 ;  /* 0x0000f7d000027802 */ /* 0x000fe40000000f00 */
[----:B-12---:R-:W-:Y:S05]  /*f7c0*/  CALL.REL.NOINC `($__internal_29_$__cuda_sm70_votesync_ballot) ;  /* 0x0000028000007944 */ /* 0x006fea0003c00000 */
[----:B------:R-:W-:Y:S05]  /*f7d0*/  BRA `(.L_x_1687) ;  /* 0xffffd73000007947 */ /* 0x000fea000383ffff */
.L_x_1635:
[----:B------:R-:W-:Y:S01]  /*f7e0*/  IMAD.MOV.U32 R31, RZ, RZ, R6 ;  /* 0x000000ffff1f7224 */ /* 0x000fe200078e0006 */
[----:B----4-:R-:W-:Y:S01]  /*f7f0*/  MOV R30, R11 ;  /* 0x0000000b001e7202 */ /* 0x010fe20000000f00 */
[----:B------:R-:W-:Y:S01]  /*f800*/  IMAD.MOV.U32 R3, RZ, RZ, 0x1f ;  /* 0x0000001fff037424 */ /* 0x000fe200078e00ff */
[----:B------:R-:W-:Y:S02]  /*f810*/  MOV R2, 0xf830 ;  /* 0x0000f83000027802 */ /* 0x000fe40000000f00 */
[----:B-123--:R-:W-:Y:S05]  /*f820*/  CALL.REL.NOINC `($__internal_27_$__cuda_sm70_shflsync_idx_p) ;  /* 0x0000016000007944 */ /* 0x00efea0003c00000 */
[----:B------:R-:W-:Y:S01]  /*f830*/  IMAD.MOV.U32 R6, RZ, RZ, R30 ;  /* 0x000000ffff067224 */ /* 0x000fe200078e001e */
[----:B------:R-:W-:Y:S01]  /*f840*/  MOV R30, R11 ;  /* 0x0000000b001e7202 */ /* 0x000fe20000000f00 */
[----:B------:R-:W-:Y:S01]  /*f850*/  IMAD.MOV.U32 R31, RZ, RZ, R7 ;  /* 0x000000ffff1f7224 */ /* 0x000fe200078e0007 */
[----:B------:R-:W-:Y:S02]  /*f860*/  MOV R3, 0x1f ;  /* 0x0000001f00037802 */ /* 0x000fe40000000f00 */
[----:B------:R-:W-:-:S02]  /*f870*/  MOV R2, 0xf890 ;  /* 0x0000f89000027802 */ /* 0x000fc40000000f00 */
[----:B------:R-:W-:Y:S05]  /*f880*/  CALL.REL.NOINC `($__internal_27_$__cuda_sm70_shflsync_idx_p) ;  /* 0x0000010000007944 */ /* 0x000fea0003c00000 */
[----:B------:R-:W-:Y:S01]  /*f890*/  MOV R7, R30 ;  /* 0x0000001e00077202 */ /* 0x000fe20000000f00 */
[----:B------:R-:W-:Y:S05]  /*f8a0*/  BRA `(.L_x_1688) ;  /* 0xffffd6a000007947 */ /* 0x000fea000383ffff */
.L_x_1638:
[----:B------:R-:W-:Y:S01]  /*f8b0*/  IMAD.MOV.U32 R31, RZ, RZ, R4 ;  /* 0x000000ffff1f7224 */ /* 0x000fe200078e0004 */
[----:B------:R-:W-:Y:S01]  /*f8c0*/  MOV R30, R0 ;  /* 0x00000000001e7202 */ /* 0x000fe20000000f00 */
[----:B------:R-:W-:Y:S01]  /*f8d0*/  IMAD.MOV.U32 R3, RZ, RZ, 0x1f ;  /* 0x0000001fff037424 */ /* 0x000fe200078e00ff */
[----:B------:R-:W-:-:S02]  /*f8e0*/  MOV R2, 0xf900 ;  /* 0x0000f90000027802 */ /* 0x000fc40000000f00 */
[----:B-12-4-:R-:W-:Y:S05]  /*f8f0*/  CALL.REL.NOINC `($__internal_27_$__cuda_sm70_shflsync_idx_p) ;  /* 0x0000009000007944 */ /* 0x016fea0003c00000 */
[----:B------:R-:W-:Y:S01]  /*f900*/  MOV R10, R30 ;  /* 0x0000001e000a7202 */ /* 0x000fe20000000f00 */
[----:B------:R-:W-:Y:S05]  /*f910*/  BRA `(.L_x_1637) ;  /* 0xffffd69000007947 */ /* 0x000fea000383ffff */
        .weak           $__internal_26_$__cuda_sm70_shflsync_bfly_p
        .type           $__internal_26_$__cuda_sm70_shflsync_bfly_p,@function
        .size           $__internal_26_$__cuda_sm70_shflsync_bfly_p,($__internal_27_$__cuda_sm70_shflsync_idx_p - $__internal_26_$__cuda_sm70_shflsync_bfly_p)
$__internal_26_$__cuda_sm70_shflsync_bfly_p:
[----:B------:R-:W-:Y:S02]  /*f920*/  IMAD.MOV.U32 R138, RZ, RZ, -0x1 ;  /* 0xffffffffff8a7424 */ /* 0x000fe400078e00ff */
[----:B------:R-:W-:-:S02]  /*f930*/  IMAD.MOV.U32 R137, RZ, RZ, 0x1f ;  /* 0x0000001fff897424 */ /* 0x000fc400078e00ff */
[----:B------:R-:W-:Y:S04]  /*f940*/  WARPSYNC R138 ;  /* 0x0000008a00007348 */ /* 0x000fe80003800000 */
[----:B------:R1:W2:Y:S02]  /*f950*/  SHFL.BFLY PT, R136, R2, R136, R137 ;  /* 0x0c00008802887389 */ /* 0x0002a400000e0089 */
[----:B-1----:R-:W-:Y:S02]  /*f960*/  MOV R2, R3 ;  /* 0x0000000300027202 */ /* 0x002fe40000000f00 */
[----:B------:R-:W-:-:S04]  /*f970*/  MOV R3, 0x0 ;  /* 0x0000000000037802 */ /* 0x000fc80000000f00 */
[----:B--2---:R-:W-:Y:S05]  /*f980*/  RET.REL.NODEC R2 `(_ZN7cutlass13device_kernelIN5flash19enable_sm80_to_sm89INS1_16FlashAttnFwdSm80INS1_25CollectiveMainloopFwdSm80ILi8ELi2ELb0EN4cute5tupleIJNS5_1CILi128EEENS7_ILi64EEENS7_ILi192EEEEEELi192ENS_6half_tEfNS_4arch4Sm80ELb0ELb0ELb0ELb1ELb1ELb0ELb1ELb1EEENS1_21CollectiveEpilogueFwdINS6_IJS8_SA_S9_EEENS6_IJNS7_ILi1EEESI_SI_EEESC_SE_Li256ELb1ELb1ELb1ELb0EEENS1_36VarlenDynamicPersistentTileSchedulerILi128ELi64ELi256ELi256ELb1ELb1ELb0ELb0ELb1ELb1EEEEEEEEEvNT_6ParamsE) ;  /* 0xffff067002007950 */ /* 0x004fea0003c3ffff */
        .weak           $__internal_27_$__cuda_sm70_shflsync_idx_p
        .type           $__internal_27_$__cuda_sm70_shflsync_idx_p,@function
        .size           $__internal_27_$__cuda_sm70_shflsync_idx_p,($__internal_28_$__cuda_sm70_shflsync_up_p - $__internal_27_$__cuda_sm70_shflsync_idx_p)
$__internal_27_$__cuda_sm70_shflsync_idx_p:
[----:B------:R-:W-:-:S04]  /*f990*/  MOV R178, 0xffffffff ;  /* 0xffffffff00b27802 */ /* 0x000fc80000000f00 */
[----:B------:R-:W-:Y:S04]  /*f9a0*/  WARPSYNC R178 ;  /* 0x000000b200007348 */ /* 0x000fe80003800000 */
[----:B------:R1:W2:Y:S02]  /*f9b0*/  SHFL.IDX PT, R30, R31, R30, R3 ;  /* 0x0000001e1f1e7389 */ /* 0x0002a400000e0003 */
[----:B-1----:R-:W-:-:S04]  /*f9c0*/  MOV R3, 0x0 ;  /* 0x0000000000037802 */ /* 0x002fc80000000f00 */
[----:B--2---:R-:W-:Y:S05]  /*f9d0*/  RET.REL.NODEC R2 `(_ZN7cutlass13device_kernelIN5flash19enable_sm80_to_sm89INS1_16FlashAttnFwdSm80INS1_25CollectiveMainloopFwdSm80ILi8ELi2ELb0EN4cute5tupleIJNS5_1CILi128EEENS7_ILi64EEENS7_ILi192EEEEEELi192ENS_6half_tEfNS_4arch4Sm80ELb0ELb0ELb0ELb1ELb1ELb0ELb1ELb1EEENS1_21CollectiveEpilogueFwdINS6_IJS8_SA_S9_EEENS6_IJNS7_ILi1EEESI_SI_EEESC_SE_Li256ELb1ELb1ELb1ELb0EEENS1_36VarlenDynamicPersistentTileSchedulerILi128ELi64ELi256ELi256ELb1ELb1ELb0ELb0ELb1ELb1EEEEEEEEEvNT_6ParamsE) ;  /* 0xffff062002007950 */ /* 0x004fea0003c3ffff */
        .weak           $__internal_28_$__cuda_sm70_shflsync_up_p
        .type           $__internal_28_$__cuda_sm70_shflsync_up_p,@function
        .size           $__internal_28_$__cuda_sm70_shflsync_up_p,($__internal_29_$__cuda_sm70_votesync_ballot - $__internal_28_$__cuda_sm70_shflsync_up_p)
$__internal_28_$__cuda_sm70_shflsync_up_p:
[----:B------:R-:W-:Y:S02]  /*f9e0*/  IMAD.MOV.U32 R4, RZ, RZ, RZ ;  /* 0x000000ffff047224 */ /* 0x000fe400078e00ff */
[----:B------:R-:W-:-:S04]  /*f9f0*/  IMAD.MOV.U32 R11, RZ, RZ, -0x1 ;  /* 0xffffffffff0b7424 */ /* 0x000fc800078e00ff */
[----:B------:R-:W-:Y:S04]  /*fa00*/  WARPSYNC R11 ;  /* 0x0000000b00007348 */ /* 0x000fe80003800000 */
[----:B------:R1:W2:Y:S02]  /*fa10*/  SHFL.UP PT, R4, R0, R2, R4 ;  /* 0x0400000200047389 */ /* 0x0002a400000e0004 */
[----:B-1----:R-:W-:Y:S02]  /*fa20*/  MOV R2, R3 ;  /* 0x0000000300027202 */ /* 0x002fe40000000f00 */
[----:B------:R-:W-:-:S04]  /*fa30*/  MOV R3, 0x0 ;  /* 0x0000000000037802 */ /* 0x000fc80000000f00 */
[----:B--2---:R-:W-:Y:S05]  /*fa40*/  RET.REL.NODEC R2 `(_ZN7cutlass13device_kernelIN5flash19enable_sm80_to_sm89INS1_16FlashAttnFwdSm80INS1_25CollectiveMainloopFwdSm80ILi8ELi2ELb0EN4cute5tupleIJNS5_1CILi128EEENS7_ILi64EEENS7_ILi192EEEEEELi192ENS_6half_tEfNS_4arch4Sm80ELb0ELb0ELb0ELb1ELb1ELb0ELb1ELb1EEENS1_21CollectiveEpilogueFwdINS6_IJS8_SA_S9_EEENS6_IJNS7_ILi1EEESI_SI_EEESC_SE_Li256ELb1ELb1ELb1ELb0EEENS1_36VarlenDynamicPersistentTileSchedulerILi128ELi64ELi256ELi256ELb1ELb1ELb0ELb0ELb1ELb1EEEEEEEEEvNT_6ParamsE) ;  /* 0xffff05b002007950 */ /* 0x004fea0003c3ffff */
        .weak           $__internal_29_$__cuda_sm70_votesync_ballot
        .type           $__internal_29_$__cuda_sm70_votesync_ballot,@function
        .size           $__internal_29_$__cuda_sm70_votesync_ballot,(.L_x_3121 - $__internal_29_$__cuda_sm70_votesync_ballot)
$__internal_29_$__cuda_sm70_votesync_ballot:
[----:B------:R-:W-:Y:S01]  /*fa50*/  ISETP.NE.U32.AND P0, PT, R0, 0x1, PT ;  /* 0x000000010000780c */ /* 0x000fe20003f05070 */
[----:B------:R-:W-:-:S04]  /*fa60*/  IMAD.MOV.U32 R3, RZ, RZ, -0x1 ;  /* 0xffffffffff037424 */ /* 0x000fc800078e00ff */
[----:B------:R-:W-:Y:S08]  /*fa70*/  WARPSYNC R3 ;  /* 0x0000000300007348 */ /* 0x000ff00003800000 */
[----:B------:R-:W-:-:S04]  /*fa80*/  VOTE.ANY R0, PT, !P0 ;  /* 0x0000000000007806 */ /* 0x000fc800040e0100 */
[----:B------:R-:W-:Y:S01]  /*fa90*/  LOP3.LUT R0, R0, R3, RZ, 0xc0, !PT ;  /* 0x0000000300007212 */ /* 0x000fe200078ec0ff */
[----:B------:R-:W-:-:S04]  /*faa0*/  IMAD.MOV.U32 R3, RZ, RZ, 0x0 ;  /* 0x00000000ff037424 */ /* 0x000fc800078e00ff */
[----:B------:R-:W-:Y:S05]  /*fab0*/  RET.REL.NODEC R2 `(_ZN7cutlass13device_kernelIN5flash19enable_sm80_to_sm89INS1_16FlashAttnFwdSm80INS1_25CollectiveMainloopFwdSm80ILi8ELi2ELb0EN4cute5tupleIJNS5_1CILi128EEENS7_ILi64EEENS7_ILi192EEEEEELi192ENS_6half_tEfNS_4arch4Sm80ELb0ELb0ELb0ELb1ELb1ELb0ELb1ELb1EEENS1_21CollectiveEpilogueFwdINS6_IJS8_SA_S9_EEENS6_IJNS7_ILi1EEESI_SI_EEESC_SE_Li256ELb1ELb1ELb1ELb0EEENS1_36VarlenDynamicPersistentTileSchedulerILi128ELi64ELi256ELi256ELb1ELb1ELb0ELb0ELb1ELb1EEEEEEEEEvNT_6ParamsE) ;  /* 0xffff054002007950 */ /* 0x000fea0003c3ffff */
.L_x_1689:
        /* <DEDUP_REMOVED lines=12> */
.L_x_3121:


//--------------------- .text._ZN7cutlass13device_kernelIN5flash19enable_sm80_to_sm89INS1_16FlashAttnFwdSm80INS1_25CollectiveMainloopFwdSm80ILi8ELi2ELb0EN4cute5tupleIJNS5_1CILi128EEENS7_ILi64EEENS7_ILi192EEEEEELi192ENS_6half_tEfNS_4arch4Sm80ELb0ELb0ELb0ELb1ELb1ELb1ELb1ELb1EEENS1_21CollectiveEpilogueFwdINS6_IJS8_SA_S9_EEENS6_IJNS7_ILi1EEESI_SI_EEESC_SE_Li256ELb1ELb1ELb1ELb0EEENS1_36VarlenDynamicPersistentTileSchedulerILi128ELi64ELi256ELi256ELb1ELb1ELb0ELb0ELb1ELb1EEEEEEEEEvNT_6ParamsE --------------------------
	.section	.text._ZN7cutlass13device_kernelIN5flash19enable_sm80_to_sm89INS1_16FlashAttnFwdSm80INS1_25CollectiveMainloopFwdSm80ILi8ELi2ELb0EN4cute5tupleIJNS5_1CILi128EEENS7_ILi64EEENS7_ILi192EEEEEELi192ENS_6half_tEfNS_4arch4Sm80ELb0ELb0ELb0ELb1ELb1ELb1ELb1ELb1EEENS1_21CollectiveEpilogueFwdINS6_IJS8_SA_S9_EEENS6_IJNS7_ILi1EEESI_SI_EEESC_SE_Li256ELb1ELb1ELb1ELb0EEENS1_36VarlenDynamicPersistentTileSchedulerILi128ELi64ELi256ELi256ELb1ELb1ELb0ELb0ELb1ELb1EEEEEEEEEvNT_6ParamsE,"ax",@progbits
	.sectioninfo	@"SHI_REGISTERS=255"
	.align	128
.text._ZN7cutlass13device_kernelIN5flash19enable_sm80_to_sm89INS1_16FlashAttnFwdSm80INS1_25CollectiveMainloopFwdSm80ILi8ELi2ELb0EN4cute5tupleIJNS5_1CILi128EEENS7_ILi64EEENS7_ILi192EEEEEELi192ENS_6half_tEfNS_4arch4Sm80ELb0ELb0ELb0ELb1ELb1ELb1ELb1ELb1EEENS1_21CollectiveEpilogueFwdINS6_IJS8_SA_S9_EEENS6_IJNS7_ILi1EEESI_SI_EEESC_SE_Li256ELb1ELb1ELb1ELb0EEENS1_36VarlenDynamicPersistentTileSchedulerILi128ELi64ELi256ELi256ELb1ELb1ELb0ELb0ELb1ELb1EEEEEEEEEvNT_6ParamsE:
        .type           _ZN7cutlass13device_kernelIN5flash19enable_sm80_to_sm89INS1_16FlashAttnFwdSm80INS1_25CollectiveMainloopFwdSm80ILi8ELi2ELb0EN4cute5tupleIJNS5_1CILi128EEENS7_ILi64EEENS7_ILi192EEEEEELi192ENS_6half_tEfNS_4arch4Sm80ELb0ELb0ELb0ELb1ELb1ELb1ELb1ELb1EEENS1_21CollectiveEpilogueFwdINS6_IJS8_SA_S9_EEENS6_IJNS7_ILi1EEESI_SI_EEESC_SE_Li256ELb1ELb1ELb1ELb0EEENS1_36VarlenDynamicPersistentTileSchedulerILi128ELi64ELi256ELi256ELb1ELb1ELb0ELb0ELb1ELb1EEEEEEEEEvNT_6ParamsE,@function
        .size           _ZN7cutlass13device_kernelIN5flash19enable_sm80_to_sm89INS1_16FlashAttnFwdSm80INS1_25CollectiveMainloopFwdSm80ILi8ELi2ELb0EN4cute5tupleIJNS5_1CILi128EEENS7_ILi64EEENS7_ILi192EEEEEELi192ENS_6half_tEfNS_4arch4Sm80ELb0ELb0ELb0ELb1ELb1ELb1ELb1ELb1EEENS1_21CollectiveEpilogueFwdINS6_IJS8_SA_S9_EEENS6_IJNS7_ILi1EEESI_SI_EEESC_SE_Li256ELb1ELb1ELb1ELb0EEENS1_36VarlenDynamicPersistentTileSchedulerILi128ELi64ELi256ELi256ELb1ELb1ELb0ELb0ELb1ELb1EEEEEEEEEvNT_6ParamsE,(.L_x_3126 - _ZN7cutlass13device_kernelIN5flash19enable_sm80_to_sm89INS1_16FlashAttnFwdSm80INS1_25CollectiveMainloopFwdSm80ILi8ELi2ELb0EN4cute5tupleIJNS5_1CILi128EEENS7_ILi64EEENS7_ILi192EEEEEELi192ENS_6half_tEfNS_4arch4Sm80ELb0ELb0ELb0ELb1ELb1ELb1ELb1ELb1EEENS1_21CollectiveEpilogueFwdINS6_IJS8_SA_S9_EEENS6_IJNS7_ILi1EEESI_SI_EEESC_SE_Li256ELb1ELb1ELb1ELb0EEENS1_36VarlenDynamicPersistentTileSchedulerILi128ELi64ELi256ELi256ELb1ELb1ELb0ELb0ELb1ELb1EEEEEEEEEvNT_6ParamsE)
        .other          _ZN7cutlass13device_kernelIN5flash19enable_sm80_to_sm89INS1_16FlashAttnFwdSm80INS1_25CollectiveMainloopFwdSm80ILi8ELi2ELb0EN4cute5tupleIJNS5_1CILi128EEENS7_ILi64EEENS7_ILi192EEEEEELi192ENS_6half_tEfNS_4arch4Sm80ELb0ELb0ELb0ELb1ELb1ELb1ELb1ELb1EEENS1_21CollectiveEpilogueFwdINS6_IJS8_SA_S9_EEENS6_IJNS7_ILi1EEESI_SI_EEESC_SE_Li256ELb1ELb1ELb1ELb0EEENS1_36VarlenDynamicPersistentTileSchedulerILi128ELi64ELi256ELi256ELb1ELb1ELb0ELb0ELb1ELb1EEEEEEEEEvNT_6ParamsE,@"STO_CUDA_ENTRY STV_DEFAULT"
_ZN7cutlass13device_kernelIN5flash19enable_sm80_to_sm89INS1_16FlashAttnFwdSm80INS1_25CollectiveMainloopFwdSm80ILi8ELi2ELb0EN4cute5tupleIJNS5_1CILi128EEENS7_ILi64EEENS7_ILi192EEEEEELi192ENS_6half_tEfNS_4arch4Sm80ELb0ELb0ELb0ELb1ELb1ELb1ELb1ELb1EEENS1_21CollectiveEpilogueFwdINS6_IJS8_SA_S9_EEENS6_IJNS7_ILi1EEESI_SI_EEESC_SE_Li256ELb1ELb1ELb1ELb0EEENS1_36VarlenDynamicPersistentTileSchedulerILi128ELi64ELi256ELi256ELb1ELb1ELb0ELb0ELb1ELb1EEEEEEEEEvNT_6ParamsE:
        /* <DEDUP_REMOVED lines=52> */
.L_x_1695:
        /* <DEDUP_REMOVED lines=17> */
.L_x_1875:
        /* <DEDUP_REMOVED lines=16> */
.L_x_1876:
[----:B---3--:R-:W-:-:S05]  /*0550*/  IMAD R0, R0, c[0x0][0x538], RZ ;  /* 0x00014e0000007a24 */ /* 0x008fca00078e02ff */
[----:B------:R-:W-:-:S04]  /*0560*/  IADD3 R6, R0, R6, RZ ;  /* 0x0000000600067210 */ /* 0x000fc80007ffe0ff */
[----:B------:R-:W-:-:S13]  /*0570*/  ISETP.GT.AND P0, PT, R6, UR4, PT ;  /* 0x0000000406007c0c */ /* 0x000fda000bf04270 */
[----:B-12---:R-:W-:Y:S05]  /*0580*/  @!P0 BRA `(.L_x_1695) ;  /* 0xfffffdb000008947 */ /* 0x006fea000383ffff */
.L_x_1691:
[----:B------:R-:W-:-:S05]  /*0590*/  IADD3 R6, -R0, R6, RZ ;  /* 0x0000000600067210 */ /* 0x000fca0007ffe1ff */
[----:B------:R-:W-:-:S05]  /*05a0*/  IMAD R0, R4, c[0x0][0x538], R6 ;  /* 0x00014e0004007a24 */ /* 0x000fca00078e0206 */
[----:B------:R-:W-:Y:S01]  /*05b0*/  ISETP.GT.AND P0, PT, R0, UR4, PT ;  /* 0x0000000400007c0c */ /* 0x000fe2000bf04270 */
[----:B------:R-:W-:-:S12]  /*05c0*/  BRA.DIV ~URZ, `(.L_x_1696) ;  /* 0x00018ef27f007947 */ /* 0x000fd8000b800000 */
[----:B------:R-:W-:-:S04]  /*05d0*/  VOTE.ANY R0, PT, !P0 ;  /* 0x0000000000007806 */ /* 0x000fc800040e0100 */
.L_x_1877:
[----:B------:R1:W3:Y:S01]  /*05e0*/  POPC R12, R0 ;  /* 0x00000000000c7309 */ /* 0x0002e20000000000 */
[----:B------:R-:W-:Y:S05]  /*05f0*/  BRA.DIV ~URZ, `(.L_x_1697) ;  /* 0x00018f027f007947 */ /* 0x000fea000b800000 */
[----:B---3--:R3:W4:Y:S01]  /*0600*/  SHFL.IDX PT, R11, R8, R12, 0x1f ;  /* 0x00001f0c080b7589 */ /* 0x00872200000e0000 */
[----:B------:R-:W-:-:S03]  /*0610*/  MOV R5, RZ ;  /* 0x000000ff00057202 */ /* 0x000fc60000000f00 */
[----:B------:R3:W1:Y:S04]  /*0620*/  SHFL.IDX PT, R10, R7, R12, 0x1f ;  /* 0x00001f0c070a7589 */ /* 0x00066800000e0000 */
.L_x_1878:
[----:B------:R-:W-:Y:S01]  /*0630*/  ISETP.NE.AND P0, PT, R0, RZ, PT ;  /* 0x000000ff0000720c */ /* 0x000fe20003f05270 */
[----:B------:R-:W-:-:S12]  /*0640*/  BSSY B0, `(.L_x_1698) ;  /* 0x0000005000007945 */ /* 0x000fd80003800000 */
[----:B------:R-:W-:Y:S05]  /*0650*/  @!P0 BRA `(.L_x_1699) ;  /* 0x0000003000008947 */ /* 0x000fea0003800000 */
[----:B------:R-:W-:Y:S01]  /*0660*/  IADD3 R32, R12, -0x1, RZ ;  /* 0xffffffff0c207810 */ /* 0x000fe20007ffe0ff */
[----:B------:R-:W-:Y:S05]  /*0670*/  BRA.DIV ~URZ, `(.L_x_1700) ;  /* 0x00018f627f007947 */ /* 0x000fea000b800000 */
[----:B------:R3:W4:Y:S02]  /*0680*/  SHFL.IDX PT, R5, R4, R32, 0x1f ;  /* 0x00001f2004057589 */ /* 0x00072400000e0000 */
.L_x_1699:
[----:B------:R-:W-:Y:S05]  /*0690*/  BSYNC B0 ;  /* 0x0000000000007941 */ /* 0x000fea0003800000 */
.L_x_1698:
[-C--:B---34-:R-:W-:Y:S01]  /*06a0*/  IABS R4, R11.reuse ;  /* 0x0000000b00047213 */ /* 0x098fe20000000000 */
[----:B--2---:R-:W-:Y:S01]  /*06b0*/  IMAD R236, R5, c[0x0][0x538], R6 ;  /* 0x00014e0005ec7a24 */ /* 0x004fe200078e0206 */
[----:B-1----:R-:W-:Y:S01]  /*06c0*/  IABS R0, R10 ;  /* 0x0000000a00007213 */ /* 0x002fe20000000000 */
        /* <DEDUP_REMOVED lines=62> */
.L_x_1692:
[----:B--2---:R-:W-:Y:S01]  /*0ab0*/  IMAD.MOV.U32 R237, RZ, RZ, RZ ;  /* 0x000000ffffed7224 */ /* 0x004fe200078e00ff */
[----:B------:R-:W-:Y:S01]  /*0ac0*/  MOV R238, RZ ;  /* 0x000000ff00ee7202 */ /* 0x000fe20000000f00 */
[----:B------:R-:W-:Y:S01]  /*0ad0*/  IMAD.U32 R236, RZ, RZ, UR4 ;  /* 0x00000004ffec7e24 */ /* 0x000fe2000f8e00ff */
[----:B------:R-:W-:Y:S02]  /*0ae0*/  MOV R239, c[0x0][0x53c] ;  /* 0x00014f0000ef7a02 */ /* 0x000fe40000000f00 */
.L_x_1701:
[----:B------:R-:W-:Y:S01]  /*0af0*/  ISETP.NE.AND P0, PT, R14, RZ, PT ;  /* 0x000000ff0e00720c */ /* 0x000fe20003f05270 */
[----:B------:R-:W-:-:S12]  /*0b00*/  WARPSYNC 0xffffffff ;  /* 0xffffffff00007948 */ /* 0x000fd80003800000 */
[----:B------:R1:W-:Y:S04]  /*0b10*/  @!P0 STS.128 [0x24100], R236 ;  /* 0x024100ecff008388 */ /* 0x0003e80000000c00 */
[----:B------:R-:W-:Y:S06]  /*0b20*/  BAR.ARV 0x5, 0x100 ;  /* 0x0144000000007b1d */ /* 0x000fec0000002000 */
.L_x_1690:
[----:B-12---:R-:W-:-:S13]  /*0b30*/  ISETP.GE.AND P0, PT, R239, c[0x0][0x53c], PT ;  /* 0x00014f00ef007a0c */ /* 0x006fda0003f06270 */
[----:B------:R-:W-:Y:S05]  /*0b40*/  @P0 EXIT ;  /* 0x000000000000094d */ /* 0x000fea0003800000 */
[----:B------:R-:W-:Y:S01]  /*0b50*/  SHF.R.S32.HI R12, RZ, 0x1f, R187 ;  /* 0x0000001fff0c7819 */ /* 0x000fe200000114bb */
[----:B------:R-:W-:Y:S01]  /*0b60*/  IMAD.MOV.U32 R18, RZ, RZ, 0x40 ;  /* 0x00000040ff127424 */ /* 0x000fe200078e00ff */
[----:B------:R-:W-:Y:S02]  /*0b70*/  ULDC UR4, c[0x0][0x2ac] ;  /* 0x0000ab0000047ab9 */ /* 0x000fe40000000800 */
[CC--:B------:R-:W-:Y:S01]  /*0b80*/  LEA.HI R9, R12.reuse, R187.reuse, RZ, 0x3 ;  /* 0x000000bb0c097211 */ /* 0x0c0fe200078f18ff */
[----:B------:R-:W-:Y:S01]  /*0b90*/  ULDC UR6, c[0x0][0x1d0] ;  /* 0x0000740000067ab9 */ /* 0x000fe20000000800 */
[----:B------:R-:W-:Y:S01]  /*0ba0*/  LEA.HI R3, R12, R187, RZ, 0x4 ;  /* 0x000000bb0c037211 */ /* 0x000fe200078f20ff */
[----:B------:R-:W-:Y:S01]  /*0bb0*/  UIMAD UR6, UR4, UR6, URZ ;  /* 0x00000006040672a4 */ /* 0x000fe2000f8e023f */
[----:B------:R-:W-:Y:S02]  /*0bc0*/  LOP3.LUT R0, R9, 0xfffffff8, RZ, 0xc0, !PT ;  /* 0xfffffff809007812 */ /* 0x000fe400078ec0ff */
[----:B------:R-:W-:-:S02]  /*0bd0*/  LOP3.LUT R2, R3, 0xfffffff0, RZ, 0xc0, !PT ;  /* 0xfffffff003027812 */ /* 0x000fc400078ec0ff */
[----:B------:R-:W-:Y:S01]  /*0be0*/  SHF.R.S32.HI R242, RZ, 0x3, R9 ;  /* 0x00000003fff27819 */ /* 0x000fe20000011409 */
[C---:B------:R-:W-:Y:S01]  /*0bf0*/  IMAD.IADD R182, R187.reuse, 0x1, -R0 ;  /* 0x00000001bbb67824 */ /* 0x040fe200078e0a00 */
[----:B------:R-:W-:Y:S01]  /*0c00*/  SHF.R.S32.HI R4, RZ, 0x4, R3 ;  /* 0x00000004ff047819 */ /* 0x000fe20000011403 */
[----:B------:R-:W-:Y:S02]  /*0c10*/  IMAD.IADD R0, R187, 0x1, -R2 ;  /* 0x00000001bb007824 */ /* 0x000fe400078e0a02 */
[----:B------:R-:W-:Y:S01]  /*0c20*/  IMAD.SHL.U32 R5, R242, 0x40, RZ ;  /* 0x00000040f2057824 */ /* 0x000fe200078e00ff */
[----:B------:R-:W-:Y:S01]  /*0c30*/  LEA.HI R3, R3, R4, RZ, 0x1 ;  /* 0x0000000403037211 */ /* 0x000fe200078f08ff */
[C---:B------:R-:W-:Y:S01]  /*0c40*/  IMAD.SHL.U32 R204, R182.reuse, 0x8, RZ ;  /* 0x00000008b6cc7824 */ /* 0x040fe200078e00ff */
[----:B------:R-:W-:Y:S01]  /*0c50*/  SHF.R.S32.HI R8, RZ, 0x1f, R0 ;  /* 0x0000001fff087819 */ /* 0x000fe20000011400 */
[C---:B------:R-:W-:Y:S01]  /*0c60*/  IMAD.SHL.U32 R7, R182.reuse, 0x40, RZ ;  /* 0x00000040b6077824 */ /* 0x040fe200078e00ff */
[----:B------:R-:W-:Y:S01]  /*0c70*/  LOP3.LUT R6, R3, 0xfffffffe, RZ, 0xc0, !PT ;  /* 0xfffffffe03067812 */ /* 0x000fe200078ec0ff */
[----:B------:R-:W-:Y:S01]  /*0c80*/  IMAD R217, R182, 0x20, R242 ;  /* 0x00000020b6d97824 */ /* 0x000fe200078e02f2 */
[----:B------:R-:W-:-:S02]  /*0c90*/  LOP3.LUT R2, R5, 0x1c0, RZ, 0xc0, !PT ;  /* 0x000001c005027812 */ /* 0x000fc400078ec0ff */
[----:B------:R-:W-:Y:S01]  /*0ca0*/  LEA.HI R13, R8, R0, RZ, 0x3 ;  /* 0x00000000080d7211 */ /* 0x000fe200078f18ff */
[----:B------:R-:W-:Y:S01]  /*0cb0*/  IMAD.IADD R8, R4, 0x1, -R6 ;  /* 0x0000000104087824 */ /* 0x000fe200078e0a06 */
[----:B------:R-:W-:Y:S02]  /*0cc0*/  SHF.R.U32.HI R5, RZ, 0x3, R2 ;  /* 0x00000003ff057819 */ /* 0x000fe40000011602 */
[----:B------:R-:W-:Y:S02]  /*0cd0*/  LOP3.LUT R3, R2, 0x38, R204, 0xf8, !PT ;  /* 0x0000003802037812 */ /* 0x000fe400078ef8cc */
[----:B------:R-:W-:Y:S02]  /*0ce0*/  LOP3.LUT R2, R7, 0x1c0, RZ, 0xc0, !PT ;  /* 0x000001c007027812 */ /* 0x000fe400078ec0ff */
[----:B------:R-:W-:Y:S02]  /*0cf0*/  LOP3.LUT R4, R13, 0xfffffff8, RZ, 0xc0, !PT ;  /* 0xfffffff80d047812 */ /* 0x000fe400078ec0ff */
[----:B------:R-:W-:-:S02]  /*0d00*/  LOP3.LUT R10, R3, R5, RZ, 0x3c, !PT ;  /* 0x00000005030a7212 */ /* 0x000fc400078e3cff */
[CC--:B------:R-:W-:Y:S02]  /*0d10*/  LEA.HI R6, R12.reuse, R187.reuse, RZ, 0x2 ;  /* 0x000000bb0c067211 */ /* 0x0c0fe400078f10ff */
[----:B------:R-:W-:Y:S02]  /*0d20*/  LEA.HI R5, R12, R187, RZ, 0x5 ;  /* 0x000000bb0c057211 */ /* 0x000fe400078f28ff */
[----:B------:R-:W-:Y:S01]  /*0d30*/  LOP3.LUT R3, R2, 0x8, R9, 0xf8, !PT ;  /* 0x0000000802037812 */ /* 0x000fe200078ef809 */
[----:B------:R-:W-:Y:S01]  /*0d40*/  IMAD.IADD R9, R0, 0x1, -R4 ;  /* 0x0000000100097824 */ /* 0x000fe200078e0a04 */
[----:B------:R-:W-:Y:S02]  /*0d50*/  LOP3.LUT R4, R6, 0xfffffffc, RZ, 0xc0, !PT ;  /* 0xfffffffc06047812 */ /* 0x000fe400078ec0ff */
[----:B------:R-:W-:Y:S02]  /*0d60*/  LOP3.LUT R0, R5, 0xffffffe0, RZ, 0xc0, !PT ;  /* 0xffffffe005007812 */ /* 0x000fe400078ec0ff */
[----:B------:R-:W-:Y:S01]  /*0d70*/  SHF.R.U32.HI R2, RZ, 0x3, R2 ;  /* 0x00000003ff027819 */ /* 0x000fe20000011602 */
[C---:B------:R-:W-:Y:S01]  /*0d80*/  IMAD.IADD R240, R187.reuse, 0x1, -R4 ;  /* 0x00000001bbf07824 */ /* 0x040fe200078e0a04 */
[----:B------:R-:W-:Y:S01]  /*0d90*/  SHF.R.S32.HI R207, RZ, 0x2, R6 ;  /* 0x00000002ffcf7819 */ /* 0x000fe20000011406 */
[----:B------:R-:W-:Y:S01]  /*0da0*/  IMAD.IADD R22, R187, 0x1, -R0 ;  /* 0x00000001bb167824 */ /* 0x000fe200078e0a00 */
[----:B------:R-:W-:Y:S01]  /*0db0*/  LOP3.LUT R11, R3, R2, RZ, 0x3c, !PT ;  /* 0x00000002030b7212 */ /* 0x000fe200078e3cff */
[C---:B------:R-:W-:Y:S01]  /*0dc0*/  IMAD.SHL.U32 R108, R240.reuse, 0x4, RZ ;  /* 0x00000004f06c7824 */ /* 0x040fe200078e00ff */
[--C-:B------:R-:W-:Y:S01]  /*0dd0*/  SHF.R.S32.HI R2, RZ, 0x5, R5.reuse ;  /* 0x00000005ff027819 */ /* 0x100fe20000011405 */
[----:B------:R-:W-:Y:S01]  /*0de0*/  IMAD.SHL.U32 R104, R240, 0x8, RZ ;  /* 0x00000008f0687824 */ /* 0x000fe200078e00ff */
[----:B------:R-:W-:-:S02]  /*0df0*/  SHF.R.S32.HI R3, RZ, 0x1f, R5 ;  /* 0x0000001fff037819 */ /* 0x000fc40000011405 */
[----:B------:R-:W-:Y:S01]  /*0e00*/  SHF.R.S32.HI R4, RZ, 0x1f, R22 ;  /* 0x0000001fff047819 */ /* 0x000fe20000011416 */
[----:B------:R-:W-:Y:S01]  /*0e10*/  IMAD.SHL.U32 R148, R2, 0x200, RZ ;  /* 0x0000020002947824 */ /* 0x000fe200078e00ff */
[----:B------:R-:W-:Y:S02]  /*0e20*/  LEA.HI R3, R3, R2, RZ, 0x3 ;  /* 0x0000000203037211 */ /* 0x000fe400078f18ff */
[----:B------:R-:W-:Y:S02]  /*0e30*/  LEA.HI R0, R12, R187, RZ, 0x6 ;  /* 0x000000bb0c007211 */ /* 0x000fe400078f30ff */
[----:B------:R-:W-:Y:S02]  /*0e40*/  IADD3 R111, R108, 0x20, RZ ;  /* 0x000000206c6f7810 */ /* 0x000fe40007ffe0ff */
[----:B------:R-:W-:Y:S01]  /*0e50*/  LOP3.LUT R3, R3, 0xffffff8, RZ, 0xc0, !PT ;  /* 0x0ffffff803037812 */ /* 0x000fe200078ec0ff */
[----:B------:R-:W-:Y:S01]  /*0e60*/  IMAD.SHL.U32 R7, R0, 0x8, RZ ;  /* 0x0000000800077824 */ /* 0x000fe200078e00ff */
[----:B------:R-:W-:Y:S01]  /*0e70*/  LEA.HI R12, R4, R22, RZ, 0x2 ;  /* 0x00000016040c7211 */ /* 0x000fe200078f10ff */
[----:B------:R-:W-:Y:S01]  /*0e80*/  IMAD.IADD R0, R108, 0x1, R111 ;  /* 0x000000016c007824 */ /* 0x000fe200078e026f */
[----:B------:R-:W-:Y:S01]  /*0e90*/  SHF.R.S32.HI R6, RZ, 0x1f, R6 ;  /* 0x0000001fff067819 */ /* 0x000fe20000011406 */
[C---:B------:R-:W-:Y:S01]  /*0ea0*/  IMAD.IADD R5, R2.reuse, 0x1, -R3 ;  /* 0x0000000102057824 */ /* 0x040fe200078e0a03 */
[----:B------:R-:W-:Y:S01]  /*0eb0*/  SHF.R.S32.HI R4, RZ, 0x2, R12 ;  /* 0x00000002ff047819 */ /* 0x000fe2000001140c */
[----:B------:R-:W-:Y:S01]  /*0ec0*/  IMAD.SHL.U32 R2, R2, 0x400, RZ ;  /* 0x0000040002027824 */ /* 0x000fe200078e00ff */
[----:B------:R-:W-:-:S02]  /*0ed0*/  SHF.R.S32.HI R3, RZ, 0x1f, R0 ;  /* 0x0000001fff037819 */ /* 0x000fc40000011400 */
[----:B------:R-:W-:Y:S01]  /*0ee0*/  IADD3 R14, R207, 0x40, RZ ;  /* 0x00000040cf0e7810 */ /* 0x000fe20007ffe0ff */
[----:B------:R-:W-:Y:S01]  /*0ef0*/  IMAD R21, R5, 0x10, R4 ;  /* 0x0000001005157824 */ /* 0x000fe200078e0204 */
[----:B------:R-:W-:Y:S01]  /*0f00*/  LEA.HI R4, R6, R207, RZ, 0x3 ;  /* 0x000000cf06047211 */ /* 0x000fe200078f18ff */
[----:B------:R-:W-:Y:S01]  /*0f10*/  IMAD.SHL.U32 R6, R9, 0x40, RZ ;  /* 0x0000004009067824 */ /* 0x000fe200078e00ff */
[----:B------:R-:W-:Y:S01]  /*0f20*/  LOP3.LUT R107, R10, 0x7ffffe00, R7, 0xf8, !PT ;  /* 0x7ffffe000a6b7812 */ /* 0x000fe200078ef807 */
[----:B------:R-:W-:Y:S01]  /*0f30*/  IMAD.SHL.U32 R10, R8, 0x8, RZ ;  /* 0x00000008080a7824 */ /* 0x000fe200078e00ff */
[CC--:B------:R-:W-:Y:S01]  /*0f40*/  LEA.HI R211, R3.reuse, R0.reuse, RZ, 0x3 ;  /* 0x0000000003d37211 */ /* 0x0c0fe200078f18ff */
[----:B------:R-:W-:Y:S01]  /*0f50*/  STL [R1+0x48], R21 ;  /* 0x0000481501007387 */ /* 0x000fe20000100800 */
[----:B------:R-:W-:Y:S01]  /*0f60*/  LEA.HI R7, R3, R0, RZ, 0x6 ;  /* 0x0000000003077211 */ /* 0x000fe200078f30ff */
[----:B------:R-:W-:Y:S01]  /*0f70*/  IMAD.SHL.U32 R3, R14, 0x40, RZ ;  /* 0x000000400e037824 */ /* 0x000fe200078e00ff */
[----:B------:R-:W-:Y:S01]  /*0f80*/  LOP3.LUT R0, R4, 0xfffffff8, RZ, 0xc0, !PT ;  /* 0xfffffff804007812 */ /* 0x000fe200078ec0ff */
[----:B------:R-:W-:Y:S01]  /*0f90*/  IMAD.SHL.U32 R107, R107, 0x2, RZ ;  /* 0x000000026b6b7824 */ /* 0x000fe200078e00ff */
[----:B------:R-:W-:-:S02]  /*0fa0*/  SHF.R.S32.HI R4, RZ, 0x1f, R14 ;  /* 0x0000001fff047819 */ /* 0x000fc4000001140e */
[----:B------:R-:W-:Y:S01]  /*0fb0*/  IADD3 R110, R108, 0x40, RZ ;  /* 0x000000406c6e7810 */ /* 0x000fe20007ffe0ff */
[----:B------:R-:W-:Y:S01]  /*0fc0*/  IMAD.IADD R241, R207, 0x1, -R0 ;  /* 0x00000001cff17824 */ /* 0x000fe200078e0a00 */
[----:B------:R-:W-:Y:S01]  /*0fd0*/  LEA.HI R4, R4, R14, RZ, 0x3 ;  /* 0x0000000e04047211 */ /* 0x000fe200078f18ff */
[----:B------:R-:W-:Y:S01]  /*0fe0*/  IMAD R0, R8, 0x200, R11 ;  /* 0x0000020008007824 */ /* 0x000fe200078e020b */
[----:B------:R-:W-:Y:S01]  /*0ff0*/  LOP3.LUT R23, R3, 0x1c0, RZ, 0xc0, !PT ;  /* 0x000001c003177812 */ /* 0x000fe200078ec0ff */
[----:B------:R-:W-:Y:S01]  /*1000*/  IMAD.SHL.U32 R5, R241, 0x40, RZ ;  /* 0x00000040f1057824 */ /* 0x000fe200078e00ff */
[----:B------:R-:W-:Y:S01]  /*1010*/  R2P PR, R9, 0x6 ;  /* 0x0000000609007804 */ /* 0x000fe20000000000 */
[----:B------:R-:W-:Y:S01]  /*1020*/  IMAD.SHL.U32 R4, R4, 0x40, RZ ;  /* 0x0000004004047824 */ /* 0x000fe200078e00ff */
[----:B------:R-:W-:Y:S01]  /*1030*/  SHF.R.U32.HI R20, RZ, 0x3, R23 ;  /* 0x00000003ff147819 */ /* 0x000fe20000011617 */
[----:B------:R-:W-:Y:S01]  /*1040*/  IMAD.IADD R3, R108, 0x1, R110 ;  /* 0x000000016c037824 */ /* 0x000fe200078e026e */
[----:B------:R-:W-:-:S02]  /*1050*/  LOP3.LUT R209, R5, 0x1c0, RZ, 0xc0, !PT ;  /* 0x000001c005d17812 */ /* 0x000fc400078ec0ff */
[----:B------:R-:W-:Y:S02]  /*1060*/  LOP3.LUT R19, R4, 0xfffffe00, RZ, 0xc0, !PT ;  /* 0xfffffe0004137812 */ /* 0x000fe400078ec0ff */
[----:B------:R-:W-:Y:S01]  /*1070*/  LOP3.LUT R4, R6, 0x1c0, RZ, 0xc0, !PT ;  /* 0x000001c006047812 */ /* 0x000fe200078ec0ff */
[----:B------:R-:W-:Y:S01]  /*1080*/  IMAD.SHL.U32 R6, R7, 0x80, RZ ;  /* 0x0000008007067824 */ /* 0x000fe200078e00ff */
[----:B------:R-:W-:Y:S01]  /*1090*/  SHF.R.S32.HI R5, RZ, 0x1f, R3 ;  /* 0x0000001fff057819 */ /* 0x000fe20000011403 */
[----:B------:R-:W-:Y:S01]  /*10a0*/  STL [R1], R19 ;  /* 0x0000001301007387 */ /* 0x000fe20000100800 */
[----:B------:R-:W-:Y:S02]  /*10b0*/  SHF.R.U32.HI R147, RZ, 0x3, R209 ;  /* 0x00000003ff937819 */ /* 0x000fe400000116d1 */
[--C-:B------:R-:W-:Y:S02]  /*10c0*/  LOP3.LUT R8, R209, 0x38, R211.reuse, 0xf8, !PT ;  /* 0x00000038d1087812 */ /* 0x100fe400078ef8d3 */
[----:B------:R-:W-:-:S02]  /*10d0*/  LOP3.LUT R7, R23, 0x38, R211, 0xf8, !PT ;  /* 0x0000003817077812 */ /* 0x000fc400078ef8d3 */
[CC--:B------:R-:W-:Y:S02]  /*10e0*/  LEA.HI R11, R5.reuse, R3.reuse, RZ, 0x3 ;  /* 0x00000003050b7211 */ /* 0x0c0fe400078f18ff */
[----:B------:R-:W-:Y:S02]  /*10f0*/  LOP3.LUT R10, R4, 0x8, R10, 0xf8, !PT ;  /* 0x00000008040a7812 */ /* 0x000fe400078ef80a */
[----:B------:R-:W-:Y:S02]  /*1100*/  SHF.R.U32.HI R9, RZ, 0x3, R4 ;  /* 0x00000003ff097819 */ /* 0x000fe40000011604 */
[----:B------:R-:W-:Y:S02]  /*1110*/  LOP3.LUT R4, R6, 0xffffe000, RZ, 0xc0, !PT ;  /* 0xffffe00006047812 */ /* 0x000fe400078ec0ff */
[----:B------:R-:W-:Y:S02]  /*1120*/  LEA.HI R3, R5, R3, RZ, 0x6 ;  /* 0x0000000305037211 */ /* 0x000fe400078f30ff */
[----:B------:R-:W-:-:S02]  /*1130*/  LOP3.LUT R8, R8, R147, RZ, 0x3c, !PT ;  /* 0x0000009308087212 */ /* 0x000fc400078e3cff */
[----:B------:R-:W-:Y:S01]  /*1140*/  LOP3.LUT R6, R7, R20, RZ, 0x3c, !PT ;  /* 0x0000001407067212 */ /* 0x000fe200078e3cff */
[----:B------:R-:W-:Y:S01]  /*1150*/  IMAD.SHL.U32 R3, R3, 0x80, RZ ;  /* 0x0000008003037824 */ /* 0x000fe200078e00ff */
[-C--:B------:R-:W-:Y:S01]  /*1160*/  IADD3 R17, R8, R4.reuse, R148 ;  /* 0x0000000408117210 */ /* 0x080fe20007ffe094 */
[----:B------:R-:W-:Y:S01]  /*1170*/  IMAD.SHL.U32 R8, R13, 0x40, RZ ;  /* 0x000000400d087824 */ /* 0x000fe200078e00ff */
[----:B------:R-:W-:Y:S02]  /*1180*/  IADD3 R16, R6, R4, R19 ;  /* 0x0000000406107210 */ /* 0x000fe40007ffe013 */
[--C-:B------:R-:W-:Y:S02]  /*1190*/  LOP3.LUT R4, R209, 0x38, R11.reuse, 0xf8, !PT ;  /* 0x00000038d1047812 */ /* 0x100fe400078ef80b */
[----:B------:R-:W-:Y:S02]  /*11a0*/  LOP3.LUT R6, R23, 0x38, R11, 0xf8, !PT ;  /* 0x0000003817067812 */ /* 0x000fe400078ef80b */
[----:B------:R-:W-:-:S02]  /*11b0*/  LOP3.LUT R3, R3, 0xffffe000, RZ, 0xc0, !PT ;  /* 0xffffe00003037812 */ /* 0x000fc400078ec0ff */
[----:B------:R-:W-:Y:S02]  /*11c0*/  LOP3.LUT R7, R4, R147, RZ, 0x3c, !PT ;  /* 0x0000009304077212 */ /* 0x000fe400078e3cff */
[----:B------:R-:W-:Y:S02]  /*11d0*/  LOP3.LUT R6, R6, R20, RZ, 0x3c, !PT ;  /* 0x0000001406067212 */ /* 0x000fe400078e3cff */
[----:B------:R-:W-:Y:S02]  /*11e0*/  LOP3.LUT R5, R10, R9, RZ, 0x3c, !PT ;  /* 0x000000090a057212 */ /* 0x000fe400078e3cff */
[----:B------:R-:W-:Y:S02]  /*11f0*/  LOP3.LUT R4, R8, 0xfffffe00, RZ, 0xc0, !PT ;  /* 0xfffffe0008047812 */ /* 0x000fe400078ec0ff */
[----:B------:R-:W-:Y:S02]  /*1200*/  IADD3 R146, R108, 0x10, RZ ;  /* 0x000000106c927810 */ /* 0x000fe40007ffe0ff */
[----:B------:R-:W-:-:S02]  /*1210*/  IADD3 R15, R7, R3, R148 ;  /* 0x00000003070f7210 */ /* 0x000fc40007ffe094 */
[----:B------:R-:W-:Y:S01]  /*1220*/  IADD3 R14, R6, R3, R19 ;  /* 0x00000003060e7210 */ /* 0x000fe20007ffe013 */
[----:B------:R-:W-:Y:S01]  /*1230*/  IMAD.SHL.U32 R24, R146, 0x2, RZ ;  /* 0x0000000292187824 */ /* 0x000fe200078e00ff */
[CC--:B------:R-:W-:Y:S02]  /*1240*/  IADD3 R2, R5.reuse, R4.reuse, R2 ;  /* 0x0000000405027210 */ /* 0x0c0fe40007ffe002 */
[----:B------:R-:W-:Y:S01]  /*1250*/  LOP3.LUT R3, R5, R4, RZ, 0xfc, !PT ;  /* 0x0000000405037212 */ /* 0x000fe200078efcff */
[----:B------:R-:W-:Y:S01]  /*1260*/  IMAD.MOV.U32 R4, RZ, RZ, 0x20 ;  /* 0x00000020ff047424 */ /* 0x000fe200078e00ff */
[----:B------:R-:W-:Y:S01]  /*1270*/  LEA.HI R5, R240, R240, RZ, 0x1 ;  /* 0x000000f0f0057211 */ /* 0x000fe200078f08ff */
[----:B------:R1:W-:Y:S01]  /*1280*/  STL [R1+0x30], R24 ;  /* 0x0000301801007387 */ /* 0x0003e20000100800 */
[----:B------:R-:W-:Y:S02]  /*1290*/  LOP3.LUT R10, R12, 0x7ffffffc, RZ, 0xc0, !PT ;  /* 0x7ffffffc0c0a7812 */ /* 0x000fe400078ec0ff */
[----:B------:R-:W-:-:S02]  /*12a0*/  IADD3 R145, R108, 0x30, RZ ;  /* 0x000000306c917810 */ /* 0x000fc40007ffe0ff */
[----:B------:R-:W-:Y:S01]  /*12b0*/  LOP3.LUT R12, R23, 0x38, R104, 0xf8, !PT ;  /* 0x00000038170c7812 */ /* 0x000fe200078ef868 */
[----:B------:R-:W-:Y:S01]  /*12c0*/  IMAD.SHL.U32 R23, R111, 0x2, RZ ;  /* 0x000000026f177824 */ /* 0x000fe200078e00ff */
[----:B------:R-:W-:Y:S01]  /*12d0*/  LOP3.LUT R5, R5, 0x1ffffffe, RZ, 0xc0, !PT ;  /* 0x1ffffffe05057812 */ /* 0x000fe200078ec0ff */
[----:B------:R-:W-:Y:S01]  /*12e0*/  IMAD.SHL.U32 R25, R145, 0x2, RZ ;  /* 0x0000000291197824 */ /* 0x000fe200078e00ff */
[----:B------:R-:W-:Y:S01]  /*12f0*/  IADD3 R144, R108, 0x50, RZ ;  /* 0x000000506c907810 */ /* 0x000fe20007ffe0ff */
[----:B------:R-:W-:Y:S01]  /*1300*/  IMAD.IADD R10, R22, 0x1, -R10 ;  /* 0x00000001160a7824 */ /* 0x000fe200078e0a0a */
[----:B------:R-:W-:Y:S01]  /*1310*/  SHF.R.S32.HI R9, RZ, 0x1f, R146 ;  /* 0x0000001fff097819 */ /* 0x000fe20000011492 */
[----:B------:R2:W-:Y:S01]  /*1320*/  STL [R1+0x34], R23 ;  /* 0x0000341701007387 */ /* 0x0005e20000100800 */
[----:B------:R-:W-:Y:S01]  /*1330*/  SHF.R.S32.HI R8, RZ, 0x1f, R111 ;  /* 0x0000001fff087819 */ /* 0x000fe2000001146f */
[----:B------:R-:W-:Y:S01]  /*1340*/  IMAD.IADD R13, R240, 0x1, -R5 ;  /* 0x00000001f00d7824 */ /* 0x000fe200078e0a05 */
[----:B------:R-:W-:Y:S01]  /*1350*/  SHF.R.S32.HI R7, RZ, 0x1f, R145 ;  /* 0x0000001fff077819 */ /* 0x000fe20000011491 */
[----:B------:R3:W-:Y:S01]  /*1360*/  STL [R1+0x38], R25 ;  /* 0x0000381901007387 */ /* 0x0007e20000100800 */
[----:B------:R-:W-:Y:S01]  /*1370*/  SHF.R.S32.HI R6, RZ, 0x1f, R110 ;  /* 0x0000001fff067819 */ /* 0x000fe2000001146e */
[----:B------:R-:W-:Y:S01]  /*1380*/  IMAD.SHL.U32 R251, R10, 0x2, RZ ;  /* 0x000000020afb7824 */ /* 0x000fe200078e00ff */
[----:B------:R-:W-:-:S02]  /*1390*/  SHF.R.S32.HI R5, RZ, 0x1f, R144 ;  /* 0x0000001fff057819 */ /* 0x000fc40000011490 */
[----:B------:R-:W-:Y:S02]  /*13a0*/  SHF.L.U64.HI R9, R146, 0x1, R9 ;  /* 0x0000000192097819 */ /* 0x000fe40000010209 */
[----:B------:R-:W-:Y:S01]  /*13b0*/  SHF.L.U64.HI R8, R111, 0x1, R8 ;  /* 0x000000016f087819 */ /* 0x000fe20000010208 */
[C---:B-1----:R-:W-:Y:S01]  /*13c0*/  IMAD.SHL.U32 R24, R110.reuse, 0x2, RZ ;  /* 0x000000026e187824 */ /* 0x042fe200078e00ff */
[----:B------:R-:W-:Y:S02]  /*13d0*/  SHF.L.U64.HI R7, R145, 0x1, R7 ;  /* 0x0000000191077819 */ /* 0x000fe40000010207 */
[----:B------:R-:W-:Y:S02]  /*13e0*/  SHF.L.U64.HI R6, R110, 0x1, R6 ;  /* 0x000000016e067819 */ /* 0x000fe40000010206 */
[----:B------:R-:W-:Y:S01]  /*13f0*/  STL [R1+0x3c], R24 ;  /* 0x00003c1801007387 */ /* 0x000fe20000100800 */
[----:B------:R-:W-:Y:S02]  /*1400*/  SHF.L.U64.HI R5, R144, 0x1, R5 ;  /* 0x0000000190057819 */ /* 0x000fe40000010205 */
[----:B------:R-:W-:-:S02]  /*1410*/  IADD3 R34, R251, 0x8, RZ ;  /* 0x00000008fb227810 */ /* 0x000fc40007ffe0ff */
[C---:B------:R-:W-:Y:S01]  /*1420*/  IADD3 R33, R251.reuse, 0x10, RZ ;  /* 0x00000010fb217810 */ /* 0x040fe20007ffe0ff */
[----:B--2---:R-:W-:Y:S01]  /*1430*/  IMAD.SHL.U32 R23, R144, 0x2, RZ ;  /* 0x0000000290177824 */ /* 0x004fe200078e00ff */
[C---:B------:R-:W-:Y:S02]  /*1440*/  IADD3 R32, R251.reuse, 0x18, RZ ;  /* 0x00000018fb207810 */ /* 0x040fe40007ffe0ff */
[C---:B------:R-:W-:Y:S02]  /*1450*/  IADD3 R31, R251.reuse, 0x20, RZ ;  /* 0x00000020fb1f7810 */ /* 0x040fe40007ffe0ff */
[----:B------:R1:W-:Y:S01]  /*1460*/  STL [R1+0x40], R23 ;  /* 0x0000401701007387 */ /* 0x0003e20000100800 */
[C---:B------:R-:W-:Y:S02]  /*1470*/  IADD3 R29, R251.reuse, 0x30, RZ ;  /* 0x00000030fb1d7810 */ /* 0x040fe40007ffe0ff */
[C---:B------:R-:W-:Y:S01]  /*1480*/  IADD3 R28, R251.reuse, 0x38, RZ ;  /* 0x00000038fb1c7810 */ /* 0x040fe20007ffe0ff */
[----:B------:R2:W-:Y:S01]  /*1490*/  STL [R1+0x2c], R9 ;  /* 0x00002c0901007387 */ /* 0x0005e20000100800 */
[----:B------:R-:W-:-:S02]  /*14a0*/  IADD3 R26, R251, 0x48, RZ ;  /* 0x00000048fb1a7810 */ /* 0x000fc40007ffe0ff */
[----:B------:R-:W-:Y:S01]  /*14b0*/  SEL R183, R4, 0xffffffe0, !P1 ;  /* 0xffffffe004b77807 */ /* 0x000fe20004800000 */
[----:B------:R-:W-:Y:S01]  /*14c0*/  STL [R1+0x28], R8 ;  /* 0x0000280801007387 */ /* 0x000fe20000100800 */
[C---:B---3--:R-:W-:Y:S02]  /*14d0*/  IADD3 R25, R251.reuse, 0x50, RZ ;  /* 0x00000050fb197810 */ /* 0x048fe40007ffe0ff */
[----:B------:R-:W-:Y:S01]  /*14e0*/  IADD3 R22, R251, 0x68, RZ ;  /* 0x00000068fb167810 */ /* 0x000fe20007ffe0ff */
[----:B------:R3:W-:Y:S01]  /*14f0*/  STL [R1+0x24], R7 ;  /* 0x0000240701007387 */ /* 0x0007e20000100800 */
[----:B------:R-:W-:Y:S02]  /*1500*/  SHF.R.S32.HI R4, RZ, 0x1f, R33 ;  /* 0x0000001fff047819 */ /* 0x000fe40000011421 */
[----:B------:R-:W-:Y:S01]  /*1510*/  SHF.R.S32.HI R4, RZ, 0x1f, R31 ;  /* 0x0000001fff047819 */ /* 0x000fe2000001141f */
[----:B------:R4:W-:Y:S01]  /*1520*/  STL [R1+0x20], R6 ;  /* 0x0000200601007387 */ /* 0x0009e20000100800 */
[----:B------:R-:W-:-:S02]  /*1530*/  LEA R178, R2, 0x18100, 0x1 ;  /* 0x0001810002b27811 */ /* 0x000fc400078e08ff */
[----:B------:R-:W-:Y:S01]  /*1540*/  SHF.R.S32.HI R4, RZ, 0x1f, R28 ;  /* 0x0000001fff047819 */ /* 0x000fe2000001141c */
[----:B------:R5:W-:Y:S01]  /*1550*/  STL [R1+0x1c], R5 ;  /* 0x00001c0501007387 */ /* 0x000be20000100800 */
[----:B------:R-:W-:Y:S01]  /*1560*/  LEA R185, R3, 0x100, 0x1 ;  /* 0x0000010003b97811 */ /* 0x000fe200078e08ff */
[----:B------:R-:W-:Y:S01]  /*1570*/  IMAD.IADD R179, R178, 0x1, R183 ;  /* 0x00000001b2b37824 */ /* 0x000fe200078e02b7 */
[----:B------:R-:W-:Y:S02]  /*1580*/  SHF.R.S32.HI R4, RZ, 0x1f, R25 ;  /* 0x0000001fff047819 */ /* 0x000fe40000011419 */
[----:B-1----:R-:W-:Y:S01]  /*1590*/  IADD3 R23, R251, 0x60, RZ ;  /* 0x00000060fb177810 */ /* 0x002fe20007ffe0ff */
[----:B------:R-:W-:Y:S01]  /*15a0*/  IMAD.IADD R246, R183, 0x1, R185 ;  /* 0x00000001b7f67824 */ /* 0x000fe200078e02b9 */
[----:B------:R-:W-:Y:S02]  /*15b0*/  LEA R184, R0, 0xc100, 0x1 ;  /* 0x0000c10000b87811 */ /* 0x000fe400078e08ff */
[----:B--2---:R-:W-:-:S02]  /*15c0*/  IADD3 R9, R251, 0x98, RZ ;  /* 0x00000098fb097810 */ /* 0x004fc40007ffe0ff */
[----:B------:R-:W-:Y:S02]  /*15d0*/  SHF.R.S32.HI R4, RZ, 0x1f, R22 ;  /* 0x0000001fff047819 */ /* 0x000fe40000011416 */
[----:B------:R-:W-:Y:S02]  /*15e0*/  SEL R0, R18, 0xffffffc0, !P2 ;  /* 0xffffffc012007807 */ /* 0x000fe40005000000 */
[----:B------:R-:W-:Y:S02]  /*15f0*/  LEA R3, R15, 0x18100, 0x1 ;  /* 0x000181000f037811 */ /* 0x000fe400078e08ff */
[C---:B---3--:R-:W-:Y:S01]  /*1600*/  IADD3 R7, R251.reuse, 0xa8, RZ ;  /* 0x000000a8fb077810 */ /* 0x048fe20007ffe0ff */
[----:B------:R-:W-:Y:S01]  /*1610*/  IMAD.IADD R186, R0, 0x1, R185 ;  /* 0x0000000100ba7824 */ /* 0x000fe200078e02b9 */
[----:B------:R-:W-:Y:S01]  /*1620*/  LEA R2, R14, 0x18100, 0x1 ;  /* 0x000181000e027811 */ /* 0x000fe200078e08ff */
[--C-:B------:R-:W-:Y:S01]  /*1630*/  IMAD.IADD R181, R178, 0x1, R0.reuse ;  /* 0x00000001b2b57824 */ /* 0x100fe200078e0200 */
[----:B------:R-:W-:Y:S01]  /*1640*/  IADD3 R30, R251, 0x28, RZ ;  /* 0x00000028fb1e7810 */ /* 0x000fe20007ffe0ff */
[----:B----4-:R-:W-:Y:S01]  /*1650*/  IMAD R6, R13, 0x8, R21 ;  /* 0x000000080d067824 */ /* 0x010fe200078e0215 */
[----:B------:R-:W-:Y:S01]  /*1660*/  IADD3 R27, R251, 0x40, RZ ;  /* 0x00000040fb1b7810 */ /* 0x000fe20007ffe0ff */
[----:B------:R-:W-:Y:S01]  /*1670*/  IMAD.IADD R180, R179, 0x1, R0 ;  /* 0x00000001b3b47824 */ /* 0x000fe200078e0200 */
[----:B-----5:R-:W-:Y:S01]  /*1680*/  LOP3.LUT R5, R19, R12, R20, 0xf6, !PT ;  /* 0x0000000c13057212 */ /* 0x020fe200078ef614 */
[----:B------:R-:W-:Y:S01]  /*1690*/  IMAD.IADD R0, R0, 0x1, R246 ;  /* 0x0000000100007824 */ /* 0x000fe200078e02f6 */
[----:B------:R1:W-:Y:S01]  /*16a0*/  STL [R1+0x4c], R6 ;  /* 0x00004c0601007387 */ /* 0x0003e20000100800 */
[----:B------:R-:W-:Y:S01]  /*16b0*/  IADD3 R20, R251, 0x78, RZ ;  /* 0x00000078fb147810 */ /* 0x000fe20007ffe0ff */
[----:B------:R-:W-:Y:S01]  /*16c0*/  IMAD.IADD R247, R183, 0x1, R186 ;  /* 0x00000001b7f77824 */ /* 0x000fe200078e02ba */
[----:B------:R-:W-:-:S02]  /*16d0*/  LEA R5, R5, 0x18100, 0x1 ;  /* 0x0001810005057811 */ /* 0x000fc400078e08ff */
[C---:B------:R-:W-:Y:S02]  /*16e0*/  IADD3 R19, R251.reuse, 0x80, RZ ;  /* 0x00000080fb137810 */ /* 0x040fe40007ffe0ff */
[C---:B------:R-:W-:Y:S01]  /*16f0*/  IADD3 R12, R251.reuse, 0x90, RZ ;  /* 0x00000090fb0c7810 */ /* 0x040fe20007ffe0ff */
[----:B------:R2:W-:Y:S01]  /*1700*/  STL [R1+0x18], R5 ;  /* 0x0000180501007387 */ /* 0x0005e20000100800 */
[----:B------:R-:W-:Y:S02]  /*1710*/  SHF.R.S32.HI R4, RZ, 0x1f, R19 ;  /* 0x0000001fff047819 */ /* 0x000fe40000011413 */
[----:B------:R-:W-:Y:S02]  /*1720*/  SHF.R.S32.HI R4, RZ, 0x1f, R9 ;  /* 0x0000001fff047819 */ /* 0x000fe40000011409 */
[----:B------:R-:W-:Y:S02]  /*1730*/  IADD3 R24, R251, 0x58, RZ ;  /* 0x00000058fb187810 */ /* 0x000fe40007ffe0ff */
[----:B------:R-:W-:-:S02]  /*1740*/  IADD3 R203, R204, 0x40, RZ ;  /* 0x00000040cccb7810 */ /* 0x000fc40007ffe0ff */
[----:B------:R-:W-:Y:S02]  /*1750*/  IADD3 R206, R204, 0x80, RZ ;  /* 0x00000080ccce7810 */ /* 0x000fe40007ffe0ff */
[C---:B------:R-:W-:Y:S02]  /*1760*/  IADD3 R202, R104.reuse, 0x60, RZ ;  /* 0x0000006068ca7810 */ /* 0x040fe40007ffe0ff */
[C---:B------:R-:W-:Y:S02]  /*1770*/  IADD3 R201, R104.reuse, 0x80, RZ ;  /* 0x0000008068c97810 */ /* 0x040fe40007ffe0ff */
[----:B------:R-:W-:Y:S02]  /*1780*/  IADD3 R200, R104, 0xa0, RZ ;  /* 0x000000a068c87810 */ /* 0x000fe40007ffe0ff */
[C---:B-1----:R-:W-:Y:S02]  /*1790*/  IADD3 R6, R251.reuse, 0xb0, RZ ;  /* 0x000000b0fb067810 */ /* 0x042fe40007ffe0ff */
[----:B------:R-:W-:-:S02]  /*17a0*/  IADD3 R21, R251, 0x70, RZ ;  /* 0x00000070fb157810 */ /* 0x000fc40007ffe0ff */
[----:B------:R-:W-:Y:S02]  /*17b0*/  SHF.R.S32.HI R4, RZ, 0x1f, R6 ;  /* 0x0000001fff047819 */ /* 0x000fe40000011406 */
[----:B------:R-:W-:Y:S02]  /*17c0*/  LEA R4, R16, 0x18100, 0x1 ;  /* 0x0001810010047811 */ /* 0x000fe400078e08ff */
[----:B--2---:R-:W-:Y:S02]  /*17d0*/  SHF.R.S32.HI R5, RZ, 0x1f, R34 ;  /* 0x0000001fff057819 */ /* 0x004fe40000011422 */
[----:B------:R-:W-:Y:S02]  /*17e0*/  SHF.R.S32.HI R5, RZ, 0x1f, R32 ;  /* 0x0000001fff057819 */ /* 0x000fe40000011420 */
[----:B------:R-:W-:Y:S02]  /*17f0*/  SHF.R.S32.HI R5, RZ, 0x1f, R29 ;  /* 0x0000001fff057819 */ /* 0x000fe4000001141d */
[----:B------:R-:W-:-:S02]  /*1800*/  SHF.R.S32.HI R5, RZ, 0x1f, R26 ;  /* 0x0000001fff057819 */ /* 0x000fc4000001141a */
[----:B------:R-:W-:Y:S02]  /*1810*/  SHF.R.S32.HI R5, RZ, 0x1f, R23 ;  /* 0x0000001fff057819 */ /* 0x000fe40000011417 */
[----:B------:R-:W-:Y:S02]  /*1820*/  SHF.R.S32.HI R5, RZ, 0x1f, R20 ;  /* 0x0000001fff057819 */ /* 0x000fe40000011414 */
[----:B------:R-:W-:Y:S02]  /*1830*/  SHF.R.S32.HI R5, RZ, 0x1f, R12 ;  /* 0x0000001fff057819 */ /* 0x000fe4000001140c */
[----:B------:R-:W-:Y:S02]  /*1840*/  SHF.R.S32.HI R5, RZ, 0x1f, R7 ;  /* 0x0000001fff057819 */ /* 0x000fe40000011407 */
[----:B------:R-:W-:Y:S02]  /*1850*/  LEA R5, R17, 0x18100, 0x1 ;  /* 0x0001810011057811 */ /* 0x000fe400078e08ff */
[----:B------:R-:W-:-:S02]  /*1860*/  IADD3 R13, R251, 0x88, RZ ;  /* 0x00000088fb0d7810 */ /* 0x000fc40007ffe0ff */
[C---:B------:R-:W-:Y:S01]  /*1870*/  IADD3 R8, R251.reuse, 0xa0, RZ ;  /* 0x000000a0fb087810 */ /* 0x040fe20007ffe0ff */
[----:B------:R1:W-:Y:S01]  /*1880*/  STL [R1+0x14], R5 ;  /* 0x0000140501007387 */ /* 0x0003e20000100800 */
[----:B------:R-:W-:Y:S02]  /*1890*/  IADD3 R252, R251, 0xb8, RZ ;  /* 0x000000b8fbfc7810 */ /* 0x000fe40007ffe0ff */
        /* <DEDUP_REMOVED lines=9> */
[----:B------:R-:W-:Y:S01]  /*1930*/  SHF.R.S32.HI R213, RZ, 0x1f, R203 ;  /* 0x0000001fffd57819 */ /* 0x000fe200000114cb */
[----:B------:R1:W-:Y:S01]  /*1940*/  STL [R1+0x4], R0 ;  /* 0x0000040001007387 */ /* 0x0003e20000100800 */
[----:B------:R-:W-:Y:S02]  /*1950*/  SHF.R.S32.HI R212, RZ, 0x1f, R206 ;  /* 0x0000001fffd47819 */ /* 0x000fe400000114ce */
[----:B------:R-:W-:Y:S02]  /*1960*/  SHF.R.S32.HI R216, RZ, 0x1f, R202 ;  /* 0x0000001fffd87819 */ /* 0x000fe400000114ca */
[----:B------:R-:W-:-:S02]  /*1970*/  SHF.R.S32.HI R215, RZ, 0x1f, R201 ;  /* 0x0000001fffd77819 */ /* 0x000fc400000114c9 */
[----:B------:R-:W-:Y:S02]  /*1980*/  SHF.R.S32.HI R214, RZ, 0x1f, R200 ;  /* 0x0000001fffd67819 */ /* 0x000fe400000114c8 */
[----:B------:R-:W-:Y:S02]  /*1990*/  SHF.R.S32.HI R211, RZ, 0x3, R211 ;  /* 0x00000003ffd37819 */ /* 0x000fe400000114d3 */
[C---:B------:R-:W-:Y:S02]  /*19a0*/  IADD3 R11, R107.reuse, 0xc100, RZ ;  /* 0x0000c1006b0b7810 */ /* 0x040fe40007ffe0ff */
[----:B------:R-:W-:Y:S02]  /*19b0*/  IADD3 R10, R107, 0x100, RZ ;  /* 0x000001006b0a7810 */ /* 0x000fe40007ffe0ff */
[----:B------:R-:W-:Y:S02]  /*19c0*/  SHF.R.S32.HI R18, RZ, 0x1f, R21 ;  /* 0x0000001fff127819 */ /* 0x000fe40000011415 */
[----:B------:R-:W-:-:S02]  /*19d0*/  SHF.R.S32.HI R13, RZ, 0x1f, R13 ;  /* 0x0000001fff0d7819 */ /* 0x000fc4000001140d */
[----:B------:R-:W-:Y:S02]  /*19e0*/  SHF.R.S32.HI R8, RZ, 0x1f, R8 ;  /* 0x0000001fff087819 */ /* 0x000fe40000011408 */
[----:B------:R-:W-:Y:S02]  /*19f0*/  SHF.R.S32.HI R6, RZ, 0x1f, R252 ;  /* 0x0000001fff067819 */ /* 0x000fe400000114fc */
.L_x_1874:
        /* <DEDUP_REMOVED lines=42> */
.L_x_1702:
[----:B------:R-:W-:-:S04]  /*1ca0*/  ISETP.NE.U32.AND P0, PT, RZ, c[0x0][0x368], PT ;  /* 0x0000da00ff007a0c */ /* 0x000fc80003f05070 */
[----:B------:R-:W-:-:S13]  /*1cb0*/  ISETP.NE.AND.EX P0, PT, RZ, c[0x0][0x36c], PT, P0 ;  /* 0x0000db00ff007a0c */ /* 0x000fda0003f05300 */
[----:B------:R-:W-:Y:S05]  /*1cc0*/  @!P0 BRA `(.L_x_1703) ;  /* 0x0000004000008947 */ /* 0x000fea0003800000 */
[----:B---3--:R-:W-:-:S04]  /*1cd0*/  IADD3 R4, P0, R243, c[0x0][0x368], RZ ;  /* 0x0000da00f3047a10 */ /* 0x008fc80007f1e0ff */
[----:B------:R-:W-:-:S05]  /*1ce0*/  IADD3.X R5, R244, c[0x0][0x36c], RZ, P0, !PT ;  /* 0x0000db00f4057a10 */ /* 0x000fca00007fe4ff */
[----:B------:R1:W5:Y:S01]  /*1cf0*/  LDG.E R17, [R4.64] ;  /* 0x0000000804117981 */ /* 0x000362000c1e1900 */
[----:B------:R-:W-:Y:S05]  /*1d00*/  BRA `(.L_x_1704) ;  /* 0x0000005000007947 */ /* 0x000fea0003800000 */
.L_x_1703:
[----:B------:R-:W-:Y:S01]  /*1d10*/  MOV R17, UR6 ;  /* 0x0000000600117c02 */ /* 0x000fe20008000f00 */
[----:B------:R-:W-:Y:S05]  /*1d20*/  @!P5 BRA `(.L_x_1704) ;  /* 0x000000300000d947 */ /* 0x000fea0003800000 */
[----:B---3--:R-:W2:Y:S04]  /*1d30*/  LDG.E R6, [R4.64] ;  /* 0x0000000804067981 */ /* 0x008ea8000c1e1900 */
[----:B------:R-:W2:Y:S02]  /*1d40*/  LDG.E R0, [R4.64+0x4] ;  /* 0x0000040804007981 */ /* 0x000ea4000c1e1900 */
[----:B--2---:R-:W-:Y:S02]  /*1d50*/  IADD3 R17, -R6, R0, RZ ;  /* 0x0000000006117210 */ /* 0x004fe40007ffe1ff */
.L_x_1704:
        /* <DEDUP_REMOVED lines=56> */
.L_x_1706:
[----:B------:R-:W-:Y:S05]  /*20e0*/  BSYNC B0 ;  /* 0x0000000000007941 */ /* 0x000fea0003800000 */
.L_x_1705:
[----:B------:R-:W-:-:S04]  /*20f0*/  IMAD R2, R250, R0, RZ ;  /* 0x00000000fa027224 */ /* 0x000fc800078e02ff */
[----:B------:R-:W-:-:S05]  /*2100*/  IMAD.IADD R0, R2, 0x1, R0 ;  /* 0x0000000102007824 */ /* 0x000fca00078e0200 */
[----:B------:R-:W-:Y:S01]  /*2110*/  IMNMX R3, R129, R0, PT ;  /* 0x0000000081037217 */ /* 0x000fe20003800200 */
[----:B------:R-:W-:-:S04]  /*2120*/  IMAD R0, R2, 0x40, -R6 ;  /* 0x0000004002007824 */ /* 0x000fc800078e0a06 */
[----:B------:R-:W-:Y:S01]  /*2130*/  IMAD R2, R3, 0x40, -R6 ;  /* 0x0000004003027824 */ /* 0x000fe200078e0a06 */
[----:B------:R-:W-:-:S04]  /*2140*/  IMNMX R0, RZ, R0, !PT ;  /* 0x00000000ff007217 */ /* 0x000fc80007800200 */
[----:B------:R-:W-:Y:S02]  /*2150*/  IMNMX R2, R2, R78, PT ;  /* 0x0000004e02027217 */ /* 0x000fe40003800200 */
[----:B------:R-:W-:Y:S02]  /*2160*/  SHF.R.U32.HI R35, RZ, 0x6, R0 ;  /* 0x00000006ff237819 */ /* 0x000fe40000011600 */
[----:B------:R-:W-:-:S03]  /*2170*/  ISETP.GT.AND P0, PT, R2, R0, PT ;  /* 0x000000000200720c */ /* 0x000fc60003f04270 */
[----:B------:R-:W-:-:S10]  /*2180*/  IMAD.MOV.U32 R8, RZ, RZ, R35 ;  /* 0x000000ffff087224 */ /* 0x000fd400078e0023 */
[----:B------:R-:W-:-:S04]  /*2190*/  @P0 IADD3 R2, R2, 0x3f, RZ ;  /* 0x0000003f02020810 */ /* 0x000fc80007ffe0ff */
[----:B------:R-:W-:-:S04]  /*21a0*/  @P0 SHF.R.S32.HI R0, RZ, 0x1f, R2 ;  /* 0x0000001fff000819 */ /* 0x000fc80000011402 */
[----:B------:R-:W-:-:S04]  /*21b0*/  @P0 LEA.HI R2, R0, R2, RZ, 0x6 ;  /* 0x0000000200020211 */ /* 0x000fc800078f30ff */
[----:B------:R-:W-:-:S04]  /*21c0*/  @P0 SHF.R.S32.HI R8, RZ, 0x6, R2 ;  /* 0x00000006ff080819 */ /* 0x000fc80000011402 */
[----:B------:R-:W-:-:S13]  /*21d0*/  ISETP.GT.AND P0, PT, R8, R35, PT ;  /* 0x000000230800720c */ /* 0x000fda0003f04270 */
[----:B------:R-:W-:Y:S05]  /*21e0*/  @!P0 BRA `(.L_x_1707) ;  /* 0x0000560000008947 */ /* 0x000fea0003800000 */
[----:B------:R-:W-:Y:S01]  /*21f0*/  SHF.R.S32.HI R2, RZ, 0x1f, R12 ;  /* 0x0000001fff027819 */ /* 0x000fe2000001140c */
[----:B------:R-:W-:Y:S01]  /*2200*/  IMAD.MOV.U32 R9, RZ, RZ, c[0x0][0x238] ;  /* 0x00008e00ff097624 */ /* 0x000fe200078e00ff */
[----:B------:R-:W-:Y:S02]  /*2210*/  IADD3 R0, P0, R242, R12, RZ ;  /* 0x0000000cf2007210 */ /* 0x000fe40007f1e0ff */
[----:B------:R-:W-:Y:S01]  /*2220*/  LOP3.LUT R31, R238, 0xffff, RZ, 0xc0, !PT ;  /* 0x0000ffffee1f7812 */ /* 0x000fe200078ec0ff */
[----:B------:R-:W-:Y:S01]  /*2230*/  IMAD.SHL.U32 R137, R9, 0x40, RZ ;  /* 0x0000004009897824 */ /* 0x000fe200078e00ff */
[----:B------:R-:W-:Y:S01]  /*2240*/  LEA.HI.X.SX32 R15, R242, R2, 0x1, P0 ;  /* 0x00000002f20f7211 */ /* 0x000fe200000f0eff */
[----:B------:R-:W-:Y:S01]  /*2250*/  IMAD.WIDE.U32 R2, R0, c[0x0][0x238], R204 ;  /* 0x00008e0000027a25 */ /* 0x000fe200078e00cc */
[----:B------:R-:W-:Y:S02]  /*2260*/  IADD3 R16, R8, -0x1, RZ ;  /* 0xffffffff08107810 */ /* 0x000fe40007ffe0ff */
[----:B------:R-:W-:Y:S01]  /*2270*/  SEL R14, R248, RZ, !P6 ;  /* 0x000000fff80e7207 */ /* 0x000fe20007000000 */
[----:B------:R-:W-:Y:S01]  /*2280*/  IMAD R4, R15, c[0x0][0x238], RZ ;  /* 0x00008e000f047a24 */ /* 0x000fe200078e02ff */
[----:B------:R-:W-:Y:S01]  /*2290*/  SEL R13, R245, RZ, !P6 ;  /* 0x000000fff50d7207 */ /* 0x000fe20007000000 */
[C---:B------:R-:W-:Y:S01]  /*22a0*/  IMAD.SHL.U32 R138, R9.reuse, 0x20, RZ ;  /* 0x00000020098a7824 */ /* 0x040fe200078e00ff */
[----:B------:R-:W-:Y:S01]  /*22b0*/  MOV R132, 0x6 ;  /* 0x0000000600847802 */ /* 0x000fe20000000f00 */
[----:B------:R-:W-:Y:S01]  /*22c0*/  IMAD R4, R0, c[0x0][0x23c], R4 ;  /* 0x00008f0000047a24 */ /* 0x000fe200078e0204 */
[----:B------:R-:W-:Y:S01]  /*22d0*/  SHF.R.S32.HI R20, RZ, 0x1f, R16 ;  /* 0x0000001fff147819 */ /* 0x000fe20000011410 */
[----:B------:R-:W-:Y:S01]  /*22e0*/  IMAD R5, R14, c[0x0][0x248], RZ ;  /* 0x000092000e057a24 */ /* 0x000fe200078e02ff */
[----:B------:R-:W-:Y:S01]  /*22f0*/  SHF.L.U64.HI R136, R9, R132, c[0x0][0x23c] ;  /* 0x00008f0009887619 */ /* 0x000fe20000010284 */
[----:B------:R-:W-:Y:S01]  /*2300*/  IMAD.IADD R3, R3, 0x1, R4 ;  /* 0x0000000103037824 */ /* 0x000fe200078e0204 */
[----:B------:R-:W-:Y:S01]  /*2310*/  ISETP.NE.U32.AND P0, PT, RZ, c[0x0][0x340], PT ;  /* 0x0000d000ff007a0c */ /* 0x000fe20003f05070 */
[----:B------:R-:W-:Y:S01]  /*2320*/  IMAD.IADD R4, R78, 0x1, -R242 ;  /* 0x000000014e047824 */ /* 0x000fe200078e0af2 */
[----:B------:R-:W-:Y:S01]  /*2330*/  MOV R134, 0x5 ;  /* 0x0000000500867802 */ /* 0x000fe20000000f00 */
[----:B------:R-:W-:Y:S01]  /*2340*/  IMAD.WIDE.U32 R2, R31, c[0x0][0x240], R2 ;  /* 0x000090001f027a25 */ /* 0x000fe200078e0002 */
[----:B------:R-:W-:-:S02]  /*2350*/  ISETP.NE.AND.EX P3, PT, RZ, c[0x0][0x344], PT, P0 ;  /* 0x0000d100ff007a0c */ /* 0x000fc40003f65300 */
[----:B------:R-:W-:Y:S01]  /*2360*/  SHF.L.U64.HI R133, R9, R134, c[0x0][0x23c] ;  /* 0x00008f0009857619 */ /* 0x000fe20000010286 */
[----:B------:R-:W-:Y:S01]  /*2370*/  IMAD R4, R16, -0x40, R4 ;  /* 0xffffffc010047824 */ /* 0x000fe200078e0204 */
[----:B------:R-:W-:Y:S01]  /*2380*/  P2R R12, PR, RZ, 0x8 ;  /* 0x00000008ff0c7803 */ /* 0x000fe20000000000 */
[----:B------:R-:W-:Y:S01]  /*2390*/  IMAD R3, R31, c[0x0][0x244], R3 ;  /* 0x000091001f037a24 */ /* 0x000fe200078e0203 */
[----:B------:R-:W-:Y:S01]  /*23a0*/  ISETP.GE.AND P6, PT, R204, c[0x0][0x1d4], PT ;  /* 0x00007500cc007a0c */ /* 0x000fe20003fc6270 */
[C---:B------:R-:W-:Y:S01]  /*23b0*/  IMAD R5, R13.reuse, c[0x0][0x24c], R5 ;  /* 0x000093000d057a24 */ /* 0x040fe200078e0205 */
[C---:B------:R-:W-:Y:S01]  /*23c0*/  ISETP.GE.AND P2, PT, R4.reuse, 0x1, PT ;  /* 0x000000010400780c */ /* 0x040fe20003f46270 */
[----:B------:R-:W-:Y:S01]  /*23d0*/  IMAD.WIDE.U32 R90, R13, c[0x0][0x248], R2 ;  /* 0x000092000d5a7a25 */ /* 0x000fe200078e0002 */
[----:B------:R-:W-:Y:S02]  /*23e0*/  ISETP.GE.AND P1, PT, R4, 0x21, PT ;  /* 0x000000210400780c */ /* 0x000fe40003f26270 */
[----:B------:R-:W-:Y:S01]  /*23f0*/  ISETP.GE.AND P5, PT, R203, c[0x0][0x1d4], PT ;  /* 0x00007500cb007a0c */ /* 0x000fe20003fa6270 */
[----:B------:R-:W-:Y:S01]  /*2400*/  IMAD R3, R136, R16, RZ ;  /* 0x0000001088037224 */ /* 0x000fe200078e02ff */
[----:B------:R-:W-:Y:S01]  /*2410*/  ISETP.GE.AND P4, PT, R206, c[0x0][0x1d4], PT ;  /* 0x00007500ce007a0c */ /* 0x000fe20003f86270 */
[----:B------:R-:W-:-:S02]  /*2420*/  IMAD.IADD R87, R91, 0x1, R5 ;  /* 0x000000015b577824 */ /* 0x000fc400078e0205 */
[----:B------:R-:W-:Y:S02]  /*2430*/  IMAD.MOV.U32 R86, RZ, RZ, R90 ;  /* 0x000000ffff567224 */ /* 0x000fe400078e005a */
[-C--:B------:R-:W-:Y:S02]  /*2440*/  IMAD R3, R20, R137.reuse, R3 ;  /* 0x0000008914037224 */ /* 0x080fe400078e0203 */
[----:B------:R-:W-:-:S05]  /*2450*/  IMAD.WIDE.U32 R6, R16, R137, R86 ;  /* 0x0000008910067225 */ /* 0x000fca00078e0056 */
[----:B------:R-:W-:Y:S02]  /*2460*/  IADD3 R3, R7, R3, RZ ;  /* 0x0000000307037210 */ /* 0x000fe40007ffe0ff */
[----:B------:R-:W-:Y:S02]  /*2470*/  @P2 LEA R4, P3, R6, c[0x0][0x220], 0x1 ;  /* 0x0000880006042a11 */ /* 0x000fe400078608ff */
[----:B------:R-:W-:Y:S02]  /*2480*/  @P1 IADD3 R7, P0, R138, R6, RZ ;  /* 0x000000068a071210 */ /* 0x000fe40007f1e0ff */
[----:B------:R-:W-:Y:S02]  /*2490*/  @P2 LEA.HI.X R5, R6, c[0x0][0x224], R3, 0x1, P3 ;  /* 0x0000890006052a11 */ /* 0x000fe400018f0c03 */
[----:B------:R-:W-:Y:S01]  /*24a0*/  ISETP.NE.AND P3, PT, R12, RZ, PT ;  /* 0x000000ff0c00720c */ /* 0x000fe20003f65270 */
[----:B------:R-:W-:Y:S01]  /*24b0*/  @P1 IMAD.X R9, R3, 0x1, R133, P0 ;  /* 0x0000000103091824 */ /* 0x000fe200000e0685 */
[C---:B------:R-:W-:Y:S01]  /*24c0*/  @P1 LEA R2, P0, R7.reuse, c[0x0][0x220], 0x1 ;  /* 0x0000880007021a11 */ /* 0x040fe200078008ff */
[----:B------:R-:W-:Y:S01]  /*24d0*/  @!PT LDS RZ, [RZ] ;  /* 0x00000000fffff984 */ /* 0x000fe20000000800 */
[----:B------:R-:W-:Y:S01]  /*24e0*/  @!PT LDS RZ, [RZ] ;  /* 0x00000000fffff984 */ /* 0x000fe20000000800 */
[----:B------:R-:W-:Y:S01]  /*24f0*/  @!PT LDS RZ, [RZ] ;  /* 0x00000000fffff984 */ /* 0x000fe20000000800 */
[----:B------:R1:W-:Y:S03]  /*2500*/  @P2 LDGSTS.E.BYPASS.LTC128B.128 [R107+0xc100], [R4.64], !P6 ;  /* 0x0c100000046b2fae */ /* 0x0003e6000f101d48 */
[----:B------:R-:W-:Y:S01]  /*2510*/  @P1 LEA.HI.X R3, R7, c[0x0][0x224], R9, 0x1, P0 ;  /* 0x0000890007031a11 */ /* 0x000fe200000f0c09 */
[----:B------:R1:W-:Y:S04]  /*2520*/  @P2 LDGSTS.E.BYPASS.LTC128B.128 [R107+0xe100], [R4.64+0x80], !P5 ;  /* 0x0e100080046b2fae */ /* 0x0003e8000e901d48 */
[----:B------:R1:W-:Y:S02]  /*2530*/  @P2 LDGSTS.E.BYPASS.LTC128B.128 [R107+0x10100], [R4.64+0x100], !P4 ;  /* 0x10100100046b2fae */ /* 0x0003e4000e101d48 */
[----:B------:R-:W-:-:S02]  /*2540*/  @P3 IADD3 R6, P0, R243, c[0x0][0x340], RZ ;  /* 0x0000d000f3063a10 */ /* 0x000fc40007f1e0ff */
[----:B------:R2:W-:Y:S02]  /*2550*/  @P1 LDGSTS.E.BYPASS.LTC128B.128 [R107+0xd100], [R2.64], !P6 ;  /* 0x0d100000026b1fae */ /* 0x0005e4000f101d48 */
[----:B------:R-:W-:Y:S02]  /*2560*/  @P3 IADD3.X R7, R244, c[0x0][0x344], RZ, P0, !PT ;  /* 0x0000d100f4073a10 */ /* 0x000fe400007fe4ff */
[----:B------:R2:W-:Y:S04]  /*2570*/  @P1 LDGSTS.E.BYPASS.LTC128B.128 [R107+0xf100], [R2.64+0x80], !P5 ;  /* 0x0f100080026b1fae */ /* 0x0005e8000e901d48 */
[----:B------:R2:W-:Y:S04]  /*2580*/  @P1 LDGSTS.E.BYPASS.LTC128B.128 [R107+0x11100], [R2.64+0x100], !P4 ;  /* 0x11100100026b1fae */ /* 0x0005e8000e101d48 */
[----:B------:R-:W0:Y:S04]  /*2590*/  LDGDEPBAR ;  /* 0x00000000000079af */ /* 0x000e280000000000 */
[----:B------:R-:W3:Y:S01]  /*25a0*/  @P3 LDG.E R19, [R6.64] ;  /* 0x0000000806133981 */ /* 0x000ee2000c1e1900 */
[----:B------:R-:W-:Y:S01]  /*25b0*/  MOV R151, c[0x0][0x258] ;  /* 0x0000960000977a02 */ /* 0x000fe20000000f00 */
[----:B------:R-:W-:Y:S01]  /*25c0*/  IMAD.MOV.U32 R130, RZ, RZ, c[0x0][0x27c] ;  /* 0x00009f00ff827624 */ /* 0x000fe200078e00ff */
[----:B------:R-:W-:Y:S01]  /*25d0*/  WARPSYNC 0xffffffff ;  /* 0xffffffff00007948 */ /* 0x000fe20003800000 */
[----:B------:R-:W-:Y:S01]  /*25e0*/  IMAD.WIDE.U32 R80, R31, c[0x0][0x1e8], RZ ;  /* 0x00007a001f507a25 */ /* 0x000fe200078e00ff */
[----:B------:R-:W-:-:S02]  /*25f0*/  SHF.L.U64.HI R134, R151, R134, c[0x0][0x25c] ;  /* 0x0000970097867619 */ /* 0x000fc40000010286 */
[----:B------:R-:W-:Y:S01]  /*2600*/  SHF.L.U64.HI R135, R151, R132, c[0x0][0x25c] ;  /* 0x0000970097877619 */ /* 0x000fe20000010284 */
[----:B-1----:R-:W-:Y:S01]  /*2610*/  IMAD R4, R15, c[0x0][0x258], RZ ;  /* 0x000096000f047a24 */ /* 0x002fe200078e02ff */
[----:B------:R-:W-:Y:S01]  /*2620*/  SHF.R.S32.HI R109, RZ, 0x1f, R108 ;  /* 0x0000001fff6d7819 */ /* 0x000fe2000001146c */
[C---:B------:R-:W-:Y:S01]  /*2630*/  IMAD.SHL.U32 R141, R151.reuse, 0x40, RZ ;  /* 0x00000040978d7824 */ /* 0x040fe200078e00ff */
[----:B------:R-:W-:Y:S01]  /*2640*/  SHF.R.S32.HI R18, RZ, 0x1f, R207 ;  /* 0x0000001fff127819 */ /* 0x000fe200000114cf */
[----:B------:R-:W-:Y:S01]  /*2650*/  IMAD.SHL.U32 R130, R130, 0x2, RZ ;  /* 0x0000000282827824 */ /* 0x000fe200078e00ff */
[----:B------:R-:W-:Y:S01]  /*2660*/  SHF.L.U32 R151, R151, 0x5, RZ ;  /* 0x0000000597977819 */ /* 0x000fe200000006ff */
[----:B------:R-:W-:Y:S02]  /*2670*/  IMAD.MOV.U32 R28, RZ, RZ, R16 ;  /* 0x000000ffff1c7224 */ /* 0x000fe400078e0010 */
[----:B------:R-:W-:Y:S02]  /*2680*/  IMAD R84, R31, c[0x0][0x1ec], R81 ;  /* 0x00007b001f547a24 */ /* 0x000fe400078e0251 */
[----:B--2---:R-:W-:-:S04]  /*2690*/  IMAD.WIDE.U32 R2, R0, c[0x0][0x258], R204 ;  /* 0x0000960000027a25 */ /* 0x004fc800078e00cc */
[----:B------:R-:W-:-:S04]  /*26a0*/  IMAD R0, R0, c[0x0][0x25c], R4 ;  /* 0x0000970000007a24 */ /* 0x000fc800078e0204 */
[----:B------:R-:W-:Y:S02]  /*26b0*/  IMAD.IADD R3, R3, 0x1, R0 ;  /* 0x0000000103037824 */ /* 0x000fe400078e0200 */
[----:B------:R-:W-:Y:S02]  /*26c0*/  IMAD R0, R14, c[0x0][0x268], RZ ;  /* 0x00009a000e007a24 */ /* 0x000fe400078e02ff */
[----:B------:R-:W-:-:S04]  /*26d0*/  IMAD.WIDE.U32 R2, R31, c[0x0][0x260], R2 ;  /* 0x000098001f027a25 */ /* 0x000fc800078e0002 */
[----:B------:R-:W-:Y:S02]  /*26e0*/  IMAD R3, R31, c[0x0][0x264], R3 ;  /* 0x000099001f037a24 */ /* 0x000fe400078e0203 */
[C---:B------:R-:W-:Y:S02]  /*26f0*/  IMAD R0, R13.reuse, c[0x0][0x26c], R0 ;  /* 0x00009b000d007a24 */ /* 0x040fe400078e0200 */
[----:B------:R-:W-:-:S05]  /*2700*/  IMAD.WIDE.U32 R88, R13, c[0x0][0x268], R2 ;  /* 0x00009a000d587a25 */ /* 0x000fca00078e0002 */
[----:B------:R-:W-:Y:S02]  /*2710*/  IADD3 R85, R89, R0, RZ ;  /* 0x0000000059557210 */ /* 0x000fe40007ffe0ff */
[----:B---3--:R-:W-:Y:S01]  /*2720*/  @P3 SHF.R.S32.HI R27, RZ, 0x1f, R19 ;  /* 0x0000001fff1b3819 */ /* 0x008fe20000011413 */
[----:B------:R-:W-:Y:S01]  /*2730*/  @!P3 IMAD.MOV.U32 R27, RZ, RZ, R248 ;  /* 0x000000ffff1bb224 */ /* 0x000fe200078e00f8 */
[----:B------:R-:W-:Y:S02]  /*2740*/  @!P3 MOV R19, R245 ;  /* 0x000000f50013b202 */ /* 0x000fe40000000f00 */
[----:B------:R-:W-:Y:S01]  /*2750*/  BAR.SYNC.DEFER_BLOCKING 0x0 ;  /* 0x0000000000007b1d */ /* 0x000fe20000010000 */
[----:B------:R-:W-:Y:S01]  /*2760*/  ISETP.GT.AND P0, PT, R28, R35, PT ;  /* 0x000000231c00720c */ /* 0x000fe20003f04270 */
[----:B------:R-:W-:Y:S01]  /*2770*/  IMAD R0, R135, R16, RZ ;  /* 0x0000001087007224 */ /* 0x000fe200078e02ff */
[----:B------:R-:W-:Y:S01]  /*2780*/  IADD3 R30, R104, 0x20, RZ ;  /* 0x00000020681e7810 */ /* 0x000fe20007ffe0ff */
[----:B------:R-:W-:Y:S01]  /*2790*/  IMAD.MOV.U32 R2, RZ, RZ, R88 ;  /* 0x000000ffff027224 */ /* 0x000fe200078e0058 */
[----:B------:R-:W-:Y:S01]  /*27a0*/  LOP3.LUT R198, R198, 0xfffffffe, RZ, 0xc0, !PT ;  /* 0xfffffffec6c67812 */ /* 0x000fe200078ec0ff */
[----:B------:R-:W-:Y:S01]  /*27b0*/  IMAD.MOV.U32 R3, RZ, RZ, R85 ;  /* 0x000000ffff037224 */ /* 0x000fe200078e0055 */
[----:B------:R-:W-:Y:S01]  /*27c0*/  IADD3 R29, R104, 0x40, RZ ;  /* 0x00000040681d7810 */ /* 0x000fe20007ffe0ff */
[-C--:B------:R-:W-:Y:S01]  /*27d0*/  IMAD R0, R20, R141.reuse, R0 ;  /* 0x0000008d14007224 */ /* 0x080fe200078e0200 */
[----:B------:R-:W-:Y:S01]  /*27e0*/  ULDC.U8 UR5, c[0x0][0x298] ;  /* 0x0000a60000057ab9 */ /* 0x000fe20000000000 */
[----:B------:R-:W-:-:S04]  /*27f0*/  IMAD.WIDE.U32 R2, R16, R141, R2 ;  /* 0x0000008d10027225 */ /* 0x000fc800078e0002 */
[----:B------:R-:W-:Y:S01]  /*2800*/  IMAD.IADD R3, R3, 0x1, R0 ;  /* 0x0000000103037824 */ /* 0x000fe200078e0200 */
[----:B------:R-:W-:Y:S01]  /*2810*/  @P2 LEA R6, P3, R2, c[0x0][0x250], 0x1 ;  /* 0x0000940002062a11 */ /* 0x000fe200078608ff */
[----:B------:R-:W-:Y:S01]  /*2820*/  IMAD R4, R18, c[0x0][0x290], RZ ;  /* 0x0000a40012047a24 */ /* 0x000fe200078e02ff */
[----:B------:R-:W-:Y:S01]  /*2830*/  @P0 IADD3 R0, R8, -0x2, RZ ;  /* 0xfffffffe08000810 */ /* 0x000fe20007ffe0ff */
[----:B------:R-:W-:Y:S01]  /*2840*/  IMAD.IADD R126, R17, 0x1, R21 ;  /* 0x00000001117e7824 */ /* 0x000fe200078e0215 */
[----:B------:R-:W-:Y:S01]  /*2850*/  @P2 LEA.HI.X R7, R2, c[0x0][0x254], R3, 0x1, P3 ;  /* 0x0000950002072a11 */ /* 0x000fe200018f0c03 */
[----:B------:R-:W-:Y:S01]  /*2860*/  IMAD R16, R207, c[0x0][0x294], R4 ;  /* 0x0000a500cf107a24 */ /* 0x000fe200078e0204 */
[----:B------:R-:W-:Y:S01]  /*2870*/  @P1 IADD3 R2, P3, R151, R2, RZ ;  /* 0x0000000297021210 */ /* 0x000fe20007f7e0ff */
[----:B------:R-:W-:Y:S01]  /*2880*/  @P0 IMAD R5, R136, R0, RZ ;  /* 0x0000000088050224 */ /* 0x000fe200078e02ff */
[----:B------:R-:W-:Y:S01]  /*2890*/  @P0 SHF.R.S32.HI R14, RZ, 0x1f, R0 ;  /* 0x0000001fff0e0819 */ /* 0x000fe20000011400 */
[-C--:B------:R-:W-:Y:S01]  /*28a0*/  @P0 IMAD.WIDE.U32 R8, R0, R137.reuse, R86 ;  /* 0x0000008900080225 */ /* 0x080fe200078e0056 */
[----:B------:R-:W-:Y:S01]  /*28b0*/  @!PT LDS RZ, [RZ] ;  /* 0x00000000fffff984 */ /* 0x000fe20000000800 */
[----:B------:R-:W-:Y:S01]  /*28c0*/  @!PT LDS RZ, [RZ] ;  /* 0x00000000fffff984 */ /* 0x000fe20000000800 */
[----:B------:R-:W-:Y:S01]  /*28d0*/  @!PT LDS RZ, [RZ] ;  /* 0x00000000fffff984 */ /* 0x000fe20000000800 */
[----:B------:R1:W-:Y:S03]  /*28e0*/  @P2 LDGSTS.E.BYPASS.LTC128B.128 [R107+0x100], [R6.64], !P6 ;  /* 0x00100000066b2fae */ /* 0x0003e6000f101d48 */
[----:B------:R-:W-:Y:S01]  /*28f0*/  @P1 IMAD.X R3, R3, 0x1, R134, P3 ;  /* 0x0000000103031824 */ /* 0x000fe200018e0686 */
[----:B------:R-:W-:Y:S01]  /*2900*/  @P1 LEA R4, P3, R2, c[0x0][0x250], 0x1 ;  /* 0x0000940002041a11 */ /* 0x000fe200078608ff */
[----:B------:R-:W-:Y:S01]  /*2910*/  @P0 IMAD R0, R14, R137, R5 ;  /* 0x000000890e000224 */ /* 0x000fe200078e0205 */
[----:B------:R1:W-:Y:S01]  /*2920*/  @P2 LDGSTS.E.BYPASS.LTC128B.128 [R107+0x2100], [R6.64+0x80], !P5 ;  /* 0x02100080066b2fae */ /* 0x0003e2000e901d48 */
[----:B------:R-:W-:Y:S01]  /*2930*/  IMAD.WIDE.U32 R12, R207, c[0x0][0x290], R104 ;  /* 0x0000a400cf0c7a25 */ /* 0x000fe200078e0068 */
[----:B------:R-:W-:-:S02]  /*2940*/  @P1 LEA.HI.X R5, R2, c[0x0][0x254], R3, 0x1, P3 ;  /* 0x0000950002051a11 */ /* 0x000fc400018f0c03 */
[----:B------:R1:W-:Y:S01]  /*2950*/  @P2 LDGSTS.E.BYPASS.LTC128B.128 [R107+0x4100], [R6.64+0x100], !P4 ;  /* 0x04100100066b2fae */ /* 0x0003e2000e101d48 */
[----:B------:R-:W-:Y:S01]  /*2960*/  @P0 IMAD.IADD R0, R9, 0x1, R0 ;  /* 0x0000000109000824 */ /* 0x000fe200078e0200 */
[----:B------:R-:W-:Y:S01]  /*2970*/  ISETP.GE.AND P2, PT, R104, c[0x0][0x27c], PT ;  /* 0x00009f0068007a0c */ /* 0x000fe20003f46270 */
[----:B------:R-:W-:Y:S01]  /*2980*/  IMAD.IADD R15, R13, 0x1, R16 ;  /* 0x000000010d0f7824 */ /* 0x000fe200078e0210 */
[C---:B------:R-:W-:Y:S01]  /*2990*/  @P0 LEA R2, P3, R8.reuse, c[0x0][0x220], 0x1 ;  /* 0x0000880008020a11 */ /* 0x040fe200078608ff */
[----:B------:R2:W-:Y:S01]  /*29a0*/  @P1 LDGSTS.E.BYPASS.LTC128B.128 [R107+0x1100], [R4.64], !P6 ;  /* 0x01100000046b1fae */ /* 0x0005e2000f101d48 */
[----:B------:R-:W-:Y:S02]  /*29b0*/  IMAD.MOV.U32 R14, RZ, RZ, R12 ;  /* 0x000000ffff0e7224 */ /* 0x000fe400078e000c */
[----:B------:R-:W-:Y:S01]  /*29c0*/  @P0 LEA.HI.X R3, R8, c[0x0][0x224], R0, 0x1, P3 ;  /* 0x0000890008030a11 */ /* 0x000fe200018f0c00 */
[----:B------:R-:W-:Y:S01]  /*29d0*/  IMAD R0, R18, c[0x0][0x280], RZ ;  /* 0x0000a00012007a24 */ /* 0x000fe200078e02ff */
[----:B------:R-:W-:Y:S01]  /*29e0*/  ISETP.GE.AND P3, PT, R30, c[0x0][0x27c], PT ;  /* 0x00009f001e007a0c */ /* 0x000fe20003f66270 */
[----:B------:R2:W-:Y:S01]  /*29f0*/  @P1 LDGSTS.E.BYPASS.LTC128B.128 [R107+0x3100], [R4.64+0x80], !P5 ;  /* 0x03100080046b1fae */ /* 0x0005e2000e901d48 */
[----:B------:R-:W-:-:S03]  /*2a00*/  IMAD.WIDE.U32 R8, R207, c[0x0][0x290], R108 ;  /* 0x0000a400cf087a25 */ /* 0x000fc600078e006c */
[----:B------:R-:W-:Y:S01]  /*2a10*/  @P2 LOP3.LUT R198, R198, 0x1, RZ, 0xfc, !PT ;  /* 0x00000001c6c62812 */ /* 0x000fe200078efcff */
[----:B------:R-:W-:Y:S01]  /*2a20*/  IMAD R21, R207, c[0x0][0x284], R0 ;  /* 0x0000a100cf157a24 */ /* 0x000fe200078e0200 */
[----:B------:R-:W-:Y:S01]  /*2a30*/  SEL R0, RZ, c[0x0][0x27c], !P2 ;  /* 0x00009f00ff007a07 */ /* 0x000fe20005000000 */
[----:B------:R2:W-:Y:S01]  /*2a40*/  @P1 LDGSTS.E.BYPASS.LTC128B.128 [R107+0x5100], [R4.64+0x100], !P4 ;  /* 0x05100100046b1fae */ /* 0x0005e2000e101d48 */
[----:B------:R-:W-:Y:S01]  /*2a50*/  ISETP.GE.AND P2, PT, R29, c[0x0][0x27c], PT ;  /* 0x00009f001d007a0c */ /* 0x000fe20003f46270 */
[----:B------:R-:W-:Y:S01]  /*2a60*/  IMAD.IADD R9, R16, 0x1, R9 ;  /* 0x0000000110097824 */ /* 0x000fe200078e0209 */
[----:B------:R-:W-:Y:S01]  /*2a70*/  LOP3.LUT R198, R198, 0xfffffffd, RZ, 0xc0, !PT ;  /* 0xfffffffdc6c67812 */ /* 0x000fe200078ec0ff */
[----:B------:R-:W-:Y:S01]  /*2a80*/  IMAD.IADD R0, R104, 0x1, R0 ;  /* 0x0000000168007824 */ /* 0x000fe200078e0200 */
[----:B------:R-:W-:Y:S01]  /*2a90*/  SEL R17, RZ, c[0x0][0x27c], !P2 ;  /* 0x00009f00ff117a07 */ /* 0x000fe20005000000 */
[----:B------:R-:W0:Y:S01]  /*2aa0*/  LDGDEPBAR ;  /* 0x00000000000079af */ /* 0x000e220000000000 */
[----:B------:R-:W-:Y:S01]  /*2ab0*/  @P3 LOP3.LUT R198, R198, 0x2, RZ, 0xfc, !PT ;  /* 0x00000002c6c63812 */ /* 0x000fe200078efcff */
[----:B------:R-:W-:Y:S01]  /*2ac0*/  IMAD.MOV.U32 R153, RZ, RZ, 0x1 ;  /* 0x00000001ff997424 */ /* 0x000fe200078e00ff */
[----:B------:R-:W-:Y:S01]  /*2ad0*/  SHF.R.S32.HI R16, RZ, 0x1f, R0 ;  /* 0x0000001fff107819 */ /* 0x000fe20000011400 */
[----:B-1----:R-:W-:Y:S01]  /*2ae0*/  IMAD.WIDE.U32 R6, R207, c[0x0][0x280], R104 ;  /* 0x0000a000cf067a25 */ /* 0x002fe200078e0068 */
[----:B------:R1:W-:Y:S01]  /*2af0*/  @P0 LDGSTS.E.BYPASS.LTC128B.128 [R107+0x12100], [R2.64], !P6 ;  /* 0x12100000026b0fae */ /* 0x0003e2000f101d48 */
[----:B------:R-:W-:-:S02]  /*2b00*/  LOP3.LUT R198, R198, 0xfffffffb, RZ, 0xc0, !PT ;  /* 0xfffffffbc6c67812 */ /* 0x000fc400078ec0ff */
[----:B------:R-:W-:Y:S01]  /*2b10*/  IMAD.IADD R13, R7, 0x1, R21 ;  /* 0x00000001070d7824 */ /* 0x000fe200078e0215 */
[----:B------:R-:W-:Y:S01]  /*2b20*/  SEL R7, RZ, c[0x0][0x27c], !P3 ;  /* 0x00009f00ff077a07 */ /* 0x000fe20005800000 */
[----:B------:R-:W-:Y:S01]  /*2b30*/  IMAD.MOV.U32 R12, RZ, RZ, R6 ;  /* 0x000000ffff0c7224 */ /* 0x000fe200078e0006 */
[----:B------:R1:W-:Y:S01]  /*2b40*/  @P0 LDGSTS.E.BYPASS.LTC128B.128 [R107+0x14100], [R2.64+0x80], !P5 ;  /* 0x14100080026b0fae */ /* 0x0003e2000e901d48 */
[----:B------:R-:W-:Y:S01]  /*2b50*/  IMAD.IADD R20, R29, 0x1, R17 ;  /* 0x000000011d147824 */ /* 0x000fe200078e0211 */
[-C--:B------:R-:W-:Y:S01]  /*2b60*/  LEA.HI R18, R16, R0.reuse, RZ, 0x3 ;  /* 0x0000000010127211 */ /* 0x080fe200078f18ff */
[----:B------:R-:W-:Y:S01]  /*2b70*/  IMAD.IADD R6, R30, 0x1, R7 ;  /* 0x000000011e067824 */ /* 0x000fe200078e0207 */
[----:B------:R1:W-:Y:S01]  /*2b80*/  @P0 LDGSTS.E.BYPASS.LTC128B.128 [R107+0x16100], [R2.64+0x100], !P4 ;  /* 0x16100100026b0fae */ /* 0x0003e2000e101d48 */
[----:B------:R-:W-:Y:S01]  /*2b90*/  LEA.HI R16, R16, R0, RZ, 0x6 ;  /* 0x0000000010107211 */ /* 0x000fe200078f30ff */
[----:B------:R-:W-:Y:S01]  /*2ba0*/  IMAD.MOV.U32 R140, RZ, RZ, c[0x0][0x290] ;  /* 0x0000a400ff8c7624 */ /* 0x000fe200078e00ff */
[----:B------:R-:W-:Y:S01]  /*2bb0*/  SHF.R.S32.HI R0, RZ, 0x1f, R20 ;  /* 0x0000001fff007819 */ /* 0x000fe20000011414 */
[----:B------:R-:W-:Y:S01]  /*2bc0*/  IMAD.MOV.U32 R139, RZ, RZ, c[0x0][0x280] ;  /* 0x0000a000ff8b7624 */ /* 0x000fe200078e00ff */
[----:B------:R-:W-:Y:S01]  /*2bd0*/  SHF.R.S32.HI R7, RZ, 0x1f, R6 ;  /* 0x0000001fff077819 */ /* 0x000fe20000011406 */
[----:B------:R-:W-:Y:S01]  /*2be0*/  IMAD.SHL.U32 R22, R16, 0x40, RZ ;  /* 0x0000004010167824 */ /* 0x000fe200078e00ff */
[----:B--2---:R-:W-:Y:S01]  /*2bf0*/  @P0 LEA R4, P1, R138, R2, 0x1 ;  /* 0x000000028a040211 */ /* 0x004fe200078208ff */
[----:B------:R-:W-:Y:S01]  /*2c00*/  IMAD.WIDE.U32 R102, R19, c[0x0][0x2b0], RZ ;  /* 0x0000ac0013667a25 */ /* 0x000fe200078e00ff */
[----:B------:R-:W-:-:S02]  /*2c10*/  LEA.HI R24, R7, R6, RZ, 0x6 ;  /* 0x0000000607187211 */ /* 0x000fc400078f30ff */
[----:B------:R-:W-:Y:S01]  /*2c20*/  @P0 LEA.HI.X R5, R138, R3, R133, 0x1, P1 ;  /* 0x000000038a050211 */ /* 0x000fe200008f0c85 */
[----:B------:R-:W-:Y:S01]  /*2c30*/  IMAD.WIDE.U32 R100, R31, c[0x0][0x210], RZ ;  /* 0x000084001f647a25 */ /* 0x000fe200078e00ff */
[CC--:B------:R-:W-:Y:S02]  /*2c40*/  LEA.HI R16, R0.reuse, R20.reuse, RZ, 0x3 ;  /* 0x0000001400107211 */ /* 0x0c0fe400078f18ff */
[----:B------:R-:W-:Y:S01]  /*2c50*/  LEA.HI R0, R0, R20, RZ, 0x6 ;  /* 0x0000001400007211 */ /* 0x000fe200078f30ff */
[----:B------:R2:W-:Y:S01]  /*2c60*/  @P0 LDGSTS.E.BYPASS.LTC128B.128 [R107+0x13100], [R4.64], !P6 ;  /* 0x13100000046b0fae */ /* 0x0005e2000f101d48 */
[----:B------:R-:W-:Y:S01]  /*2c70*/  @P2 LOP3.LUT R198, R198, 0x4, RZ, 0xfc, !PT ;  /* 0x00000004c6c62812 */ /* 0x000fe200078efcff */
[----:B------:R-:W-:Y:S01]  /*2c80*/  IMAD.SHL.U32 R20, R24, 0x40, RZ ;  /* 0x0000004018147824 */ /* 0x000fe200078e00ff */
[----:B------:R-:W-:Y:S01]  /*2c90*/  LOP3.LUT R23, R209, 0x38, R18, 0xf8, !PT ;  /* 0x00000038d1177812 */ /* 0x000fe200078ef812 */
[----:B------:R2:W-:Y:S01]  /*2ca0*/  @P0 LDGSTS.E.BYPASS.LTC128B.128 [R107+0x15100], [R4.64+0x80], !P5 ;  /* 0x15100080046b0fae */ /* 0x0005e2000e901d48 */
[----:B------:R-:W-:Y:S01]  /*2cb0*/  IMAD.SHL.U32 R0, R0, 0x40, RZ ;  /* 0x0000004000007824 */ /* 0x000fe200078e00ff */
[----:B------:R-:W-:Y:S01]  /*2cc0*/  LOP3.LUT R198, R198, 0xfffffff7, RZ, 0xc0, !PT ;  /* 0xfffffff7c6c67812 */ /* 0x000fe200078ec0ff */
[----:B-----5:R-:W-:Y:S01]  /*2cd0*/  IMAD.WIDE.U32 R98, R142, c[0x0][0x290], R14 ;  /* 0x0000a4008e627a25 */ /* 0x020fe200078e000e */
[----:B------:R2:W-:Y:S01]  /*2ce0*/  @P0 LDGSTS.E.BYPASS.LTC128B.128 [R107+0x17100], [R4.64+0x100], !P4 ;  /* 0x17100100046b0fae */ /* 0x0005e2000e101d48 */
[----:B------:R-:W-:-:S02]  /*2cf0*/  LOP3.LUT P0, RZ, R241, 0x4, RZ, 0xc0, !PT ;  /* 0x00000004f1ff7812 */ /* 0x000fc4000780c0ff */
[----:B------:R-:W-:Y:S01]  /*2d00*/  LOP3.LUT R26, R22, 0xfffff000, RZ, 0xc0, !PT ;  /* 0xfffff000161a7812 */ /* 0x000fe200078ec0ff */
[----:B------:R-:W0:Y:S01]  /*2d10*/  LDGDEPBAR ;  /* 0x00000000000079af */ /* 0x000e220000000000 */
[----:B------:R-:W-:Y:S01]  /*2d20*/  LOP3.LUT R22, R209, 0x38, R16, 0xf8, !PT ;  /* 0x00000038d1167812 */ /* 0x000fe200078ef810 */
[C---:B------:R-:W-:Y:S01]  /*2d30*/  IMAD.WIDE.U32 R96, R142.reuse, c[0x0][0x280], R12 ;  /* 0x0000a0008e607a25 */ /* 0x040fe200078e000c */
[-C--:B------:R-:W-:Y:S02]  /*2d40*/  LOP3.LUT R25, R23, R147.reuse, RZ, 0x3c, !PT ;  /* 0x0000009317197212 */ /* 0x080fe400078e3cff */
[----:B------:R-:W-:Y:S01]  /*2d50*/  ISETP.NE.AND P1, PT, R153, c[0x0][0x2b8], PT ;  /* 0x0000ae0099007a0c */ /* 0x000fe20003f25270 */
[----:B------:R-:W-:Y:S01]  /*2d60*/  IMAD.WIDE.U32 R94, R142, c[0x0][0x290], R8 ;  /* 0x0000a4008e5e7a25 */ /* 0x000fe200078e0008 */
[----:B------:R-:W-:Y:S02]  /*2d70*/  LOP3.LUT R23, R20, 0xfffff000, RZ, 0xc0, !PT ;  /* 0xfffff00014177812 */ /* 0x000fe400078ec0ff */
[----:B------:R-:W-:Y:S01]  /*2d80*/  LOP3.LUT R20, R0, 0xfffff000, RZ, 0xc0, !PT ;  /* 0xfffff00000147812 */ /* 0x000fe200078ec0ff */
[----:B------:R-:W-:Y:S01]  /*2d90*/  IMAD R152, R240, 0x40, R207 ;  /* 0x00000040f0987824 */ /* 0x000fe200078e02cf */
[----:B------:R-:W-:Y:S01]  /*2da0*/  @P0 LOP3.LUT R198, R198, 0x8, RZ, 0xfc, !PT ;  /* 0x00000008c6c60812 */ /* 0x000fe200078efcff */
[----:B------:R-:W-:Y:S01]  /*2db0*/  IMAD.MOV.U32 R36, RZ, RZ, RZ ;  /* 0x000000ffff247224 */ /* 0x000fe200078e00ff */
[----:B------:R-:W-:Y:S01]  /*2dc0*/  LEA.HI R17, R7, R6, RZ, 0x3 ;  /* 0x0000000607117211 */ /* 0x000fe200078f18ff */
[----:B------:R-:W-:Y:S01]  /*2dd0*/  IMAD.WIDE.U32 R6, R207, c[0x0][0x280], R108 ;  /* 0x0000a000cf067a25 */ /* 0x000fe200078e006c */
[----:B------:R-:W-:-:S02]  /*2de0*/  LOP3.LUT R0, R22, R147, RZ, 0x3c, !PT ;  /* 0x0000009316007212 */ /* 0x000fc400078e3cff */
[----:B-1----:R-:W-:Y:S01]  /*2df0*/  SHF.R.S32.HI R2, RZ, 0x1f, R142 ;  /* 0x0000001fff027819 */ /* 0x002fe2000001148e */
[----:B------:R-:W-:Y:S01]  /*2e00*/  IMAD.IADD R7, R21, 0x1, R7 ;  /* 0x0000000115077824 */ /* 0x000fe200078e0207 */
[----:B------:R-:W-:Y:S01]  /*2e10*/  ISETP.LE.AND P0, PT, R153, c[0x0][0x27c], PT ;  /* 0x00009f0099007a0c */ /* 0x000fe20003f03270 */
[----:B------:R-:W-:Y:S01]  /*2e20*/  IMAD.MOV.U32 R40, RZ, RZ, 0x1 ;  /* 0x00000001ff287424 */ /* 0x000fe200078e00ff */
[----:B------:R-:W-:Y:S01]  /*2e30*/  LOP3.LUT R198, R198, 0xffffffdf, RZ, 0xc0, !PT ;  /* 0xffffffdfc6c67812 */ /* 0x000fe200078ec0ff */
[----:B------:R-:W-:Y:S01]  /*2e40*/  IMAD R3, R2, c[0x0][0x290], RZ ;  /* 0x0000a40002037a24 */ /* 0x000fe200078e02ff */
[----:B------:R-:W-:Y:S01]  /*2e50*/  IADD3 R123, R0, R20, R148 ;  /* 0x00000014007b7210 */ /* 0x000fe20007ffe094 */
[----:B------:R-:W-:Y:S01]  /*2e60*/  IMAD R0, R27, c[0x0][0x2b0], RZ ;  /* 0x0000ac001b007a24 */ /* 0x000fe200078e02ff */
[----:B------:R-:W-:Y:S01]  /*2e70*/  LOP3.LUT R21, R209, 0x38, R17, 0xf8, !PT ;  /* 0x00000038d1157812 */ /* 0x000fe200078ef811 */
[----:B------:R-:W-:Y:S01]  /*2e80*/  IMAD R2, R2, c[0x0][0x280], RZ ;  /* 0x0000a00002027a24 */ /* 0x000fe200078e02ff */
[----:B------:R-:W-:Y:S01]  /*2e90*/  LOP3.LUT R198, R198, 0xffffffef, RZ, 0xc0, !PT ;  /* 0xffffffefc6c67812 */ /* 0x000fe200078ec0ff */
[----:B--2---:R-:W-:Y:S01]  /*2ea0*/  IMAD R4, R19, c[0x0][0x2b4], R0 ;  /* 0x0000ad0013047a24 */ /* 0x004fe200078e0200 */
[----:B------:R-:W-:Y:S01]  /*2eb0*/  LOP3.LUT R21, R21, R147, RZ, 0x3c, !PT ;  /* 0x0000009315157212 */ /* 0x000fe200078e3cff */
[C---:B------:R-:W-:Y:S01]  /*2ec0*/  IMAD R3, R142.reuse, c[0x0][0x294], R3 ;  /* 0x0000a5008e037a24 */ /* 0x040fe200078e0203 */
[----:B------:R-:W-:Y:S01]  /*2ed0*/  LOP3.LUT R0, R209, 0x18, R104, 0xf8, !PT ;  /* 0x00000018d1007812 */ /* 0x000fe200078ef868 */
[----:B------:R-:W-:Y:S01]  /*2ee0*/  IMAD R2, R142, c[0x0][0x284], R2 ;  /* 0x0000a1008e027a24 */ /* 0x000fe200078e0202 */
[----:B------:R-:W-:Y:S01]  /*2ef0*/  LOP3.LUT R83, R18, 0xfffffff8, RZ, 0xc0, !PT ;  /* 0xfffffff812537812 */ /* 0x000fe200078ec0ff */
[----:B------:R-:W-:Y:S01]  /*2f00*/  IMAD.WIDE.U32 R92, R142, c[0x0][0x280], R6 ;  /* 0x0000a0008e5c7a25 */ /* 0x000fe200078e0006 */
[----:B------:R-:W-:-:S02]  /*2f10*/  LOP3.LUT R82, R17, 0xfffffff8, RZ, 0xc0, !PT ;  /* 0xfffffff811527812 */ /* 0x000fc400078ec0ff */
[----:B------:R-:W-:Y:S01]  /*2f20*/  LOP3.LUT R79, R16, 0xfffffff8, RZ, 0xc0, !PT ;  /* 0xfffffff8104f7812 */ /* 0x000fe200078ec0ff */
[----:B------:R-:W-:Y:S01]  /*2f30*/  IMAD R122, R31, c[0x0][0x214], R101 ;  /* 0x000085001f7a7a24 */ /* 0x000fe200078e0265 */
[----:B------:R-:W-:Y:S01]  /*2f40*/  @P1 LOP3.LUT R198, R198, 0x10, RZ, 0xfc, !PT ;  /* 0x00000010c6c61812 */ /* 0x000fe200078efcff */
[----:B------:R-:W-:Y:S01]  /*2f50*/  IMAD.IADD R121, R103, 0x1, R4 ;  /* 0x0000000167797824 */ /* 0x000fe200078e0204 */
[CC--:B------:R-:W-:Y:S01]  /*2f60*/  SHF.L.U64.HI R131, R140.reuse, R132.reuse, c[0x0][0x294] ;  /* 0x0000a5008c837619 */ /* 0x0c0fe20000010284 */
[----:B------:R-:W-:Y:S01]  /*2f70*/  IMAD.SHL.U32 R140, R140, 0x40, RZ ;  /* 0x000000408c8c7824 */ /* 0x000fe200078e00ff */
[C---:B------:R-:W-:Y:S01]  /*2f80*/  SHF.L.U64.HI R132, R139.reuse, R132, c[0x0][0x284] ;  /* 0x0000a1008b847619 */ /* 0x040fe20000010284 */
[----:B------:R-:W-:Y:S01]  /*2f90*/  IMAD.SHL.U32 R139, R139, 0x40, RZ ;  /* 0x000000408b8b7824 */ /* 0x000fe200078e00ff */
[--C-:B------:R-:W-:Y:S01]  /*2fa0*/  IADD3 R125, R25, R26, R148.reuse ;  /* 0x0000001a197d7210 */ /* 0x100fe20007ffe094 */
[----:B------:R-:W-:Y:S01]  /*2fb0*/  IMAD.IADD R119, R99, 0x1, R3 ;  /* 0x0000000163777824 */ /* 0x000fe200078e0203 */
[----:B------:R-:W-:Y:S01]  /*2fc0*/  IADD3 R124, R21, R23, R148 ;  /* 0x00000017157c7210 */ /* 0x000fe20007ffe094 */
[----:B------:R-:W-:Y:S01]  /*2fd0*/  IMAD.IADD R117, R3, 0x1, R95 ;  /* 0x0000000103757824 */ /* 0x000fe200078e025f */
[----:B------:R-:W-:Y:S01]  /*2fe0*/  LOP3.LUT R0, R148, R0, R147, 0xf6, !PT ;  /* 0x0000000094007212 */ /* 0x000fe200078ef693 */
        /* <DEDUP_REMOVED lines=8> */
[----:B------:R-:W-:Y:S02]  /*3070*/  @P0 LOP3.LUT R198, R198, 0x20, RZ, 0xfc, !PT ;  /* 0x00000020c6c60812 */ /* 0x000fe400078efcff */
.L_x_1732:
[----:B------:R-:W-:Y:S01]  /*3080*/  ISETP.NE.AND P1, PT, R153, c[0x0][0x2b8], PT ;  /* 0x0000ae0099007a0c */ /* 0x000fe20003f25270 */
[----:B------:R-:W-:Y:S01]  /*3090*/  IMAD.SHL.U32 R8, R28, 0x40, RZ ;  /* 0x000000401c087824 */ /* 0x000fe200078e00ff */
[----:B------:R-:W-:Y:S01]  /*30a0*/  LOP3.LUT P2, RZ, R241, 0x4, RZ, 0xc0, !PT ;  /* 0x00000004f1ff7812 */ /* 0x000fe2000784c0ff */
[----:B------:R-:W-:Y:S01]  /*30b0*/  IMAD.MOV.U32 R71, RZ, RZ, RZ ;  /* 0x000000ffff477224 */ /* 0x000fe200078e00ff */
[----:B------:R-:W-:Y:S04]  /*30c0*/  DEPBAR.LE SB0, 0x2 ;  /* 0x000080800000791a */ /* 0x000fe80000000000 */
[----:B-1----:R-:W-:Y:S01]  /*30d0*/  IMAD.IADD R2, R152, 0x1, R8 ;  /* 0x0000000198027824 */ /* 0x002fe200078e0208 */
[----:B------:R-:W-:Y:S01]  /*30e0*/  WARPSYNC 0xffffffff ;  /* 0xffffffff00007948 */ /* 0x000fe20003800000 */
[----:B------:R-:W-:Y:S02]  /*30f0*/  BSSY B1, `(.L_x_1708) ;  /* 0x0000400000017945 */ /* 0x000fe40003800000 */
[----:B------:R-:W-:Y:S01]  /*3100*/  IMAD.IADD R4, R126, 0x1, R2 ;  /* 0x000000017e047824 */ /* 0x000fe200078e0202 */
[----:B------:R-:W-:Y:S03]  /*3110*/  ISETP.GE.AND P0, PT, R2, R78, PT ;  /* 0x0000004e0200720c */ /* 0x000fe60003f06270 */
[----:B------:R-:W-:Y:S01]  /*3120*/  @P1 IMAD.HI.U32 R2, R4, c[0x0][0x2bc], RZ ;  /* 0x0000af0004021a27 */ /* 0x000fe200078e00ff */
[----:B------:R-:W-:Y:S03]  /*3130*/  ISETP.GT.OR P0, PT, R152, 0x3f, P0 ;  /* 0x0000003f9800780c */ /* 0x000fe60000704670 */
[----:B------:R-:W-:Y:S01]  /*3140*/  IMAD.MOV.U32 R3, RZ, RZ, R4 ;  /* 0x000000ffff037224 */ /* 0x000fe200078e0004 */
[----:B------:R-:W-:Y:S09]  /*3150*/  @P1 SHF.R.U32.HI R3, RZ, c[0x0][0x2c0], R2 ;  /* 0x0000b000ff031a19 */ /* 0x000ff20000011602 */
[C---:B------:R-:W-:Y:S04]  /*3160*/  @!P0 IADD3 R2, P1, R3.reuse, R102, RZ ;  /* 0x0000006603028210 */ /* 0x040fe80007f3e0ff */
[----:B------:R-:W-:Y:S01]  /*3170*/  @!P0 LEA.HI.X.SX32 R5, R3, R121, 0x1, P1 ;  /* 0x0000007903058211 */ /* 0x000fe200008f0eff */
[----:B------:R-:W-:Y:S01]  /*3180*/  IMAD.MOV R3, RZ, RZ, -R3 ;  /* 0x000000ffff037224 */ /* 0x000fe200078e0a03 */
[C---:B------:R-:W-:Y:S03]  /*3190*/  @!P0 LEA R6, P1, R2.reuse, c[0x0][0x2a0], 0x2 ;  /* 0x0000a80002068a11 */ /* 0x040fe600078210ff */
[----:B------:R-:W-:Y:S01]  /*31a0*/  IMAD R74, R3, c[0x0][0x2b8], R4 ;  /* 0x0000ae00034a7a24 */ /* 0x000fe200078e0204 */
[----:B------:R-:W-:Y:S01]  /*31b0*/  @!P0 LEA.HI.X R7, R2, c[0x0][0x2a4], R5, 0x2, P1 ;  /* 0x0000a90002078a11 */ /* 0x000fe200008f1405 */
[----:B------:R-:W-:Y:S04]  /*31c0*/  IMAD R2, R36, 0x3000, R0 ;  /* 0x0000300024027824 */ /* 0x000fe800078e0200 */
[----:B------:R1:W5:Y:S01]  /*31d0*/  @!P0 LDG.E R71, [R6.64] ;  /* 0x0000000806478981 */ /* 0x000362000c1e1900 */
[C---:B------:R-:W-:Y:S02]  /*31e0*/  IADD3 R5, R2.reuse, 0x20, RZ ;  /* 0x0000002002057810 */ /* 0x040fe40007ffe0ff */
[C---:B------:R-:W-:Y:S01]  /*31f0*/  @P2 IADD3 R5, R2.reuse, -0x20, RZ ;  /* 0xffffffe002052810 */ /* 0x040fe20007ffe0ff */
[----:B------:R-:W-:Y:S01]  /*3200*/  BAR.SYNC.DEFER_BLOCKING 0x0 ;  /* 0x0000000000007b1d */ /* 0x000fe20000010000 */
[----:B------:R-:W-:Y:S02]  /*3210*/  ISETP.LE.AND P2, PT, R153, c[0x0][0x27c], PT ;  /* 0x00009f0099007a0c */ /* 0x000fe40003f43270 */
[----:B------:R-:W-:Y:S02]  /*3220*/  LEA R72, R2, 0x100, 0x1 ;  /* 0x0000010002487811 */ /* 0x000fe400078e08ff */
[----:B------:R-:W-:Y:S09]  /*3230*/  LEA R73, R5, 0x100, 0x1 ;  /* 0x0000010005497811 */ /* 0x000ff200078e08ff */
[----:B---3--:R-:W-:-:S05]  /*3240*/  @!P2 BRA `(.L_x_1709) ;  /* 0x00003b600000a947 */ /* 0x008fca0003800000 */
[----:B------:R-:W-:Y:S01]  /*3250*/  IMAD.WIDE.U32 R2, R74, c[0x0][0x1e0], RZ ;  /* 0x000078004a027a25 */ /* 0x000fe200078e00ff */
[----:B------:R-:W-:Y:S02]  /*3260*/  SHF.R.S32.HI R76, RZ, 0x1f, R74 ;  /* 0x0000001fff4c7819 */ /* 0x000fe4000001144a */
[----:B-----5:R-:W-:Y:S02]  /*3270*/  SHF.R.S32.HI R77, RZ, 0x1f, R71 ;  /* 0x0000001fff4d7819 */ /* 0x020fe40000011447 */
[----:B------:R-:W-:Y:S01]  /*3280*/  IADD3 R5, -R8, R78, RZ ;  /* 0x0000004e08057210 */ /* 0x000fe20007ffe1ff */
[----:B------:R-:W-:Y:S02]  /*3290*/  IMAD R4, R76, c[0x0][0x1e0], RZ ;  /* 0x000078004c047a24 */ /* 0x000fe400078e02ff */
[----:B------:R-:W-:Y:S01]  /*32a0*/  IMAD.WIDE.U32 R8, R140, R28, RZ ;  /* 0x0000001c8c087225 */ /* 0x000fe200078e00ff */
[----:B------:R-:W-:Y:S03]  /*32b0*/  IMNMX R75, R5, 0x40, PT ;  /* 0x00000040054b7817 */ /* 0x000fe60003800200 */
[----:B------:R-:W-:Y:S05]  /*32c0*/  IMAD R4, R74, c[0x0][0x1e4], R4 ;  /* 0x000079004a047a24 */ /* 0x000fea00078e0204 */
[----:B------:R-:W-:Y:S01]  /*32d0*/  IADD3 R3, R3, R4, RZ ;  /* 0x0000000403037210 */ /* 0x000fe20007ffe0ff */
[----:B------:R-:W-:Y:S04]  /*32e0*/  IMAD R4, R77, c[0x0][0x1f0], RZ ;  /* 0x00007c004d047a24 */ /* 0x000fe800078e02ff */
[C---:B------:R-:W-:Y:S04]  /*32f0*/  IMAD.WIDE.U32 R2, R71.reuse, c[0x0][0x1f0], R2 ;  /* 0x00007c0047027a25 */ /* 0x040fe800078e0002 */
[----:B------:R-:W-:Y:S01]  /*3300*/  IMAD R4, R71, c[0x0][0x1f4], R4 ;  /* 0x00007d0047047a24 */ /* 0x000fe200078e0204 */
[----:B------:R-:W-:Y:S04]  /*3310*/  IADD3 R2, P0, R80, R2, RZ ;  /* 0x0000000250027210 */ /* 0x000fe80007f1e0ff */
[----:B------:R-:W-:Y:S01]  /*3320*/  IADD3.X R3, R84, R3, R4, P0, !PT ;  /* 0x0000000354037210 */ /* 0x000fe200007fe404 */
[-C--:B------:R-:W-:Y:S01]  /*3330*/  IMAD R4, R132, R28.reuse, RZ ;  /* 0x0000001c84047224 */ /* 0x080fe200078e02ff */
[C---:B------:R-:W-:Y:S04]  /*3340*/  LEA R34, P0, R2.reuse, c[0x0][0x1c8], 0x1 ;  /* 0x0000720002227a11 */ /* 0x040fe800078008ff */
[----:B------:R-:W-:Y:S01]  /*3350*/  LEA.HI.X R33, R2, c[0x0][0x1cc], R3, 0x1, P0 ;  /* 0x0000730002217a11 */ /* 0x000fe200000f0c03 */
[----:B------:R-:W-:Y:S01]  /*3360*/  IMAD R3, R131, R28, RZ ;  /* 0x0000001c83037224 */ /* 0x000fe200078e02ff */
[----:B------:R-:W-:Y:S02]  /*3370*/  ISETP.NE.AND P0, PT, RZ, UR5, PT ;  /* 0x00000005ff007c0c */ /* 0x000fe4000bf05270 */
[----:B------:R-:W-:Y:S05]  /*3380*/  SHF.R.S32.HI R2, RZ, 0x1f, R28 ;  /* 0x0000001fff027819 */ /* 0x000fea000001141c */
[C---:B------:R-:W-:Y:S02]  /*3390*/  IMAD R4, R2.reuse, R139, R4 ;  /* 0x0000008b02047224 */ /* 0x040fe400078e0204 */
[----:B-1----:R-:W-:Y:S02]  /*33a0*/  IMAD R6, R2, R140, R3 ;  /* 0x0000008c02067224 */ /* 0x002fe400078e0203 */
        /* <DEDUP_REMOVED lines=63> */
.L_x_1712:
[----:B------:R-:W-:Y:S05]  /*37a0*/  BSYNC B0 ;  /* 0x0000000000007941 */ /* 0x000fea0003800000 */
.L_x_1711:
        /* <DEDUP_REMOVED lines=11> */
[----:B------:R-:W-:Y:S01]  /*3860*/  PRMT R53, R2, 0x5410, R9 ;  /* 0x0000541002357816 */ /* 0x000fe20000000009 */
        /* <DEDUP_REMOVED lines=25> */
[----:B------:R-:W-:Y:S02]  /*3a00*/  PRMT R24, R8, 0x7610, R24 ;  /* 0x0000761008187816 */ /* 0x000fe40000000018 */
[----:B------:R-:W-:Y:S02]  /*3a10*/  PRMT R9, R2, 0x5410, R9 ;  /* 0x0000541002097816 */ /* 0x000fe40000000009 */
[----:B------:R-:W-:Y:S01]  /*3a20*/  PRMT R8, R3, 0x7610, R8 ;  /* 0x0000761003087816 */ /* 0x000fe20000000008 */
[----:B------:R-:W-:-:S05]  /*3a30*/  @P0 BRA `(.L_x_1715) ;  /* 0x0000039000000947 */ /* 0x000fca0003800000 */
[----:B------:R-:W-:Y:S01]  /*3a40*/  ISETP.GE.AND P0, PT, R108, c[0x0][0x27c], PT ;  /* 0x00009f006c007a0c */ /* 0x000fe20003f06270 */
[----:B------:R-:W1:Y:S01]  /*3a50*/  LDS.128 R12, [R72+0xc000] ;  /* 0x00c00000480c7984 */ /* 0x000e620000000c00 */
[----:B------:R-:W-:Y:S02]  /*3a60*/  MOV R3, R4 ;  /* 0x0000000400037202 */ /* 0x000fe40000000f00 */
[----:B------:R-:W-:Y:S09]  /*3a70*/  MOV R32, R38 ;  /* 0x0000002600207202 */ /* 0x000ff20000000f00 */
[----:B------:R-:W-:Y:S02]  /*3a80*/  @!P0 HADD2.F32 R3, -RZ, R3.H0_H0 ;  /* 0x20000003ff038230 */ /* 0x000fe40000004100 */
[----:B------:R-:W-:Y:S01]  /*3a90*/  @!P0 HADD2.F32 R32, -RZ, R32.H0_H0 ;  /* 0x20000020ff208230 */ /* 0x000fe20000004100 */
[----:B-1----:R-:W-:Y:S05]  /*3aa0*/  @!P0 MOV R2, R12 ;  /* 0x0000000c00028202 */ /* 0x002fea0000000f00 */
[--C-:B------:R-:W-:Y:S02]  /*3ab0*/  @!P0 HADD2.F32 R31, -RZ, R2.reuse.H1_H1 ;  /* 0x30000002ff1f8230 */ /* 0x100fe40000004100 */
[----:B------:R-:W-:Y:S03]  /*3ac0*/  @!P0 HADD2.F32 R2, -RZ, R2.H0_H0 ;  /* 0x20000002ff028230 */ /* 0x000fe60000004100 */
[CC--:B--2---:R-:W-:Y:S04]  /*3ad0*/  @!P0 FMUL.FTZ R33, R31.reuse, R3.reuse ;  /* 0x000000031f218220 */ /* 0x0c4fe80000410000 */
[CC--:B------:R-:W-:Y:S02]  /*3ae0*/  @!P0 FFMA.FTZ R33, R2.reuse, R32.reuse, -R33 ;  /* 0x0000002002218223 */ /* 0x0c0fe40000010821 */
[----:B------:R-:W-:Y:S01]  /*3af0*/  @!P0 FMUL.FTZ R2, R2, R3 ;  /* 0x0000000302028220 */ /* 0x000fe20000410000 */
[----:B------:R-:W-:Y:S03]  /*3b00*/  @!P0 SHF.R.U64 R3, R4, 0x10, R5 ;  /* 0x0000001004038819 */ /* 0x000fe60000001205 */
[----:B------:R-:W-:Y:S01]  /*3b10*/  @!P0 FFMA.FTZ R2, R31, R32, R2 ;  /* 0x000000201f028223 */ /* 0x000fe20000010002 */
[----:B------:R-:W-:Y:S01]  /*3b20*/  @!P0 SHF.R.U64 R31, R38, 0x10, R39 ;  /* 0x00000010261f8819 */ /* 0x000fe20000001227 */
[----:B------:R-:W-:Y:S03]  /*3b30*/  @!P0 HADD2.F32 R3, -RZ, R3.H0_H0 ;  /* 0x20000003ff038230 */ /* 0x000fe60000004100 */
[----:B------:R-:W-:Y:S01]  /*3b40*/  @!P0 F2FP.PACK_AB R32, R2, R33 ;  /* 0x000000210220823e */ /* 0x000fe200000000ff */
[----:B------:R-:W-:Y:S01]  /*3b50*/  @!P0 IMAD.MOV.U32 R2, RZ, RZ, R13 ;  /* 0x000000ffff028224 */ /* 0x000fe200078e000d */
[----:B------:R-:W-:Y:S03]  /*3b60*/  @!P0 HADD2.F32 R31, -RZ, R31.H0_H0 ;  /* 0x2000001fff1f8230 */ /* 0x000fe60000004100 */
[----:B------:R-:W-:Y:S01]  /*3b70*/  @!P0 IMAD.MOV.U32 R12, RZ, RZ, R32 ;  /* 0x000000ffff0c8224 */ /* 0x000fe200078e0020 */
[----:B------:R-:W-:Y:S01]  /*3b80*/  MOV R32, R39 ;  /* 0x0000002700207202 */ /* 0x000fe20000000f00 */
[--C-:B------:R-:W-:Y:S02]  /*3b90*/  @!P0 HADD2.F32 R4, -RZ, R2.reuse.H1_H1 ;  /* 0x30000002ff048230 */ /* 0x100fe40000004100 */
[----:B------:R-:W-:Y:S02]  /*3ba0*/  @!P0 HADD2.F32 R2, -RZ, R2.H0_H0 ;  /* 0x20000002ff028230 */ /* 0x000fe40000004100 */
[----:B------:R-:W-:Y:S01]  /*3bb0*/  @!P0 HADD2.F32 R32, -RZ, R32.H0_H0 ;  /* 0x20000020ff208230 */ /* 0x000fe20000004100 */
[----:B------:R-:W-:Y:S04]  /*3bc0*/  @!P0 FMUL.FTZ R33, R4, R3 ;  /* 0x0000000304218220 */ /* 0x000fe80000410000 */
[C---:B------:R-:W-:Y:S02]  /*3bd0*/  @!P0 FFMA.FTZ R33, R2.reuse, R31, -R33 ;  /* 0x0000001f02218223 */ /* 0x040fe40000010821 */
[----:B------:R-:W-:Y:S01]  /*3be0*/  @!P0 FMUL.FTZ R2, R2, R3 ;  /* 0x0000000302028220 */ /* 0x000fe20000410000 */
[----:B------:R-:W-:Y:S03]  /*3bf0*/  MOV R3, R5 ;  /* 0x0000000500037202 */ /* 0x000fe60000000f00 */
[----:B------:R-:W-:Y:S01]  /*3c00*/  @!P0 FFMA.FTZ R2, R4, R31, R2 ;  /* 0x0000001f04028223 */ /* 0x000fe20000010002 */
[----:B------:R-:W-:Y:S01]  /*3c10*/  @!P0 SHF.R.U32.HI R4, RZ, 0x10, R5 ;  /* 0x00000010ff048819 */ /* 0x000fe20000011605 */
[----:B------:R-:W-:Y:S03]  /*3c20*/  @!P0 HADD2.F32 R5, -RZ, R3.H0_H0 ;  /* 0x20000003ff058230 */ /* 0x000fe60000004100 */
[----:B------:R-:W-:Y:S02]  /*3c30*/  @!P0 F2FP.PACK_AB R31, R2, R33 ;  /* 0x00000021021f823e */ /* 0x000fe400000000ff */
[----:B------:R-:W-:Y:S02]  /*3c40*/  @!P0 MOV R2, R14 ;  /* 0x0000000e00028202 */ /* 0x000fe40000000f00 */
[----:B------:R-:W-:Y:S02]  /*3c50*/  @!P0 MOV R13, R31 ;  /* 0x0000001f000d8202 */ /* 0x000fe40000000f00 */
[----:B------:R-:W-:Y:S01]  /*3c60*/  @!P0 SHF.R.U32.HI R33, RZ, 0x10, R39 ;  /* 0x00000010ff218819 */ /* 0x000fe20000011627 */
[--C-:B------:R-:W-:Y:S02]  /*3c70*/  @!P0 HADD2.F32 R31, -RZ, R2.reuse.H1_H1 ;  /* 0x30000002ff1f8230 */ /* 0x100fe40000004100 */
[----:B------:R-:W-:Y:S03]  /*3c80*/  @!P0 HADD2.F32 R3, -RZ, R2.H0_H0 ;  /* 0x20000002ff038230 */ /* 0x000fe60000004100 */
[-C--:B------:R-:W-:Y:S02]  /*3c90*/  @!P0 FMUL.FTZ R34, R31, R5.reuse ;  /* 0x000000051f228220 */ /* 0x080fe40000410000 */
[C---:B------:R-:W-:Y:S01]  /*3ca0*/  @!P0 FMUL.FTZ R2, R3.reuse, R5 ;  /* 0x0000000503028220 */ /* 0x040fe20000410000 */
[----:B------:R-:W-:Y:S01]  /*3cb0*/  @!P0 HADD2.F32 R5, -RZ, R4.H0_H0 ;  /* 0x20000004ff058230 */ /* 0x000fe20000004100 */
[-C--:B------:R-:W-:Y:S02]  /*3cc0*/  @!P0 FFMA.FTZ R34, R3, R32.reuse, -R34 ;  /* 0x0000002003228223 */ /* 0x080fe40000010822 */
[----:B------:R-:W-:Y:S02]  /*3cd0*/  @!P0 IMAD.MOV.U32 R3, RZ, RZ, R15 ;  /* 0x000000ffff038224 */ /* 0x000fe400078e000f */
[----:B------:R-:W-:Y:S01]  /*3ce0*/  @!P0 FFMA.FTZ R2, R31, R32, R2 ;  /* 0x000000201f028223 */ /* 0x000fe20000010002 */
[----:B------:R-:W-:Y:S02]  /*3cf0*/  @!P0 HADD2.F32 R32, -RZ, R33.H0_H0 ;  /* 0x20000021ff208230 */ /* 0x000fe40000004100 */
[--C-:B------:R-:W-:Y:S02]  /*3d00*/  @!P0 HADD2.F32 R4, -RZ, R3.reuse.H0_H0 ;  /* 0x20000003ff048230 */ /* 0x100fe40000004100 */
[----:B------:R-:W-:Y:S01]  /*3d10*/  @!P0 F2FP.PACK_AB R2, R2, R34 ;  /* 0x000000220202823e */ /* 0x000fe200000000ff */
[----:B------:R-:W-:Y:S02]  /*3d20*/  @!P0 HADD2.F32 R31, -RZ, R3.H1_H1 ;  /* 0x30000003ff1f8230 */ /* 0x000fe40000004100 */
[CC--:B------:R-:W-:Y:S01]  /*3d30*/  @!P0 FMUL.FTZ R3, R4.reuse, R5.reuse ;  /* 0x0000000504038220 */ /* 0x0c0fe20000410000 */
[----:B------:R-:W-:Y:S02]  /*3d40*/  @!P0 MOV R14, R2 ;  /* 0x00000002000e8202 */ /* 0x000fe40000000f00 */
[C---:B------:R-:W-:Y:S02]  /*3d50*/  @!P0 FMUL.FTZ R33, R31.reuse, R5 ;  /* 0x000000051f218220 */ /* 0x040fe40000410000 */
[-C--:B------:R-:W-:Y:S02]  /*3d60*/  @!P0 FFMA.FTZ R3, R31, R32.reuse, R3 ;  /* 0x000000201f038223 */ /* 0x080fe40000010003 */
[----:B------:R-:W-:Y:S01]  /*3d70*/  @!P0 FFMA.FTZ R33, R4, R32, -R33 ;  /* 0x0000002004218223 */ /* 0x000fe20000010821 */
[C---:B----4-:R-:W-:Y:S04]  /*3d80*/  LEA R4, P1, R104.reuse, R56, 0x1 ;  /* 0x0000003868047211 */ /* 0x050fe800078208ff */
[----:B------:R-:W-:Y:S02]  /*3d90*/  @!P0 F2FP.PACK_AB R3, R3, R33 ;  /* 0x000000210303823e */ /* 0x000fe400000000ff */
[----:B---3--:R-:W-:Y:S02]  /*3da0*/  LEA.HI.X R5, R104, R57, R105, 0x1, P1 ;  /* 0x0000003968057211 */ /* 0x008fe400008f0c69 */
[----:B------:R-:W-:Y:S05]  /*3db0*/  @!P0 MOV R15, R3 ;  /* 0x00000003000f8202 */ /* 0x000fea0000000f00 */
[----:B------:R1:W-:Y:S02]  /*3dc0*/  ST.E.128 [R4.64], R12 ;  /* 0x0000000c04007985 */ /* 0x0003e4000c101d08 */
.L_x_1715:
[----:B------:R-:W-:Y:S05]  /*3dd0*/  BSYNC B0 ;  /* 0x0000000000007941 */ /* 0x000fea0003800000 */
.L_x_1714:
        /* <DEDUP_REMOVED lines=8> */
[--C-:B------:R-:W-:Y:S01]  /*3e60*/  @!P0 SHF.R.U64 R6, R6, 0x10, R7.reuse ;  /* 0x0000001006068819 */ /* 0x100fe20000001207 */
[----:B------:R-:W-:Y:S01]  /*3e70*/  @!P0 HADD2.F32 R32, -RZ, R27.H1_H1 ;  /* 0x3000001bff208230 */ /* 0x000fe20000004100 */
[----:B------:R-:W-:Y:S02]  /*3e80*/  @!P0 SHF.R.U32.HI R8, RZ, 0x10, R7 ;  /* 0x00000010ff088819 */ /* 0x000fe40000011607 */
[--C-:B--2---:R-:W-:Y:S01]  /*3e90*/  @!P0 SHF.R.U32.HI R34, RZ, 0x10, R43.reuse ;  /* 0x00000010ff228819 */ /* 0x104fe2000001162b */
[----:B------:R-:W-:Y:S01]  /*3ea0*/  @!P0 HADD2.F32 R6, -RZ, R6.H0_H0 ;  /* 0x20000006ff068230 */ /* 0x000fe20000004100 */
[----:B-1----:R-:W-:Y:S02]  /*3eb0*/  @!P0 MOV R2, R12 ;  /* 0x0000000c00028202 */ /* 0x002fe40000000f00 */
[----:B------:R-:W-:Y:S03]  /*3ec0*/  @!P0 MOV R3, R13 ;  /* 0x0000000d00038202 */ /* 0x000fe60000000f00 */
[--C-:B------:R-:W-:Y:S02]  /*3ed0*/  @!P0 HADD2.F32 R31, -RZ, R2.reuse.H1_H1 ;  /* 0x30000002ff1f8230 */ /* 0x100fe40000004100 */
[----:B------:R-:W-:Y:S03]  /*3ee0*/  @!P0 HADD2.F32 R5, -RZ, R2.H0_H0 ;  /* 0x20000002ff058230 */ /* 0x000fe60000004100 */
[-C--:B------:R-:W-:Y:S02]  /*3ef0*/  @!P0 FMUL.FTZ R33, R31, R4.reuse ;  /* 0x000000041f218220 */ /* 0x080fe40000410000 */
[C---:B------:R-:W-:Y:S01]  /*3f00*/  @!P0 FMUL.FTZ R2, R5.reuse, R4 ;  /* 0x0000000405028220 */ /* 0x040fe20000410000 */
[----:B------:R-:W-:Y:S01]  /*3f10*/  @!P0 SHF.R.U64 R4, R42, 0x10, R43 ;  /* 0x000000102a048819 */ /* 0x000fe2000000122b */
[-C--:B------:R-:W-:Y:S01]  /*3f20*/  @!P0 FFMA.FTZ R55, R5, R32.reuse, -R33 ;  /* 0x0000002005378223 */ /* 0x080fe20000010821 */
[--C-:B------:R-:W-:Y:S01]  /*3f30*/  @!P0 HADD2.F32 R33, -RZ, R3.reuse.H1_H1 ;  /* 0x30000003ff218230 */ /* 0x100fe20000004100 */
[----:B------:R-:W-:Y:S01]  /*3f40*/  @!P0 FFMA.FTZ R2, R31, R32, R2 ;  /* 0x000000201f028223 */ /* 0x000fe20000010002 */
[----:B------:R-:W-:Y:S02]  /*3f50*/  @!P0 HADD2.F32 R5, -RZ, R3.H0_H0 ;  /* 0x20000003ff058230 */ /* 0x000fe40000004100 */
[----:B------:R-:W-:Y:S01]  /*3f60*/  @!P0 HADD2.F32 R31, -RZ, R4.H0_H0 ;  /* 0x20000004ff1f8230 */ /* 0x000fe20000004100 */
[----:B------:R-:W-:Y:S01]  /*3f70*/  @!P0 FMUL.FTZ R7, R33, R6 ;  /* 0x0000000621078220 */ /* 0x000fe20000410000 */
[----:B------:R-:W-:Y:S01]  /*3f80*/  @!P0 MOV R4, R14 ;  /* 0x0000000e00048202 */ /* 0x000fe20000000f00 */
[C---:B------:R-:W-:Y:S02]  /*3f90*/  @!P0 FMUL.FTZ R3, R5.reuse, R6 ;  /* 0x0000000605038220 */ /* 0x040fe40000410000 */
[-C--:B------:R-:W-:Y:S01]  /*3fa0*/  @!P0 FFMA.FTZ R39, R5, R31.reuse, -R7 ;  /* 0x0000001f05278223 */ /* 0x080fe20000010807 */
[----:B------:R-:W-:Y:S01]  /*3fb0*/  @!P0 HADD2.F32 R7, -RZ, R9.H0_H0 ;  /* 0x20000009ff078230 */ /* 0x000fe20000004100 */
[----:B------:R-:W-:Y:S01]  /*3fc0*/  @!P0 FFMA.FTZ R3, R33, R31, R3 ;  /* 0x0000001f21038223 */ /* 0x000fe20000010003 */
[--C-:B------:R-:W-:Y:S01]  /*3fd0*/  @!P0 HADD2.F32 R32, -RZ, R4.reuse.H1_H1 ;  /* 0x30000004ff208230 */ /* 0x100fe20000004100 */
[----:B------:R-:W-:Y:S01]  /*3fe0*/  @!P0 IMAD.MOV.U32 R6, RZ, RZ, R15 ;  /* 0x000000ffff068224 */ /* 0x000fe200078e000f */
[----:B------:R-:W-:Y:S02]  /*3ff0*/  @!P0 HADD2.F32 R5, -RZ, R4.H0_H0 ;  /* 0x20000004ff058230 */ /* 0x000fe40000004100 */
[----:B------:R-:W-:Y:S01]  /*4000*/  @!P0 HADD2.F32 R31, -RZ, R37.H0_H0 ;  /* 0x20000025ff1f8230 */ /* 0x000fe20000004100 */
[CC--:B------:R-:W-:Y:S02]  /*4010*/  @!P0 FMUL.FTZ R33, R32.reuse, R7.reuse ;  /* 0x0000000720218220 */ /* 0x0c0fe40000410000 */
[C---:B------:R-:W-:Y:S01]  /*4020*/  @!P0 FMUL.FTZ R4, R5.reuse, R7 ;  /* 0x0000000705048220 */ /* 0x040fe20000410000 */
[----:B------:R-:W-:Y:S01]  /*4030*/  @!P0 HADD2.F32 R7, -RZ, R6.H1_H1 ;  /* 0x30000006ff078230 */ /* 0x000fe20000004100 */
[-C--:B------:R-:W-:Y:S01]  /*4040*/  @!P0 FFMA.FTZ R38, R5, R31.reuse, -R33 ;  /* 0x0000001f05268223 */ /* 0x080fe20000010821 */
[----:B------:R-:W-:Y:S01]  /*4050*/  @!P0 HADD2.F32 R5, -RZ, R8.H0_H0 ;  /* 0x20000008ff058230 */ /* 0x000fe20000004100 */
[----:B------:R-:W-:Y:S01]  /*4060*/  @!P0 FFMA.FTZ R4, R32, R31, R4 ;  /* 0x0000001f20048223 */ /* 0x000fe20000010004 */
[----:B------:R-:W-:Y:S01]  /*4070*/  SHF.L.U32 R31, R211, 0x3, RZ ;  /* 0x00000003d31f7819 */ /* 0x000fe200000006ff */
[----:B------:R-:W-:Y:S02]  /*4080*/  @!P0 HADD2.F32 R6, -RZ, R6.H0_H0 ;  /* 0x20000006ff068230 */ /* 0x000fe40000004100 */
[----:B------:R-:W-:Y:S01]  /*4090*/  @!P0 HADD2.F32 R8, -RZ, R34.H0_H0 ;  /* 0x20000022ff088230 */ /* 0x000fe20000004100 */
[-C--:B------:R-:W-:Y:S02]  /*40a0*/  @!P0 FMUL.FTZ R32, R7, R5.reuse ;  /* 0x0000000507208220 */ /* 0x080fe40000410000 */
[C---:B------:R-:W-:Y:S02]  /*40b0*/  @!P0 FMUL.FTZ R5, R6.reuse, R5 ;  /* 0x0000000506058220 */ /* 0x040fe40000410000 */
[-C--:B------:R-:W-:Y:S01]  /*40c0*/  @!P0 FFMA.FTZ R34, R6, R8.reuse, -R32 ;  /* 0x0000000806228223 */ /* 0x080fe20000010820 */
[----:B------:R-:W-:Y:S01]  /*40d0*/  @!P0 F2FP.PACK_AB R6, R3, R39 ;  /* 0x000000270306823e */ /* 0x000fe200000000ff */
[----:B------:R-:W-:Y:S01]  /*40e0*/  @!P0 FFMA.FTZ R5, R7, R8, R5 ;  /* 0x0000000807058223 */ /* 0x000fe20000010005 */
[----:B----4-:R-:W-:Y:S02]  /*40f0*/  LEA R32, P1, R31, R56, 0x1 ;  /* 0x000000381f207211 */ /* 0x010fe400078208ff */
[----:B------:R-:W-:Y:S01]  /*4100*/  @!P0 F2FP.PACK_AB R7, R2, R55 ;  /* 0x000000370207823e */ /* 0x000fe200000000ff */
[----:B------:R-:W-:Y:S01]  /*4110*/  @!P0 IMAD.MOV.U32 R13, RZ, RZ, R6 ;  /* 0x000000ffff0d8224 */ /* 0x000fe200078e0006 */
[----:B------:R-:W-:Y:S02]  /*4120*/  @!P0 F2FP.PACK_AB R3, R4, R38 ;  /* 0x000000260403823e */ /* 0x000fe400000000ff */
[----:B------:R-:W-:Y:S02]  /*4130*/  @!P0 F2FP.PACK_AB R2, R5, R34 ;  /* 0x000000220502823e */ /* 0x000fe400000000ff */
[----:B---3--:R-:W-:Y:S02]  /*4140*/  LEA.HI.X.SX32 R33, R31, R57, 0x1, P1 ;  /* 0x000000391f217211 */ /* 0x008fe400008f0eff */
[----:B------:R-:W-:Y:S02]  /*4150*/  @!P0 MOV R12, R7 ;  /* 0x00000007000c8202 */ /* 0x000fe40000000f00 */
[----:B------:R-:W-:Y:S02]  /*4160*/  @!P0 MOV R14, R3 ;  /* 0x00000003000e8202 */ /* 0x000fe40000000f00 */
[----:B------:R-:W-:Y:S05]  /*4170*/  @!P0 MOV R15, R2 ;  /* 0x00000002000f8202 */ /* 0x000fea0000000f00 */
[----:B------:R1:W-:Y:S02]  /*4180*/  ST.E.128 [R32.64], R12 ;  /* 0x0000000c20007985 */ /* 0x0003e4000c101d08 */
.L_x_1717:
[----:B------:R-:W-:Y:S05]  /*4190*/  BSYNC B0 ;  /* 0x0000000000007941 */ /* 0x000fea0003800000 */
.L_x_1716:
[----:B------:R-:W-:Y:S01]  /*41a0*/  ISETP.GE.AND P0, PT, R29, c[0x0][0x1d4], PT ;  /* 0x000075001d007a0c */ /* 0x000fe20003f06270 */
[----:B------:R-:W-:Y:S01]  /*41b0*/  @!UPT UIADD3 URZ, URZ, URZ, URZ ;  /* 0x0000003f3f3ff290 */ /* 0x000fe2000fffe03f */
[----:B------:R-:W-:Y:S11]  /*41c0*/  BSSY B0, `(.L_x_1718) ;  /* 0x000003b000007945 */ /* 0x000ff60003800000 */
[----:B------:R-:W-:-:S05]  /*41d0*/  @P0 BRA `(.L_x_1719) ;  /* 0x0000039000000947 */ /* 0x000fca0003800000 */
[----:B---3--:R-:W-:Y:S01]  /*41e0*/  IMAD.MOV.U32 R3, RZ, RZ, R57 ;  /* 0x000000ffff037224 */ /* 0x008fe200078e0039 */
[----:B-1----:R-:W-:Y:S01]  /*41f0*/  SHF.L.U32 R4, R210, 0x3, RZ ;  /* 0x00000003d2047819 */ /* 0x002fe200000006ff */
[----:B------:R-:W1:Y:S01]  /*4200*/  LDS.128 R12, [R72+0xe000] ;  /* 0x00e00000480c7984 */ /* 0x000e620000000c00 */
[----:B----4-:R-:W-:Y:S04]  /*4210*/  MOV R2, R56 ;  /* 0x0000003800027202 */ /* 0x010fe80000000f00 */
[C---:B------:R-:W-:Y:S04]  /*4220*/  LEA R38, P0, R4.reuse, R2, 0x1 ;  /* 0x0000000204267211 */ /* 0x040fe800078008ff */
[----:B------:R-:W-:Y:S02]  /*4230*/  LEA.HI.X.SX32 R39, R4, R3, 0x1, P0 ;  /* 0x0000000304277211 */ /* 0x000fe400000f0eff */
[----:B------:R-:W-:Y:S11]  /*4240*/  ISETP.GE.AND P0, PT, R111, c[0x0][0x27c], PT ;  /* 0x00009f006f007a0c */ /* 0x000ff60003f06270 */
[----:B------:R-:W-:Y:S02]  /*4250*/  @!UPT UIADD3 URZ, URZ, URZ, URZ ;  /* 0x0000003f3f3ff290 */ /* 0x000fe4000fffe03f */
[----:B------:R-:W-:Y:S01]  /*4260*/  @!P0 SHF.R.U64 R5, R16, 0x10, R17 ;  /* 0x0000001010058819 */ /* 0x000fe20000001211 */
[----:B------:R-:W-:Y:S01]  /*4270*/  @!P0 HADD2.F32 R2, -RZ, R9.H1_H1 ;  /* 0x30000009ff028230 */ /* 0x000fe20000004100 */
[----:B------:R-:W-:Y:S01]  /*4280*/  @!P0 SHF.R.U64 R16, R44, 0x10, R45 ;  /* 0x000000102c108819 */ /* 0x000fe2000000122d */
[----:B------:R-:W-:Y:S01]  /*4290*/  @!P0 HADD2.F32 R8, -RZ, R37.H1_H1 ;  /* 0x30000025ff088230 */ /* 0x000fe20000004100 */
[----:B------:R-:W-:Y:S01]  /*42a0*/  @!P0 SHF.R.U32.HI R7, RZ, 0x10, R17 ;  /* 0x00000010ff078819 */ /* 0x000fe20000011611 */
[----:B------:R-:W-:Y:S01]  /*42b0*/  @!P0 HADD2.F32 R5, -RZ, R5.H0_H0 ;  /* 0x20000005ff058230 */ /* 0x000fe20000004100 */
[----:B--2---:R-:W-:Y:S01]  /*42c0*/  @!P0 SHF.R.U32.HI R33, RZ, 0x10, R45 ;  /* 0x00000010ff218819 */ /* 0x004fe2000001162d */
        /* <DEDUP_REMOVED lines=13> */
[----:B------:R-:W-:Y:S01]  /*43a0*/  @!P0 HADD2.F32 R8, -RZ, R7.H0_H0 ;  /* 0x20000007ff088230 */ /* 0x000fe20000004100 */
[----:B------:R-:W-:Y:S02]  /*43b0*/  @!P0 IMAD.MOV.U32 R6, RZ, RZ, R14 ;  /* 0x000000ffff068224 */ /* 0x000fe400078e000e */
        /* <DEDUP_REMOVED lines=8> */
[--C-:B------:R-:W-:Y:S02]  /*4440*/  @!P0 HADD2.F32 R6, -RZ, R5.reuse.H0_H0 ;  /* 0x20000005ff068230 */ /* 0x100fe40000004100 */
[----:B------:R-:W-:Y:S01]  /*4450*/  @!P0 HADD2.F32 R32, -RZ, R5.H1_H1 ;  /* 0x30000005ff208230 */ /* 0x000fe20000004100 */
[-C--:B------:R-:W-:Y:S02]  /*4460*/  @!P0 FMUL.FTZ R5, R17, R4.reuse ;  /* 0x0000000411058220 */ /* 0x080fe40000410000 */
[C---:B------:R-:W-:Y:S02]  /*4470*/  @!P0 FMUL.FTZ R4, R7.reuse, R4 ;  /* 0x0000000407048220 */ /* 0x040fe40000410000 */
[----:B------:R-:W-:Y:S01]  /*4480*/  @!P0 FFMA.FTZ R37, R7, R31, -R5 ;  /* 0x0000001f07258223 */ /* 0x000fe20000010805 */
[----:B------:R-:W-:Y:S01]  /*4490*/  @!P0 F2FP.PACK_AB R7, R2, R43 ;  /* 0x0000002b0207823e */ /* 0x000fe200000000ff */
[-C--:B------:R-:W-:Y:S02]  /*44a0*/  @!P0 FMUL.FTZ R5, R6, R8.reuse ;  /* 0x0000000806058220 */ /* 0x080fe40000410000 */
[----:B------:R-:W-:Y:S01]  /*44b0*/  @!P0 FMUL.FTZ R34, R32, R8 ;  /* 0x0000000820228220 */ /* 0x000fe20000410000 */
[----:B------:R-:W-:Y:S01]  /*44c0*/  @!P0 MOV R12, R7 ;  /* 0x00000007000c8202 */ /* 0x000fe20000000f00 */
[----:B------:R-:W-:Y:S02]  /*44d0*/  @!P0 FFMA.FTZ R4, R17, R31, R4 ;  /* 0x0000001f11048223 */ /* 0x000fe40000010004 */
[-C--:B------:R-:W-:Y:S01]  /*44e0*/  @!P0 FFMA.FTZ R34, R6, R33.reuse, -R34 ;  /* 0x0000002106228223 */ /* 0x080fe20000010822 */
[----:B------:R-:W-:Y:S01]  /*44f0*/  @!P0 F2FP.PACK_AB R6, R3, R42 ;  /* 0x0000002a0306823e */ /* 0x000fe200000000ff */
[----:B------:R-:W-:Y:S01]  /*4500*/  @!P0 FFMA.FTZ R5, R32, R33, R5 ;  /* 0x0000002120058223 */ /* 0x000fe20000010005 */
[----:B------:R-:W-:Y:S03]  /*4510*/  @!P0 F2FP.PACK_AB R3, R4, R37 ;  /* 0x000000250403823e */ /* 0x000fe600000000ff */
[----:B------:R-:W-:Y:S01]  /*4520*/  @!P0 IMAD.MOV.U32 R13, RZ, RZ, R6 ;  /* 0x000000ffff0d8224 */ /* 0x000fe200078e0006 */
[----:B------:R-:W-:Y:S02]  /*4530*/  @!P0 F2FP.PACK_AB R2, R5, R34 ;  /* 0x000000220502823e */ /* 0x000fe400000000ff */
[----:B------:R-:W-:Y:S02]  /*4540*/  @!P0 MOV R14, R3 ;  /* 0x00000003000e8202 */ /* 0x000fe40000000f00 */
[----:B------:R-:W-:Y:S05]  /*4550*/  @!P0 MOV R15, R2 ;  /* 0x00000002000f8202 */ /* 0x000fea0000000f00 */
[----:B------:R1:W-:Y:S02]  /*4560*/  ST.E.128 [R38.64], R12 ;  /* 0x0000000c26007985 */ /* 0x0003e4000c101d08 */
.L_x_1719:
[----:B------:R-:W-:Y:S05]  /*4570*/  BSYNC B0 ;  /* 0x0000000000007941 */ /* 0x000fea0003800000 */
.L_x_1718:
[----:B------:R-:W-:Y:S01]  /*4580*/  ISETP.GE.AND P0, PT, R202, c[0x0][0x1d4], PT ;  /* 0x00007500ca007a0c */ /* 0x000fe20003f06270 */
[----:B------:R-:W-:Y:S01]  /*4590*/  @!UPT UIADD3 URZ, URZ, URZ, URZ ;  /* 0x0000003f3f3ff290 */ /* 0x000fe2000fffe03f */
[----:B------:R-:W-:Y:S11]  /*45a0*/  BSSY B0, `(.L_x_1720) ;  /* 0x0000038000007945 */ /* 0x000ff60003800000 */
[----:B------:R-:W-:-:S05]  /*45b0*/  @P0 BRA `(.L_x_1721) ;  /* 0x0000036000000947 */ /* 0x000fca0003800000 */
[C---:B-1--4-:R-:W-:Y:S01]  /*45c0*/  LEA R32, P0, R202.reuse, R56, 0x1 ;  /* 0x00000038ca207211 */ /* 0x052fe200078008ff */
[----:B------:R-:W1:Y:S03]  /*45d0*/  LDS.128 R12, [R73+0xe000] ;  /* 0x00e00000490c7984 */ /* 0x000e660000000c00 */
[----:B--23--:R-:W-:Y:S02]  /*45e0*/  LEA.HI.X R33, R202, R57, R216, 0x1, P0 ;  /* 0x00000039ca217211 */ /* 0x00cfe400000f0cd8 */
[----:B------:R-:W-:Y:S11]  /*45f0*/  ISETP.GE.AND P0, PT, R145, c[0x0][0x27c], PT ;  /* 0x00009f0091007a0c */ /* 0x000ff60003f06270 */
[----:B------:R-:W-:Y:S02]  /*4600*/  @!UPT UIADD3 URZ, URZ, URZ, URZ ;  /* 0x0000003f3f3ff290 */ /* 0x000fe4000fffe03f */
[----:B------:R-:W-:Y:S01]  /*4610*/  @!P0 HADD2.F32 R2, -RZ, R24.H1_H1 ;  /* 0x30000018ff028230 */ /* 0x000fe20000004100 */
[----:B------:R-:W-:Y:S01]  /*4620*/  @!P0 SHF.R.U64 R5, R18, 0x10, R19 ;  /* 0x0000001012058819 */ /* 0x000fe20000001213 */
[----:B------:R-:W-:Y:S01]  /*4630*/  @!P0 HADD2.F32 R8, -RZ, R41.H1_H1 ;  /* 0x30000029ff088230 */ /* 0x000fe20000004100 */
[----:B------:R-:W-:Y:S01]  /*4640*/  @!P0 SHF.R.U64 R16, R46, 0x10, R47 ;  /* 0x000000102e108819 */ /* 0x000fe2000000122f */
[----:B------:R-:W-:Y:S01]  /*4650*/  @!P0 HADD2.F32 R18, -RZ, R52.H0_H0 ;  /* 0x20000034ff128230 */ /* 0x000fe20000004100 */
[----:B------:R-:W-:Y:S01]  /*4660*/  @!P0 SHF.R.U32.HI R7, RZ, 0x10, R19 ;  /* 0x00000010ff078819 */ /* 0x000fe20000011613 */
[----:B------:R-:W-:Y:S01]  /*4670*/  @!P0 HADD2.F32 R5, -RZ, R5.H0_H0 ;  /* 0x20000005ff058230 */ /* 0x000fe20000004100 */
[----:B------:R-:W-:Y:S01]  /*4680*/  @!P0 SHF.R.U32.HI R24, RZ, 0x10, R47 ;  /* 0x00000010ff188819 */ /* 0x000fe2000001162f */
[----:B------:R-:W-:Y:S04]  /*4690*/  @!P0 HADD2.F32 R16, -RZ, R16.H0_H0 ;  /* 0x20000010ff108230 */ /* 0x000fe80000004100 */
        /* <DEDUP_REMOVED lines=12> */
[CC--:B------:R-:W-:Y:S01]  /*4760*/  @!P0 FMUL.FTZ R17, R9.reuse, R5.reuse ;  /* 0x0000000509118220 */ /* 0x0c0fe20000410000 */
[----:B------:R-:W-:Y:S01]  /*4770*/  @!P0 HADD2.F32 R8, -RZ, R7.H0_H0 ;  /* 0x20000007ff088230 */ /* 0x000fe20000004100 */
        /* <DEDUP_REMOVED lines=13> */
[CC--:B------:R-:W-:Y:S02]  /*4850*/  @!P0 FMUL.FTZ R5, R6.reuse, R8.reuse ;  /* 0x0000000806058220 */ /* 0x0c0fe40000410000 */
[----:B------:R-:W-:Y:S01]  /*4860*/  @!P0 FMUL.FTZ R31, R19, R8 ;  /* 0x00000008131f8220 */ /* 0x000fe20000410000 */
[----:B------:R-:W-:Y:S01]  /*4870*/  @!P0 MOV R12, R7 ;  /* 0x00000007000c8202 */ /* 0x000fe20000000f00 */
        /* <DEDUP_REMOVED lines=10> */
.L_x_1721:
[----:B------:R-:W-:Y:S05]  /*4920*/  BSYNC B0 ;  /* 0x0000000000007941 */ /* 0x000fea0003800000 */
.L_x_1720:
        /* <DEDUP_REMOVED lines=58> */
.L_x_1723:
[----:B------:R-:W-:Y:S05]  /*4cd0*/  BSYNC B0 ;  /* 0x0000000000007941 */ /* 0x000fea0003800000 */
.L_x_1722:
[----:B------:R-:W-:Y:S11]  /*4ce0*/  ISETP.GE.AND P0, PT, R200, c[0x0][0x1d4], PT ;  /* 0x00007500c8007a0c */ /* 0x000ff60003f06270 */
[----:B------:R-:W-:Y:S02]  /*4cf0*/  @!UPT UIADD3 URZ, URZ, URZ, URZ ;  /* 0x0000003f3f3ff290 */ /* 0x000fe4000fffe03f */
[----:B------:R-:W-:-:S05]  /*4d00*/  @P0 BRA `(.L_x_1713) ;  /* 0x000023e000000947 */ /* 0x000fca0003800000 */
[C---:B----4-:R-:W-:Y:S01]  /*4d10*/  LEA R24, P0, R200.reuse, R56, 0x1 ;  /* 0x00000038c8187211 */ /* 0x050fe200078008ff */
[----:B-1----:R-:W1:Y:S03]  /*4d20*/  LDS.128 R12, [R73+0x10000] ;  /* 0x01000000490c7984 */ /* 0x002e660000000c00 */
[----:B---3--:R-:W-:Y:S02]  /*4d30*/  LEA.HI.X R25, R200, R57, R214, 0x1, P0 ;  /* 0x00000039c8197211 */ /* 0x008fe400000f0cd6 */
        /* <DEDUP_REMOVED lines=52> */
.L_x_1710:
        /* <DEDUP_REMOVED lines=31> */
[----:B------:R-:W-:Y:S01]  /*5270*/  LEA.HI.X R5, R2, c[0x0][0x274], R5, 0x1, P0 ;  /* 0x00009d0002057a11 */ /* 0x000fe200000f0c05 */
[----:B------:R-:W-:Y:S01]  /*5280*/  CS2R R24, SRZ ;  /* 0x0000000000187805 */ /* 0x000fe2000001ff00 */
[C---:B------:R-:W-:Y:S04]  /*5290*/  LEA R2, P0, R3.reuse, c[0x0][0x288], 0x1 ;  /* 0x0000a20003027a11 */ /* 0x040fe800078008ff */
[----:B------:R-:W-:Y:S02]  /*52a0*/  LEA.HI.X R3, R3, c[0x0][0x28c], R6, 0x1, P0 ;  /* 0x0000a30003037a11 */ /* 0x000fe400000f0c06 */
[----:B------:R-:W-:Y:S11]  /*52b0*/  ISETP.GE.AND P0, PT, R104, c[0x0][0x27c], PT ;  /* 0x00009f0068007a0c */ /* 0x000ff60003f06270 */
[----:B------:R-:W-:Y:S02]  /*52c0*/  @!UPT UIADD3 URZ, URZ, URZ, URZ ;  /* 0x0000003f3f3ff290 */ /* 0x000fe4000fffe03f */
        /* <DEDUP_REMOVED lines=10> */
.L_x_1725:
[----:B------:R-:W-:Y:S05]  /*5370*/  BSYNC B0 ;  /* 0x0000000000007941 */ /* 0x000fea0003800000 */
.L_x_1724:
[----:B------:R2:W3:Y:S04]  /*5380*/  SHFL.IDX PT, R65, R33, RZ, 0x1c1f ;  /* 0x001c1fff21417589 */ /* 0x0004e800000e0000 */
[----:B------:R2:W4:Y:S01]  /*5390*/  SHFL.IDX PT, R64, R34, RZ, 0x1c1f ;  /* 0x001c1fff22407589 */ /* 0x00052200000e0000 */
[----:B------:R-:W-:-:S05]  /*53a0*/  @P1 BRA `(.L_x_1713) ;  /* 0x00001d4000001947 */ /* 0x000fca0003800000 */
[----:B-1---5:R-:W-:Y:S01]  /*53b0*/  MOV R2, R57 ;  /* 0x0000003900027202 */ /* 0x022fe20000000f00 */
[----:B------:R-:W-:Y:S01]  /*53c0*/  IMAD.MOV.U32 R5, RZ, RZ, R58 ;  /* 0x000000ffff057224 */ /* 0x000fe200078e003a */
[----:B------:R-:W-:Y:S01]  /*53d0*/  ISETP.GE.AND P0, PT, R104, c[0x0][0x1d4], PT ;  /* 0x0000750068007a0c */ /* 0x000fe20003f06270 */
[----:B------:R-:W-:Y:S01]  /*53e0*/  IMAD.MOV.U32 R4, RZ, RZ, R59 ;  /* 0x000000ffff047224 */ /* 0x000fe200078e003b */
[----:B------:R-:W-:Y:S01]  /*53f0*/  IADD3 R127, -R130, c[0x0][0x1d4], RZ ;  /* 0x00007500827f7a10 */ /* 0x000fe20007ffe1ff */
[----:B------:R-:W-:Y:S01]  /*5400*/  IMAD.MOV.U32 R3, RZ, RZ, R56 ;  /* 0x000000ffff037224 */ /* 0x000fe200078e0038 */
[----:B------:R-:W-:Y:S01]  /*5410*/  BSSY B0, `(.L_x_1726) ;  /* 0x0000099000007945 */ /* 0x000fe20003800000 */
[----:B------:R-:W-:Y:S01]  /*5420*/  IMAD R66, R36, 0x3000, RZ ;  /* 0x0000300024427824 */ /* 0x000fe200078e02ff */
        /* <DEDUP_REMOVED lines=12> */
[----:B--2---:R-:W-:Y:S01]  /*54f0*/  PRMT R34, R4, 0x5410, R5 ;  /* 0x0000541004227816 */ /* 0x004fe20000000005 */
[----:B------:R-:W-:Y:S01]  /*5500*/  IMAD.MOV.U32 R4, RZ, RZ, R23 ;  /* 0x000000ffff047224 */ /* 0x000fe200078e0017 */
[----:B------:R-:W-:Y:S01]  /*5510*/  PRMT R33, R3, 0x5410, R2 ;  /* 0x0000541003217816 */ /* 0x000fe20000000002 */
[----:B------:R-:W-:Y:S01]  /*5520*/  IMAD.MOV.U32 R3, RZ, RZ, R20 ;  /* 0x000000ffff037224 */ /* 0x000fe200078e0014 */
[----:B------:R-:W-:Y:S02]  /*5530*/  MOV R5, R22 ;  /* 0x0000001600057202 */ /* 0x000fe40000000f00 */
[----:B------:R-:W-:Y:S02]  /*5540*/  MOV R2, R21 ;  /* 0x0000001500027202 */ /* 0x000fe40000000f00 */
[----:B------:R-:W-:Y:S02]  /*5550*/  PRMT R32, R5, 0x5410, R4 ;  /* 0x0000541005207816 */ /* 0x000fe40000000004 */
[----:B------:R-:W-:Y:S01]  /*5560*/  PRMT R31, R3, 0x5410, R2 ;  /* 0x00005410031f7816 */ /* 0x000fe20000000002 */
[----:B------:R-:W-:-:S05]  /*5570*/  @P0 BRA `(.L_x_1727) ;  /* 0x0000082000000947 */ /* 0x000fca0003800000 */
[----:B------:R-:W-:Y:S01]  /*5580*/  IMAD.MOV.U32 R8, RZ, RZ, R44 ;  /* 0x000000ffff087224 */ /* 0x000fe200078e002c */
[----:B------:R-:W-:Y:S02]  /*5590*/  LOP3.LUT P2, RZ, R198, 0x1, RZ, 0xc0, !PT ;  /* 0x00000001c6ff7812 */ /* 0x000fe4000784c0ff */
[----:B------:R-:W-:Y:S02]  /*55a0*/  ISETP.GE.AND P0, PT, R104, c[0x0][0x27c], PT ;  /* 0x00009f0068007a0c */ /* 0x000fe40003f06270 */
[----:B------:R-:W-:Y:S02]  /*55b0*/  SEL R2, R130, R127, !P2 ;  /* 0x0000007f82027207 */ /* 0x000fe40005000000 */
[----:B------:R-:W-:Y:S02]  /*55c0*/  MOV R6, R13 ;  /* 0x0000000d00067202 */ /* 0x000fe40000000f00 */
[----:B------:R-:W-:Y:S04]  /*55d0*/  SHF.R.S32.HI R3, RZ, 0x1f, R2 ;  /* 0x0000001fff037819 */ /* 0x000fe80000011402 */
[----:B------:R-:W-:Y:S03]  /*55e0*/  LEA.HI R2, R3, R2, RZ, 0x4 ;  /* 0x0000000203027211 */ /* 0x000fe600078f20ff */
[----:B------:R-:W-:Y:S01]  /*55f0*/  @!P0 HADD2.F32 R8, -RZ, R8.H0_H0 ;  /* 0x20000008ff088230 */ /* 0x000fe20000004100 */
[----:B------:R-:W-:Y:S01]  /*5600*/  LEA.HI.SX32 R2, R2, R120, 0x1c ;  /* 0x0000007802027211 */ /* 0x000fe200078fe2ff */
[----:B------:R-:W-:Y:S01]  /*5610*/  @!P0 HADD2.F32 R6, -RZ, R6.H0_H0 ;  /* 0x20000006ff068230 */ /* 0x000fe20000004100 */
        /* <DEDUP_REMOVED lines=9> */
[----:B------:R-:W-:Y:S03]  /*56b0*/  IADD3 R3, R125, R66, RZ ;  /* 0x000000427d037210 */ /* 0x000fe60007ffe0ff */
[----:B------:R-:W-:Y:S01]  /*56c0*/  IMAD.IADD R2, R66, 0x1, R2 ;  /* 0x0000000142027824 */ /* 0x000fe200078e0202 */
[----:B------:R-:W-:Y:S03]  /*56d0*/  SHF.L.U32 R3, R3, 0x1, RZ ;  /* 0x0000000103037819 */ /* 0x000fe600000006ff */
[----:B------:R-:W-:Y:S02]  /*56e0*/  IMAD.SHL.U32 R2, R2, 0x2, RZ ;  /* 0x0000000202027824 */ /* 0x000fe400078e00ff */
[----:B------:R-:W1:Y:S08]  /*56f0*/  LDS.128 R16, [R3+0xc100] ;  /* 0x00c1000003107984 */ /* 0x000e700000000c00 */
[----:B------:R2:W5:Y:S02]  /*5700*/  LDS.128 R52, [R2+0xc100] ;  /* 0x00c1000002347984 */ /* 0x0005640000000c00 */
[----:B--2---:R-:W-:Y:S05]  /*5710*/  MOV R2, R12 ;  /* 0x0000000c00027202 */ /* 0x004fea0000000f00 */
[----:B------:R-:W-:Y:S01]  /*5720*/  @!P0 HADD2.F32 R3, -RZ, R2.H0_H0 ;  /* 0x20000002ff038230 */ /* 0x000fe20000004100 */
[----:B-1----:R-:W-:Y:S05]  /*5730*/  @!P0 IMAD.MOV.U32 R5, RZ, RZ, R16 ;  /* 0x000000ffff058224 */ /* 0x002fea00078e0010 */
[----:B------:R-:W-:Y:S01]  /*5740*/  @!P0 HADD2.F32 R4, -RZ, R5.H0_H0 ;  /* 0x20000005ff048230 */ /* 0x000fe20000004100 */
[----:B-----5:R-:W-:Y:S01]  /*5750*/  @!P0 IMAD.MOV.U32 R39, RZ, RZ, R54 ;  /* 0x000000ffff278224 */ /* 0x020fe200078e0036 */
[----:B------:R-:W-:Y:S03]  /*5760*/  @!P0 MOV R9, R52 ;  /* 0x0000003400098202 */ /* 0x000fe60000000f00 */
[----:B------:R-:W-:Y:S01]  /*5770*/  @!P0 FMUL.FTZ R2, R4, R3 ;  /* 0x0000000304028220 */ /* 0x000fe20000410000 */
[----:B------:R-:W-:Y:S01]  /*5780*/  @!P0 MOV R41, R53 ;  /* 0x0000003500298202 */ /* 0x000fe20000000f00 */
[--C-:B------:R-:W-:Y:S05]  /*5790*/  @!P0 HADD2.F32 R7, -RZ, R9.reuse.H0_H0 ;  /* 0x20000009ff078230 */ /* 0x100fea0000004100 */
[C---:B------:R-:W-:Y:S01]  /*57a0*/  @!P0 FMUL.FTZ R37, R7.reuse, R3 ;  /* 0x0000000307258220 */ /* 0x040fe20000410000 */
[----:B------:R-:W-:Y:S01]  /*57b0*/  @!P0 SHF.R.U64 R3, R12, 0x10, R13 ;  /* 0x000000100c038819 */ /* 0x000fe2000000120d */
[-C--:B------:R-:W-:Y:S01]  /*57c0*/  @!P0 FFMA.FTZ R2, R7, R8.reuse, R2 ;  /* 0x0000000807028223 */ /* 0x080fe20000010002 */
[----:B------:R-:W-:Y:S01]  /*57d0*/  @!P0 HADD2.F32 R7, -RZ, R9.H1_H1 ;  /* 0x30000009ff078230 */ /* 0x000fe20000004100 */
[----:B------:R-:W-:Y:S01]  /*57e0*/  @!P0 FFMA.FTZ R70, R4, R8, -R37 ;  /* 0x0000000804468223 */ /* 0x000fe20000010825 */
[----:B------:R-:W-:Y:S01]  /*57f0*/  @!P0 SHF.R.U64 R8, R44, 0x10, R45 ;  /* 0x000000102c088819 */ /* 0x000fe2000000122d */
[----:B------:R-:W-:Y:S01]  /*5800*/  @!P0 IMAD.MOV.U32 R9, RZ, RZ, R17 ;  /* 0x000000ffff098224 */ /* 0x000fe200078e0011 */
[----:B------:R-:W-:Y:S01]  /*5810*/  @!P0 HADD2.F32 R3, -RZ, R3.H0_H0 ;  /* 0x20000003ff038230 */ /* 0x000fe20000004100 */
[----:B------:R-:W-:Y:S01]  /*5820*/  IMAD.MOV.U32 R37, RZ, RZ, R45 ;  /* 0x000000ffff257224 */ /* 0x000fe200078e002d */
[----:B------:R-:W-:Y:S01]  /*5830*/  @!P0 HADD2.F32 R4, -RZ, R5.H1_H1 ;  /* 0x30000005ff048230 */ /* 0x000fe20000004100 */
[----:B------:R-:W-:Y:S01]  /*5840*/  @!P0 SHF.R.U32.HI R12, RZ, 0x10, R13 ;  /* 0x00000010ff0c8819 */ /* 0x000fe2000001160d */
[----:B------:R-:W-:Y:S01]  /*5850*/  @!P0 HADD2.F32 R8, -RZ, R8.H0_H0 ;  /* 0x20000008ff088230 */ /* 0x000fe20000004100 */
[-C--:B------:R-:W-:Y:S01]  /*5860*/  @!P0 FMUL.FTZ R38, R7, R3.reuse ;  /* 0x0000000307268220 */ /* 0x080fe20000410000 */
[----:B------:R-:W-:Y:S01]  /*5870*/  @!P0 HADD2.F32 R13, -RZ, R41.H0_H0 ;  /* 0x20000029ff0d8230 */ /* 0x000fe20000004100 */
[C---:B------:R-:W-:Y:S01]  /*5880*/  @!P0 FMUL.FTZ R3, R4.reuse, R3 ;  /* 0x0000000304038220 */ /* 0x040fe20000410000 */
[----:B------:R-:W-:Y:S01]  /*5890*/  @!P0 HADD2.F32 R5, -RZ, R9.H0_H0 ;  /* 0x20000009ff058230 */ /* 0x000fe20000004100 */
[----:B------:R-:W-:Y:S01]  /*58a0*/  @!P0 FFMA.FTZ R69, R4, R8, -R38 ;  /* 0x0000000804458223 */ /* 0x000fe20000010826 */
[----:B------:R-:W-:Y:S01]  /*58b0*/  @!P0 HADD2.F32 R37, -RZ, R37.H0_H0 ;  /* 0x20000025ff258230 */ /* 0x000fe20000004100 */
[-C--:B------:R-:W-:Y:S02]  /*58c0*/  @!P0 FMUL.FTZ R38, R13, R6.reuse ;  /* 0x000000060d268220 */ /* 0x080fe40000410000 */
[----:B------:R-:W-:Y:S01]  /*58d0*/  @!P0 FMUL.FTZ R4, R5, R6 ;  /* 0x0000000605048220 */ /* 0x000fe20000410000 */
[----:B------:R-:W-:Y:S01]  /*58e0*/  MOV R6, R14 ;  /* 0x0000000e00067202 */ /* 0x000fe20000000f00 */
[----:B------:R-:W-:Y:S02]  /*58f0*/  @!P0 FFMA.FTZ R3, R7, R8, R3 ;  /* 0x0000000807038223 */ /* 0x000fe40000010003 */
[-C--:B------:R-:W-:Y:S01]  /*5900*/  @!P0 FFMA.FTZ R44, R5, R37.reuse, -R38 ;  /* 0x00000025052c8223 */ /* 0x080fe20000010826 */
[----:B------:R-:W-:Y:S01]  /*5910*/  MOV R5, R46 ;  /* 0x0000002e00057202 */ /* 0x000fe20000000f00 */
[----:B------:R-:W-:Y:S01]  /*5920*/  @!P0 IMAD.MOV.U32 R8, RZ, RZ, R18 ;  /* 0x000000ffff088224 */ /* 0x000fe200078e0012 */
[----:B------:R-:W-:Y:S01]  /*5930*/  @!P0 HADD2.F32 R6, -RZ, R6.H0_H0 ;  /* 0x20000006ff068230 */ /* 0x000fe20000004100 */
[----:B------:R-:W-:Y:S01]  /*5940*/  @!P0 FFMA.FTZ R4, R13, R37, R4 ;  /* 0x000000250d048223 */ /* 0x000fe20000010004 */
[----:B------:R-:W-:Y:S01]  /*5950*/  @!P0 HADD2.F32 R37, -RZ, R39.H0_H0 ;  /* 0x20000027ff258230 */ /* 0x000fe20000004100 */
[----:B------:R-:W-:Y:S01]  /*5960*/  @!P0 SHF.R.U32.HI R13, RZ, 0x10, R45 ;  /* 0x00000010ff0d8819 */ /* 0x000fe2000001162d */
[----:B------:R-:W-:Y:S02]  /*5970*/  @!P0 HADD2.F32 R38, -RZ, R5.H0_H0 ;  /* 0x20000005ff268230 */ /* 0x000fe40000004100 */
[--C-:B------:R-:W-:Y:S01]  /*5980*/  @!P0 HADD2.F32 R5, -RZ, R8.reuse.H0_H0 ;  /* 0x20000008ff058230 */ /* 0x100fe20000004100 */
[----:B------:R-:W-:Y:S01]  /*5990*/  @!P0 FMUL.FTZ R7, R37, R6 ;  /* 0x0000000625078220 */ /* 0x000fe20000410000 */
[----:B------:R-:W-:Y:S03]  /*59a0*/  @!P0 HADD2.F32 R13, -RZ, R13.H0_H0 ;  /* 0x2000000dff0d8230 */ /* 0x000fe60000004100 */
[C---:B------:R-:W-:Y:S01]  /*59b0*/  @!P0 FFMA.FTZ R68, R5.reuse, R38, -R7 ;  /* 0x0000002605448223 */ /* 0x040fe20000010807 */
[----:B------:R-:W-:Y:S01]  /*59c0*/  @!P0 SHF.R.U64 R7, R14, 0x10, R15 ;  /* 0x000000100e078819 */ /* 0x000fe2000000120f */
[----:B------:R-:W-:Y:S01]  /*59d0*/  @!P0 FMUL.FTZ R6, R5, R6 ;  /* 0x0000000605068220 */ /* 0x000fe20000410000 */
[----:B------:R-:W-:Y:S01]  /*59e0*/  @!P0 SHF.R.U64 R5, R46, 0x10, R47 ;  /* 0x000000102e058819 */ /* 0x000fe2000000122f */
[----:B------:R-:W-:Y:S02]  /*59f0*/  @!P0 HADD2.F32 R14, -RZ, R39.H1_H1 ;  /* 0x30000027ff0e8230 */ /* 0x000fe40000004100 */
[----:B------:R-:W-:Y:S02]  /*5a00*/  @!P0 HADD2.F32 R7, -RZ, R7.H0_H0 ;  /* 0x20000007ff078230 */ /* 0x000fe40000004100 */
[----:B------:R-:W-:Y:S02]  /*5a10*/  @!P0 HADD2.F32 R39, -RZ, R5.H0_H0 ;  /* 0x20000005ff278230 */ /* 0x000fe40000004100 */
[----:B------:R-:W-:Y:S01]  /*5a20*/  @!P0 HADD2.F32 R5, -RZ, R8.H1_H1 ;  /* 0x30000008ff058230 */ /* 0x000fe20000004100 */
[----:B------:R-:W-:Y:S01]  /*5a30*/  @!P0 FMUL.FTZ R42, R14, R7 ;  /* 0x000000070e2a8220 */ /* 0x000fe20000410000 */
[----:B------:R-:W-:Y:S02]  /*5a40*/  @!P0 HADD2.F32 R8, -RZ, R12.H0_H0 ;  /* 0x2000000cff088230 */ /* 0x000fe40000004100 */
[----:B------:R-:W-:Y:S01]  /*5a50*/  @!P0 HADD2.F32 R12, -RZ, R41.H1_H1 ;  /* 0x30000029ff0c8230 */ /* 0x000fe20000004100 */
[C---:B------:R-:W-:Y:S01]  /*5a60*/  @!P0 FFMA.FTZ R46, R5.reuse, R39, -R42 ;  /* 0x00000027052e8223 */ /* 0x040fe2000001082a */
[----:B------:R-:W-:Y:S01]  /*5a70*/  @!P0 MOV R41, R55 ;  /* 0x0000003700298202 */ /* 0x000fe20000000f00 */
[----:B------:R-:W-:Y:S01]  /*5a80*/  @!P0 FMUL.FTZ R7, R5, R7 ;  /* 0x0000000705078220 */ /* 0x000fe20000410000 */
[----:B------:R-:W-:Y:S01]  /*5a90*/  @!P0 HADD2.F32 R5, -RZ, R9.H1_H1 ;  /* 0x30000009ff058230 */ /* 0x000fe20000004100 */
[CC--:B------:R-:W-:Y:S01]  /*5aa0*/  @!P0 FMUL.FTZ R9, R12.reuse, R8.reuse ;  /* 0x000000080c098220 */ /* 0x0c0fe20000410000 */
[----:B------:R-:W-:Y:S03]  /*5ab0*/  MOV R42, R47 ;  /* 0x0000002f002a7202 */ /* 0x000fe60000000f00 */
[CC--:B------:R-:W-:Y:S02]  /*5ac0*/  @!P0 FFMA.FTZ R9, R5.reuse, R13.reuse, -R9 ;  /* 0x0000000d05098223 */ /* 0x0c0fe40000010809 */
[----:B------:R-:W-:Y:S02]  /*5ad0*/  @!P0 FMUL.FTZ R5, R5, R8 ;  /* 0x0000000805058220 */ /* 0x000fe40000410000 */
[----:B------:R-:W-:Y:S01]  /*5ae0*/  IMAD.MOV.U32 R8, RZ, RZ, R15 ;  /* 0x000000ffff087224 */ /* 0x000fe200078e000f */
[----:B------:R-:W-:Y:S01]  /*5af0*/  @!P0 F2FP.PACK_AB R45, R9, R44 ;  /* 0x0000002c092d823e */ /* 0x000fe200000000ff */
[----:B------:R-:W-:Y:S01]  /*5b00*/  @!P0 IMAD.MOV.U32 R9, RZ, RZ, R19 ;  /* 0x000000ffff098224 */ /* 0x000fe200078e0013 */
[----:B------:R-:W-:Y:S01]  /*5b10*/  @!P0 F2FP.PACK_AB R44, R69, R70 ;  /* 0x00000046452c823e */ /* 0x000fe200000000ff */
[----:B------:R-:W-:Y:S01]  /*5b20*/  @!P0 FFMA.FTZ R5, R12, R13, R5 ;  /* 0x0000000d0c058223 */ /* 0x000fe20000010005 */
[----:B------:R-:W-:Y:S01]  /*5b30*/  @!P0 SHF.R.U32.HI R12, RZ, 0x10, R15 ;  /* 0x00000010ff0c8819 */ /* 0x000fe2000001160f */
[----:B------:R-:W-:Y:S01]  /*5b40*/  @!P0 FFMA.FTZ R6, R37, R38, R6 ;  /* 0x0000002625068223 */ /* 0x000fe20000010006 */
[----:B------:R-:W-:Y:S01]  /*5b50*/  @!P0 MOV R16, R44 ;  /* 0x0000002c00108202 */ /* 0x000fe20000000f00 */
[----:B------:R-:W-:Y:S01]  /*5b60*/  @!P0 FFMA.FTZ R7, R14, R39, R7 ;  /* 0x000000270e078223 */ /* 0x000fe20000010007 */
[----:B------:R-:W-:Y:S01]  /*5b70*/  @!P0 F2FP.PACK_AB R4, R5, R4 ;  /* 0x000000040504823e */ /* 0x000fe200000000ff */
[----:B------:R-:W-:Y:S01]  /*5b80*/  @!P0 IMAD.MOV.U32 R17, RZ, RZ, R45 ;  /* 0x000000ffff118224 */ /* 0x000fe200078e002d */
[----:B------:R-:W-:Y:S02]  /*5b90*/  @!P0 HADD2.F32 R13, -RZ, R8.H0_H0 ;  /* 0x20000008ff0d8230 */ /* 0x000fe40000004100 */
[----:B------:R-:W-:Y:S01]  /*5ba0*/  @!P0 HADD2.F32 R15, -RZ, R41.H0_H0 ;  /* 0x20000029ff0f8230 */ /* 0x000fe20000004100 */
[----:B------:R-:W-:Y:S01]  /*5bb0*/  @!P0 IMAD.MOV.U32 R53, RZ, RZ, R4 ;  /* 0x000000ffff358224 */ /* 0x000fe200078e0004 */
[----:B------:R-:W-:Y:S02]  /*5bc0*/  @!P0 HADD2.F32 R37, -RZ, R42.H0_H0 ;  /* 0x2000002aff258230 */ /* 0x000fe40000004100 */
[----:B------:R-:W-:Y:S01]  /*5bd0*/  @!P0 HADD2.F32 R8, -RZ, R9.H0_H0 ;  /* 0x20000009ff088230 */ /* 0x000fe20000004100 */
[C---:B------:R-:W-:Y:S01]  /*5be0*/  @!P0 FMUL.FTZ R42, R15.reuse, R13 ;  /* 0x0000000d0f2a8220 */ /* 0x040fe20000410000 */
[----:B------:R-:W-:Y:S02]  /*5bf0*/  @!P0 HADD2.F32 R12, -RZ, R12.H0_H0 ;  /* 0x2000000cff0c8230 */ /* 0x000fe40000004100 */
[----:B------:R-:W-:Y:S01]  /*5c00*/  @!P0 HADD2.F32 R38, -RZ, R41.H1_H1 ;  /* 0x30000029ff268230 */ /* 0x000fe20000004100 */
[C---:B------:R-:W-:Y:S01]  /*5c10*/  @!P0 FFMA.FTZ R42, R8.reuse, R37, -R42 ;  /* 0x00000025082a8223 */ /* 0x040fe2000001082a */
[----:B------:R-:W-:Y:S01]  /*5c20*/  @!P0 HADD2.F32 R9, -RZ, R9.H1_H1 ;  /* 0x30000009ff098230 */ /* 0x000fe20000004100 */
[----:B------:R-:W-:Y:S01]  /*5c30*/  @!P0 FMUL.FTZ R8, R8, R13 ;  /* 0x0000000d08088220 */ /* 0x000fe20000410000 */
[----:B------:R-:W-:Y:S01]  /*5c40*/  @!P0 HADD2.F32 R13, -RZ, R43.H0_H0 ;  /* 0x2000002bff0d8230 */ /* 0x000fe20000004100 */
[----:B------:R-:W-:Y:S02]  /*5c50*/  @!P0 FMUL.FTZ R41, R38, R12 ;  /* 0x0000000c26298220 */ /* 0x000fe40000410000 */
[----:B------:R-:W-:Y:S02]  /*5c60*/  @!P0 FFMA.FTZ R8, R15, R37, R8 ;  /* 0x000000250f088223 */ /* 0x000fe40000010008 */
[CC--:B------:R-:W-:Y:S01]  /*5c70*/  @!P0 FFMA.FTZ R43, R9.reuse, R13.reuse, -R41 ;  /* 0x0000000d092b8223 */ /* 0x0c0fe20000010829 */
[----:B------:R-:W-:Y:S01]  /*5c80*/  @!P0 F2FP.PACK_AB R41, R46, R68 ;  /* 0x000000442e29823e */ /* 0x000fe200000000ff */
[----:B------:R-:W-:Y:S01]  /*5c90*/  @!P0 FMUL.FTZ R9, R9, R12 ;  /* 0x0000000c09098220 */ /* 0x000fe20000410000 */
[----:B------:R-:W-:Y:S02]  /*5ca0*/  @!P0 F2FP.PACK_AB R12, R3, R2 ;  /* 0x00000002030c823e */ /* 0x000fe400000000ff */
[----:B------:R-:W-:Y:S01]  /*5cb0*/  @!P0 F2FP.PACK_AB R3, R7, R6 ;  /* 0x000000060703823e */ /* 0x000fe200000000ff */
[----:B------:R-:W-:Y:S01]  /*5cc0*/  @!P0 FFMA.FTZ R9, R38, R13, R9 ;  /* 0x0000000d26098223 */ /* 0x000fe20000010009 */
[----:B------:R-:W-:Y:S02]  /*5cd0*/  @!P0 F2FP.PACK_AB R13, R43, R42 ;  /* 0x0000002a2b0d823e */ /* 0x000fe400000000ff */
[----:B------:R-:W-:Y:S02]  /*5ce0*/  @!P0 MOV R18, R41 ;  /* 0x0000002900128202 */ /* 0x000fe40000000f00 */
[----:B------:R-:W-:Y:S01]  /*5cf0*/  @!P0 F2FP.PACK_AB R2, R9, R8 ;  /* 0x000000080902823e */ /* 0x000fe200000000ff */
[----:B------:R-:W-:Y:S01]  /*5d00*/  @!P0 IMAD.MOV.U32 R19, RZ, RZ, R13 ;  /* 0x000000ffff138224 */ /* 0x000fe200078e000d */
        /* <DEDUP_REMOVED lines=9> */
.L_x_1727:
[----:B------:R-:W-:Y:S05]  /*5da0*/  BSYNC B0 ;  /* 0x0000000000007941 */ /* 0x000fea0003800000 */
.L_x_1726:
[----:B------:R-:W-:Y:S01]  /*5db0*/  ISETP.GE.AND P0, PT, R30, c[0x0][0x1d4], PT ;  /* 0x000075001e007a0c */ /* 0x000fe20003f06270 */
[----:B------:R-:W-:Y:S01]  /*5dc0*/  @!UPT UIADD3 URZ, URZ, URZ, URZ ;  /* 0x0000003f3f3ff290 */ /* 0x000fe2000fffe03f */
[----:B------:R-:W-:Y:S11]  /*5dd0*/  BSSY B0, `(.L_x_1728) ;  /* 0x000007c000007945 */ /* 0x000ff60003800000 */
[----:B------:R-:W-:-:S05]  /*5de0*/  @P0 BRA `(.L_x_1729) ;  /* 0x000007a000000947 */ /* 0x000fca0003800000 */
[----:B------:R-:W-:Y:S02]  /*5df0*/  LOP3.LUT P1, RZ, R198, 0x2, RZ, 0xc0, !PT ;  /* 0x00000002c6ff7812 */ /* 0x000fe4000782c0ff */
[----:B------:R-:W-:Y:S02]  /*5e00*/  ISETP.GE.AND P0, PT, R30, c[0x0][0x27c], PT ;  /* 0x00009f001e007a0c */ /* 0x000fe40003f06270 */
[----:B-1----:R-:W-:Y:S04]  /*5e10*/  SEL R2, R130, R127, !P1 ;  /* 0x0000007f82027207 */ /* 0x002fe80004800000 */
[----:B------:R-:W-:Y:S04]  /*5e20*/  SHF.R.S32.HI R3, RZ, 0x1f, R2 ;  /* 0x0000001fff037819 */ /* 0x000fe80000011402 */
[----:B------:R-:W-:Y:S03]  /*5e30*/  LEA.HI R2, R3, R2, RZ, 0x4 ;  /* 0x0000000203027211 */ /* 0x000fe600078f20ff */
[--C-:B------:R-:W-:Y:S01]  /*5e40*/  @!P0 HADD2.F32 R9, -RZ, R60.reuse.H0_H0 ;  /* 0x2000003cff098230 */ /* 0x100fe20000004100 */
[----:B------:R-:W-:Y:S01]  /*5e50*/  LEA.HI.SX32 R2, R2, R116, 0x1c ;  /* 0x0000007402027211 */ /* 0x000fe200078fe2ff */
[----:B------:R-:W-:Y:S01]  /*5e60*/  @!P0 HADD2.F32 R17, -RZ, R60.H1_H1 ;  /* 0x3000003cff118230 */ /* 0x000fe20000004100 */
[----:B------:R-:W-:Y:S02]  /*5e70*/  @!P0 SHF.R.U32.HI R8, RZ, 0x10, R21 ;  /* 0x00000010ff088819 */ /* 0x000fe40000011615 */
[----:B------:R-:W-:Y:S02]  /*5e80*/  SHF.R.S32.HI R3, RZ, 0x1f, R2 ;  /* 0x0000001fff037819 */ /* 0x000fe40000011402 */
[----:B------:R-:W-:Y:S01]  /*5e90*/  SHF.L.U32 R39, R2, 0x3, RZ ;  /* 0x0000000302277819 */ /* 0x000fe200000006ff */
[----:B------:R-:W-:Y:S01]  /*5ea0*/  @!P0 HADD2.F32 R8, -RZ, R8.H0_H0 ;  /* 0x20000008ff088230 */ /* 0x000fe20000004100 */
[----:B------:R-:W-:Y:S02]  /*5eb0*/  LEA.HI R2, R3, R2, RZ, 0x3 ;  /* 0x0000000203027211 */ /* 0x000fe400078f18ff */
[----:B------:R-:W-:Y:S02]  /*5ec0*/  @!P0 SHF.R.U32.HI R19, RZ, 0x10, R49 ;  /* 0x00000010ff138819 */ /* 0x000fe40000011631 */
[----:B------:R-:W-:Y:S01]  /*5ed0*/  @!P0 SHF.R.U64 R7, R20, 0x10, R21 ;  /* 0x0000001014078819 */ /* 0x000fe20000001215 */
[----:B------:R-:W-:Y:S01]  /*5ee0*/  IMAD.SHL.U32 R2, R2, 0x200, RZ ;  /* 0x0000020002027824 */ /* 0x000fe200078e00ff */
[----:B------:R-:W-:Y:S01]  /*5ef0*/  LOP3.LUT R3, R209, 0x38, R39, 0xf8, !PT ;  /* 0x00000038d1037812 */ /* 0x000fe200078ef827 */
[----:B------:R-:W-:Y:S01]  /*5f00*/  @!P0 HADD2.F32 R19, -RZ, R19.H0_H0 ;  /* 0x20000013ff138230 */ /* 0x000fe20000004100 */
[----:B------:R-:W-:Y:S01]  /*5f10*/  @!P0 SHF.R.U64 R38, R48, 0x10, R49 ;  /* 0x0000001030268819 */ /* 0x000fe20000001231 */
[----:B------:R-:W-:Y:S01]  /*5f20*/  @!P0 HADD2.F32 R7, -RZ, R7.H0_H0 ;  /* 0x20000007ff078230 */ /* 0x000fe20000004100 */
[----:B------:R-:W-:Y:S02]  /*5f30*/  LOP3.LUT R3, R3, R147, RZ, 0x3c, !PT ;  /* 0x0000009303037212 */ /* 0x000fe400078e3cff */
[----:B------:R-:W-:Y:S04]  /*5f40*/  LOP3.LUT R2, R2, 0x7ffff000, RZ, 0xc0, !PT ;  /* 0x7ffff00002027812 */ /* 0x000fe800078ec0ff */
[----:B------:R-:W-:Y:S02]  /*5f50*/  IADD3 R2, R3, R2, R148 ;  /* 0x0000000203027210 */ /* 0x000fe40007ffe094 */
[----:B------:R-:W-:Y:S03]  /*5f60*/  IADD3 R3, R124, R66, RZ ;  /* 0x000000427c037210 */ /* 0x000fe60007ffe0ff */
[----:B------:R-:W-:Y:S01]  /*5f70*/  IMAD.IADD R2, R66, 0x1, R2 ;  /* 0x0000000142027824 */ /* 0x000fe200078e0202 */
[----:B------:R-:W-:Y:S03]  /*5f80*/  SHF.L.U32 R3, R3, 0x1, RZ ;  /* 0x0000000103037819 */ /* 0x000fe600000006ff */
[----:B------:R-:W-:Y:S02]  /*5f90*/  IMAD.SHL.U32 R2, R2, 0x2, RZ ;  /* 0x0000000202027824 */ /* 0x000fe400078e00ff */
[----:B------:R1:W-:Y:S08]  /*5fa0*/  LDS.128 R12, [R3+0xc100] ;  /* 0x00c10000030c7984 */ /* 0x0003f00000000c00 */
[----:B------:R-:W2:Y:S01]  /*5fb0*/  LDS.128 R44, [R2+0xc100] ;  /* 0x00c10000022c7984 */ /* 0x000ea20000000c00 */
[----:B-1----:R-:W-:Y:S01]  /*5fc0*/  @!P0 HADD2.F32 R3, -RZ, R31.H0_H0 ;  /* 0x2000001fff038230 */ /* 0x002fe20000004100 */
[----:B--2---:R-:W-:Y:S01]  /*5fd0*/  @!P0 IMAD.MOV.U32 R37, RZ, RZ, R44 ;  /* 0x000000ffff258224 */ /* 0x004fe200078e002c */
[----:B------:R-:W-:Y:S02]  /*5fe0*/  @!P0 MOV R6, R12 ;  /* 0x0000000c00068202 */ /* 0x000fe40000000f00 */
[----:B------:R-:W-:Y:S02]  /*5ff0*/  @!P0 MOV R18, R45 ;  /* 0x0000002d00128202 */ /* 0x000fe40000000f00 */
[----:B------:R-:W-:Y:S02]  /*6000*/  @!P0 HADD2.F32 R5, -RZ, R37.H0_H0 ;  /* 0x20000025ff058230 */ /* 0x000fe40000004100 */
[----:B------:R-:W-:Y:S02]  /*6010*/  @!P0 HADD2.F32 R4, -RZ, R6.H0_H0 ;  /* 0x20000006ff048230 */ /* 0x000fe40000004100 */
[--C-:B------:R-:W-:Y:S02]  /*6020*/  @!P0 HADD2.F32 R16, -RZ, R18.reuse.H0_H0 ;  /* 0x20000012ff108230 */ /* 0x100fe40000004100 */
[----:B------:R-:W-:Y:S01]  /*6030*/  @!P0 HADD2.F32 R18, -RZ, R18.H1_H1 ;  /* 0x30000012ff128230 */ /* 0x000fe20000004100 */
[CC--:B------:R-:W-:Y:S02]  /*6040*/  @!P0 FMUL.FTZ R2, R4.reuse, R3.reuse ;  /* 0x0000000304028220 */ /* 0x0c0fe40000410000 */
[C---:B------:R-:W-:Y:S02]  /*6050*/  @!P0 FMUL.FTZ R3, R5.reuse, R3 ;  /* 0x0000000305038220 */ /* 0x040fe40000410000 */
[-C--:B------:R-:W-:Y:S02]  /*6060*/  @!P0 FFMA.FTZ R2, R5, R9.reuse, R2 ;  /* 0x0000000905028223 */ /* 0x080fe40000010002 */
[----:B------:R-:W-:Y:S02]  /*6070*/  @!P0 IMAD.MOV.U32 R5, RZ, RZ, R13 ;  /* 0x000000ffff058224 */ /* 0x000fe400078e000d */
[----:B------:R-:W-:Y:S01]  /*6080*/  @!P0 FFMA.FTZ R41, R4, R9, -R3 ;  /* 0x0000000904298223 */ /* 0x000fe20000010803 */
[----:B------:R-:W-:Y:S01]  /*6090*/  @!P0 HADD2.F32 R3, -RZ, R31.H1_H1 ;  /* 0x3000001fff038230 */ /* 0x000fe20000004100 */
[----:B------:R-:W-:Y:S01]  /*60a0*/  @!P0 MOV R31, R46 ;  /* 0x0000002e001f8202 */ /* 0x000fe20000000f00 */
[----:B------:R-:W-:Y:S03]  /*60b0*/  @!P0 HADD2.F32 R4, -RZ, R5.H0_H0 ;  /* 0x20000005ff048230 */ /* 0x000fe60000004100 */
[----:B------:R-:W-:Y:S04]  /*60c0*/  @!P0 FMUL.FTZ R9, R16, R3 ;  /* 0x0000000310098220 */ /* 0x000fe80000410000 */
[C---:B------:R-:W-:Y:S01]  /*60d0*/  @!P0 FFMA.FTZ R20, R4.reuse, R17, -R9 ;  /* 0x0000001104148223 */ /* 0x040fe20000010809 */
[----:B------:R-:W-:Y:S01]  /*60e0*/  @!P0 HADD2.F32 R9, -RZ, R37.H1_H1 ;  /* 0x30000025ff098230 */ /* 0x000fe20000004100 */
[----:B------:R-:W-:Y:S01]  /*60f0*/  @!P0 FMUL.FTZ R4, R4, R3 ;  /* 0x0000000304048220 */ /* 0x000fe20000410000 */
[----:B------:R-:W-:Y:S01]  /*6100*/  @!P0 HADD2.F32 R3, -RZ, R5.H1_H1 ;  /* 0x30000005ff038230 */ /* 0x000fe20000004100 */
[-C--:B------:R-:W-:Y:S04]  /*6110*/  @!P0 FMUL.FTZ R5, R18, R8.reuse ;  /* 0x0000000812058220 */ /* 0x080fe80000410000 */
[C---:B------:R-:W-:Y:S02]  /*6120*/  @!P0 FFMA.FTZ R21, R3.reuse, R19, -R5 ;  /* 0x0000001303158223 */ /* 0x040fe40000010805 */
[----:B------:R-:W-:Y:S01]  /*6130*/  @!P0 FMUL.FTZ R5, R3, R8 ;  /* 0x0000000803058220 */ /* 0x000fe20000410000 */
[----:B------:R-:W-:Y:S02]  /*6140*/  @!P0 HADD2.F32 R8, -RZ, R38.H0_H0 ;  /* 0x20000026ff088230 */ /* 0x000fe40000004100 */
[----:B------:R-:W-:Y:S01]  /*6150*/  @!P0 HADD2.F32 R3, -RZ, R6.H1_H1 ;  /* 0x30000006ff038230 */ /* 0x000fe20000004100 */
[----:B------:R-:W-:Y:S01]  /*6160*/  @!P0 FMUL.FTZ R6, R9, R7 ;  /* 0x0000000709068220 */ /* 0x000fe20000410000 */
[----:B------:R-:W-:Y:S03]  /*6170*/  @!P0 F2FP.PACK_AB R21, R21, R20 ;  /* 0x000000141515823e */ /* 0x000fe600000000ff */
[CC--:B------:R-:W-:Y:S01]  /*6180*/  @!P0 FFMA.FTZ R6, R3.reuse, R8.reuse, -R6 ;  /* 0x0000000803068223 */ /* 0x0c0fe20000010806 */
[----:B------:R-:W-:Y:S01]  /*6190*/  @!P0 MOV R13, R21 ;  /* 0x00000015000d8202 */ /* 0x000fe20000000f00 */
[----:B------:R-:W-:Y:S01]  /*61a0*/  @!P0 FMUL.FTZ R3, R3, R7 ;  /* 0x0000000703038220 */ /* 0x000fe20000410000 */
[----:B------:R-:W-:Y:S02]  /*61b0*/  @!P0 HADD2.F32 R21, -RZ, R61.H1_H1 ;  /* 0x3000003dff158230 */ /* 0x000fe40000004100 */
[----:B------:R-:W-:Y:S01]  /*61c0*/  @!P0 F2FP.PACK_AB R20, R6, R41 ;  /* 0x000000290614823e */ /* 0x000fe200000000ff */
[----:B------:R-:W-:Y:S01]  /*61d0*/  @!P0 FFMA.FTZ R3, R9, R8, R3 ;  /* 0x0000000809038223 */ /* 0x000fe20000010003 */
[----:B------:R-:W-:Y:S01]  /*61e0*/  @!P0 HADD2.F32 R6, -RZ, R32.H0_H0 ;  /* 0x20000020ff068230 */ /* 0x000fe20000004100 */
[----:B------:R-:W-:Y:S01]  /*61f0*/  @!P0 FFMA.FTZ R4, R16, R17, R4 ;  /* 0x0000001110048223 */ /* 0x000fe20000010004 */
[----:B------:R-:W-:Y:S01]  /*6200*/  @!P0 HADD2.F32 R8, -RZ, R31.H0_H0 ;  /* 0x2000001fff088230 */ /* 0x000fe20000004100 */
[----:B------:R-:W-:Y:S01]  /*6210*/  @!P0 IMAD.MOV.U32 R16, RZ, RZ, R14 ;  /* 0x000000ffff108224 */ /* 0x000fe200078e000e */
[----:B------:R-:W-:Y:S01]  /*6220*/  @!P0 HADD2.F32 R9, -RZ, R61.H0_H0 ;  /* 0x2000003dff098230 */ /* 0x000fe20000004100 */
[----:B------:R-:W-:Y:S01]  /*6230*/  @!P0 FFMA.FTZ R5, R18, R19, R5 ;  /* 0x0000001312058223 */ /* 0x000fe20000010005 */
[--C-:B------:R-:W-:Y:S01]  /*6240*/  @!P0 SHF.R.U64 R18, R22, 0x10, R23.reuse ;  /* 0x0000001016128819 */ /* 0x100fe20000001217 */
[CC--:B------:R-:W-:Y:S01]  /*6250*/  @!P0 FMUL.FTZ R19, R8.reuse, R6.reuse ;  /* 0x0000000608138220 */ /* 0x0c0fe20000410000 */
[----:B------:R-:W-:Y:S01]  /*6260*/  @!P0 HADD2.F32 R7, -RZ, R16.H0_H0 ;  /* 0x20000010ff078230 */ /* 0x000fe20000004100 */
[----:B------:R-:W-:Y:S01]  /*6270*/  @!P0 IMAD.MOV.U32 R12, RZ, RZ, R20 ;  /* 0x000000ffff0c8224 */ /* 0x000fe200078e0014 */
[----:B------:R-:W-:Y:S02]  /*6280*/  @!P0 MOV R22, R47 ;  /* 0x0000002f00168202 */ /* 0x000fe40000000f00 */
[----:B------:R-:W-:Y:S01]  /*6290*/  @!P0 SHF.R.U32.HI R17, RZ, 0x10, R23 ;  /* 0x00000010ff118819 */ /* 0x000fe20000011617 */
[C---:B------:R-:W-:Y:S01]  /*62a0*/  @!P0 FMUL.FTZ R6, R7.reuse, R6 ;  /* 0x0000000607068220 */ /* 0x040fe20000410000 */
[----:B------:R-:W-:Y:S01]  /*62b0*/  @!P0 SHF.R.U32.HI R23, RZ, 0x10, R51 ;  /* 0x00000010ff178819 */ /* 0x000fe20000011633 */
[-C--:B------:R-:W-:Y:S01]  /*62c0*/  @!P0 FFMA.FTZ R38, R7, R9.reuse, -R19 ;  /* 0x0000000907268223 */ /* 0x080fe20000010813 */
[----:B------:R-:W-:Y:S01]  /*62d0*/  @!P0 HADD2.F32 R7, -RZ, R32.H1_H1 ;  /* 0x30000020ff078230 */ /* 0x000fe20000004100 */
[----:B------:R-:W-:Y:S01]  /*62e0*/  @!P0 FFMA.FTZ R6, R8, R9, R6 ;  /* 0x0000000908068223 */ /* 0x000fe20000010006 */
[--C-:B------:R-:W-:Y:S01]  /*62f0*/  @!P0 HADD2.F32 R20, -RZ, R22.reuse.H0_H0 ;  /* 0x20000016ff148230 */ /* 0x100fe20000004100 */
[----:B------:R-:W-:Y:S01]  /*6300*/  @!P0 IMAD.MOV.U32 R9, RZ, RZ, R15 ;  /* 0x000000ffff098224 */ /* 0x000fe200078e000f */
[----:B------:R-:W-:Y:S01]  /*6310*/  @!P0 HADD2.F32 R19, -RZ, R17.H0_H0 ;  /* 0x20000011ff138230 */ /* 0x000fe20000004100 */
[----:B------:R-:W-:Y:S01]  /*6320*/  @!P0 SHF.R.U64 R32, R50, 0x10, R51 ;  /* 0x0000001032208819 */ /* 0x000fe20000001233 */
[----:B------:R-:W-:Y:S01]  /*6330*/  @!P0 HADD2.F32 R22, -RZ, R22.H1_H1 ;  /* 0x30000016ff168230 */ /* 0x000fe20000004100 */
[----:B------:R-:W-:Y:S01]  /*6340*/  @!P0 FMUL.FTZ R37, R20, R7 ;  /* 0x0000000714258220 */ /* 0x000fe20000410000 */
[----:B------:R-:W-:Y:S01]  /*6350*/  @!P0 HADD2.F32 R8, -RZ, R9.H0_H0 ;  /* 0x20000009ff088230 */ /* 0x000fe20000004100 */
[----:B------:R-:W-:Y:S01]  /*6360*/  @!P0 F2FP.PACK_AB R4, R5, R4 ;  /* 0x000000040504823e */ /* 0x000fe200000000ff */
[----:B------:R-:W-:Y:S02]  /*6370*/  @!P0 HADD2.F32 R23, -RZ, R23.H0_H0 ;  /* 0x20000017ff178230 */ /* 0x000fe40000004100 */
[----:B------:R-:W-:Y:S01]  /*6380*/  @!P0 HADD2.F32 R17, -RZ, R18.H0_H0 ;  /* 0x20000012ff118230 */ /* 0x000fe20000004100 */
[C---:B------:R-:W-:Y:S01]  /*6390*/  @!P0 FFMA.FTZ R37, R8.reuse, R21, -R37 ;  /* 0x0000001508258223 */ /* 0x040fe20000010825 */
[----:B------:R-:W-:Y:S01]  /*63a0*/  @!P0 HADD2.F32 R18, -RZ, R31.H1_H1 ;  /* 0x3000001fff128230 */ /* 0x000fe20000004100 */
[----:B------:R-:W-:Y:S01]  /*63b0*/  @!P0 FMUL.FTZ R8, R8, R7 ;  /* 0x0000000708088220 */ /* 0x000fe20000410000 */
[----:B------:R-:W-:Y:S01]  /*63c0*/  @!P0 HADD2.F32 R7, -RZ, R9.H1_H1 ;  /* 0x30000009ff078230 */ /* 0x000fe20000004100 */
[----:B------:R-:W-:Y:S02]  /*63d0*/  @!P0 FMUL.FTZ R9, R22, R19 ;  /* 0x0000001316098220 */ /* 0x000fe40000410000 */
[----:B------:R-:W-:Y:S02]  /*63e0*/  @!P0 IMAD.MOV.U32 R45, RZ, RZ, R4 ;  /* 0x000000ffff2d8224 */ /* 0x000fe400078e0004 */
        /* <DEDUP_REMOVED lines=26> */
.L_x_1729:
[----:B------:R-:W-:Y:S05]  /*6590*/  BSYNC B0 ;  /* 0x0000000000007941 */ /* 0x000fea0003800000 */
.L_x_1728:
[----:B------:R-:W-:Y:S11]  /*65a0*/  ISETP.GE.AND P0, PT, R29, c[0x0][0x1d4], PT ;  /* 0x000075001d007a0c */ /* 0x000ff60003f06270 */
[----:B------:R-:W-:Y:S02]  /*65b0*/  @!UPT UIADD3 URZ, URZ, URZ, URZ ;  /* 0x0000003f3f3ff290 */ /* 0x000fe4000fffe03f */
[----:B------:R-:W-:-:S05]  /*65c0*/  @P0 BRA `(.L_x_1713) ;  /* 0x00000b2000000947 */ /* 0x000fca0003800000 */
[----:B------:R-:W-:Y:S02]  /*65d0*/  LOP3.LUT P1, RZ, R198, 0x4, RZ, 0xc0, !PT ;  /* 0x00000004c6ff7812 */ /* 0x000fe4000782c0ff */
[C---:B----4-:R-:W-:Y:S02]  /*65e0*/  LEA R48, P0, R79.reuse, R64, 0x1 ;  /* 0x000000404f307211 */ /* 0x050fe400078008ff */
[----:B-1----:R-:W-:Y:S02]  /*65f0*/  SEL R2, R130, R127, !P1 ;  /* 0x0000007f82027207 */ /* 0x002fe40004800000 */
[----:B---3--:R-:W-:Y:S02]  /*6600*/  LEA.HI.X R49, R79, R65, R106, 0x1, P0 ;  /* 0x000000414f317211 */ /* 0x008fe400000f0c6a */
[----:B------:R-:W-:Y:S02]  /*6610*/  SHF.R.S32.HI R3, RZ, 0x1f, R2 ;  /* 0x0000001fff037819 */ /* 0x000fe40000011402 */
[----:B------:R-:W-:Y:S02]  /*6620*/  ISETP.GE.AND P0, PT, R29, c[0x0][0x27c], PT ;  /* 0x00009f001d007a0c */ /* 0x000fe40003f06270 */
[----:B------:R-:W-:Y:S04]  /*6630*/  LEA.HI R2, R3, R2, RZ, 0x4 ;  /* 0x0000000203027211 */ /* 0x000fe800078f20ff */
[----:B------:R-:W-:Y:S04]  /*6640*/  LEA.HI.SX32 R2, R2, R114, 0x1c ;  /* 0x0000007202027211 */ /* 0x000fe800078fe2ff */
[----:B------:R-:W-:Y:S02]  /*6650*/  SHF.R.S32.HI R3, RZ, 0x1f, R2 ;  /* 0x0000001fff037819 */ /* 0x000fe40000011402 */
[----:B------:R-:W-:Y:S01]  /*6660*/  SHF.L.U32 R38, R2, 0x3, RZ ;  /* 0x0000000302267819 */ /* 0x000fe200000006ff */
[--C-:B------:R-:W-:Y:S01]  /*6670*/  @!P0 HADD2.F32 R9, -RZ, R62.reuse.H0_H0 ;  /* 0x2000003eff098230 */ /* 0x100fe20000004100 */
[----:B------:R-:W-:Y:S01]  /*6680*/  LEA.HI R2, R3, R2, RZ, 0x3 ;  /* 0x0000000203027211 */ /* 0x000fe200078f18ff */
[----:B------:R-:W-:Y:S01]  /*6690*/  @!P0 HADD2.F32 R20, -RZ, R62.H1_H1 ;  /* 0x3000003eff148230 */ /* 0x000fe20000004100 */
[----:B------:R-:W-:Y:S02]  /*66a0*/  LOP3.LUT R3, R209, 0x38, R38, 0xf8, !PT ;  /* 0x00000038d1037812 */ /* 0x000fe400078ef826 */
[----:B------:R-:W-:Y:S01]  /*66b0*/  @!P0 SHF.R.U64 R15, R56, 0x10, R57 ;  /* 0x00000010380f8819 */ /* 0x000fe20000001239 */
[----:B------:R-:W-:Y:S01]  /*66c0*/  IMAD.SHL.U32 R2, R2, 0x200, RZ ;  /* 0x0000020002027824 */ /* 0x000fe200078e00ff */
[----:B------:R-:W-:Y:S02]  /*66d0*/  LOP3.LUT R3, R3, R147, RZ, 0x3c, !PT ;  /* 0x0000009303037212 */ /* 0x000fe400078e3cff */
[--C-:B------:R-:W-:Y:S02]  /*66e0*/  @!P0 SHF.R.U64 R6, R24, 0x10, R25.reuse ;  /* 0x0000001018068819 */ /* 0x100fe40000001219 */
[----:B------:R-:W-:Y:S02]  /*66f0*/  LOP3.LUT R2, R2, 0x7ffff000, RZ, 0xc0, !PT ;  /* 0x7ffff00002027812 */ /* 0x000fe400078ec0ff */
[----:B------:R-:W-:Y:S02]  /*6700*/  @!P0 SHF.R.U32.HI R8, RZ, 0x10, R25 ;  /* 0x00000010ff088819 */ /* 0x000fe40000011619 */
[----:B------:R-:W-:Y:S02]  /*6710*/  IADD3 R2, R3, R2, R148 ;  /* 0x0000000203027210 */ /* 0x000fe40007ffe094 */
[----:B------:R-:W-:Y:S02]  /*6720*/  IADD3 R3, R123, R66, RZ ;  /* 0x000000427b037210 */ /* 0x000fe40007ffe0ff */
[----:B------:R-:W-:Y:S01]  /*6730*/  @!P0 SHF.R.U32.HI R22, RZ, 0x10, R57 ;  /* 0x00000010ff168819 */ /* 0x000fe20000011639 */
[----:B------:R-:W-:Y:S01]  /*6740*/  IMAD.IADD R2, R66, 0x1, R2 ;  /* 0x0000000142027824 */ /* 0x000fe200078e0202 */
[----:B------:R-:W-:Y:S02]  /*6750*/  SHF.L.U32 R3, R3, 0x1, RZ ;  /* 0x0000000103037819 */ /* 0x000fe400000006ff */
[--C-:B------:R-:W-:Y:S01]  /*6760*/  @!P0 SHF.R.U64 R14, R26, 0x10, R27.reuse ;  /* 0x000000101a0e8819 */ /* 0x100fe2000000121b */
[----:B------:R-:W-:Y:S01]  /*6770*/  IMAD.SHL.U32 R2, R2, 0x2, RZ ;  /* 0x0000000202027824 */ /* 0x000fe200078e00ff */
[----:B------:R-:W-:Y:S01]  /*6780*/  @!P0 HADD2.F32 R22, -RZ, R22.H0_H0 ;  /* 0x20000016ff168230 */ /* 0x000fe20000004100 */
[----:B------:R1:W-:Y:S01]  /*6790*/  LDS.128 R16, [R3+0xc100] ;  /* 0x00c1000003107984 */ /* 0x0003e20000000c00 */
[----:B------:R-:W-:Y:S01]  /*67a0*/  @!P0 SHF.R.U32.HI R13, RZ, 0x10, R27 ;  /* 0x00000010ff0d8819 */ /* 0x000fe2000001161b */
[--C-:B------:R-:W-:Y:S01]  /*67b0*/  @!P0 HADD2.F32 R27, -RZ, R63.reuse.H0_H0 ;  /* 0x2000003fff1b8230 */ /* 0x100fe20000004100 */
[--C-:B------:R-:W-:Y:S02]  /*67c0*/  @!P0 SHF.R.U32.HI R24, RZ, 0x10, R59.reuse ;  /* 0x00000010ff188819 */ /* 0x100fe4000001163b */
[----:B------:R-:W-:Y:S03]  /*67d0*/  @!P0 SHF.R.U64 R37, R58, 0x10, R59 ;  /* 0x000000103a258819 */ /* 0x000fe6000000123b */
[----:B------:R-:W2:Y:S01]  /*67e0*/  LDS.128 R44, [R2+0xc100] ;  /* 0x00c10000022c7984 */ /* 0x000ea20000000c00 */
[----:B------:R-:W-:Y:S02]  /*67f0*/  @!P0 HADD2.F32 R32, -RZ, R24.H0_H0 ;  /* 0x20000018ff208230 */ /* 0x000fe40000004100 */
[----:B------:R-:W-:Y:S02]  /*6800*/  @!P0 HADD2.F32 R24, -RZ, R63.H1_H1 ;  /* 0x3000003fff188230 */ /* 0x000fe40000004100 */
[----:B-1----:R-:W-:Y:S01]  /*6810*/  @!P0 HADD2.F32 R3, -RZ, R33.H0_H0 ;  /* 0x20000021ff038230 */ /* 0x002fe20000004100 */
[----:B--2---:R-:W-:Y:S01]  /*6820*/  @!P0 IMAD.MOV.U32 R12, RZ, RZ, R44 ;  /* 0x000000ffff0c8224 */ /* 0x004fe200078e002c */
[----:B------:R-:W-:Y:S02]  /*6830*/  @!P0 MOV R5, R16 ;  /* 0x0000001000058202 */ /* 0x000fe40000000f00 */
[----:B------:R-:W-:Y:S02]  /*6840*/  @!P0 MOV R21, R45 ;  /* 0x0000002d00158202 */ /* 0x000fe40000000f00 */
[--C-:B------:R-:W-:Y:S02]  /*6850*/  @!P0 HADD2.F32 R7, -RZ, R12.reuse.H0_H0 ;  /* 0x2000000cff078230 */ /* 0x100fe40000004100 */
[--C-:B------:R-:W-:Y:S02]  /*6860*/  @!P0 HADD2.F32 R4, -RZ, R5.reuse.H0_H0 ;  /* 0x20000005ff048230 */ /* 0x100fe40000004100 */
[----:B------:R-:W-:Y:S03]  /*6870*/  @!P0 HADD2.F32 R5, -RZ, R5.H1_H1 ;  /* 0x30000005ff058230 */ /* 0x000fe60000004100 */
[CC--:B------:R-:W-:Y:S02]  /*6880*/  @!P0 FMUL.FTZ R2, R4.reuse, R3.reuse ;  /* 0x0000000304028220 */ /* 0x0c0fe40000410000 */
[C---:B------:R-:W-:Y:S02]  /*6890*/  @!P0 FMUL.FTZ R3, R7.reuse, R3 ;  /* 0x0000000307038220 */ /* 0x040fe40000410000 */
[-C--:B------:R-:W-:Y:S02]  /*68a0*/  @!P0 FFMA.FTZ R2, R7, R9.reuse, R2 ;  /* 0x0000000907028223 */ /* 0x080fe40000010002 */
[----:B------:R-:W-:Y:S02]  /*68b0*/  @!P0 IMAD.MOV.U32 R7, RZ, RZ, R17 ;  /* 0x000000ffff078224 */ /* 0x000fe400078e0011 */
[----:B------:R-:W-:Y:S01]  /*68c0*/  @!P0 FFMA.FTZ R51, R4, R9, -R3 ;  /* 0x0000000904338223 */ /* 0x000fe20000010803 */
[----:B------:R-:W-:Y:S02]  /*68d0*/  @!P0 HADD2.F32 R4, -RZ, R33.H1_H1 ;  /* 0x30000021ff048230 */ /* 0x000fe40000004100 */
[----:B------:R-:W-:Y:S02]  /*68e0*/  @!P0 HADD2.F32 R9, -RZ, R12.H1_H1 ;  /* 0x3000000cff098230 */ /* 0x000fe40000004100 */
[----:B------:R-:W-:Y:S02]  /*68f0*/  @!P0 HADD2.F32 R12, -RZ, R15.H0_H0 ;  /* 0x2000000fff0c8230 */ /* 0x000fe40000004100 */
[----:B------:R-:W-:Y:S02]  /*6900*/  @!P0 HADD2.F32 R15, -RZ, R21.H0_H0 ;  /* 0x20000015ff0f8230 */ /* 0x000fe40000004100 */
[----:B------:R-:W-:Y:S02]  /*6910*/  @!P0 HADD2.F32 R3, -RZ, R6.H0_H0 ;  /* 0x20000006ff038230 */ /* 0x000fe40000004100 */
[--C-:B------:R-:W-:Y:S01]  /*6920*/  @!P0 HADD2.F32 R6, -RZ, R7.reuse.H0_H0 ;  /* 0x20000007ff068230 */ /* 0x100fe20000004100 */
[----:B------:R-:W-:Y:S01]  /*6930*/  @!P0 FMUL.FTZ R23, R15, R4 ;  /* 0x000000040f178220 */ /* 0x000fe20000410000 */
[----:B------:R-:W-:Y:S01]  /*6940*/  @!P0 HADD2.F32 R7, -RZ, R7.H1_H1 ;  /* 0x30000007ff078230 */ /* 0x000fe20000004100 */
[-C--:B------:R-:W-:Y:S01]  /*6950*/  @!P0 FMUL.FTZ R25, R9, R3.reuse ;  /* 0x0000000309198220 */ /* 0x080fe20000410000 */
[----:B------:R-:W-:Y:S01]  /*6960*/  @!P0 HADD2.F32 R21, -RZ, R21.H1_H1 ;  /* 0x30000015ff158230 */ /* 0x000fe20000004100 */
[C---:B------:R-:W-:Y:S02]  /*6970*/  @!P0 FMUL.FTZ R3, R5.reuse, R3 ;  /* 0x0000000305038220 */ /* 0x040fe40000410000 */
[C---:B------:R-:W-:Y:S01]  /*6980*/  @!P0 FFMA.FTZ R43, R6.reuse, R20, -R23 ;  /* 0x00000014062b8223 */ /* 0x040fe20000010817 */
[----:B------:R-:W-:Y:S01]  /*6990*/  @!P0 MOV R23, R47 ;  /* 0x0000002f00178202 */ /* 0x000fe20000000f00 */
[-C--:B------:R-:W-:Y:S01]  /*69a0*/  @!P0 FFMA.FTZ R50, R5, R12.reuse, -R25 ;  /* 0x0000000c05328223 */ /* 0x080fe20000010819 */
[----:B------:R-:W-:Y:S01]  /*69b0*/  @!P0 HADD2.F32 R5, -RZ, R8.H0_H0 ;  /* 0x20000008ff058230 */ /* 0x000fe20000004100 */
[----:B------:R-:W-:Y:S02]  /*69c0*/  @!P0 FFMA.FTZ R3, R9, R12, R3 ;  /* 0x0000000c09038223 */ /* 0x000fe40000010003 */
[----:B------:R-:W-:Y:S01]  /*69d0*/  @!P0 IMAD.MOV.U32 R12, RZ, RZ, R19 ;  /* 0x000000ffff0c8224 */ /* 0x000fe200078e0013 */
[--C-:B------:R-:W-:Y:S01]  /*69e0*/  @!P0 HADD2.F32 R26, -RZ, R23.reuse.H0_H0 ;  /* 0x20000017ff1a8230 */ /* 0x100fe20000004100 */
[----:B------:R-:W-:Y:S01]  /*69f0*/  @!P0 FMUL.FTZ R4, R6, R4 ;  /* 0x0000000406048220 */ /* 0x000fe20000410000 */
[----:B------:R-:W-:Y:S01]  /*6a00*/  @!P0 HADD2.F32 R6, -RZ, R34.H0_H0 ;  /* 0x20000022ff068230 */ /* 0x000fe20000004100 */
[-C--:B------:R-:W-:Y:S01]  /*6a10*/  @!P0 FMUL.FTZ R8, R21, R5.reuse ;  /* 0x0000000515088220 */ /* 0x080fe20000410000 */
[--C-:B------:R-:W-:Y:S01]  /*6a20*/  @!P0 HADD2.F32 R9, -RZ, R12.reuse.H0_H0 ;  /* 0x2000000cff098230 */ /* 0x100fe20000004100 */
[C---:B------:R-:W-:Y:S01]  /*6a30*/  @!P0 FMUL.FTZ R5, R7.reuse, R5 ;  /* 0x0000000507058220 */ /* 0x040fe20000410000 */
[----:B------:R-:W-:Y:S01]  /*6a40*/  @!P0 HADD2.F32 R31, -RZ, R23.H1_H1 ;  /* 0x30000017ff1f8230 */ /* 0x000fe20000004100 */
[----:B------:R-:W-:Y:S02]  /*6a50*/  @!P0 FMUL.FTZ R25, R26, R6 ;  /* 0x000000061a198220 */ /* 0x000fe40000410000 */
[----:B------:R-:W-:Y:S01]  /*6a60*/  @!P0 FFMA.FTZ R42, R7, R22, -R8 ;  /* 0x00000016072a8223 */ /* 0x000fe20000010808 */
[----:B------:R-:W-:Y:S01]  /*6a70*/  @!P0 HADD2.F32 R7, -RZ, R12.H1_H1 ;  /* 0x3000000cff078230 */ /* 0x000fe20000004100 */
[C---:B------:R-:W-:Y:S01]  /*6a80*/  @!P0 FMUL.FTZ R8, R9.reuse, R6 ;  /* 0x0000000609088220 */ /* 0x040fe20000410000 */
[----:B------:R-:W-:Y:S01]  /*6a90*/  @!P0 HADD2.F32 R6, -RZ, R34.H1_H1 ;  /* 0x30000022ff068230 */ /* 0x000fe20000004100 */
[----:B------:R-:W-:Y:S01]  /*6aa0*/  @!P0 FFMA.FTZ R41, R9, R27, -R25 ;  /* 0x0000001b09298223 */ /* 0x000fe20000010819 */
[----:B------:R-:W-:Y:S01]  /*6ab0*/  @!P0 HADD2.F32 R9, -RZ, R13.H0_H0 ;  /* 0x2000000dff098230 */ /* 0x000fe20000004100 */
[----:B------:R-:W-:Y:S01]  /*6ac0*/  @!P0 IMAD.MOV.U32 R12, RZ, RZ, R18 ;  /* 0x000000ffff0c8224 */ /* 0x000fe200078e0012 */
[----:B------:R-:W-:Y:S01]  /*6ad0*/  @!P0 MOV R25, R46 ;  /* 0x0000002e00198202 */ /* 0x000fe20000000f00 */
[----:B------:R-:W-:Y:S01]  /*6ae0*/  @!P0 FFMA.FTZ R4, R15, R20, R4 ;  /* 0x000000140f048223 */ /* 0x000fe20000010004 */
[----:B------:R-:W-:Y:S01]  /*6af0*/  @!P0 F2FP.PACK_AB R20, R50, R51 ;  /* 0x000000333214823e */ /* 0x000fe200000000ff */
[-C--:B------:R-:W-:Y:S02]  /*6b00*/  @!P0 FMUL.FTZ R13, R31, R9.reuse ;  /* 0x000000091f0d8220 */ /* 0x080fe40000410000 */
[C---:B------:R-:W-:Y:S01]  /*6b10*/  @!P0 FMUL.FTZ R9, R7.reuse, R9 ;  /* 0x0000000907098220 */ /* 0x040fe20000410000 */
[--C-:B------:R-:W-:Y:S01]  /*6b20*/  @!P0 HADD2.F32 R23, -RZ, R25.reuse.H0_H0 ;  /* 0x20000019ff178230 */ /* 0x100fe20000004100 */
[----:B------:R-:W-:Y:S01]  /*6b30*/  @!P0 FFMA.FTZ R34, R7, R32, -R13 ;  /* 0x0000002007228223 */ /* 0x000fe2000001080d */
[----:B------:R-:W-:Y:S01]  /*6b40*/  @!P0 HADD2.F32 R7, -RZ, R12.H0_H0 ;  /* 0x2000000cff078230 */ /* 0x000fe20000004100 */
[----:B------:R-:W-:Y:S01]  /*6b50*/  @!P0 FFMA.FTZ R5, R21, R22, R5 ;  /* 0x0000001615058223 */ /* 0x000fe20000010005 */
[----:B------:R-:W-:Y:S01]  /*6b60*/  @!P0 MOV R16, R20 ;  /* 0x0000001400108202 */ /* 0x000fe20000000f00 */
[-C--:B------:R-:W-:Y:S01]  /*6b70*/  @!P0 FMUL.FTZ R33, R23, R6.reuse ;  /* 0x0000000617218220 */ /* 0x080fe20000410000 */
[----:B------:R-:W-:Y:S01]  /*6b80*/  @!P0 F2FP.PACK_AB R15, R34, R41 ;  /* 0x00000029220f823e */ /* 0x000fe200000000ff */
[----:B------:R-:W-:Y:S01]  /*6b90*/  @!P0 FMUL.FTZ R6, R7, R6 ;  /* 0x0000000607068220 */ /* 0x000fe20000410000 */
[----:B------:R-:W-:Y:S01]  /*6ba0*/  @!P0 F2FP.PACK_AB R4, R5, R4 ;  /* 0x000000040504823e */ /* 0x000fe200000000ff */
[-C--:B------:R-:W-:Y:S01]  /*6bb0*/  @!P0 FFMA.FTZ R39, R7, R24.reuse, -R33 ;  /* 0x0000001807278223 */ /* 0x080fe20000010821 */
[----:B------:R-:W-:Y:S01]  /*6bc0*/  @!P0 HADD2.F32 R13, -RZ, R14.H0_H0 ;  /* 0x2000000eff0d8230 */ /* 0x000fe20000004100 */
[----:B------:R-:W-:Y:S01]  /*6bd0*/  @!P0 FFMA.FTZ R6, R23, R24, R6 ;  /* 0x0000001817068223 */ /* 0x000fe20000010006 */
[----:B------:R-:W-:Y:S01]  /*6be0*/  @!P0 HADD2.F32 R14, -RZ, R25.H1_H1 ;  /* 0x30000019ff0e8230 */ /* 0x000fe20000004100 */
[----:B------:R-:W-:Y:S01]  /*6bf0*/  @!P0 IMAD.MOV.U32 R19, RZ, RZ, R15 ;  /* 0x000000ffff138224 */ /* 0x000fe200078e000f */
[----:B------:R-:W-:Y:S01]  /*6c00*/  @!P0 HADD2.F32 R12, -RZ, R12.H1_H1 ;  /* 0x3000000cff0c8230 */ /* 0x000fe20000004100 */
[----:B------:R-:W-:Y:S01]  /*6c10*/  @!P0 IMAD.MOV.U32 R45, RZ, RZ, R4 ;  /* 0x000000ffff2d8224 */ /* 0x000fe200078e0004 */
[----:B------:R-:W-:Y:S01]  /*6c20*/  @!P0 HADD2.F32 R25, -RZ, R37.H0_H0 ;  /* 0x20000025ff198230 */ /* 0x000fe20000004100 */
[-C--:B------:R-:W-:Y:S02]  /*6c30*/  @!P0 FMUL.FTZ R33, R14, R13.reuse ;  /* 0x0000000d0e218220 */ /* 0x080fe40000410000 */
[C---:B------:R-:W-:Y:S02]  /*6c40*/  @!P0 FMUL.FTZ R7, R12.reuse, R13 ;  /* 0x0000000d0c078220 */ /* 0x040fe40000410000 */
[----:B------:R-:W-:Y:S01]  /*6c50*/  @!P0 FFMA.FTZ R13, R12, R25, -R33 ;  /* 0x000000190c0d8223 */ /* 0x000fe20000010821 */
[----:B------:R-:W-:Y:S01]  /*6c60*/  @!P0 F2FP.PACK_AB R33, R42, R43 ;  /* 0x0000002b2a21823e */ /* 0x000fe200000000ff */
[----:B------:R-:W-:Y:S01]  /*6c70*/  @!P0 FFMA.FTZ R7, R14, R25, R7 ;  /* 0x000000190e078223 */ /* 0x000fe20000010007 */
[----:B------:R-:W-:Y:S01]  /*6c80*/  @!P0 F2FP.PACK_AB R12, R3, R2 ;  /* 0x00000002030c823e */ /* 0x000fe200000000ff */
[----:B------:R-:W-:Y:S01]  /*6c90*/  @!P0 FFMA.FTZ R8, R26, R27, R8 ;  /* 0x0000001b1a088223 */ /* 0x000fe20000010008 */
[----:B------:R-:W-:Y:S01]  /*6ca0*/  @!P0 F2FP.PACK_AB R13, R13, R39 ;  /* 0x000000270d0d823e */ /* 0x000fe200000000ff */
[----:B------:R-:W-:Y:S01]  /*6cb0*/  @!P0 IMAD.MOV.U32 R17, RZ, RZ, R33 ;  /* 0x000000ffff118224 */ /* 0x000fe200078e0021 */
[----:B------:R-:W-:Y:S01]  /*6cc0*/  @!P0 F2FP.PACK_AB R3, R7, R6 ;  /* 0x000000060703823e */ /* 0x000fe200000000ff */
[----:B------:R-:W-:Y:S01]  /*6cd0*/  @!P0 FFMA.FTZ R9, R31, R32, R9 ;  /* 0x000000201f098223 */ /* 0x000fe20000010009 */
[----:B------:R-:W-:Y:S02]  /*6ce0*/  @!P0 MOV R18, R13 ;  /* 0x0000000d00128202 */ /* 0x000fe40000000f00 */
[----:B------:R-:W-:Y:S02]  /*6cf0*/  @!P0 MOV R44, R12 ;  /* 0x0000000c002c8202 */ /* 0x000fe40000000f00 */
[----:B------:R-:W-:Y:S01]  /*6d00*/  @!P0 F2FP.PACK_AB R2, R9, R8 ;  /* 0x000000080902823e */ /* 0x000fe200000000ff */
[----:B------:R1:W-:Y:S01]  /*6d10*/  ST.E.128 [R48.64], R16 ;  /* 0x0000001030007985 */ /* 0x0003e2000c101d08 */
[----:B------:R-:W-:Y:S02]  /*6d20*/  @!P0 MOV R46, R3 ;  /* 0x00000003002e8202 */ /* 0x000fe40000000f00 */
[----:B------:R-:W-:Y:S02]  /*6d30*/  @!P0 MOV R47, R2 ;  /* 0x00000002002f8202 */ /* 0x000fe40000000f00 */
[----:B------:R-:W-:Y:S11]  /*6d40*/  ISETP.GE.AND P0, PT, R38, c[0x0][0x1d4], PT ;  /* 0x0000750026007a0c */ /* 0x000ff60003f06270 */
[----:B------:R-:W-:Y:S02]  /*6d50*/  @!UPT UIADD3 URZ, URZ, URZ, URZ ;  /* 0x0000003f3f3ff290 */ /* 0x000fe4000fffe03f */
[----:B------:R-:W-:-:S05]  /*6d60*/  @P0 BRA `(.L_x_1713) ;  /* 0x0000038000000947 */ /* 0x000fca0003800000 */
[C---:B------:R-:W-:Y:S04]  /*6d70*/  LEA R2, P0, R38.reuse, R64, 0x1 ;  /* 0x0000004026027211 */ /* 0x040fe800078008ff */
[----:B------:R-:W-:Y:S05]  /*6d80*/  LEA.HI.X.SX32 R3, R38, R65, 0x1, P0 ;  /* 0x0000004126037211 */ /* 0x000fea00000f0eff */
[----:B------:R2:W-:Y:S01]  /*6d90*/  ST.E.128 [R2.64], R44 ;  /* 0x0000002c02007985 */ /* 0x0005e2000c101d08 */
[----:B------:R-:W-:-:S05]  /*6da0*/  BRA `(.L_x_1713) ;  /* 0x0000034000007947 */ /* 0x000fca0003800000 */
.L_x_1709:
[----:B------:R-:W-:Y:S01]  /*6db0*/  IMAD.WIDE.U32 R2, R74, c[0x0][0x1e0], RZ ;  /* 0x000078004a027a25 */ /* 0x000fe200078e00ff */
[----:B------:R-:W-:Y:S02]  /*6dc0*/  SHF.R.S32.HI R76, RZ, 0x1f, R74 ;  /* 0x0000001fff4c7819 */ /* 0x000fe4000001144a */
[----:B-----5:R-:W-:Y:S03]  /*6dd0*/  SHF.R.S32.HI R77, RZ, 0x1f, R71 ;  /* 0x0000001fff4d7819 */ /* 0x020fe60000011447 */
[----:B------:R-:W-:Y:S04]  /*6de0*/  IMAD R4, R76, c[0x0][0x1e0], RZ ;  /* 0x000078004c047a24 */ /* 0x000fe800078e02ff */
[----:B------:R-:W-:Y:S04]  /*6df0*/  IMAD R4, R74, c[0x0][0x1e4], R4 ;  /* 0x000079004a047a24 */ /* 0x000fe800078e0204 */
[----:B------:R-:W-:Y:S02]  /*6e00*/  IMAD.IADD R3, R3, 0x1, R4 ;  /* 0x0000000103037824 */ /* 0x000fe400078e0204 */
[----:B------:R-:W-:Y:S02]  /*6e10*/  IMAD R4, R77, c[0x0][0x1f0], RZ ;  /* 0x00007c004d047a24 */ /* 0x000fe400078e02ff */
[C---:B------:R-:W-:Y:S04]  /*6e20*/  IMAD.WIDE.U32 R2, R71.reuse, c[0x0][0x1f0], R2 ;  /* 0x00007c0047027a25 */ /* 0x040fe800078e0002 */
[----:B------:R-:W-:Y:S01]  /*6e30*/  IMAD R4, R71, c[0x0][0x1f4], R4 ;  /* 0x00007d0047047a24 */ /* 0x000fe200078e0204 */
[----:B------:R-:W-:Y:S04]  /*6e40*/  IADD3 R2, P0, R80, R2, RZ ;  /* 0x0000000250027210 */ /* 0x000fe80007f1e0ff */
[----:B------:R-:W-:Y:S02]  /*6e50*/  IADD3.X R4, R84, R3, R4, P0, !PT ;  /* 0x0000000354047210 */ /* 0x000fe400007fe404 */
[C---:B------:R-:W-:Y:S04]  /*6e60*/  LEA R3, P0, R2.reuse, c[0x0][0x1c8], 0x1 ;  /* 0x0000720002037a11 */ /* 0x040fe800078008ff */
[----:B------:R-:W-:Y:S02]  /*6e70*/  LEA.HI.X R4, R2, c[0x0][0x1cc], R4, 0x1, P0 ;  /* 0x0000730002047a11 */ /* 0x000fe400000f0c04 */
[----:B------:R-:W2:Y:S08]  /*6e80*/  SHFL.IDX PT, R2, R3, RZ, 0x1c1f ;  /* 0x001c1fff03027589 */ /* 0x000eb000000e0000 */
[----:B------:R3:W4:Y:S02]  /*6e90*/  SHFL.IDX PT, R3, R4, RZ, 0x1c1f ;  /* 0x001c1fff04037589 */ /* 0x00072400000e0000 */
[----:B---3--:R-:W-:Y:S05]  /*6ea0*/  IMAD.IADD R4, R78, 0x1, -R8 ;  /* 0x000000014e047824 */ /* 0x008fea00078e0a08 */
[----:B------:R-:W-:Y:S04]  /*6eb0*/  IMNMX R75, R4, 0x40, PT ;  /* 0x00000040044b7817 */ /* 0x000fe80003800200 */
[----:B------:R-:W-:Y:S11]  /*6ec0*/  ISETP.GT.AND P0, PT, R75, R207, PT ;  /* 0x000000cf4b00720c */ /* 0x000ff60003f04270 */
[----:B------:R-:W-:Y:S02]  /*6ed0*/  @!UPT UIADD3 URZ, URZ, URZ, URZ ;  /* 0x0000003f3f3ff290 */ /* 0x000fe4000fffe03f */
[----:B------:R-:W-:-:S05]  /*6ee0*/  @!P0 BRA `(.L_x_1713) ;  /* 0x0000020000008947 */ /* 0x000fca0003800000 */
[----:B--2-4-:R-:W-:Y:S02]  /*6ef0*/  ISETP.GE.AND P1, PT, R104, c[0x0][0x1d4], PT ;  /* 0x0000750068007a0c */ /* 0x014fe40003f26270 */
[----:B------:R-:W-:Y:S02]  /*6f00*/  ISETP.GE.AND P3, PT, R202, c[0x0][0x1d4], PT ;  /* 0x00007500ca007a0c */ /* 0x000fe40003f66270 */
[C---:B------:R-:W-:Y:S09]  /*6f10*/  ISETP.GE.AND P2, PT, R201.reuse, c[0x0][0x1d4], PT ;  /* 0x00007500c9007a0c */ /* 0x040ff20003f46270 */
[----:B------:R-:W2:Y:S01]  /*6f20*/  @!P1 LDS.128 R12, [R72+0xc000] ;  /* 0x00c00000480c9984 */ /* 0x000ea20000000c00 */
[CC--:B------:R-:W-:Y:S04]  /*6f30*/  @!P1 LEA R4, P0, R104.reuse, R2.reuse, 0x1 ;  /* 0x0000000268049211 */ /* 0x0c0fe800078008ff */
[-C--:B------:R-:W-:Y:S02]  /*6f40*/  @!P1 LEA.HI.X R5, R104, R3.reuse, R105, 0x1, P0 ;  /* 0x0000000368059211 */ /* 0x080fe400000f0c69 */
[CC--:B------:R-:W-:Y:S04]  /*6f50*/  @!P3 LEA R8, P0, R202.reuse, R2.reuse, 0x1 ;  /* 0x00000002ca08b211 */ /* 0x0c0fe800078008ff */
[-C--:B------:R-:W-:Y:S02]  /*6f60*/  @!P3 LEA.HI.X R9, R202, R3.reuse, R216, 0x1, P0 ;  /* 0x00000003ca09b211 */ /* 0x080fe400000f0cd8 */
[CC--:B-1----:R-:W-:Y:S04]  /*6f70*/  @!P2 LEA R6, P0, R201.reuse, R2.reuse, 0x1 ;  /* 0x00000002c906a211 */ /* 0x0c2fe800078008ff */
[-C--:B------:R-:W-:Y:S02]  /*6f80*/  @!P2 LEA.HI.X R7, R201, R3.reuse, R215, 0x1, P0 ;  /* 0x00000003c907a211 */ /* 0x080fe400000f0cd7 */
[----:B------:R-:W-:Y:S01]  /*6f90*/  ISETP.GE.AND P0, PT, R30, c[0x0][0x1d4], PT ;  /* 0x000075001e007a0c */ /* 0x000fe20003f06270 */
[----:B--2---:R1:W-:Y:S11]  /*6fa0*/  @!P1 ST.E.128 [R4.64], R12 ;  /* 0x0000000c04009985 */ /* 0x0043f6000c101d08 */
[----:B------:R-:W-:Y:S01]  /*6fb0*/  @!UPT UIADD3 URZ, URZ, URZ, URZ ;  /* 0x0000003f3f3ff290 */ /* 0x000fe2000fffe03f */
[----:B------:R-:W2:Y:S01]  /*6fc0*/  @!P0 LDS.128 R12, [R73+0xc000] ;  /* 0x00c00000490c8984 */ /* 0x000ea20000000c00 */
[----:B-1----:R-:W-:Y:S04]  /*6fd0*/  @!P0 IMAD.SHL.U32 R4, R211, 0x8, RZ ;  /* 0x00000008d3048824 */ /* 0x002fe800078e00ff */
[--C-:B------:R-:W-:Y:S05]  /*6fe0*/  @!P0 IMAD.WIDE R4, R4, 0x2, R2.reuse ;  /* 0x0000000204048825 */ /* 0x100fea00078e0202 */
[----:B--2---:R1:W-:Y:S01]  /*6ff0*/  @!P0 ST.E.128 [R4.64], R12 ;  /* 0x0000000c04008985 */ /* 0x0043e2000c101d08 */
[----:B------:R-:W-:Y:S11]  /*7000*/  ISETP.GE.AND P0, PT, R29, c[0x0][0x1d4], PT ;  /* 0x000075001d007a0c */ /* 0x000ff60003f06270 */
[----:B------:R-:W-:Y:S02]  /*7010*/  @!UPT UIADD3 URZ, URZ, URZ, URZ ;  /* 0x0000003f3f3ff290 */ /* 0x000fe4000fffe03f */
[----:B------:R-:W2:Y:S01]  /*7020*/  @!P0 LDS.128 R16, [R72+0xe000] ;  /* 0x00e0000048108984 */ /* 0x000ea20000000c00 */
[----:B-1----:R-:W-:Y:S04]  /*7030*/  @!P0 IMAD.SHL.U32 R4, R210, 0x8, RZ ;  /* 0x00000008d2048824 */ /* 0x002fe800078e00ff */
[----:B------:R-:W-:Y:S05]  /*7040*/  @!P0 IMAD.WIDE R4, R4, 0x2, R2 ;  /* 0x0000000204048825 */ /* 0x000fea00078e0202 */
        /* <DEDUP_REMOVED lines=10> */
.L_x_1713:
[----:B--2-4-:R-:W-:Y:S05]  /*70f0*/  BSYNC B1 ;  /* 0x0000000000017941 */ /* 0x014fea0003800000 */
.L_x_1708:
[----:B------:R-:W-:Y:S01]  /*7100*/  ISETP.GT.AND P0, PT, R28, R35, PT ;  /* 0x000000231c00720c */ /* 0x000fe20003f04270 */
[----:B-1----:R-:W-:Y:S01]  /*7110*/  IMAD R8, R77, c[0x0][0x218], RZ ;  /* 0x000086004d087a24 */ /* 0x002fe200078e02ff */
[C---:B------:R-:W-:Y:S01]  /*7120*/  ISETP.GE.AND P1, PT, R40.reuse, 0x1, PT ;  /* 0x000000012800780c */ /* 0x040fe20003f26270 */
[----:B------:R-:W-:Y:S01]  /*7130*/  BSSY B0, `(.L_x_1730) ;  /* 0x000004a000007945 */ /* 0x000fe20003800000 */
[C---:B------:R-:W-:Y:S01]  /*7140*/  IADD3 R3, R40.reuse, 0x1, RZ ;  /* 0x0000000128037810 */ /* 0x040fe20007ffe0ff */
[----:B------:R-:W-:Y:S08]  /*7150*/  IMAD R8, R71, c[0x0][0x21c], R8 ;  /* 0x0000870047087a24 */ /* 0x000ff000078e0208 */
[----:B------:R-:W-:Y:S01]  /*7160*/  @P0 IMAD R2, R40, 0x6000, R10 ;  /* 0x0000600028020824 */ /* 0x000fe200078e020a */
[----:B------:R-:W-:Y:S01]  /*7170*/  SEL R40, R3, RZ, !P1 ;  /* 0x000000ff03287207 */ /* 0x000fe20004800000 */
[----:B-----5:R-:W-:Y:S01]  /*7180*/  @P0 IMAD.MOV.U32 R6, RZ, RZ, R88 ;  /* 0x000000ffff060224 */ /* 0x020fe200078e0058 */
[----:B------:R-:W-:Y:S01]  /*7190*/  @P0 IADD3 R3, R28, -0x1, RZ ;  /* 0xffffffff1c030810 */ /* 0x000fe20007ffe0ff */
[----:B------:R-:W-:Y:S03]  /*71a0*/  @P0 IMAD.MOV.U32 R7, RZ, RZ, R85 ;  /* 0x000000ffff070224 */ /* 0x000fe600078e0055 */
[----:B------:R-:W-:Y:S01]  /*71b0*/  @P0 SHF.R.S32.HI R5, RZ, 0x1f, R3 ;  /* 0x0000001fff050819 */ /* 0x000fe20000011403 */
[----:B------:R-:W-:Y:S02]  /*71c0*/  @P0 IMAD R4, R135, R3, RZ ;  /* 0x0000000387040224 */ /* 0x000fe400078e02ff */
[-C--:B------:R-:W-:Y:S04]  /*71d0*/  @P0 IMAD.WIDE.U32 R6, R3, R141.reuse, R6 ;  /* 0x0000008d03060225 */ /* 0x080fe800078e0006 */
[----:B------:R-:W-:Y:S01]  /*71e0*/  @P0 IMAD R3, R5, R141, R4 ;  /* 0x0000008d05030224 */ /* 0x000fe200078e0204 */
[C---:B------:R-:W-:Y:S03]  /*71f0*/  @P0 LEA R4, P1, R6.reuse, c[0x0][0x250], 0x1 ;  /* 0x0000940006040a11 */ /* 0x040fe600078208ff */
[----:B------:R-:W-:Y:S05]  /*7200*/  @P0 IMAD.IADD R3, R7, 0x1, R3 ;  /* 0x0000000107030824 */ /* 0x000fea00078e0203 */
[----:B------:R-:W-:Y:S01]  /*7210*/  @P0 LEA.HI.X R5, R6, c[0x0][0x254], R3, 0x1, P1 ;  /* 0x0000950006050a11 */ /* 0x000fe200008f0c03 */
[----:B------:R-:W-:Y:S02]  /*7220*/  IMAD R3, R76, c[0x0][0x208], RZ ;  /* 0x000082004c037a24 */ /* 0x000fe400078e02ff */
[C---:B------:R-:W-:Y:S02]  /*7230*/  IMAD.WIDE.U32 R6, R74.reuse, c[0x0][0x208], RZ ;  /* 0x000082004a067a25 */ /* 0x040fe400078e00ff */
[----:B------:R-:W-:Y:S01]  /*7240*/  @!PT LDS RZ, [RZ] ;  /* 0x00000000fffff984 */ /* 0x000fe20000000800 */
[----:B------:R-:W-:Y:S01]  /*7250*/  @!PT LDS RZ, [RZ] ;  /* 0x00000000fffff984 */ /* 0x000fe20000000800 */
[----:B------:R-:W-:Y:S01]  /*7260*/  @!PT LDS RZ, [RZ] ;  /* 0x00000000fffff984 */ /* 0x000fe20000000800 */
[----:B------:R1:W-:Y:S02]  /*7270*/  @P0 LDGSTS.E.BYPASS.LTC128B.128 [R2], [R4.64], !P6 ;  /* 0x0000000004020fae */ /* 0x0003e4000f101d48 */
[----:B------:R-:W-:Y:S02]  /*7280*/  IMAD R3, R74, c[0x0][0x20c], R3 ;  /* 0x000083004a037a24 */ /* 0x000fe400078e0203 */
[----:B------:R1:W-:Y:S02]  /*7290*/  @P0 LDGSTS.E.BYPASS.LTC128B.128 [R2+0x2000], [R4.64+0x80], !P5 ;  /* 0x0200008004020fae */ /* 0x0003e4000e901d48 */
[----:B------:R-:W-:Y:S02]  /*72a0*/  IMAD.IADD R7, R7, 0x1, R3 ;  /* 0x0000000107077824 */ /* 0x000fe400078e0203 */
[----:B------:R1:W-:Y:S02]  /*72b0*/  @P0 LDGSTS.E.BYPASS.LTC128B.128 [R2+0x4000], [R4.64+0x100], !P4 ;  /* 0x0400010004020fae */ /* 0x0003e4000e101d48 */
[----:B------:R-:W-:Y:S05]  /*72c0*/  IMAD.WIDE.U32 R6, R71, c[0x0][0x218], R6 ;  /* 0x0000860047067a25 */ /* 0x000fea00078e0006 */
[----:B------:R-:W-:Y:S04]  /*72d0*/  IADD3 R3, P1, R100, R6, RZ ;  /* 0x0000000664037210 */ /* 0x000fe80007f3e0ff */
[----:B------:R-:W-:Y:S02]  /*72e0*/  IADD3.X R8, R122, R7, R8, P1, !PT ;  /* 0x000000077a087210 */ /* 0x000fe40000ffe408 */
[C---:B------:R-:W-:Y:S04]  /*72f0*/  @P0 LEA R6, P1, R151.reuse, R4, 0x1 ;  /* 0x0000000497060211 */ /* 0x040fe800078208ff */
[----:B------:R-:W-:Y:S02]  /*7300*/  @P0 LEA.HI.X R7, R151, R5, R134, 0x1, P1 ;  /* 0x0000000597070211 */ /* 0x000fe400008f0c86 */
[C---:B------:R-:W-:Y:S03]  /*7310*/  LEA R9, P1, R3.reuse, c[0x0][0x1f8], 0x1 ;  /* 0x00007e0003097a11 */ /* 0x040fe600078208ff */
[----:B------:R2:W-:Y:S01]  /*7320*/  @P0 LDGSTS.E.BYPASS.LTC128B.128 [R2+0x1000], [R6.64], !P6 ;  /* 0x0100000006020fae */ /* 0x0005e2000f101d48 */
[----:B------:R-:W-:Y:S03]  /*7330*/  LEA.HI.X R3, R3, c[0x0][0x1fc], R8, 0x1, P1 ;  /* 0x00007f0003037a11 */ /* 0x000fe600008f0c08 */
[----:B------:R2:W-:Y:S04]  /*7340*/  @P0 LDGSTS.E.BYPASS.LTC128B.128 [R2+0x3000], [R6.64+0x80], !P5 ;  /* 0x0300008006020fae */ /* 0x0005e8000e901d48 */
[----:B------:R2:W-:Y:S01]  /*7350*/  @P0 LDGSTS.E.BYPASS.LTC128B.128 [R2+0x5000], [R6.64+0x100], !P4 ;  /* 0x0500010006020fae */ /* 0x0005e2000e101d48 */
[----:B------:R-:W-:Y:S03]  /*7360*/  ISETP.GT.AND P0, PT, R75, R207, PT ;  /* 0x000000cf4b00720c */ /* 0x000fe60003f04270 */
[----:B------:R-:W0:Y:S04]  /*7370*/  LDGDEPBAR ;  /* 0x00000000000079af */ /* 0x000e280000000000 */
[----:B-1----:R2:W1:Y:S04]  /*7380*/  SHFL.IDX PT, R4, R9, RZ, 0x1c1f ;  /* 0x001c1fff09047589 */ /* 0x00246800000e0000 */
[----:B------:R2:W4:Y:S01]  /*7390*/  SHFL.IDX PT, R5, R3, RZ, 0x1c1f ;  /* 0x001c1fff03057589 */ /* 0x00052200000e0000 */
[----:B------:R-:W-:Y:S04]  /*73a0*/  DEPBAR.LE SB0, 0x2 ;  /* 0x000080800000791a */ /* 0x000fe80000000000 */
[----:B------:R-:W-:Y:S06]  /*73b0*/  BAR.SYNC.DEFER_BLOCKING 0x0 ;  /* 0x0000000000007b1d */ /* 0x000fec0000010000 */
[----:B------:R-:W-:-:S05]  /*73c0*/  @!P0 BRA `(.L_x_1731) ;  /* 0x0000020000008947 */ /* 0x000fca0003800000 */
[----:B-12-4-:R-:W-:Y:S02]  /*73d0*/  ISETP.GE.AND P1, PT, R104, c[0x0][0x1d4], PT ;  /* 0x0000750068007a0c */ /* 0x016fe40003f26270 */
        /* <DEDUP_REMOVED lines=9> */
[----:B------:R-:W-:Y:S01]  /*7470*/  ISETP.GE.AND P0, PT, R30, c[0x0][0x1d4], PT ;  /* 0x000075001e007a0c */ /* 0x000fe20003f06270 */
[----:B-1----:R1:W-:Y:S11]  /*7480*/  @!P1 ST.E.128 [R2.64], R12 ;  /* 0x0000000c02009985 */ /* 0x0023f6000c101d08 */
[----:B------:R-:W-:Y:S01]  /*7490*/  @!UPT UIADD3 URZ, URZ, URZ, URZ ;  /* 0x0000003f3f3ff290 */ /* 0x000fe2000fffe03f */
[----:B------:R-:W2:Y:S01]  /*74a0*/  @!P0 LDS.128 R12, [R73] ;  /* 0x00000000490c8984 */ /* 0x000ea20000000c00 */
        /* <DEDUP_REMOVED lines=8> */
[----:B--2---:R1:W-:Y:S01]  /*7530*/  @!P0 ST.E.128 [R2.64], R16 ;  /* 0x0000001002008985 */ /* 0x0043e2000c101d08 */
[C---:B------:R-:W-:Y:S03]  /*7540*/  ISETP.GE.AND P0, PT, R200.reuse, c[0x0][0x1d4], PT ;  /* 0x00007500c8007a0c */ /* 0x040fe60003f06270 */
[----:B------:R-:W2:Y:S10]  /*7550*/  @!P3 LDS.128 R12, [R73+0x2000] ;  /* 0x00200000490cb984 */ /* 0x000eb40000000c00 */
[C---:B-1----:R-:W-:Y:S04]  /*7560*/  @!P0 LEA R2, P1, R200.reuse, R4, 0x1 ;  /* 0x00000004c8028211 */ /* 0x042fe800078208ff */
[----:B------:R-:W-:Y:S01]  /*7570*/  @!P0 LEA.HI.X R3, R200, R5, R214, 0x1, P1 ;  /* 0x00000005c8038211 */ /* 0x000fe200008f0cd6 */
[----:B--2---:R-:W-:Y:S04]  /*7580*/  @!P3 ST.E.128 [R8.64], R12 ;  /* 0x0000000c0800b985 */ /* 0x004fe8000c101d08 */
[----:B------:R-:W1:Y:S04]  /*7590*/  @!P2 LDS.128 R12, [R72+0x4000] ;  /* 0x00400000480ca984 */ /* 0x000e680000000c00 */
[----:B-1----:R-:W-:Y:S04]  /*75a0*/  @!P2 ST.E.128 [R6.64], R12 ;  /* 0x0000000c0600a985 */ /* 0x002fe8000c101d08 */
[----:B------:R-:W1:Y:S04]  /*75b0*/  @!P0 LDS.128 R4, [R73+0x4000] ;  /* 0x0040000049048984 */ /* 0x000e680000000c00 */
[----:B-1----:R1:W-:Y:S02]  /*75c0*/  @!P0 ST.E.128 [R2.64], R4 ;  /* 0x0000000402008985 */ /* 0x0023e4000c101d08 */
.L_x_1731:
[----:B-12-4-:R-:W-:Y:S05]  /*75d0*/  BSYNC B0 ;  /* 0x0000000000007941 */ /* 0x016fea0003800000 */
.L_x_1730:
[C---:B------:R-:W-:Y:S02]  /*75e0*/  ISETP.GE.AND P0, PT, R36.reuse, 0x1, PT ;  /* 0x000000012400780c */ /* 0x040fe40003f06270 */
[----:B------:R-:W-:Y:S04]  /*75f0*/  IADD3 R2, R36, 0x1, RZ ;  /* 0x0000000124027810 */ /* 0x000fe80007ffe0ff */
[----:B------:R-:W-:Y:S02]  /*7600*/  SEL R36, R2, RZ, !P0 ;  /* 0x000000ff02247207 */ /* 0x000fe40004000000 */
[----:B------:R-:W-:Y:S04]  /*7610*/  IADD3 R2, R28, -0x2, RZ ;  /* 0xfffffffe1c027810 */ /* 0x000fe80007ffe0ff */
[----:B------:R-:W-:Y:S11]  /*7620*/  ISETP.GE.AND P0, PT, R2, R35, PT ;  /* 0x000000230200720c */ /* 0x000ff60003f06270 */
[----:B------:R-:W-:Y:S02]  /*7630*/  @!UPT UIADD3 URZ, URZ, URZ, URZ ;  /* 0x0000003f3f3ff290 */ /* 0x000fe4000fffe03f */
[----:B------:R-:W-:Y:S01]  /*7640*/  @P0 SHF.R.S32.HI R6, RZ, 0x1f, R2 ;  /* 0x0000001fff060819 */ /* 0x000fe20000011402 */
[----:B------:R-:W-:Y:S02]  /*7650*/  @P0 IMAD.MOV.U32 R4, RZ, RZ, R90 ;  /* 0x000000ffff040224 */ /* 0x000fe400078e005a */
[----:B------:R-:W-:Y:S02]  /*7660*/  @P0 IMAD.MOV.U32 R5, RZ, RZ, R87 ;  /* 0x000000ffff050224 */ /* 0x000fe400078e0057 */
[----:B------:R-:W-:Y:S04]  /*7670*/  @P0 IMAD R3, R136, R2, RZ ;  /* 0x0000000288030224 */ /* 0x000fe800078e02ff */
[-C--:B------:R-:W-:Y:S02]  /*7680*/  @P0 IMAD R6, R6, R137.reuse, R3 ;  /* 0x0000008906060224 */ /* 0x080fe400078e0203 */
[----:B------:R-:W-:Y:S04]  /*7690*/  @P0 IMAD.WIDE.U32 R2, R2, R137, R4 ;  /* 0x0000008902020225 */ /* 0x000fe800078e0004 */
[----:B------:R-:W-:Y:S01]  /*76a0*/  @P0 IMAD.IADD R3, R3, 0x1, R6 ;  /* 0x0000000103030824 */ /* 0x000fe200078e0206 */
[C---:B------:R-:W-:Y:S04]  /*76b0*/  @P0 LEA R4, P1, R2.reuse, c[0x0][0x220], 0x1 ;  /* 0x0000880002040a11 */ /* 0x040fe800078208ff */
[----:B------:R-:W-:Y:S01]  /*76c0*/  @P0 LEA.HI.X R5, R2, c[0x0][0x224], R3, 0x1, P1 ;  /* 0x0000890002050a11 */ /* 0x000fe200008f0c03 */
[----:B------:R-:W-:Y:S01]  /*76d0*/  @P0 IMAD R2, R40, 0x6000, R11 ;  /* 0x0000600028020824 */ /* 0x000fe200078e020b */
[C---:B------:R-:W-:Y:S04]  /*76e0*/  @P0 LEA R6, P1, R138.reuse, R4, 0x1 ;  /* 0x000000048a060211 */ /* 0x040fe800078208ff */
[----:B------:R-:W-:Y:S01]  /*76f0*/  @!PT LDS RZ, [RZ] ;  /* 0x00000000fffff984 */ /* 0x000fe20000000800 */
[----:B------:R-:W-:Y:S01]  /*7700*/  @!PT LDS RZ, [RZ] ;  /* 0x00000000fffff984 */ /* 0x000fe20000000800 */
[----:B------:R-:W-:Y:S01]  /*7710*/  @!PT LDS RZ, [RZ] ;  /* 0x00000000fffff984 */ /* 0x000fe20000000800 */
[----:B------:R1:W-:Y:S01]  /*7720*/  @P0 LDGSTS.E.BYPASS.LTC128B.128 [R2], [R4.64], !P6 ;  /* 0x0000000004020fae */ /* 0x0003e2000f101d48 */
[----:B------:R-:W-:Y:S03]  /*7730*/  @P0 LEA.HI.X R7, R138, R5, R133, 0x1, P1 ;  /* 0x000000058a070211 */ /* 0x000fe600008f0c85 */
[----:B------:R1:W-:Y:S04]  /*7740*/  @P0 LDGSTS.E.BYPASS.LTC128B.128 [R2+0x2000], [R4.64+0x80], !P5 ;  /* 0x0200008004020fae */ /* 0x0003e8000e901d48 */
[----:B------:R1:W-:Y:S04]  /*7750*/  @P0 LDGSTS.E.BYPASS.LTC128B.128 [R2+0x4000], [R4.64+0x100], !P4 ;  /* 0x0400010004020fae */ /* 0x0003e8000e101d48 */
[----:B------:R1:W-:Y:S04]  /*7760*/  @P0 LDGSTS.E.BYPASS.LTC128B.128 [R2+0x1000], [R6.64], !P6 ;  /* 0x0100000006020fae */ /* 0x0003e8000f101d48 */
[----:B------:R1:W-:Y:S04]  /*7770*/  @P0 LDGSTS.E.BYPASS.LTC128B.128 [R2+0x3000], [R6.64+0x80], !P5 ;  /* 0x0300008006020fae */ /* 0x0003e8000e901d48 */
[----:B------:R1:W-:Y:S01]  /*7780*/  @P0 LDGSTS.E.BYPASS.LTC128B.128 [R2+0x5000], [R6.64+0x100], !P4 ;  /* 0x0500010006020fae */ /* 0x0003e2000e101d48 */
[C---:B------:R-:W-:Y:S02]  /*7790*/  ISETP.GT.AND P0, PT, R28.reuse, R35, PT ;  /* 0x000000231c00720c */ /* 0x040fe40003f04270 */
[----:B------:R-:W-:Y:S01]  /*77a0*/  IADD3 R28, R28, -0x1, RZ ;  /* 0xffffffff1c1c7810 */ /* 0x000fe20007ffe0ff */
[----:B------:R-:W0:Y:S10]  /*77b0*/  LDGDEPBAR ;  /* 0x00000000000079af */ /* 0x000e340000000000 */
[----:B------:R-:W-:-:S05]  /*77c0*/  @P0 BRA `(.L_x_1732) ;  /* 0xffffb8b000000947 */ /* 0x000fca000383ffff */
[----:B------:R-:W-:Y:S01]  /*77d0*/  WARPSYNC 0xffffffff ;  /* 0xffffffff00007948 */ /* 0x000fe20003800000 */
[----:B------:R-:W-:Y:S06]  /*77e0*/  BAR.SYNC.DEFER_BLOCKING 0x0 ;  /* 0x0000000000007b1d */ /* 0x000fec0000010000 */
.L_x_1707:
        /* <DEDUP_REMOVED lines=32> */
.L_x_1734:
[----:B------:R-:W-:Y:S05]  /*79f0*/  BSYNC B0 ;  /* 0x0000000000007941 */ /* 0x000fea0003800000 */
.L_x_1733:
        /* <DEDUP_REMOVED lines=26> */
[----:B---3--:R-:W-:Y:S01]  /*7ba0*/  CS2R R64, SRZ ;  /* 0x0000000000407805 */ /* 0x008fe2000001ff00 */
        /* <DEDUP_REMOVED lines=34> */
[----:B------:R-:W-:Y:S01]  /*7dd0*/  IMAD.MOV.U32 R4, RZ, RZ, 0x1 ;  /* 0x00000001ff047424 */ /* 0x000fe200078e00ff */
[----:B------:R-:W-:Y:S02]  /*7de0*/  SHF.R.S32.HI R0, RZ, 0x1f, R149 ;  /* 0x0000001fff007819 */ /* 0x000fe40000011495 */
[----:B------:R-:W-:Y:S02]  /*7df0*/  ISETP.NE.U32.AND P0, PT, RZ, c[0x0][0x348], PT ;  /* 0x0000d200ff007a0c */ /* 0x000fe40003f05070 */
[----:B------:R-:W-:Y:S01]  /*7e00*/  ISETP.NE.AND P1, PT, R4, c[0x0][0x2c4], PT ;  /* 0x0000b10004007a0c */ /* 0x000fe20003f25270 */
        /* <DEDUP_REMOVED lines=40> */
.L_x_1879:
[----:B------:R-:W-:Y:S05]  /*8090*/  BRA.DIV ~URZ, `(.L_x_1737) ;  /* 0x000116127f007947 */ /* 0x000fea000b800000 */
[----:B------:R3:W4:Y:S02]  /*80a0*/  SHFL.IDX PT, R0, R13, RZ, 0x181f ;  /* 0x00181fff0d007589 */ /* 0x00072400000e0000 */
.L_x_1880:
[----:B------:R-:W-:Y:S01]  /*80b0*/  IMAD R48, R150, c[0x0][0x2c4], RZ ;  /* 0x0000b10096307a24 */ /* 0x000fe200078e02ff */
[----:B------:R-:W-:Y:S04]  /*80c0*/  BSSY B0, `(.L_x_1738) ;  /* 0x000000f000007945 */ /* 0x000fe80003800000 */
[----:B------:R-:W-:-:S13]  /*80d0*/  ISETP.GE.AND P0, PT, R5, R48, PT ;  /* 0x000000300500720c */ /* 0x000fda0003f06270 */
[----:B------:R-:W-:Y:S05]  /*80e0*/  @P0 BRA `(.L_x_1739) ;  /* 0x000000c000000947 */ /* 0x000fea0003800000 */
[-C--:B----4-:R-:W-:Y:S02]  /*80f0*/  LEA R8, P2, R204, R0.reuse, 0x1 ;  /* 0x00000000cc087211 */ /* 0x090fe400078408ff */
[CC--:B------:R-:W-:Y:S02]  /*8100*/  LEA R6, P1, R203.reuse, R0.reuse, 0x1 ;  /* 0x00000000cb067211 */ /* 0x0c0fe400078208ff */
[----:B------:R-:W-:Y:S02]  /*8110*/  LEA R2, P0, R206, R0, 0x1 ;  /* 0x00000000ce027211 */ /* 0x000fe400078008ff */
        /* <DEDUP_REMOVED lines=9> */
.L_x_1739:
[----:B------:R-:W-:Y:S05]  /*81b0*/  BSYNC B0 ;  /* 0x0000000000007941 */ /* 0x000fea0003800000 */
.L_x_1738:
[----:B------:R-:W-:Y:S05]  /*81c0*/  BRA.DIV ~URZ, `(.L_x_1740) ;  /* 0x000115527f007947 */ /* 0x000fea000b800000 */
[----:B--2---:R2:W1:Y:S04]  /*81d0*/  SHFL.IDX PT, R4, R12, 0x1, 0x181f ;  /* 0x00381f000c047f89 */ /* 0x00446800000e0000 */
[----:B----4-:R2:W4:Y:S02]  /*81e0*/  SHFL.IDX PT, R0, R13, 0x1, 0x181f ;  /* 0x00381f000d007f89 */ /* 0x01052400000e0000 */
.L_x_1881:
[----:B------:R-:W-:Y:S01]  /*81f0*/  IADD3 R2, R5, 0x20, RZ ;  /* 0x0000002005027810 */ /* 0x000fe20007ffe0ff */
[----:B------:R-:W-:Y:S03]  /*8200*/  BSSY B0, `(.L_x_1741) ;  /* 0x000000f000007945 */ /* 0x000fe60003800000 */
[----:B------:R-:W-:-:S13]  /*8210*/  ISETP.GE.AND P0, PT, R2, R48, PT ;  /* 0x000000300200720c */ /* 0x000fda0003f06270 */
[----:B------:R-:W-:Y:S05]  /*8220*/  @P0 BRA `(.L_x_1742) ;  /* 0x000000c000000947 */ /* 0x000fea0003800000 */
[-C--:B----4-:R-:W-:Y:S02]  /*8230*/  LEA R8, P2, R204, R0.reuse, 0x1 ;  /* 0x00000000cc087211 */ /* 0x090fe400078408ff */
[CC--:B------:R-:W-:Y:S02]  /*8240*/  LEA R6, P1, R203.reuse, R0.reuse, 0x1 ;  /* 0x00000000cb067211 */ /* 0x0c0fe400078208ff */
[----:B------:R-:W-:Y:S02]  /*8250*/  LEA R2, P0, R206, R0, 0x1 ;  /* 0x00000000ce027211 */ /* 0x000fe400078008ff */
        /* <DEDUP_REMOVED lines=9> */
.L_x_1742:
[----:B------:R-:W-:Y:S05]  /*82f0*/  BSYNC B0 ;  /* 0x0000000000007941 */ /* 0x000fea0003800000 */
.L_x_1741:
[----:B------:R-:W-:Y:S05]  /*8300*/  BRA.DIV ~URZ, `(.L_x_1743) ;  /* 0x000114e27f007947 */ /* 0x000fea000b800000 */
[----:B-1----:R1:W2:Y:S02]  /*8310*/  SHFL.IDX PT, R4, R12, 0x2, 0x181f ;  /* 0x00581f000c047f89 */ /* 0x0022a400000e0000 */
.L_x_1882:
[----:B------:R-:W-:Y:S05]  /*8320*/  BRA.DIV ~URZ, `(.L_x_1744) ;  /* 0x000115327f007947 */ /* 0x000fea000b800000 */
[----:B----4-:R4:W1:Y:S02]  /*8330*/  SHFL.IDX PT, R0, R13, 0x2, 0x181f ;  /* 0x00581f000d007f89 */ /* 0x01086400000e0000 */
.L_x_1883:
[----:B------:R-:W-:Y:S01]  /*8340*/  IADD3 R2, R5, 0x40, RZ ;  /* 0x0000004005027810 */ /* 0x000fe20007ffe0ff */
[----:B------:R-:W-:Y:S03]  /*8350*/  BSSY B0, `(.L_x_1745) ;  /* 0x000000f000007945 */ /* 0x000fe60003800000 */
[----:B------:R-:W-:-:S13]  /*8360*/  ISETP.GE.AND P0, PT, R2, R48, PT ;  /* 0x000000300200720c */ /* 0x000fda0003f06270 */
[----:B------:R-:W-:Y:S05]  /*8370*/  @P0 BRA `(.L_x_1746) ;  /* 0x000000c000000947 */ /* 0x000fea0003800000 */
[-C--:B-1----:R-:W-:Y:S02]  /*8380*/  LEA R8, P2, R204, R0.reuse, 0x1 ;  /* 0x00000000cc087211 */ /* 0x082fe400078408ff */
        /* <DEDUP_REMOVED lines=11> */
.L_x_1746:
[----:B------:R-:W-:Y:S05]  /*8440*/  BSYNC B0 ;  /* 0x0000000000007941 */ /* 0x000fea0003800000 */
.L_x_1745:
[----:B------:R-:W-:Y:S05]  /*8450*/  BRA.DIV ~URZ, `(.L_x_1747) ;  /* 0x000114727f007947 */ /* 0x000fea000b800000 */
[----:B--2---:R2:W3:Y:S04]  /*8460*/  SHFL.IDX PT, R4, R12, 0x3, 0x181f ;  /* 0x00781f000c047f89 */ /* 0x0044e800000e0000 */
[----:B-1----:R2:W1:Y:S02]  /*8470*/  SHFL.IDX PT, R0, R13, 0x3, 0x181f ;  /* 0x00781f000d007f89 */ /* 0x00246400000e0000 */
.L_x_1884:
[----:B------:R-:W-:Y:S01]  /*8480*/  IADD3 R2, R5, 0x60, RZ ;  /* 0x0000006005027810 */ /* 0x000fe20007ffe0ff */
[----:B-----5:R-:W-:Y:S01]  /*8490*/  IMAD.WIDE.U32 R220, R15, c[0x0][0x2b0], RZ ;  /* 0x0000ac000fdc7a25 */ /* 0x020fe200078e00ff */
[----:B------:R-:W-:-:S02]  /*84a0*/  LOP3.LUT R198, R198, 0xfffffffd, RZ, 0xc0, !PT ;  /* 0xfffffffdc6c67812 */ /* 0x000fc400078ec0ff */
[----:B------:R-:W-:-:S13]  /*84b0*/  ISETP.GE.AND P0, PT, R2, R48, PT ;  /* 0x000000300200720c */ /* 0x000fda0003f06270 */
[CC--:B-1----:R-:W-:Y:S02]  /*84c0*/  @!P0 LEA R8, P3, R204.reuse, R0.reuse, 0x1 ;  /* 0x00000000cc088211 */ /* 0x0c2fe400078608ff */
[C---:B------:R-:W-:Y:S02]  /*84d0*/  @!P0 LEA R6, P2, R203.reuse, R0, 0x1 ;  /* 0x00000000cb068211 */ /* 0x040fe400078408ff */
[CC--:B---3--:R-:W-:Y:S02]  /*84e0*/  @!P0 LEA.HI.X R9, R204.reuse, R4.reuse, R205, 0x1, P3 ;  /* 0x00000004cc098211 */ /* 0x0c8fe400018f0ccd */
[----:B------:R-:W-:Y:S02]  /*84f0*/  ISETP.GE.AND P3, PT, R204, c[0x0][0x1d4], PT ;  /* 0x00007500cc007a0c */ /* 0x000fe40003f66270 */
[----:B------:R-:W-:Y:S01]  /*8500*/  @!P0 LEA.HI.X R7, R203, R4, R213, 0x1, P2 ;  /* 0x00000004cb078211 */ /* 0x000fe200010f0cd5 */
[----:B------:R-:W-:Y:S01]  /*8510*/  @!PT LDS RZ, [RZ] ;  /* 0x00000000fffff984 */ /* 0x000fe20000000800 */
[----:B------:R-:W-:Y:S01]  /*8520*/  @!PT LDS RZ, [RZ] ;  /* 0x00000000fffff984 */ /* 0x000fe20000000800 */
[----:B------:R-:W-:Y:S01]  /*8530*/  @!PT LDS RZ, [RZ] ;  /* 0x00000000fffff984 */ /* 0x000fe20000000800 */
[----:B------:R1:W-:Y:S01]  /*8540*/  @!P0 LDGSTS.E.BYPASS.LTC128B.128 [R107+0x1b100], [R8.64], !P6 ;  /* 0x1b100000086b8fae */ /* 0x0003e2000f101d48 */
[----:B------:R-:W-:-:S02]  /*8550*/  @!P0 LEA R2, P1, R206, R0, 0x1 ;  /* 0x00000000ce028211 */ /* 0x000fc400078208ff */
[----:B------:R-:W-:Y:S01]  /*8560*/  SHF.R.S32.HI R0, RZ, 0x1f, R15 ;  /* 0x0000001fff007819 */ /* 0x000fe2000001140f */
[----:B------:R1:W-:Y:S01]  /*8570*/  @!P0 LDGSTS.E.BYPASS.LTC128B.128 [R107+0x1f100], [R6.64], !P5 ;  /* 0x1f100000066b8fae */ /* 0x0003e2000e901d48 */
[----:B------:R-:W-:Y:S02]  /*8580*/  ISETP.GE.AND P5, PT, R203, c[0x0][0x1d4], PT ;  /* 0x00007500cb007a0c */ /* 0x000fe40003fa6270 */
[----:B------:R-:W-:Y:S01]  /*8590*/  ISETP.GE.AND P6, PT, R206, c[0x0][0x1d4], PT ;  /* 0x00007500ce007a0c */ /* 0x000fe20003fc6270 */
[----:B------:R-:W-:Y:S01]  /*85a0*/  IMAD R0, R0, c[0x0][0x2b0], RZ ;  /* 0x0000ac0000007a24 */ /* 0x000fe200078e02ff */
[----:B------:R-:W-:Y:S02]  /*85b0*/  @!P0 LEA.HI.X R3, R206, R4, R212, 0x1, P1 ;  /* 0x00000004ce038211 */ /* 0x000fe400008f0cd4 */
[----:B------:R-:W-:Y:S01]  /*85c0*/  @P3 LOP3.LUT R198, R198, 0x2, RZ, 0xfc, !PT ;  /* 0x00000002c6c63812 */ /* 0x000fe200078efcff */
[----:B------:R-:W-:Y:S01]  /*85d0*/  IMAD R0, R15, c[0x0][0x2b4], R0 ;  /* 0x0000ad000f007a24 */ /* 0x000fe200078e0200 */
[----:B------:R-:W-:Y:S01]  /*85e0*/  SEL R149, RZ, 0x10, P6 ;  /* 0x00000010ff957807 */ /* 0x000fe20003000000 */
[----:B------:R1:W-:Y:S01]  /*85f0*/  @!P0 LDGSTS.E.BYPASS.LTC128B.128 [R107+0x23100], [R2.64], !P4 ;  /* 0x23100000026b8fae */ /* 0x0003e2000e101d48 */
[----:B------:R-:W-:Y:S01]  /*8600*/  LOP3.LUT R198, R198, 0xfffffffe, RZ, 0xc0, !PT ;  /* 0xfffffffec6c67812 */ /* 0x000fe200078ec0ff */
[----:B------:R-:W-:-:S02]  /*8610*/  IMAD.IADD R233, R221, 0x1, R0 ;  /* 0x00000001dde97824 */ /* 0x000fc400078e0200 */
[----:B------:R-:W0:Y:S01]  /*8620*/  LDGDEPBAR ;  /* 0x00000000000079af */ /* 0x000e220000000000 */
[----:B------:R-:W-:Y:S01]  /*8630*/  @P5 LOP3.LUT R198, R198, 0x1, RZ, 0xfc, !PT ;  /* 0x00000001c6c65812 */ /* 0x000fe200078efcff */
[----:B------:R-:W-:Y:S03]  /*8640*/  WARPSYNC 0xffffffff ;  /* 0xffffffff00007948 */ /* 0x000fe60003800000 */
[----:B------:R-:W-:-:S04]  /*8650*/  LOP3.LUT R198, R198, 0xfffffffb, RZ, 0xc0, !PT ;  /* 0xfffffffbc6c67812 */ /* 0x000fc800078ec0ff */
[----:B------:R-:W-:Y:S02]  /*8660*/  @P6 LOP3.LUT R198, R198, 0x4, RZ, 0xfc, !PT ;  /* 0x00000004c6c66812 */ /* 0x000fe400078efcff */
[----:B------:R-:W-:Y:S01]  /*8670*/  IMAD.MOV.U32 R0, RZ, RZ, c[0x0][0x2b8] ;  /* 0x0000ae00ff007624 */ /* 0x000fe200078e00ff */
[----:B------:R-:W-:Y:S01]  /*8680*/  BAR.SYNC.DEFER_BLOCKING 0x0 ;  /* 0x0000000000007b1d */ /* 0x000fe20000010000 */
[----:B-1----:R-:W-:Y:S01]  /*8690*/  IMAD R2, R22, 0x40, R217 ;  /* 0x0000004016027824 */ /* 0x002fe200078e02d9 */
[----:B------:R-:W-:Y:S01]  /*86a0*/  LOP3.LUT R198, R198, 0xfffffff7, RZ, 0xc0, !PT ;  /* 0xfffffff7c6c67812 */ /* 0x000fe200078ec0ff */
[----:B------:R-:W-:Y:S01]  /*86b0*/  IMAD.MOV.U32 R189, RZ, RZ, RZ ;  /* 0x000000ffffbd7224 */ /* 0x000fe200078e00ff */
[----:B------:R-:W-:Y:S02]  /*86c0*/  ISETP.NE.AND P4, PT, R0, 0x1, PT ;  /* 0x000000010000780c */ /* 0x000fe40003f85270 */
        /* <DEDUP_REMOVED lines=16> */
[----:B------:R-:W-:Y:S02]  /*87d0*/  BSSY B0, `(.L_x_1748) ;  /* 0x00000a8000007945 */ /* 0x000fe40003800000 */
        /* <DEDUP_REMOVED lines=15> */
[----:B------:R-:W-:Y:S01]  /*88d0*/  IMAD.SHL.U32 R17, R203, 0x2, RZ ;  /* 0x00000002cb117824 */ /* 0x000fe200078e00ff */
[----:B---3--:R-:W-:Y:S01]  /*88e0*/  SHF.R.S32.HI R7, RZ, 0x1f, R189 ;  /* 0x0000001fff077819 */ /* 0x008fe200000114bd */
[----:B------:R-:W-:-:S04]  /*88f0*/  IMAD.WIDE.U32 R2, R189, c[0x0][0x1f0], R2 ;  /* 0x00007c00bd027a25 */ /* 0x000fc800078e0002 */
[C---:B------:R-:W-:Y:S02]  /*8900*/  IMAD R0, R7.reuse, c[0x0][0x1f0], RZ ;  /* 0x00007c0007007a24 */ /* 0x040fe400078e02ff */
[----:B------:R-:W-:Y:S02]  /*8910*/  IMAD R7, R7, c[0x0][0x218], RZ ;  /* 0x0000860007077a24 */ /* 0x000fe400078e02ff */
[C---:B------:R-:W-:Y:S01]  /*8920*/  IMAD R4, R189.reuse, c[0x0][0x1f4], R0 ;  /* 0x00007d00bd047a24 */ /* 0x040fe200078e0200 */
[----:B------:R-:W-:Y:S01]  /*8930*/  IADD3 R0, P0, R2, R218, RZ ;  /* 0x000000da02007210 */ /* 0x000fe20007f1e0ff */
[----:B------:R-:W-:-:S03]  /*8940*/  IMAD R16, R189, c[0x0][0x21c], R7 ;  /* 0x00008700bd107a24 */ /* 0x000fc600078e0207 */
[----:B------:R-:W-:Y:S02]  /*8950*/  IADD3.X R2, R232, R3, R4, P0, !PT ;  /* 0x00000003e8027210 */ /* 0x000fe400007fe404 */
[----:B------:R-:W-:-:S04]  /*8960*/  LEA R5, P0, R0, c[0x0][0x1c8], 0x1 ;  /* 0x0000720000057a11 */ /* 0x000fc800078008ff */
[----:B------:R-:W-:Y:S01]  /*8970*/  LEA.HI.X R8, R0, c[0x0][0x1cc], R2, 0x1, P0 ;  /* 0x0000730000087a11 */ /* 0x000fe200000f0c02 */
[----:B------:R-:W-:Y:S01]  /*8980*/  IMAD.WIDE.U32 R2, R191, c[0x0][0x208], RZ ;  /* 0x00008200bf027a25 */ /* 0x000fe200078e00ff */
[----:B------:R-:W1:Y:S03]  /*8990*/  SHFL.IDX PT, R0, R5, RZ, 0x181f ;  /* 0x00181fff05007589 */ /* 0x000e6600000e0000 */
[----:B------:R-:W-:Y:S01]  /*89a0*/  IMAD.IADD R3, R3, 0x1, R6 ;  /* 0x0000000103037824 */ /* 0x000fe200078e0206 */
[----:B------:R-:W3:Y:S03]  /*89b0*/  SHFL.IDX PT, R4, R8, RZ, 0x181f ;  /* 0x00181fff08047589 */ /* 0x000ee600000e0000 */
[----:B------:R-:W-:Y:S01]  /*89c0*/  IMAD.WIDE.U32 R2, R189, c[0x0][0x218], R2 ;  /* 0x00008600bd027a25 */ /* 0x000fe200078e0002 */
[----:B------:R-:W5:Y:S04]  /*89d0*/  SHFL.IDX PT, R5, R5, 0x1, 0x181f ;  /* 0x00381f0005057f89 */ /* 0x000f6800000e0000 */
[----:B------:R2:W4:Y:S02]  /*89e0*/  SHFL.IDX PT, R14, R8, 0x1, 0x181f ;  /* 0x00381f00080e7f89 */ /* 0x00052400000e0000 */
[----:B-12---:R-:W-:-:S02]  /*89f0*/  @P1 LEA R12, P0, R204, R0, 0x1 ;  /* 0x00000000cc0c1211 */ /* 0x006fc400078008ff */
[C---:B------:R-:W-:Y:S02]  /*8a00*/  @P1 LEA R6, P2, R203.reuse, R0, 0x1 ;  /* 0x00000000cb061211 */ /* 0x040fe400078408ff */
[-C--:B---34-:R-:W-:Y:S02]  /*8a10*/  @P1 LEA.HI.X R13, R204, R4.reuse, R205, 0x1, P0 ;  /* 0x00000004cc0d1211 */ /* 0x098fe400000f0ccd */
[----:B------:R-:W-:-:S03]  /*8a20*/  @P1 LEA.HI.X R7, R203, R4, R213, 0x1, P2 ;  /* 0x00000004cb071211 */ /* 0x000fc600010f0cd5 */
[----:B------:R1:W-:Y:S01]  /*8a30*/  @P1 LDGSTS.E.BYPASS.LTC128B.128 [R107+0xc100], [R12.64], !P3 ;  /* 0x0c1000000c6b1fae */ /* 0x0003e2000d901d48 */
[----:B------:R-:W-:Y:S02]  /*8a40*/  @P1 LEA R8, P0, R206, R0, 0x1 ;  /* 0x00000000ce081211 */ /* 0x000fe400078008ff */
[----:B------:R-:W-:Y:S01]  /*8a50*/  IADD3 R0, P2, R2, R222, RZ ;  /* 0x000000de02007210 */ /* 0x000fe20007f5e0ff */
[----:B------:R2:W-:Y:S01]  /*8a60*/  @P1 LDGSTS.E.BYPASS.LTC128B.128 [R107+0xe100], [R6.64], !P5 ;  /* 0x0e100000066b1fae */ /* 0x0005e2000e901d48 */
[----:B------:R-:W-:Y:S02]  /*8a70*/  @P1 LEA.HI.X R9, R206, R4, R212, 0x1, P0 ;  /* 0x00000004ce091211 */ /* 0x000fe400000f0cd4 */
[----:B------:R-:W-:Y:S02]  /*8a80*/  ISETP.GE.AND P0, PT, R15, 0x21, PT ;  /* 0x000000210f00780c */ /* 0x000fe40003f06270 */
[----:B------:R-:W-:Y:S01]  /*8a90*/  IADD3.X R2, R234, R3, R16, P2, !PT ;  /* 0x00000003ea027210 */ /* 0x000fe200017fe410 */
[----:B------:R3:W-:Y:S01]  /*8aa0*/  @P1 LDGSTS.E.BYPASS.LTC128B.128 [R107+0x10100], [R8.64], !P6 ;  /* 0x10100000086b1fae */ /* 0x0007e2000f101d48 */
[----:B------:R-:W-:-:S04]  /*8ab0*/  LEA R16, P2, R0, c[0x0][0x1f8], 0x1 ;  /* 0x00007e0000107a11 */ /* 0x000fc800078408ff */
[----:B------:R-:W-:Y:S02]  /*8ac0*/  LEA.HI.X R19, R0, c[0x0][0x1fc], R2, 0x1, P2 ;  /* 0x00007f0000137a11 */ /* 0x000fe400010f0c02 */
[----:B------:R-:W-:Y:S03]  /*8ad0*/  SHFL.IDX PT, R0, R16, 0x1, 0x181f ;  /* 0x00381f0010007f89 */ /* 0x000fe600000e0000 */
[-C--:B-----5:R-:W-:Y:S02]  /*8ae0*/  @P0 LEA R4, P2, R203, R5.reuse, 0x1 ;  /* 0x00000005cb040211 */ /* 0x0a0fe400078408ff */
[CC--:B------:R-:W-:Y:S01]  /*8af0*/  @P0 LEA R2, P1, R206.reuse, R5.reuse, 0x1 ;  /* 0x00000005ce020211 */ /* 0x0c0fe200078208ff */
[----:B-1----:R1:W4:Y:S03]  /*8b00*/  SHFL.IDX PT, R12, R16, RZ, 0x181f ;  /* 0x00181fff100c7589 */ /* 0x00232600000e0000 */
[----:B------:R-:W-:Y:S01]  /*8b10*/  @P0 LEA.HI.X R3, R206, R14, R212, 0x1, P1 ;  /* 0x0000000ece030211 */ /* 0x000fe200008f0cd4 */
[----:B------:R-:W5:Y:S01]  /*8b20*/  SHFL.IDX PT, R13, R19, RZ, 0x181f ;  /* 0x00181fff130d7589 */ /* 0x000f6200000e0000 */
[----:B--2---:R-:W-:-:S02]  /*8b30*/  @P0 LEA R6, P3, R204, R5, 0x1 ;  /* 0x00000005cc060211 */ /* 0x004fc400078608ff */
[CC--:B------:R-:W-:Y:S02]  /*8b40*/  @P0 LEA.HI.X R5, R203.reuse, R14.reuse, R213, 0x1, P2 ;  /* 0x0000000ecb050211 */ /* 0x0c0fe400010f0cd5 */
[----:B------:R-:W-:Y:S02]  /*8b50*/  @P0 LEA.HI.X R7, R204, R14, R205, 0x1, P3 ;  /* 0x0000000ecc070211 */ /* 0x000fe400018f0ccd */
[C---:B------:R-:W-:Y:S02]  /*8b60*/  LOP3.LUT P3, RZ, R198.reuse, 0x2, RZ, 0xc0, !PT ;  /* 0x00000002c6ff7812 */ /* 0x040fe4000786c0ff */
[----:B------:R-:W-:Y:S02]  /*8b70*/  ISETP.GE.AND P2, PT, R203, c[0x0][0x1d4], PT ;  /* 0x00007500cb007a0c */ /* 0x000fe40003f46270 */
[----:B------:R-:W-:Y:S02]  /*8b80*/  LOP3.LUT R198, R198, 0xffffffef, RZ, 0xc0, !PT ;  /* 0xffffffefc6c67812 */ /* 0x000fe400078ec0ff */
[----:B-1----:R-:W-:-:S07]  /*8b90*/  SHF.L.U64.HI R16, R206, 0x1, R212 ;  /* 0x00000001ce107819 */ /* 0x002fce00000102d4 */
[----:B------:R1:W-:Y:S01]  /*8ba0*/  @P0 LDGSTS.E.BYPASS.LTC128B.128 [R107+0xd100], [R6.64], !P3 ;  /* 0x0d100000066b0fae */ /* 0x0003e2000d901d48 */
[----:B------:R-:W-:-:S03]  /*8bb0*/  ISETP.GE.AND P3, PT, R204, c[0x0][0x1d4], PT ;  /* 0x00007500cc007a0c */ /* 0x000fc60003f66270 */
[----:B------:R2:W-:Y:S01]  /*8bc0*/  @P0 LDGSTS.E.BYPASS.LTC128B.128 [R107+0xf100], [R4.64], !P5 ;  /* 0x0f100000046b0fae */ /* 0x0005e2000e901d48 */
[----:B------:R-:W-:Y:S02]  /*8bd0*/  ISETP.LT.OR P1, PT, R15, 0x1, P3 ;  /* 0x000000010f00780c */ /* 0x000fe40001f21670 */
[----:B------:R-:W-:Y:S01]  /*8be0*/  ISETP.GT.AND P5, PT, R22, R208, PT ;  /* 0x000000d01600720c */ /* 0x000fe20003fa4270 */
[----:B------:R4:W-:Y:S01]  /*8bf0*/  @P0 LDGSTS.E.BYPASS.LTC128B.128 [R107+0x11100], [R2.64], !P6 ;  /* 0x11100000026b0fae */ /* 0x0009e2000f101d48 */
[----:B------:R-:W-:-:S03]  /*8c00*/  ISETP.GT.AND P6, PT, R217, 0x3f, PT ;  /* 0x0000003fd900780c */ /* 0x000fc60003fc4270 */
[----:B------:R-:W0:Y:S08]  /*8c10*/  LDGDEPBAR ;  /* 0x00000000000079af */ /* 0x000e300000000000 */
[----:B------:R-:W-:Y:S01]  /*8c20*/  @P5 LOP3.LUT R198, R198, 0x10, RZ, 0xfc, !PT ;  /* 0x00000010c6c65812 */ /* 0x000fe200078efcff */
[----:B-1----:R1:W3:Y:S01]  /*8c30*/  SHFL.IDX PT, R6, R19, 0x1, 0x181f ;  /* 0x00381f0013067f89 */ /* 0x0022e200000e0000 */
[----:B----4-:R-:W-:-:S05]  /*8c40*/  IADD3 R2, P0, R12, R21, RZ ;  /* 0x000000150c027210 */ /* 0x010fca0007f1e0ff */
[----:B-----5:R-:W-:Y:S01]  /*8c50*/  IMAD.X R3, R13, 0x1, R20, P0 ;  /* 0x000000010d037824 */ /* 0x020fe200000e0614 */
[----:B--2---:R-:W-:-:S04]  /*8c60*/  IADD3 R4, P0, R12, R17, RZ ;  /* 0x000000110c047210 */ /* 0x004fc80007f1e0ff */
[----:B------:R2:W-:Y:S01]  /*8c70*/  LDGSTS.E.BYPASS.LTC128B.128 [R107+0x100], [R2.64], !P1 ;  /* 0x00100000026b7fae */ /* 0x0005e2000c901d48 */
[----:B------:R-:W-:Y:S01]  /*8c80*/  IMAD.X R5, R13, 0x1, R18, P0 ;  /* 0x000000010d057824 */ /* 0x000fe200000e0612 */
[C---:B------:R-:W-:Y:S02]  /*8c90*/  ISETP.LT.OR P0, PT, R15.reuse, 0x1, P2 ;  /* 0x000000010f00780c */ /* 0x040fe40001701670 */
[C---:B------:R-:W-:Y:S01]  /*8ca0*/  ISETP.GE.AND P1, PT, R206.reuse, c[0x0][0x1d4], PT ;  /* 0x00007500ce007a0c */ /* 0x040fe20003f26270 */
[----:B-1----:R-:W-:Y:S01]  /*8cb0*/  IMAD.SHL.U32 R19, R206, 0x2, RZ ;  /* 0x00000002ce137824 */ /* 0x002fe200078e00ff */
[----:B------:R-:W-:-:S09]  /*8cc0*/  ISETP.LT.OR P2, PT, R15, 0x21, P2 ;  /* 0x000000210f00780c */ /* 0x000fd20001741670 */
[----:B------:R1:W-:Y:S02]  /*8cd0*/  LDGSTS.E.BYPASS.LTC128B.128 [R107+0x2100], [R4.64], !P0 ;  /* 0x02100000046b7fae */ /* 0x0003e4000c101d48 */
[----:B-1----:R-:W-:-:S05]  /*8ce0*/  IADD3 R4, P0, R12, R19, RZ ;  /* 0x000000130c047210 */ /* 0x002fca0007f1e0ff */
[----:B------:R-:W-:Y:S01]  /*8cf0*/  IMAD.X R5, R13, 0x1, R16, P0 ;  /* 0x000000010d057824 */ /* 0x000fe200000e0610 */
[----:B--2---:R-:W-:-:S05]  /*8d00*/  IADD3 R2, P0, R0, R21, RZ ;  /* 0x0000001500027210 */ /* 0x004fca0007f1e0ff */
[----:B---3--:R-:W-:Y:S01]  /*8d10*/  IMAD.X R3, R6, 0x1, R20, P0 ;  /* 0x0000000106037824 */ /* 0x008fe200000e0614 */
[C---:B------:R-:W-:Y:S02]  /*8d20*/  ISETP.LT.OR P0, PT, R15.reuse, 0x1, P1 ;  /* 0x000000010f00780c */ /* 0x040fe40000f01670 */
[----:B------:R-:W-:-:S11]  /*8d30*/  ISETP.LT.OR P1, PT, R15, 0x21, P1 ;  /* 0x000000210f00780c */ /* 0x000fd60000f21670 */
[----:B------:R1:W-:Y:S01]  /*8d40*/  LDGSTS.E.BYPASS.LTC128B.128 [R107+0x4100], [R4.64], !P0 ;  /* 0x04100000046b7fae */ /* 0x0003e2000c101d48 */
[----:B------:R-:W-:-:S13]  /*8d50*/  ISETP.LT.OR P0, PT, R15, 0x21, P3 ;  /* 0x000000210f00780c */ /* 0x000fda0001f01670 */
[----:B------:R2:W-:Y:S01]  /*8d60*/  LDGSTS.E.BYPASS.LTC128B.128 [R107+0x1100], [R2.64], !P0 ;  /* 0x01100000026b7fae */ /* 0x0005e2000c101d48 */
[----:B-1----:R-:W-:-:S05]  /*8d70*/  IADD3 R4, P0, R0, R17, RZ ;  /* 0x0000001100047210 */ /* 0x002fca0007f1e0ff */
[----:B------:R-:W-:-:S05]  /*8d80*/  IMAD.X R5, R6, 0x1, R18, P0 ;  /* 0x0000000106057824 */ /* 0x000fca00000e0612 */
[----:B------:R1:W-:Y:S01]  /*8d90*/  LDGSTS.E.BYPASS.LTC128B.128 [R107+0x3100], [R4.64], !P2 ;  /* 0x03100000046b7fae */ /* 0x0003e2000d101d48 */
[----:B--2---:R-:W-:-:S05]  /*8da0*/  IADD3 R2, P0, R0, R19, RZ ;  /* 0x0000001300027210 */ /* 0x004fca0007f1e0ff */
[----:B------:R-:W-:-:S05]  /*8db0*/  IMAD.X R3, R6, 0x1, R16, P0 ;  /* 0x0000000106037824 */ /* 0x000fca00000e0610 */
[----:B------:R1:W-:Y:S04]  /*8dc0*/  LDGSTS.E.BYPASS.LTC128B.128 [R107+0x5100], [R2.64], !P1 ;  /* 0x05100000026b7fae */ /* 0x0003e8000c901d48 */
[----:B------:R-:W0:Y:S01]  /*8dd0*/  LDGDEPBAR ;  /* 0x00000000000079af */ /* 0x000e220000000000 */
[----:B------:R-:W-:Y:S05]  /*8de0*/  @!P5 BRA `(.L_x_1749) ;  /* 0x000004600000d947 */ /* 0x000fea0003800000 */
[----:B-1----:R-:W-:Y:S01]  /*8df0*/  IMAD R2, R22, 0x40, R235 ;  /* 0x0000004016027824 */ /* 0x002fe200078e02eb */
        /* <DEDUP_REMOVED lines=27> */
.L_x_1885:
[----:B------:R-:W-:Y:S05]  /*8fb0*/  BRA.DIV ~URZ, `(.L_x_1751) ;  /* 0x00010a527f007947 */ /* 0x000fea000b800000 */
[----:B------:R-:W3:Y:S01]  /*8fc0*/  SHFL.IDX PT, R0, R14, RZ, 0x181f ;  /* 0x00181fff0e007589 */ /* 0x000ee200000e0000 */
[C---:B------:R-:W-:Y:S02]  /*8fd0*/  LOP3.LUT P2, RZ, R198.reuse, 0x2, RZ, 0xc0, !PT ;  /* 0x00000002c6ff7812 */ /* 0x040fe4000784c0ff */
[C---:B------:R-:W-:Y:S02]  /*8fe0*/  LOP3.LUT P1, RZ, R198.reuse, 0x1, RZ, 0xc0, !PT ;  /* 0x00000001c6ff7812 */ /* 0x040fe4000782c0ff */
[----:B------:R-:W-:Y:S02]  /*8ff0*/  LOP3.LUT P3, RZ, R198, 0x4, RZ, 0xc0, !PT ;  /* 0x00000004c6ff7812 */ /* 0x000fe4000786c0ff */
[----:B------:R-:W-:Y:S02]  /*9000*/  SEL R13, RZ, 0x10, P2 ;  /* 0x00000010ff0d7807 */ /* 0x000fe40001000000 */
[----:B------:R-:W-:-:S02]  /*9010*/  SEL R12, RZ, 0x10, P1 ;  /* 0x00000010ff0c7807 */ /* 0x000fc40000800000 */
        /* <DEDUP_REMOVED lines=14> */
.L_x_1886:
        /* <DEDUP_REMOVED lines=21> */
.L_x_1749:
[----:B------:R-:W-:Y:S05]  /*9250*/  BSYNC B0 ;  /* 0x0000000000007941 */ /* 0x000fea0003800000 */
.L_x_1748:
[----:B------:R-:W-:Y:S01]  /*9260*/  ISETP.LT.AND P0, PT, RZ, c[0x0][0x27c], PT ;  /* 0x00009f00ff007a0c */ /* 0x000fe20003f01270 */
[----:B------:R-:W0:Y:S01]  /*9270*/  LDGDEPBAR ;  /* 0x00000000000079af */ /* 0x000e220000000000 */
[----:B------:R-:W-:Y:S11]  /*9280*/  BSSY B2, `(.L_x_1752) ;  /* 0x000058f000027945 */ /* 0x000ff60003800000 */
[----:B------:R-:W-:Y:S05]  /*9290*/  @P0 BRA `(.L_x_1753) ;  /* 0x0000002000000947 */ /* 0x000fea0003800000 */
[----:B------:R-:W-:-:S04]  /*92a0*/  DEPBAR.LE SB0, 0x3 ;  /* 0x000080c00000791a */ /* 0x000fc80000000000 */
[----:B------:R-:W-:Y:S05]  /*92b0*/  BRA `(.L_x_1754) ;  /* 0x000058b000007947 */ /* 0x000fea0003800000 */
.L_x_1753:
[----:B------:R-:W-:Y:S01]  /*92c0*/  SHF.R.S32.HI R0, RZ, 0x1f, R142 ;  /* 0x0000001fff007819 */ /* 0x000fe2000001148e */
[----:B-1----:R-:W-:Y:S01]  /*92d0*/  IMAD.WIDE.U32 R4, R142, c[0x0][0x280], RZ ;  /* 0x0000a0008e047a25 */ /* 0x002fe200078e00ff */
[----:B------:R-:W-:-:S03]  /*92e0*/  ULDC.U8 UR4, c[0x0][0x298] ;  /* 0x0000a60000047ab9 */ /* 0x000fc60000000000 */
[----:B------:R-:W-:Y:S01]  /*92f0*/  IMAD R2, R0, c[0x0][0x280], RZ ;  /* 0x0000a00000027a24 */ /* 0x000fe200078e02ff */
[----:B------:R-:W-:Y:S01]  /*9300*/  LEA R6, P0, R4, c[0x0][0x270], 0x1 ;  /* 0x00009c0004067a11 */ /* 0x000fe200078008ff */
[----:B------:R-:W-:Y:S02]  /*9310*/  IMAD R0, R0, c[0x0][0x290], RZ ;  /* 0x0000a40000007a24 */ /* 0x000fe400078e02ff */
[C---:B------:R-:W-:Y:S02]  /*9320*/  IMAD R7, R142.reuse, c[0x0][0x284], R2 ;  /* 0x0000a1008e077a24 */ /* 0x040fe400078e0202 */
[----:B------:R-:W-:-:S03]  /*9330*/  IMAD.WIDE.U32 R2, R142, c[0x0][0x290], RZ ;  /* 0x0000a4008e027a25 */ /* 0x000fc600078e00ff */
[----:B------:R-:W-:Y:S01]  /*9340*/  IADD3 R7, R7, R5, RZ ;  /* 0x0000000507077210 */ /* 0x000fe20007ffe0ff */
[----:B------:R-:W-:-:S03]  /*9350*/  IMAD R5, R142, c[0x0][0x294], R0 ;  /* 0x0000a5008e057a24 */ /* 0x000fc600078e0200 */
[----:B------:R-:W-:Y:S02]  /*9360*/  LEA.HI.X R0, R4, c[0x0][0x274], R7, 0x1, P0 ;  /* 0x00009d0004007a11 */ /* 0x000fe400000f0c07 */
[C---:B------:R-:W-:Y:S02]  /*9370*/  LEA R12, P0, R2.reuse, c[0x0][0x288], 0x1 ;  /* 0x0000a200020c7a11 */ /* 0x040fe400078008ff */
[----:B------:R-:W-:Y:S02]  /*9380*/  IADD3 R3, R5, R3, RZ ;  /* 0x0000000305037210 */ /* 0x000fe40007ffe0ff */
[----:B------:R-:W-:Y:S02]  /*9390*/  LEA R7, R237, R207, 0x7 ;  /* 0x000000cfed077211 */ /* 0x000fe400078e38ff */
[----:B------:R-:W-:Y:S02]  /*93a0*/  LEA.HI.X R5, R2, c[0x0][0x28c], R3, 0x1, P0 ;  /* 0x0000a30002057a11 */ /* 0x000fe400000f0c03 */
[----:B------:R-:W-:-:S13]  /*93b0*/  ISETP.NE.AND P0, PT, RZ, UR4, PT ;  /* 0x00000004ff007c0c */ /* 0x000fda000bf05270 */
[----:B------:R-:W-:Y:S05]  /*93c0*/  @!P0 BRA `(.L_x_1755) ;  /* 0x00002b5000008947 */ /* 0x000fea0003800000 */
[----:B------:R-:W-:Y:S05]  /*93d0*/  BRA.DIV ~URZ, `(.L_x_1756) ;  /* 0x000108727f007947 */ /* 0x000fea000b800000 */
[----:B------:R1:W2:Y:S02]  /*93e0*/  SHFL.IDX PT, R8, R0, RZ, 0x1c1f ;  /* 0x001c1fff00087589 */ /* 0x0002a400000e0000 */
.L_x_1887:
[----:B------:R-:W-:Y:S05]  /*93f0*/  BRA.DIV ~URZ, `(.L_x_1757) ;  /* 0x000108c27f007947 */ /* 0x000fea000b800000 */
[----:B------:R-:W3:Y:S04]  /*9400*/  SHFL.IDX PT, R4, R6, RZ, 0x1c1f ;  /* 0x001c1fff06047589 */ /* 0x000ee800000e0000 */
[----:B-1----:R-:W1:Y:S04]  /*9410*/  SHFL.IDX PT, R0, R12, RZ, 0x1c1f ;  /* 0x001c1fff0c007589 */ /* 0x002e6800000e0000 */
[----:B------:R4:W2:Y:S02]  /*9420*/  SHFL.IDX PT, R30, R5, RZ, 0x1c1f ;  /* 0x001c1fff051e7589 */ /* 0x0008a400000e0000 */
[----:B--2-4-:R-:W-:-:S02]  /*9430*/  MOV R5, R8 ;  /* 0x0000000800057202 */ /* 0x014fc40000000f00 */
.L_x_1888:
[----:B-1-3--:R-:W-:Y:S01]  /*9440*/  ISETP.GE.AND P0, PT, R7, R48, PT ;  /* 0x000000300700720c */ /* 0x00afe20003f06270 */
        /* <DEDUP_REMOVED lines=14> */
[----:B------:R-:W2:Y:S04]  /*9530*/  LDL R42, [R1+0x30] ;  /* 0x00003000012a7983 */ /* 0x000ea80000100800 */
[----:B------:R-:W3:Y:S04]  /*9540*/  LDL R41, [R1+0x2c] ;  /* 0x00002c0001297983 */ /* 0x000ee80000100800 */
[----:B------:R-:W4:Y:S04]  /*9550*/  LDL R40, [R1+0x34] ;  /* 0x0000340001287983 */ /* 0x000f280000100800 */
[----:B------:R-:W4:Y:S04]  /*9560*/  LDL R39, [R1+0x28] ;  /* 0x0000280001277983 */ /* 0x000f280000100800 */
        /* <DEDUP_REMOVED lines=9> */
[----:B------:R-:W-:Y:S01]  /*9600*/  CS2R R2, SRZ ;  /* 0x0000000000027805 */ /* 0x000fe2000001ff00 */
[----:B------:R-:W-:-:S02]  /*9610*/  ISETP.GE.AND P2, PT, R145, c[0x0][0x27c], PT ;  /* 0x00009f0091007a0c */ /* 0x000fc40003f46270 */
[----:B------:R-:W-:Y:S01]  /*9620*/  ISETP.GE.AND P1, PT, R110, c[0x0][0x27c], PT ;  /* 0x00009f006e007a0c */ /* 0x000fe20003f26270 */
[----:B------:R-:W-:Y:S01]  /*9630*/  CS2R R20, SRZ ;  /* 0x0000000000147805 */ /* 0x000fe2000001ff00 */
[----:B------:R-:W-:Y:S01]  /*9640*/  CS2R R22, SRZ ;  /* 0x0000000000167805 */ /* 0x000fe2000001ff00 */
[----:B------:R-:W-:Y:S01]  /*9650*/  CS2R R24, SRZ ;  /* 0x0000000000187805 */ /* 0x000fe2000001ff00 */
[----:B------:R-:W-:Y:S01]  /*9660*/  CS2R R26, SRZ ;  /* 0x00000000001a7805 */ /* 0x000fe2000001ff00 */
[----:B------:R-:W-:Y:S02]  /*9670*/  CS2R R28, SRZ ;  /* 0x00000000001c7805 */ /* 0x000fe4000001ff00 */
[----:B--2---:R-:W-:-:S05]  /*9680*/  @!P4 IADD3 R8, P0, R4, R42, RZ ;  /* 0x0000002a0408c210 */ /* 0x004fca0007f1e0ff */
[----:B---3--:R-:W-:Y:S01]  /*9690*/  @!P4 IMAD.X R9, R5, 0x1, R41, P0 ;  /* 0x000000010509c824 */ /* 0x008fe200000e0629 */
[----:B----4-:R-:W-:-:S04]  /*96a0*/  @!P3 IADD3 R12, P0, R4, R40, RZ ;  /* 0x00000028040cb210 */ /* 0x010fc80007f1e0ff */
[----:B------:R1:W5:Y:S01]  /*96b0*/  @!P4 LD.E.64 R20, [R8.64] ;  /* 0x000000080814c980 */ /* 0x000362000c101b00 */
[----:B------:R-:W-:Y:S01]  /*96c0*/  @!P3 IMAD.X R13, R5, 0x1, R39, P0 ;  /* 0x00000001050db824 */ /* 0x000fe200000e0627 */
[----:B------:R-:W-:-:S04]  /*96d0*/  @!P2 IADD3 R14, P0, R4, R38, RZ ;  /* 0x00000026040ea210 */ /* 0x000fc80007f1e0ff */
[----:B------:R2:W5:Y:S01]  /*96e0*/  @!P3 LD.E.64 R22, [R12.64] ;  /* 0x000000080c16b980 */ /* 0x000562000c101b00 */
[----:B------:R-:W-:Y:S01]  /*96f0*/  @!P2 IMAD.X R15, R5, 0x1, R37, P0 ;  /* 0x00000001050fa824 */ /* 0x000fe200000e0625 */
[----:B------:R-:W-:-:S04]  /*9700*/  @!P1 IADD3 R16, P0, R4, R36, RZ ;  /* 0x0000002404109210 */ /* 0x000fc80007f1e0ff */
[----:B------:R3:W5:Y:S01]  /*9710*/  @!P2 LD.E.64 R24, [R14.64] ;  /* 0x000000080e18a980 */ /* 0x000762000c101b00 */
[----:B------:R-:W-:Y:S01]  /*9720*/  @!P1 IMAD.X R17, R5, 0x1, R35, P0 ;  /* 0x0000000105119824 */ /* 0x000fe200000e0623 */
[----:B------:R-:W-:-:S04]  /*9730*/  ISETP.GE.AND P0, PT, R144, c[0x0][0x27c], PT ;  /* 0x00009f0090007a0c */ /* 0x000fc80003f06270 */
[----:B------:R4:W5:Y:S09]  /*9740*/  @!P1 LD.E.64 R26, [R16.64] ;  /* 0x00000008101a9980 */ /* 0x000972000c101b00 */
[----:B------:R-:W-:-:S05]  /*9750*/  @!P0 IADD3 R32, P5, R4, R34, RZ ;  /* 0x0000002204208210 */ /* 0x000fca0007fbe0ff */
[----:B------:R-:W-:Y:S01]  /*9760*/  @!P0 IMAD.X R33, R5, 0x1, R31, P5 ;  /* 0x0000000105218824 */ /* 0x000fe200028e061f */
[----:B------:R-:W-:Y:S01]  /*9770*/  ISETP.GE.AND P5, PT, R108, c[0x0][0x27c], PT ;  /* 0x00009f006c007a0c */ /* 0x000fe20003fa6270 */
[----:B-1----:R-:W-:Y:S01]  /*9780*/  CS2R R8, SRZ ;  /* 0x0000000000087805 */ /* 0x002fe2000001ff00 */
[----:B--2---:R-:W-:Y:S01]  /*9790*/  CS2R R12, SRZ ;  /* 0x00000000000c7805 */ /* 0x004fe2000001ff00 */
[----:B---3--:R-:W-:Y:S01]  /*97a0*/  CS2R R14, SRZ ;  /* 0x00000000000e7805 */ /* 0x008fe2000001ff00 */
[----:B------:R1:W5:Y:S09]  /*97b0*/  @!P0 LD.E.64 R28, [R32.64] ;  /* 0x00000008201c8980 */ /* 0x000372000c101b00 */
[----:B------:R-:W-:-:S02]  /*97c0*/  @!P5 IMAD.MOV.U32 R6, RZ, RZ, R4 ;  /* 0x000000ffff06d224 */ /* 0x000fc400078e0004 */
[----:B------:R-:W-:Y:S02]  /*97d0*/  @!P5 IMAD.MOV.U32 R7, RZ, RZ, R5 ;  /* 0x000000ffff07d224 */ /* 0x000fe400078e0005 */
[----:B------:R-:W-:Y:S02]  /*97e0*/  @!P5 IMAD.MOV.U32 R4, RZ, RZ, R0 ;  /* 0x000000ffff04d224 */ /* 0x000fe400078e0000 */
[----:B------:R-:W-:Y:S02]  /*97f0*/  @!P5 IMAD.MOV.U32 R5, RZ, RZ, R30 ;  /* 0x000000ffff05d224 */ /* 0x000fe400078e001e */
[----:B------:R-:W-:-:S04]  /*9800*/  @!P5 IMAD.WIDE R6, R108, 0x2, R6 ;  /* 0x000000026c06d825 */ /* 0x000fc800078e0206 */
[----:B------:R-:W-:Y:S01]  /*9810*/  @!P5 IMAD.WIDE R4, R108, 0x2, R4 ;  /* 0x000000026c04d825 */ /* 0x000fe200078e0204 */
[----:B------:R2:W5:Y:S04]  /*9820*/  @!P5 LD.E.64 R18, [R6.64] ;  /* 0x000000080612d980 */ /* 0x000568000c101b00 */
[----:B------:R3:W5:Y:S01]  /*9830*/  @!P5 LD.E.64 R2, [R4.64] ;  /* 0x000000080402d980 */ /* 0x000762000c101b00 */
[----:B--2---:R-:W-:Y:S01]  /*9840*/  CS2R R6, SRZ ;  /* 0x0000000000067805 */ /* 0x004fe2000001ff00 */
[----:B---3--:R-:W-:-:S05]  /*9850*/  @!P4 IADD3 R4, P5, R0, R42, RZ ;  /* 0x0000002a0004c210 */ /* 0x008fca0007fbe0ff */
[----:B------:R-:W-:-:S05]  /*9860*/  @!P4 IMAD.X R5, R30, 0x1, R41, P5 ;  /* 0x000000011e05c824 */ /* 0x000fca00028e0629 */
[----:B------:R2:W5:Y:S02]  /*9870*/  @!P4 LD.E.64 R6, [R4.64] ;  /* 0x000000080406c980 */ /* 0x000564000c101b00 */
[----:B--2---:R-:W-:-:S05]  /*9880*/  @!P3 IADD3 R4, P4, R0, R40, RZ ;  /* 0x000000280004b210 */ /* 0x004fca0007f9e0ff */
[----:B------:R-:W-:-:S05]  /*9890*/  @!P3 IMAD.X R5, R30, 0x1, R39, P4 ;  /* 0x000000011e05b824 */ /* 0x000fca00020e0627 */
[----:B------:R2:W5:Y:S02]  /*98a0*/  @!P3 LD.E.64 R8, [R4.64] ;  /* 0x000000080408b980 */ /* 0x000564000c101b00 */
[----:B--2---:R-:W-:-:S05]  /*98b0*/  @!P2 IADD3 R4, P3, R0, R38, RZ ;  /* 0x000000260004a210 */ /* 0x004fca0007f7e0ff */
[----:B------:R-:W-:-:S05]  /*98c0*/  @!P2 IMAD.X R5, R30, 0x1, R37, P3 ;  /* 0x000000011e05a824 */ /* 0x000fca00018e0625 */
[----:B------:R2:W5:Y:S01]  /*98d0*/  @!P2 LD.E.64 R12, [R4.64] ;  /* 0x00000008040ca980 */ /* 0x000562000c101b00 */
[----:B----4-:R-:W-:Y:S01]  /*98e0*/  CS2R R16, SRZ ;  /* 0x0000000000107805 */ /* 0x010fe2000001ff00 */
[----:B--2---:R-:W-:-:S05]  /*98f0*/  @!P1 IADD3 R4, P2, R0, R36, RZ ;  /* 0x0000002400049210 */ /* 0x004fca0007f5e0ff */
[----:B------:R-:W-:-:S05]  /*9900*/  @!P1 IMAD.X R5, R30, 0x1, R35, P2 ;  /* 0x000000011e059824 */ /* 0x000fca00010e0623 */
[----:B------:R2:W5:Y:S02]  /*9910*/  @!P1 LD.E.64 R14, [R4.64] ;  /* 0x00000008040e9980 */ /* 0x000564000c101b00 */
[----:B--2---:R-:W-:-:S05]  /*9920*/  @!P0 IADD3 R4, P1, R0, R34, RZ ;  /* 0x0000002200048210 */ /* 0x004fca0007f3e0ff */
[----:B------:R-:W-:-:S05]  /*9930*/  @!P0 IMAD.X R5, R30, 0x1, R31, P1 ;  /* 0x000000011e058824 */ /* 0x000fca00008e061f */
[----:B------:R1:W5:Y:S03]  /*9940*/  @!P0 LD.E.64 R16, [R4.64] ;  /* 0x0000000804108980 */ /* 0x000366000c101b00 */
.L_x_1759:
[----:B------:R-:W-:Y:S05]  /*9950*/  BSYNC B0 ;  /* 0x0000000000007941 */ /* 0x000fea0003800000 */
.L_x_1758:
[----:B-----5:R-:W-:Y:S01]  /*9960*/  IMAD.MOV.U32 R47, RZ, RZ, R22 ;  /* 0x000000ffff2f7224 */ /* 0x020fe200078e0016 */
[--C-:B-1----:R-:W-:Y:S01]  /*9970*/  SHF.R.U64 R32, R28, 0x10, R29.reuse ;  /* 0x000000101c207819 */ /* 0x102fe2000000121d */
[----:B------:R-:W-:Y:S01]  /*9980*/  IMAD.MOV.U32 R34, RZ, RZ, R29 ;  /* 0x000000ffff227224 */ /* 0x000fe200078e001d */
[----:B------:R-:W-:Y:S01]  /*9990*/  SHF.R.U64 R49, R20, 0x10, R21 ;  /* 0x0000001014317819 */ /* 0x000fe20000001215 */
[----:B------:R-:W-:Y:S01]  /*99a0*/  IMAD.MOV.U32 R54, RZ, RZ, R19 ;  /* 0x000000ffff367224 */ /* 0x000fe200078e0013 */
[----:B------:R-:W-:Y:S01]  /*99b0*/  SHF.R.U32.HI R29, RZ, 0x10, R29 ;  /* 0x00000010ff1d7819 */ /* 0x000fe2000001161d */
[----:B------:R-:W-:Y:S01]  /*99c0*/  IMAD.MOV.U32 R35, RZ, RZ, R28 ;  /* 0x000000ffff237224 */ /* 0x000fe200078e001c */
[----:B------:R-:W-:Y:S01]  /*99d0*/  SHF.R.U64 R44, R22, 0x10, R23 ;  /* 0x00000010162c7819 */ /* 0x000fe20000001217 */
[----:B------:R-:W-:Y:S01]  /*99e0*/  IMAD.MOV.U32 R43, RZ, RZ, R24 ;  /* 0x000000ffff2b7224 */ /* 0x000fe200078e0018 */
[--C-:B------:R-:W-:Y:S01]  /*99f0*/  SHF.R.U32.HI R33, RZ, 0x10, R27.reuse ;  /* 0x00000010ff217819 */ /* 0x100fe2000001161b */
[----:B------:R-:W-:Y:S01]  /*9a00*/  IMAD.MOV.U32 R38, RZ, RZ, R27 ;  /* 0x000000ffff267224 */ /* 0x000fe200078e001b */
[----:B------:R-:W-:Y:S01]  /*9a10*/  PRMT R29, R29, 0x5410, R49 ;  /* 0x000054101d1d7816 */ /* 0x000fe20000000031 */
[----:B------:R-:W-:Y:S01]  /*9a20*/  IMAD.MOV.U32 R22, RZ, RZ, R14 ;  /* 0x000000ffff167224 */ /* 0x000fe200078e000e */
[----:B------:R-:W-:Y:S01]  /*9a30*/  PRMT R34, R34, 0x5410, R47 ;  /* 0x0000541022227816 */ /* 0x000fe2000000002f */
[----:B------:R-:W-:Y:S01]  /*9a40*/  IMAD.MOV.U32 R55, RZ, RZ, R18 ;  /* 0x000000ffff377224 */ /* 0x000fe200078e0012 */
[----:B------:R-:W-:Y:S01]  /*9a50*/  SHF.R.U32.HI R0, RZ, 0x10, R9 ;  /* 0x00000010ff007819 */ /* 0x000fe20000011609 */
[----:B------:R-:W-:Y:S01]  /*9a60*/  IMAD.MOV.U32 R31, RZ, RZ, R2 ;  /* 0x000000ffff1f7224 */ /* 0x000fe200078e0002 */
[----:B------:R-:W-:Y:S01]  /*9a70*/  PRMT R33, R33, 0x5410, R44 ;  /* 0x0000541021217816 */ /* 0x000fe2000000002c */
[----:B------:R-:W-:Y:S01]  /*9a80*/  IMAD.MOV.U32 R52, RZ, RZ, R20 ;  /* 0x000000ffff347224 */ /* 0x000fe200078e0014 */
[----:B------:R-:W-:Y:S01]  /*9a90*/  PRMT R44, R29, 0x5410, R34 ;  /* 0x000054101d2c7816 */ /* 0x000fe20000000022 */
[--C-:B------:R-:W-:Y:S01]  /*9aa0*/  IMAD.MOV.U32 R30, RZ, RZ, R3.reuse ;  /* 0x000000ffff1e7224 */ /* 0x100fe200078e0003 */
[----:B------:R-:W-:Y:S01]  /*9ab0*/  SHF.R.U64 R28, R2, 0x10, R3 ;  /* 0x00000010021c7819 */ /* 0x000fe20000001203 */
[----:B------:R-:W-:Y:S01]  /*9ac0*/  IMAD.MOV.U32 R2, RZ, RZ, R13 ;  /* 0x000000ffff027224 */ /* 0x000fe200078e000d */
[----:B------:R-:W-:Y:S01]  /*9ad0*/  PRMT R29, R0, 0x7610, R29 ;  /* 0x00007610001d7816 */ /* 0x000fe2000000001d */
[----:B------:R-:W-:Y:S01]  /*9ae0*/  IMAD.MOV.U32 R42, RZ, RZ, R25 ;  /* 0x000000ffff2a7224 */ /* 0x000fe200078e0019 */
[----:B------:R-:W-:Y:S01]  /*9af0*/  LOP3.LUT R0, R209, 0x18, R104, 0xf8, !PT ;  /* 0x00000018d1007812 */ /* 0x000fe200078ef868 */
[----:B------:R-:W-:Y:S01]  /*9b00*/  IMAD.MOV.U32 R20, RZ, RZ, R9 ;  /* 0x000000ffff147224 */ /* 0x000fe200078e0009 */
[----:B------:R-:W-:Y:S01]  /*9b10*/  SHF.R.U64 R53, R18, 0x10, R19 ;  /* 0x0000001012357819 */ /* 0x000fe20000001213 */
[--C-:B------:R-:W-:Y:S01]  /*9b20*/  IMAD.MOV.U32 R46, RZ, RZ, R23.reuse ;  /* 0x000000ffff2e7224 */ /* 0x100fe200078e0017 */
[----:B------:R-:W-:Y:S01]  /*9b30*/  SHF.R.U32.HI R41, RZ, 0x10, R23 ;  /* 0x00000010ff297819 */ /* 0x000fe20000011617 */
[----:B------:R-:W-:Y:S01]  /*9b40*/  IMAD.MOV.U32 R39, RZ, RZ, R26 ;  /* 0x000000ffff277224 */ /* 0x000fe200078e001a */
[----:B------:R-:W-:Y:S01]  /*9b50*/  PRMT R28, R28, 0x5410, R54 ;  /* 0x000054101c1c7816 */ /* 0x000fe20000000036 */
[----:B------:R-:W-:Y:S01]  /*9b60*/  IMAD.MOV.U32 R51, RZ, RZ, R21 ;  /* 0x000000ffff337224 */ /* 0x000fe200078e0015 */
[----:B------:R-:W-:Y:S01]  /*9b70*/  SHF.R.U64 R18, R8, 0x10, R9 ;  /* 0x0000001008127819 */ /* 0x000fe20000001209 */
[----:B------:R-:W-:Y:S01]  /*9b80*/  IMAD.MOV.U32 R9, RZ, RZ, R12 ;  /* 0x000000ffff097224 */ /* 0x000fe200078e000c */
[----:B------:R-:W-:Y:S01]  /*9b90*/  PRMT R38, R38, 0x5410, R43 ;  /* 0x0000541026267816 */ /* 0x000fe2000000002b */
[----:B------:R-:W-:-:S04]  /*9ba0*/  DEPBAR.LE SB0, 0x3 ;  /* 0x000080c00000791a */ /* 0x000fc80000000000 */
[----:B------:R-:W-:Y:S01]  /*9bb0*/  LOP3.LUT R0, R148, R0, R147, 0xf6, !PT ;  /* 0x0000000094007212 */ /* 0x000fe200078ef693 */
[----:B------:R-:W-:Y:S01]  /*9bc0*/  WARPSYNC 0xffffffff ;  /* 0xffffffff00007948 */ /* 0x000fe20003800000 */
[----:B------:R-:W-:Y:S01]  /*9bd0*/  LOP3.LUT P0, RZ, R241, 0x4, RZ, 0xc0, !PT ;  /* 0x00000004f1ff7812 */ /* 0x000fe2000780c0ff */
[----:B------:R-:W-:Y:S01]  /*9be0*/  BSSY B1, `(.L_x_1760) ;  /* 0x0000135000017945 */ /* 0x000fe20003800000 */
[--C-:B------:R-:W-:Y:S02]  /*9bf0*/  SHF.R.U64 R40, R24, 0x10, R25.reuse ;  /* 0x0000001018287819 */ /* 0x100fe40000001219 */
[----:B------:R-:W-:Y:S02]  /*9c00*/  SHF.R.U32.HI R37, RZ, 0x10, R25 ;  /* 0x00000010ff257819 */ /* 0x000fe40000011619 */
[----:B------:R-:W-:Y:S02]  /*9c10*/  SHF.R.U32.HI R25, RZ, 0x10, R3 ;  /* 0x00000010ff197819 */ /* 0x000fe40000011603 */
[----:B------:R-:W-:-:S02]  /*9c20*/  PRMT R35, R35, 0x5410, R41 ;  /* 0x0000541023237816 */ /* 0x000fc40000000029 */
[----:B------:R-:W-:Y:S02]  /*9c30*/  PRMT R22, R22, 0x5410, R28 ;  /* 0x0000541016167816 */ /* 0x000fe4000000001c */
[----:B------:R-:W-:Y:S02]  /*9c40*/  PRMT R41, R33, 0x5410, R38 ;  /* 0x0000541021297816 */ /* 0x000fe40000000026 */
[----:B------:R-:W-:Y:S01]  /*9c50*/  PRMT R28, R18, 0x7610, R28 ;  /* 0x00007610121c7816 */ /* 0x000fe2000000001c */
[----:B------:R-:W-:Y:S01]  /*9c60*/  IMAD.SHL.U32 R18, R0, 0x2, RZ ;  /* 0x0000000200127824 */ /* 0x000fe200078e00ff */
[----:B------:R-:W-:Y:S02]  /*9c70*/  SHF.R.U64 R24, R6, 0x10, R7 ;  /* 0x0000001006187819 */ /* 0x000fe40000001207 */
[----:B------:R-:W-:Y:S02]  /*9c80*/  PRMT R30, R30, 0x5410, R52 ;  /* 0x000054101e1e7816 */ /* 0x000fe40000000034 */
[----:B------:R-:W-:Y:S01]  /*9c90*/  PRMT R33, R2, 0x7610, R33 ;  /* 0x0000761002217816 */ /* 0x000fe20000000021 */
[----:B------:R-:W-:Y:S01]  /*9ca0*/  IMAD R2, R237, -0x80, R48 ;  /* 0xffffff80ed027824 */ /* 0x000fe200078e0230 */
[----:B------:R-:W-:-:S02]  /*9cb0*/  SHF.R.U32.HI R50, RZ, 0x10, R19 ;  /* 0x00000010ff327819 */ /* 0x000fc40000011613 */
[----:B------:R-:W-:Y:S02]  /*9cc0*/  SHF.R.U64 R23, R12, 0x10, R13 ;  /* 0x000000100c177819 */ /* 0x000fe4000000120d */
[----:B------:R-:W-:Y:S02]  /*9cd0*/  PRMT R25, R25, 0x5410, R53 ;  /* 0x0000541019197816 */ /* 0x000fe40000000035 */
[----:B------:R-:W-:Y:S02]  /*9ce0*/  SHF.R.U32.HI R19, RZ, 0x10, R7 ;  /* 0x00000010ff137819 */ /* 0x000fe40000011607 */
[--C-:B------:R-:W-:Y:S02]  /*9cf0*/  PRMT R24, R24, 0x5410, R30.reuse ;  /* 0x0000541018187816 */ /* 0x100fe4000000001e */
[----:B------:R-:W-:Y:S02]  /*9d00*/  PRMT R30, R20, 0x7610, R30 ;  /* 0x00007610141e7816 */ /* 0x000fe4000000001e */
[----:B------:R-:W-:-:S02]  /*9d10*/  IADD3 R0, R18, 0x18100, RZ ;  /* 0x0001810012007810 */ /* 0x000fc40007ffe0ff */
[--C-:B------:R-:W-:Y:S02]  /*9d20*/  PRMT R23, R23, 0x5410, R25.reuse ;  /* 0x0000541017177816 */ /* 0x100fe40000000019 */
[----:B------:R-:W-:Y:S02]  /*9d30*/  IMNMX R20, R2, 0x80, PT ;  /* 0x0000008002147817 */ /* 0x000fe40003800200 */
[----:B------:R-:W-:Y:S02]  /*9d40*/  PRMT R25, R19, 0x7610, R25 ;  /* 0x0000761013197816 */ /* 0x000fe40000000019 */
[----:B------:R-:W-:Y:S02]  /*9d50*/  IADD3 R19, R18, 0x18140, RZ ;  /* 0x0001814012137810 */ /* 0x000fe40007ffe0ff */
[----:B------:R-:W-:Y:S02]  /*9d60*/  @P0 IADD3 R19, R0, -0x40, RZ ;  /* 0xffffffc000130810 */ /* 0x000fe40007ffe0ff */
[----:B------:R-:W-:-:S02]  /*9d70*/  ISETP.GE.AND P0, PT, R207, R20, PT ;  /* 0x00000014cf00720c */ /* 0x000fc40003f06270 */
        /* <DEDUP_REMOVED lines=8> */
[----:B------:R-:W-:Y:S01]  /*9e00*/  PRMT R39, R39, 0x5410, R42 ;  /* 0x0000541027277816 */ /* 0x000fe2000000002a */
[----:B------:R-:W-:Y:S01]  /*9e10*/  IMAD.MOV.U32 R7, RZ, RZ, R16 ;  /* 0x000000ffff077224 */ /* 0x000fe200078e0010 */
[----:B------:R-:W-:Y:S01]  /*9e20*/  PRMT R32, R32, 0x5410, R51 ;  /* 0x0000541020207816 */ /* 0x000fe20000000033 */
[----:B------:R-:W-:Y:S01]  /*9e30*/  IMAD.MOV.U32 R6, RZ, RZ, R17 ;  /* 0x000000ffff067224 */ /* 0x000fe200078e0011 */
[----:B------:R-:W-:-:S02]  /*9e40*/  PRMT R31, R31, 0x5410, R45 ;  /* 0x000054101f1f7816 */ /* 0x000fc4000000002d */
[----:B------:R-:W-:Y:S02]  /*9e50*/  PRMT R36, R36, 0x5410, R46 ;  /* 0x0000541024247816 */ /* 0x000fe4000000002e */
[--C-:B------:R-:W-:Y:S02]  /*9e60*/  SHF.R.U64 R12, R14, 0x10, R15.reuse ;  /* 0x000000100e0c7819 */ /* 0x100fe4000000120f */
[----:B------:R-:W-:Y:S02]  /*9e70*/  SHF.R.U32.HI R5, RZ, 0x10, R15 ;  /* 0x00000010ff057819 */ /* 0x000fe4000001160f */
[----:B------:R-:W-:Y:S02]  /*9e80*/  SHF.R.U32.HI R3, RZ, 0x10, R17 ;  /* 0x00000010ff037819 */ /* 0x000fe40000011611 */
        /* <DEDUP_REMOVED lines=57> */
.L_x_1763:
[----:B------:R-:W-:Y:S05]  /*a220*/  BSYNC B0 ;  /* 0x0000000000007941 */ /* 0x000fea0003800000 */
.L_x_1762:
[----:B------:R-:W-:Y:S01]  /*a230*/  ISETP.GE.AND P0, PT, R146, c[0x0][0x27c], PT ;  /* 0x00009f0092007a0c */ /* 0x000fe20003f06270 */
[----:B------:R-:W-:-:S12]  /*a240*/  BSSY B0, `(.L_x_1764) ;  /* 0x0000028000007945 */ /* 0x000fd80003800000 */
[----:B------:R-:W-:Y:S05]  /*a250*/  @P0 BRA `(.L_x_1765) ;  /* 0x0000026000000947 */ /* 0x000fea0003800000 */
[----:B-1----:R-:W1:Y:S01]  /*a260*/  LDS.128 R4, [R19] ;  /* 0x0000000013047984 */ /* 0x002e620000000c00 */
        /* <DEDUP_REMOVED lines=36> */
[----:B------:R1:W-:Y:S02]  /*a4b0*/  STS.128 [R19], R4 ;  /* 0x0000000413007388 */ /* 0x0003e40000000c00 */
.L_x_1765:
[----:B------:R-:W-:Y:S05]  /*a4c0*/  BSYNC B0 ;  /* 0x0000000000007941 */ /* 0x000fea0003800000 */
.L_x_1764:
        /* <DEDUP_REMOVED lines=41> */
.L_x_1767:
[----:B------:R-:W-:Y:S05]  /*a760*/  BSYNC B0 ;  /* 0x0000000000007941 */ /* 0x000fea0003800000 */
.L_x_1766:
        /* <DEDUP_REMOVED lines=41> */
.L_x_1769:
[----:B------:R-:W-:Y:S05]  /*aa00*/  BSYNC B0 ;  /* 0x0000000000007941 */ /* 0x000fea0003800000 */
.L_x_1768:
[----:B------:R-:W-:Y:S01]  /*aa10*/  ISETP.GE.AND P0, PT, R110, c[0x0][0x27c], PT ;  /* 0x00009f006e007a0c */ /* 0x000fe20003f06270 */
[----:B------:R-:W-:-:S12]  /*aa20*/  BSSY B0, `(.L_x_1770) ;  /* 0x0000028000007945 */ /* 0x000fd80003800000 */
        /* <DEDUP_REMOVED lines=39> */
.L_x_1771:
[----:B------:R-:W-:Y:S05]  /*aca0*/  BSYNC B0 ;  /* 0x0000000000007941 */ /* 0x000fea0003800000 */
.L_x_1770:
[----:B------:R-:W-:-:S13]  /*acb0*/  ISETP.GE.AND P0, PT, R144, c[0x0][0x27c], PT ;  /* 0x00009f0090007a0c */ /* 0x000fda0003f06270 */
[----:B------:R-:W-:Y:S05]  /*acc0*/  @P0 BRA `(.L_x_1761) ;  /* 0x0000026000000947 */ /* 0x000fea0003800000 */
[----:B-1----:R-:W1:Y:S01]  /*acd0*/  LDS.128 R4, [R19+0x8000] ;  /* 0x0080000013047984 */ /* 0x002e620000000c00 */
[----:B------:R-:W-:Y:S02]  /*ace0*/  HADD2.F32 R9, -RZ, R38.H0_H0 ;  /* 0x20000026ff097230 */ /* 0x000fe40000004100 */
[----:B------:R-:W-:Y:S02]  /*acf0*/  HADD2.F32 R0, -RZ, R40.H1_H1 ;  /* 0x30000028ff007230 */ /* 0x000fe40000004100 */
[--C-:B------:R-:W-:Y:S02]  /*ad00*/  HADD2.F32 R3, -RZ, R43.reuse.H1_H1 ;  /* 0x3000002bff037230 */ /* 0x100fe40000004100 */
        /* <DEDUP_REMOVED lines=34> */
.L_x_1761:
[----:B------:R-:W-:Y:S05]  /*af30*/  BSYNC B1 ;  /* 0x0000000000017941 */ /* 0x000fea0003800000 */
.L_x_1760:
[----:B------:R-:W-:-:S04]  /*af40*/  IADD3 R0, R207, 0x40, RZ ;  /* 0x00000040cf007810 */ /* 0x000fc80007ffe0ff */
[----:B------:R-:W-:-:S13]  /*af50*/  ISETP.GE.AND P0, PT, R0, R20, PT ;  /* 0x000000140000720c */ /* 0x000fda0003f06270 */
[----:B------:R-:W-:Y:S05]  /*af60*/  @P0 BRA `(.L_x_1754) ;  /* 0x00003c0000000947 */ /* 0x000fea0003800000 */
        /* <DEDUP_REMOVED lines=41> */
.L_x_1773:
[----:B------:R-:W-:Y:S05]  /*b200*/  BSYNC B0 ;  /* 0x0000000000007941 */ /* 0x000fea0003800000 */
.L_x_1772:
        /* <DEDUP_REMOVED lines=41> */
.L_x_1775:
[----:B------:R-:W-:Y:S05]  /*b4a0*/  BSYNC B0 ;  /* 0x0000000000007941 */ /* 0x000fea0003800000 */
.L_x_1774:
        /* <DEDUP_REMOVED lines=41> */
.L_x_1777:
[----:B------:R-:W-:Y:S05]  /*b740*/  BSYNC B0 ;  /* 0x0000000000007941 */ /* 0x000fea0003800000 */
.L_x_1776:
        /* <DEDUP_REMOVED lines=41> */
.L_x_1779:
[----:B------:R-:W-:Y:S05]  /*b9e0*/  BSYNC B0 ;  /* 0x0000000000007941 */ /* 0x000fea0003800000 */
.L_x_1778:
        /* <DEDUP_REMOVED lines=41> */
.L_x_1781:
[----:B------:R-:W-:Y:S05]  /*bc80*/  BSYNC B0 ;  /* 0x0000000000007941 */ /* 0x000fea0003800000 */
.L_x_1780:
        /* <DEDUP_REMOVED lines=41> */
.L_x_1755:
[----:B------:R-:W-:Y:S05]  /*bf20*/  BRA.DIV ~URZ, `(.L_x_1782) ;  /* 0x0000ded27f007947 */ /* 0x000fea000b800000 */
[----:B------:R-:W1:Y:S02]  /*bf30*/  SHFL.IDX PT, R0, R0, RZ, 0x1c1f ;  /* 0x001c1fff00007589 */ /* 0x000e6400000e0000 */
.L_x_1889:
[----:B------:R-:W-:Y:S05]  /*bf40*/  BRA.DIV ~URZ, `(.L_x_1783) ;  /* 0x0000df227f007947 */ /* 0x000fea000b800000 */
[----:B------:R2:W3:Y:S01]  /*bf50*/  SHFL.IDX PT, R8, R6, RZ, 0x1c1f ;  /* 0x001c1fff06087589 */ /* 0x0004e200000e0000 */
[----:B-1----:R-:W-:-:S03]  /*bf60*/  MOV R9, R0 ;  /* 0x0000000000097202 */ /* 0x002fc60000000f00 */
[----:B------:R2:W1:Y:S04]  /*bf70*/  SHFL.IDX PT, R35, R5, RZ, 0x1c1f ;  /* 0x001c1fff05237589 */ /* 0x00046800000e0000 */
[----:B------:R2:W4:Y:S02]  /*bf80*/  SHFL.IDX PT, R32, R12, RZ, 0x1c1f ;  /* 0x001c1fff0c207589 */ /* 0x00052400000e0000 */
.L_x_1890:
        /* <DEDUP_REMOVED lines=11> */
[----:B--2---:R-:W-:Y:S01]  /*c040*/  CS2R R12, SRZ ;  /* 0x00000000000c7805 */ /* 0x004fe2000001ff00 */
[----:B------:R-:W-:Y:S01]  /*c050*/  CS2R R6, SRZ ;  /* 0x0000000000067805 */ /* 0x000fe2000001ff00 */
[----:B------:R-:W-:Y:S01]  /*c060*/  CS2R R4, SRZ ;  /* 0x0000000000047805 */ /* 0x000fe2000001ff00 */
[----:B------:R-:W-:Y:S05]  /*c070*/  @P0 BRA `(.L_x_1785) ;  /* 0x0000025000000947 */ /* 0x000fea0003800000 */
[----:B------:R-:W-:Y:S01]  /*c080*/  ISETP.GE.AND P0, PT, R104, c[0x0][0x27c], PT ;  /* 0x00009f0068007a0c */ /* 0x000fe20003f06270 */
[----:B------:R-:W-:Y:S01]  /*c090*/  CS2R R22, SRZ ;  /* 0x0000000000167805 */ /* 0x000fe2000001ff00 */
[----:B------:R-:W-:Y:S01]  /*c0a0*/  CS2R R20, SRZ ;  /* 0x0000000000147805 */ /* 0x000fe2000001ff00 */
[----:B------:R-:W-:Y:S01]  /*c0b0*/  CS2R R6, SRZ ;  /* 0x0000000000067805 */ /* 0x000fe2000001ff00 */
[----:B------:R-:W-:-:S09]  /*c0c0*/  CS2R R4, SRZ ;  /* 0x0000000000047805 */ /* 0x000fd2000001ff00 */
[C---:B------:R-:W-:Y:S01]  /*c0d0*/  @!P0 IMAD.SHL.U32 R0, R104.reuse, 0x2, RZ ;  /* 0x0000000268008824 */ /* 0x040fe200078e00ff */
[----:B------:R-:W-:-:S04]  /*c0e0*/  @!P0 SHF.L.U64.HI R3, R104, 0x1, R105 ;  /* 0x0000000168038819 */ /* 0x000fc80000010269 */
[----:B---3--:R-:W-:-:S05]  /*c0f0*/  @!P0 IADD3 R12, P1, R8, R0, RZ ;  /* 0x00000000080c8210 */ /* 0x008fca0007f3e0ff */
[----:B------:R-:W-:Y:S01]  /*c100*/  @!P0 IMAD.X R13, R9, 0x1, R3, P1 ;  /* 0x00000001090d8824 */ /* 0x000fe200008e0603 */
[----:B----4-:R-:W-:Y:S02]  /*c110*/  @!P0 IADD3 R2, P1, R32, R0, RZ ;  /* 0x0000000020028210 */ /* 0x010fe40007f3e0ff */
[----:B------:R-:W-:Y:S02]  /*c120*/  IADD3 R0, R104, 0x20, RZ ;  /* 0x0000002068007810 */ /* 0x000fe40007ffe0ff */
[----:B-1----:R-:W-:Y:S01]  /*c130*/  @!P0 IADD3.X R3, R35, R3, RZ, P1, !PT ;  /* 0x0000000323038210 */ /* 0x002fe20000ffe4ff */
[----:B------:R1:W5:Y:S04]  /*c140*/  @!P0 LD.E.128 R20, [R12.64] ;  /* 0x000000080c148980 */ /* 0x000368000c101d00 */
[----:B------:R2:W5:Y:S01]  /*c150*/  @!P0 LD.E.128 R4, [R2.64] ;  /* 0x0000000802048980 */ /* 0x000562000c101d00 */
[----:B------:R-:W-:Y:S01]  /*c160*/  ISETP.GE.AND P0, PT, R0, c[0x0][0x27c], PT ;  /* 0x00009f0000007a0c */ /* 0x000fe20003f06270 */
[----:B------:R-:W-:Y:S01]  /*c170*/  CS2R R26, SRZ ;  /* 0x00000000001a7805 */ /* 0x000fe2000001ff00 */
[----:B------:R-:W-:Y:S01]  /*c180*/  CS2R R24, SRZ ;  /* 0x0000000000187805 */ /* 0x000fe2000001ff00 */
[----:B------:R-:W-:-:S10]  /*c190*/  CS2R R14, SRZ ;  /* 0x00000000000e7805 */ /* 0x000fd4000001ff00 */
[----:B------:R-:W-:-:S04]  /*c1a0*/  @!P0 IMAD.SHL.U32 R0, R211, 0x8, RZ ;  /* 0x00000008d3008824 */ /* 0x000fc800078e00ff */
[----:B------:R-:W-:Y:S01]  /*c1b0*/  @!P0 IMAD.WIDE R18, R0, 0x2, R8 ;  /* 0x0000000200128825 */ /* 0x000fe200078e0208 */
[----:B-1----:R-:W-:-:S04]  /*c1c0*/  CS2R R12, SRZ ;  /* 0x00000000000c7805 */ /* 0x002fc8000001ff00 */
[----:B------:R1:W5:Y:S01]  /*c1d0*/  @!P0 LD.E.128 R24, [R18.64] ;  /* 0x0000000812188980 */ /* 0x000362000c101d00 */
[----:B--2---:R-:W-:Y:S01]  /*c1e0*/  MOV R3, R35 ;  /* 0x0000002300037202 */ /* 0x004fe20000000f00 */
[----:B------:R-:W-:-:S04]  /*c1f0*/  IMAD.MOV.U32 R2, RZ, RZ, R32 ;  /* 0x000000ffff027224 */ /* 0x000fc800078e0020 */
[----:B------:R-:W-:Y:S01]  /*c200*/  @!P0 IMAD.WIDE R16, R0, 0x2, R2 ;  /* 0x0000000200108825 */ /* 0x000fe200078e0202 */
[----:B------:R-:W-:-:S04]  /*c210*/  IADD3 R0, R104, 0x40, RZ ;  /* 0x0000004068007810 */ /* 0x000fc80007ffe0ff */
[----:B------:R2:W5:Y:S01]  /*c220*/  @!P0 LD.E.128 R12, [R16.64] ;  /* 0x00000008100c8980 */ /* 0x000562000c101d00 */
[----:B------:R-:W-:Y:S01]  /*c230*/  ISETP.GE.AND P0, PT, R0, c[0x0][0x27c], PT ;  /* 0x00009f0000007a0c */ /* 0x000fe20003f06270 */
[----:B------:R-:W-:Y:S01]  /*c240*/  CS2R R30, SRZ ;  /* 0x00000000001e7805 */ /* 0x000fe2000001ff00 */
[----:B------:R-:W-:-:S11]  /*c250*/  CS2R R28, SRZ ;  /* 0x00000000001c7805 */ /* 0x000fd6000001ff00 */
[----:B------:R-:W-:Y:S01]  /*c260*/  @!P0 SHF.L.U32 R0, R210, 0x3, RZ ;  /* 0x00000003d2008819 */ /* 0x000fe200000006ff */
[----:B-1----:R-:W-:-:S04]  /*c270*/  CS2R R18, SRZ ;  /* 0x0000000000127805 */ /* 0x002fc8000001ff00 */
[----:B------:R-:W-:-:S04]  /*c280*/  @!P0 IMAD.WIDE R8, R0, 0x2, R8 ;  /* 0x0000000200088825 */ /* 0x000fc800078e0208 */
[----:B------:R-:W-:Y:S01]  /*c290*/  @!P0 IMAD.WIDE R2, R0, 0x2, R2 ;  /* 0x0000000200028825 */ /* 0x000fe200078e0202 */
[----:B------:R1:W5:Y:S01]  /*c2a0*/  @!P0 LD.E.128 R28, [R8.64] ;  /* 0x00000008081c8980 */ /* 0x000362000c101d00 */
[----:B--2---:R-:W-:-:S06]  /*c2b0*/  CS2R R16, SRZ ;  /* 0x0000000000107805 */ /* 0x004fcc000001ff00 */
[----:B------:R1:W5:Y:S02]  /*c2c0*/  @!P0 LD.E.128 R16, [R2.64] ;  /* 0x0000000802108980 */ /* 0x000364000c101d00 */
.L_x_1785:
[----:B------:R-:W-:Y:S05]  /*c2d0*/  BSYNC B0 ;  /* 0x0000000000007941 */ /* 0x000fea0003800000 */
.L_x_1784:
[--C-:B-----5:R-:W-:Y:S01]  /*c2e0*/  IMAD.MOV.U32 R56, RZ, RZ, R21.reuse ;  /* 0x000000ffff387224 */ /* 0x120fe200078e0015 */
[----:B------:R-:W-:Y:S01]  /*c2f0*/  SHF.R.U64 R55, R20, 0x10, R21 ;  /* 0x0000001014377819 */ /* 0x000fe20000001215 */
[----:B------:R-:W-:Y:S01]  /*c300*/  IMAD.MOV.U32 R49, RZ, RZ, R25 ;  /* 0x000000ffff317224 */ /* 0x000fe200078e0019 */
[----:B------:R-:W-:Y:S01]  /*c310*/  SHF.R.U32.HI R47, RZ, 0x10, R23 ;  /* 0x00000010ff2f7819 */ /* 0x000fe20000011617 */
[----:B------:R-:W-:Y:S01]  /*c320*/  IMAD.MOV.U32 R41, RZ, RZ, R28 ;  /* 0x000000ffff297224 */ /* 0x000fe200078e001c */
[----:B------:R-:W-:Y:S01]  /*c330*/  SHF.R.U32.HI R43, RZ, 0x10, R25 ;  /* 0x00000010ff2b7819 */ /* 0x000fe20000011619 */
[----:B------:R-:W-:Y:S01]  /*c340*/  IMAD.MOV.U32 R57, RZ, RZ, R20 ;  /* 0x000000ffff397224 */ /* 0x000fe200078e0014 */
[----:B------:R-:W-:Y:S01]  /*c350*/  PRMT R49, R49, 0x5410, R56 ;  /* 0x0000541031317816 */ /* 0x000fe20000000038 */
[----:B------:R-:W-:Y:S01]  /*c360*/  IMAD.MOV.U32 R50, RZ, RZ, R24 ;  /* 0x000000ffff327224 */ /* 0x000fe200078e0018 */
[----:B-1----:R-:W-:Y:S01]  /*c370*/  SHF.R.U64 R2, R12, 0x10, R13 ;  /* 0x000000100c027819 */ /* 0x002fe2000000120d */
[----:B------:R-:W-:Y:S01]  /*c380*/  IMAD.MOV.U32 R54, RZ, RZ, R22 ;  /* 0x000000ffff367224 */ /* 0x000fe200078e0016 */
[----:B------:R-:W-:Y:S01]  /*c390*/  PRMT R47, R47, 0x5410, R55 ;  /* 0x000054102f2f7816 */ /* 0x000fe20000000037 */
[----:B------:R-:W-:Y:S01]  /*c3a0*/  IMAD.MOV.U32 R45, RZ, RZ, R26 ;  /* 0x000000ffff2d7224 */ /* 0x000fe200078e001a */
[----:B------:R-:W-:Y:S01]  /*c3b0*/  PRMT R55, R49, 0x5410, R43 ;  /* 0x0000541031377816 */ /* 0x000fe2000000002b */
[----:B------:R-:W-:Y:S01]  /*c3c0*/  IMAD.MOV.U32 R44, RZ, RZ, R27 ;  /* 0x000000ffff2c7224 */ /* 0x000fe200078e001b */
[----:B------:R-:W-:Y:S01]  /*c3d0*/  PRMT R49, R2, 0x7610, R49 ;  /* 0x0000761002317816 */ /* 0x000fe20000000031 */
[----:B------:R-:W-:Y:S01]  /*c3e0*/  IMAD R2, R237, -0x80, R48 ;  /* 0xffffff80ed027824 */ /* 0x000fe200078e0230 */
[--C-:B------:R-:W-:Y:S01]  /*c3f0*/  SHF.R.U64 R38, R28, 0x10, R29.reuse ;  /* 0x000000101c267819 */ /* 0x100fe2000000121d */
[----:B------:R-:W-:Y:S01]  /*c400*/  IMAD.MOV.U32 R40, RZ, RZ, R29 ;  /* 0x000000ffff287224 */ /* 0x000fe200078e001d */
[----:B------:R-:W-:Y:S01]  /*c410*/  SHF.R.U32.HI R52, RZ, 0x10, R21 ;  /* 0x00000010ff347819 */ /* 0x000fe20000011615 */
[----:B------:R-:W-:Y:S01]  /*c420*/  IMAD.MOV.U32 R37, RZ, RZ, R30 ;  /* 0x000000ffff257224 */ /* 0x000fe200078e001e */
[----:B------:R-:W-:Y:S01]  /*c430*/  PRMT R62, R41, 0x5410, R38 ;  /* 0x00005410293e7816 */ /* 0x000fe20000000026 */
[----:B------:R-:W-:Y:S01]  /*c440*/  IMAD.MOV.U32 R53, RZ, RZ, R23 ;  /* 0x000000ffff357224 */ /* 0x000fe200078e0017 */
[----:B------:R-:W-:Y:S01]  /*c450*/  IMNMX R41, R2, 0x80, PT ;  /* 0x0000008002297817 */ /* 0x000fe20003800200 */
[----:B----4-:R-:W-:Y:S01]  /*c460*/  IMAD.MOV.U32 R32, RZ, RZ, R5 ;  /* 0x000000ffff207224 */ /* 0x010fe200078e0005 */
[----:B------:R-:W-:Y:S01]  /*c470*/  SHF.R.U64 R46, R24, 0x10, R25 ;  /* 0x00000010182e7819 */ /* 0x000fe20000001219 */
[----:B------:R-:W-:Y:S01]  /*c480*/  IMAD.MOV.U32 R25, RZ, RZ, R12 ;  /* 0x000000ffff197224 */ /* 0x000fe200078e000c */
[----:B------:R-:W-:Y:S01]  /*c490*/  ISETP.GE.AND P0, PT, R207, R41, PT ;  /* 0x00000029cf00720c */ /* 0x000fe20003f06270 */
[----:B------:R-:W-:Y:S01]  /*c4a0*/  IMAD.MOV.U32 R36, RZ, RZ, R31 ;  /* 0x000000ffff247224 */ /* 0x000fe200078e001f */
[--C-:B------:R-:W-:Y:S01]  /*c4b0*/  SHF.R.U64 R42, R26, 0x10, R27.reuse ;  /* 0x000000101a2a7819 */ /* 0x100fe2000000121b */
[----:B------:R-:W-:Y:S01]  /*c4c0*/  IMAD.MOV.U32 R33, RZ, RZ, R4 ;  /* 0x000000ffff217224 */ /* 0x000fe200078e0004 */
[----:B------:R-:W-:Y:S01]  /*c4d0*/  SHF.R.U32.HI R39, RZ, 0x10, R27 ;  /* 0x00000010ff277819 */ /* 0x000fe2000001161b */
[----:B------:R-:W-:Y:S01]  /*c4e0*/  IMAD.MOV.U32 R28, RZ, RZ, R7 ;  /* 0x000000ffff1c7224 */ /* 0x000fe200078e0007 */
[----:B------:R-:W-:Y:S01]  /*c4f0*/  SHF.R.U32.HI R35, RZ, 0x10, R29 ;  /* 0x00000010ff237819 */ /* 0x000fe2000001161d */
[----:B------:R-:W-:Y:S01]  /*c500*/  IMAD.MOV.U32 R29, RZ, RZ, R6 ;  /* 0x000000ffff1d7224 */ /* 0x000fe200078e0006 */
[----:B------:R-:W-:Y:S01]  /*c510*/  SHF.R.U64 R34, R30, 0x10, R31 ;  /* 0x000000101e227819 */ /* 0x000fe2000000121f */
        /* <DEDUP_REMOVED lines=10> */
[----:B------:R-:W-:Y:S01]  /*c5c0*/  IMAD.MOV.U32 R6, RZ, RZ, R18 ;  /* 0x000000ffff067224 */ /* 0x000fe200078e0012 */
[----:B------:R-:W-:Y:S01]  /*c5d0*/  SHF.R.U32.HI R20, RZ, 0x10, R13 ;  /* 0x00000010ff147819 */ /* 0x000fe2000001160d */
[----:B------:R-:W-:Y:S01]  /*c5e0*/  IMAD.MOV.U32 R5, RZ, RZ, R19 ;  /* 0x000000ffff057224 */ /* 0x000fe200078e0013 */
[----:B------:R-:W-:Y:S01]  /*c5f0*/  PRMT R46, R46, 0x5410, R57 ;  /* 0x000054102e2e7816 */ /* 0x000fe20000000039 */
[----:B------:R-:W-:-:S04]  /*c600*/  DEPBAR.LE SB0, 0x3 ;  /* 0x000080c00000791a */ /* 0x000fc80000000000 */
[----:B------:R-:W-:Y:S01]  /*c610*/  PRMT R50, R50, 0x5410, R52 ;  /* 0x0000541032327816 */ /* 0x000fe20000000034 */
[----:B------:R-:W-:Y:S01]  /*c620*/  WARPSYNC 0xffffffff ;  /* 0xffffffff00007948 */ /* 0x000fe20003800000 */
[----:B------:R-:W-:Y:S01]  /*c630*/  SHF.R.U32.HI R31, RZ, 0x10, R31 ;  /* 0x00000010ff1f7819 */ /* 0x000fe2000001161f */
[----:B------:R-:W-:Y:S01]  /*c640*/  BSSY B1, `(.L_x_1786) ;  /* 0x0000133000017945 */ /* 0x000fe20003800000 */
[--C-:B------:R-:W-:Y:S02]  /*c650*/  SHF.R.U64 R13, R14, 0x10, R15.reuse ;  /* 0x000000100e0d7819 */ /* 0x100fe4000000120f */
[----:B---3--:R-:W-:Y:S02]  /*c660*/  SHF.R.U32.HI R8, RZ, 0x10, R15 ;  /* 0x00000010ff087819 */ /* 0x008fe4000001160f */
[--C-:B------:R-:W-:Y:S02]  /*c670*/  SHF.R.U64 R7, R16, 0x10, R17.reuse ;  /* 0x0000001010077819 */ /* 0x100fe40000001211 */
[----:B------:R-:W-:-:S02]  /*c680*/  SHF.R.U32.HI R4, RZ, 0x10, R17 ;  /* 0x00000010ff047819 */ /* 0x000fc40000011611 */
[--C-:B------:R-:W-:Y:S02]  /*c690*/  SHF.R.U64 R3, R18, 0x10, R19.reuse ;  /* 0x0000001012037819 */ /* 0x100fe40000001213 */
[----:B------:R-:W-:Y:S02]  /*c6a0*/  SHF.R.U32.HI R0, RZ, 0x10, R19 ;  /* 0x00000010ff007819 */ /* 0x000fe40000011613 */
        /* <DEDUP_REMOVED lines=25> */
[----:B------:R-:W-:Y:S02]  /*c840*/  MOV R3, c[0x0][0x27c] ;  /* 0x00009f0000037a02 */ /* 0x000fe40000000f00 */
[----:B------:R-:W-:Y:S02]  /*c850*/  LOP3.LUT R2, R209, 0x38, R104, 0xf8, !PT ;  /* 0x00000038d1027812 */ /* 0x000fe400078ef868 */
[----:B------:R-:W-:-:S04]  /*c860*/  LEA.HI R3, R3, R240, RZ, 0x1d ;  /* 0x000000f003037211 */ /* 0x000fc800078fe8ff */
[----:B------:R-:W-:Y:S02]  /*c870*/  SHF.R.S32.HI R4, RZ, 0x1f, R3 ;  /* 0x0000001fff047819 */ /* 0x000fe40000011403 */
[----:B------:R-:W-:Y:S02]  /*c880*/  SHF.L.U32 R0, R3, 0x3, RZ ;  /* 0x0000000303007819 */ /* 0x000fe400000006ff */
[----:B------:R-:W-:Y:S02]  /*c890*/  LEA.HI R3, R4, R3, RZ, 0x3 ;  /* 0x0000000304037211 */ /* 0x000fe400078f18ff */
[----:B------:R-:W-:Y:S02]  /*c8a0*/  LOP3.LUT R4, R148, R2, R147, 0xf6, !PT ;  /* 0x0000000294047212 */ /* 0x000fe400078ef693 */
[----:B------:R-:W-:Y:S02]  /*c8b0*/  LOP3.LUT R2, R209, 0x38, R0, 0xf8, !PT ;  /* 0x00000038d1027812 */ /* 0x000fe400078ef800 */
[----:B------:R-:W-:-:S02]  /*c8c0*/  SHF.L.U32 R0, R3, 0xa, RZ ;  /* 0x0000000a03007819 */ /* 0x000fc400000006ff */
[----:B------:R-:W-:Y:S02]  /*c8d0*/  LOP3.LUT R2, R2, R147, RZ, 0x3c, !PT ;  /* 0x0000009302027212 */ /* 0x000fe400078e3cff */
[----:B------:R-:W-:Y:S02]  /*c8e0*/  LOP3.LUT R0, R0, 0x7fffe000, RZ, 0xc0, !PT ;  /* 0x7fffe00000007812 */ /* 0x000fe400078ec0ff */
[----:B------:R-:W-:Y:S02]  /*c8f0*/  SHF.L.U32 R32, R4, 0x1, RZ ;  /* 0x0000000104207819 */ /* 0x000fe400000006ff */
[----:B------:R-:W-:Y:S01]  /*c900*/  IADD3 R0, R2, R0, R148 ;  /* 0x0000000002007210 */ /* 0x000fe20007ffe094 */
[--C-:B------:R-:W-:Y:S02]  /*c910*/  HADD2.F32 R2, -RZ, R42.reuse.H0_H0 ;  /* 0x2000002aff027230 */ /* 0x100fe40000004100 */
[----:B------:R-:W1:Y:S01]  /*c920*/  LDS.128 R4, [R32+0x18100] ;  /* 0x0181000020047984 */ /* 0x000e620000000c00 */
[----:B------:R-:W-:Y:S01]  /*c930*/  SHF.L.U32 R29, R0, 0x1, RZ ;  /* 0x00000001001d7819 */ /* 0x000fe200000006ff */
[----:B------:R-:W-:-:S04]  /*c940*/  HADD2.F32 R0, -RZ, R42.H1_H1 ;  /* 0x3000002aff007230 */ /* 0x000fc80000004100 */
[----:B------:R-:W2:Y:S01]  /*c950*/  LDS.128 R12, [R29+0x18100] ;  /* 0x018100001d0c7984 */ /* 0x000ea20000000c00 */
[--C-:B-1----:R-:W-:Y:S02]  /*c960*/  HADD2.F32 R21, -RZ, R4.reuse.H0_H0 ;  /* 0x20000004ff157230 */ /* 0x102fe40000004100 */
[----:B------:R-:W-:Y:S02]  /*c970*/  HADD2.F32 R18, -RZ, R4.H1_H1 ;  /* 0x30000004ff127230 */ /* 0x000fe40000004100 */
[----:B------:R-:W-:Y:S02]  /*c980*/  HADD2.F32 R23, -RZ, R6.H0_H0 ;  /* 0x20000006ff177230 */ /* 0x000fe40000004100 */
[----:B--2---:R-:W-:Y:S02]  /*c990*/  HADD2.F32 R4, -RZ, R12.H0_H0 ;  /* 0x2000000cff047230 */ /* 0x004fe40000004100 */
[----:B------:R-:W-:Y:S02]  /*c9a0*/  HADD2.F32 R22, -RZ, R6.H1_H1 ;  /* 0x30000006ff167230 */ /* 0x000fe40000004100 */
[--C-:B------:R-:W-:Y:S01]  /*c9b0*/  HADD2.F32 R25, -RZ, R7.reuse.H0_H0 ;  /* 0x20000007ff197230 */ /* 0x100fe20000004100 */
[-C--:B------:R-:W-:Y:S01]  /*c9c0*/  FMUL.FTZ R37, R4, R2.reuse ;  /* 0x0000000204257220 */ /* 0x080fe20000410000 */
[----:B------:R-:W-:Y:S01]  /*c9d0*/  HADD2.F32 R24, -RZ, R7.H1_H1 ;  /* 0x30000007ff187230 */ /* 0x000fe20000004100 */
[----:B------:R-:W-:Y:S01]  /*c9e0*/  FMUL.FTZ R7, R21, R2 ;  /* 0x0000000215077220 */ /* 0x000fe20000410000 */
[--C-:B------:R-:W-:Y:S01]  /*c9f0*/  HADD2.F32 R6, -RZ, R13.reuse.H0_H0 ;  /* 0x2000000dff067230 */ /* 0x100fe20000004100 */
[----:B------:R-:W-:Y:S01]  /*ca00*/  FMUL.FTZ R2, R18, R0 ;  /* 0x0000000012027220 */ /* 0x000fe20000410000 */
[----:B------:R-:W-:-:S02]  /*ca10*/  HADD2.F32 R9, -RZ, R13.H1_H1 ;  /* 0x3000000dff097230 */ /* 0x000fc40000004100 */
[--C-:B------:R-:W-:Y:S02]  /*ca20*/  HADD2.F32 R17, -RZ, R15.reuse.H0_H0 ;  /* 0x2000000fff117230 */ /* 0x100fe40000004100 */
[----:B------:R-:W-:Y:S02]  /*ca30*/  HADD2.F32 R16, -RZ, R15.H1_H1 ;  /* 0x3000000fff107230 */ /* 0x000fe40000004100 */
[--C-:B------:R-:W-:Y:S02]  /*ca40*/  HADD2.F32 R20, -RZ, R5.reuse.H0_H0 ;  /* 0x20000005ff147230 */ /* 0x100fe40000004100 */
[----:B------:R-:W-:Y:S02]  /*ca50*/  HADD2.F32 R19, -RZ, R5.H1_H1 ;  /* 0x30000005ff137230 */ /* 0x000fe40000004100 */
[----:B------:R-:W-:Y:S02]  /*ca60*/  HADD2.F32 R3, -RZ, R12.H1_H1 ;  /* 0x3000000cff037230 */ /* 0x000fe40000004100 */
[----:B------:R-:W-:-:S02]  /*ca70*/  HADD2.F32 R15, -RZ, R46.H1_H1 ;  /* 0x3000002eff0f7230 */ /* 0x000fc40000004100 */
[----:B------:R-:W-:Y:S01]  /*ca80*/  HADD2.F32 R13, -RZ, R47.H1_H1 ;  /* 0x3000002fff0d7230 */ /* 0x000fe20000004100 */
[C---:B------:R-:W-:Y:S01]  /*ca90*/  FMUL.FTZ R36, R3.reuse, R0 ;  /* 0x0000000003247220 */ /* 0x040fe20000410000 */
[----:B------:R-:W-:Y:S01]  /*caa0*/  HADD2.F32 R5, -RZ, R43.H0_H0 ;  /* 0x2000002bff057230 */ /* 0x000fe20000004100 */
[----:B------:R-:W-:Y:S01]  /*cab0*/  FFMA.FTZ R40, R4, R15, R7 ;  /* 0x0000000f04287223 */ /* 0x000fe20000010007 */
[----:B------:R-:W-:Y:S01]  /*cac0*/  HADD2.F32 R12, -RZ, R49.H1_H1 ;  /* 0x30000031ff0c7230 */ /* 0x000fe20000004100 */
[----:B------:R-:W-:Y:S01]  /*cad0*/  FFMA.FTZ R39, R3, R13, R2 ;  /* 0x0000000d03277223 */ /* 0x000fe20000010002 */
[----:B------:R-:W-:Y:S01]  /*cae0*/  HADD2.F32 R2, -RZ, R43.H1_H1 ;  /* 0x3000002bff027230 */ /* 0x000fe20000004100 */
[-C--:B------:R-:W-:Y:S01]  /*caf0*/  FMUL.FTZ R4, R20, R5.reuse ;  /* 0x0000000514047220 */ /* 0x080fe20000410000 */
[----:B------:R-:W-:Y:S01]  /*cb00*/  HADD2.F32 R0, -RZ, R44.H0_H0 ;  /* 0x2000002cff007230 */ /* 0x000fe20000004100 */
[C---:B------:R-:W-:Y:S01]  /*cb10*/  FMUL.FTZ R34, R6.reuse, R5 ;  /* 0x0000000506227220 */ /* 0x040fe20000410000 */
[----:B------:R-:W-:Y:S01]  /*cb20*/  HADD2.F32 R7, -RZ, R50.H1_H1 ;  /* 0x30000032ff077230 */ /* 0x000fe20000004100 */
[----:B------:R-:W-:Y:S01]  /*cb30*/  FFMA.FTZ R38, R6, R12, R4 ;  /* 0x0000000c06267223 */ /* 0x000fe20000010004 */
[----:B------:R-:W-:Y:S01]  /*cb40*/  HADD2.F32 R8, -RZ, R14.H0_H0 ;  /* 0x2000000eff087230 */ /* 0x000fe20000004100 */
[----:B------:R-:W-:Y:S01]  /*cb50*/  FMUL.FTZ R5, R19, R2 ;  /* 0x0000000213057220 */ /* 0x000fe20000410000 */
[--C-:B------:R-:W-:Y:S01]  /*cb60*/  HADD2.F32 R6, -RZ, R51.reuse.H1_H1 ;  /* 0x30000033ff067230 */ /* 0x100fe20000004100 */
[----:B------:R-:W-:Y:S01]  /*cb70*/  FMUL.FTZ R4, R23, R0 ;  /* 0x0000000017047220 */ /* 0x000fe20000410000 */
[----:B------:R-:W-:Y:S01]  /*cb80*/  HADD2.F32 R3, -RZ, R44.H1_H1 ;  /* 0x3000002cff037230 */ /* 0x000fe20000004100 */
[C---:B------:R-:W-:Y:S01]  /*cb90*/  FFMA.FTZ R35, R9.reuse, R7, R5 ;  /* 0x0000000709237223 */ /* 0x040fe20000010005 */
[----:B------:R-:W-:Y:S01]  /*cba0*/  HADD2.F32 R14, -RZ, R14.H1_H1 ;  /* 0x3000000eff0e7230 */ /* 0x000fe20000004100 */
[----:B------:R-:W-:Y:S01]  /*cbb0*/  FFMA.FTZ R33, R8, R6, R4 ;  /* 0x0000000608217223 */ /* 0x000fe20000010004 */
[----:B------:R-:W-:Y:S01]  /*cbc0*/  HADD2.F32 R5, -RZ, R51.H0_H0 ;  /* 0x20000033ff057230 */ /* 0x000fe20000004100 */
[----:B------:R-:W-:Y:S01]  /*cbd0*/  FMUL.FTZ R31, R9, R2 ;  /* 0x00000002091f7220 */ /* 0x000fe20000410000 */
[----:B------:R-:W-:Y:S01]  /*cbe0*/  HADD2.F32 R2, -RZ, R45.H1_H1 ;  /* 0x3000002dff027230 */ /* 0x000fe20000004100 */
[----:B------:R-:W-:-:S02]  /*cbf0*/  FMUL.FTZ R4, R22, R3 ;  /* 0x0000000316047220 */ /* 0x000fc40000410000 */
[----:B------:R-:W-:Y:S01]  /*cc00*/  FMUL.FTZ R28, R8, R0 ;  /* 0x00000000081c7220 */ /* 0x000fe20000410000 */
[----:B------:R-:W-:Y:S01]  /*cc10*/  HADD2.F32 R0, -RZ, R45.H0_H0 ;  /* 0x2000002dff007230 */ /* 0x000fe20000004100 */
[C---:B------:R-:W-:Y:S01]  /*cc20*/  FFMA.FTZ R30, R14.reuse, R5, R4 ;  /* 0x000000050e1e7223 */ /* 0x040fe20000010004 */
[----:B------:R-:W-:Y:S01]  /*cc30*/  HADD2.F32 R4, -RZ, R53.H0_H0 ;  /* 0x20000035ff047230 */ /* 0x000fe20000004100 */
[----:B------:R-:W-:Y:S02]  /*cc40*/  FMUL.FTZ R9, R25, R2 ;  /* 0x0000000219097220 */ /* 0x000fe40000410000 */
[----:B------:R-:W-:Y:S01]  /*cc50*/  FMUL.FTZ R27, R14, R3 ;  /* 0x000000030e1b7220 */ /* 0x000fe20000410000 */
[----:B------:R-:W-:Y:S01]  /*cc60*/  HADD2.F32 R3, -RZ, R47.H0_H0 ;  /* 0x2000002fff037230 */ /* 0x000fe20000004100 */
[----:B------:R-:W-:Y:S02]  /*cc70*/  FMUL.FTZ R8, R24, R0 ;  /* 0x0000000018087220 */ /* 0x000fe40000410000 */
[----:B------:R-:W-:-:S02]  /*cc80*/  FMUL.FTZ R26, R17, R2 ;  /* 0x00000002111a7220 */ /* 0x000fc40000410000 */
[----:B------:R-:W-:Y:S02]  /*cc90*/  FFMA.FTZ R17, R17, R4, R9 ;  /* 0x0000000411117223 */ /* 0x000fe40000010009 */
[C---:B------:R-:W-:Y:S02]  /*cca0*/  FMUL.FTZ R9, R16.reuse, R0 ;  /* 0x0000000010097220 */ /* 0x040fe40000410000 */
        /* <DEDUP_REMOVED lines=14> */
[----:B------:R-:W-:-:S02]  /*cd90*/  F2FP.PACK_AB R5, R35, R38 ;  /* 0x000000262305723e */ /* 0x000fc400000000ff */
[----:B------:R-:W-:Y:S02]  /*cda0*/  F2FP.PACK_AB R15, R3, R0 ;  /* 0x00000000030f723e */ /* 0x000fe400000000ff */
[----:B------:R-:W-:-:S03]  /*cdb0*/  F2FP.PACK_AB R7, R16, R17 ;  /* 0x000000111007723e */ /* 0x000fc600000000ff */
[----:B------:R1:W-:Y:S04]  /*cdc0*/  STS.128 [R32+0x18100], R12 ;  /* 0x0181000c20007388 */ /* 0x0003e80000000c00 */
[----:B------:R1:W-:Y:S02]  /*cdd0*/  STS.128 [R29+0x18100], R4 ;  /* 0x018100041d007388 */ /* 0x0003e40000000c00 */
.L_x_1789:
[----:B------:R-:W-:Y:S05]  /*cde0*/  BSYNC B0 ;  /* 0x0000000000007941 */ /* 0x000fea0003800000 */
.L_x_1788:
[----:B------:R-:W-:Y:S01]  /*cdf0*/  IADD3 R0, R104, 0x20, RZ ;  /* 0x0000002068007810 */ /* 0x000fe20007ffe0ff */
[----:B------:R-:W-:Y:S03]  /*ce00*/  BSSY B0, `(.L_x_1790) ;  /* 0x000005b000007945 */ /* 0x000fe60003800000 */
[----:B------:R-:W-:-:S13]  /*ce10*/  ISETP.GE.AND P0, PT, R0, c[0x0][0x27c], PT ;  /* 0x00009f0000007a0c */ /* 0x000fda0003f06270 */
        /* <DEDUP_REMOVED lines=13> */
[----:B-1----:R-:W-:Y:S01]  /*cef0*/  SHF.L.U32 R29, R0, 0x1, RZ ;  /* 0x00000001001d7819 */ /* 0x002fe200000006ff */
[----:B------:R-:W-:-:S04]  /*cf00*/  HADD2.F32 R0, -RZ, R49.H0_H0 ;  /* 0x20000031ff007230 */ /* 0x000fc80000004100 */
[----:B------:R-:W1:Y:S02]  /*cf10*/  LDS.128 R12, [R29+0x18100] ;  /* 0x018100001d0c7984 */ /* 0x000e640000000c00 */
[----:B-1----:R-:W-:Y:S02]  /*cf20*/  HADD2.F32 R9, -RZ, R13.H1_H1 ;  /* 0x3000000dff097230 */ /* 0x002fe40000004100 */
[--C-:B------:R-:W-:Y:S02]  /*cf30*/  HADD2.F32 R17, -RZ, R15.reuse.H0_H0 ;  /* 0x2000000fff117230 */ /* 0x100fe40000004100 */
[----:B------:R-:W-:Y:S02]  /*cf40*/  HADD2.F32 R16, -RZ, R15.H1_H1 ;  /* 0x3000000fff107230 */ /* 0x000fe40000004100 */
[----:B------:R-:W-:Y:S02]  /*cf50*/  HADD2.F32 R3, -RZ, R12.H1_H1 ;  /* 0x3000000cff037230 */ /* 0x000fe40000004100 */
[----:B------:R-:W-:-:S02]  /*cf60*/  HADD2.F32 R15, -RZ, R54.H0_H0 ;  /* 0x20000036ff0f7230 */ /* 0x000fc40000004100 */
[--C-:B------:R-:W-:Y:S01]  /*cf70*/  HADD2.F32 R8, -RZ, R14.reuse.H0_H0 ;  /* 0x2000000eff087230 */ /* 0x100fe20000004100 */
[----:B------:R-:W-:Y:S01]  /*cf80*/  FMUL.FTZ R35, R3, R0 ;  /* 0x0000000003237220 */ /* 0x000fe20000410000 */
[----:B------:R-:W-:Y:S01]  /*cf90*/  HADD2.F32 R14, -RZ, R14.H1_H1 ;  /* 0x3000000eff0e7230 */ /* 0x000fe20000004100 */
[----:B--2---:R-:W1:Y:S02]  /*cfa0*/  LDS.128 R4, [R40] ;  /* 0x0000000028047984 */ /* 0x004e640000000c00 */
[--C-:B-1----:R-:W-:Y:S02]  /*cfb0*/  HADD2.F32 R21, -RZ, R4.reuse.H0_H0 ;  /* 0x20000004ff157230 */ /* 0x102fe40000004100 */
[----:B------:R-:W-:Y:S02]  /*cfc0*/  HADD2.F32 R18, -RZ, R4.H1_H1 ;  /* 0x30000004ff127230 */ /* 0x000fe40000004100 */
[----:B------:R-:W-:Y:S02]  /*cfd0*/  HADD2.F32 R4, -RZ, R12.H0_H0 ;  /* 0x2000000cff047230 */ /* 0x000fe40000004100 */
[----:B------:R-:W-:-:S02]  /*cfe0*/  HADD2.F32 R23, -RZ, R6.H0_H0 ;  /* 0x20000006ff177230 */ /* 0x000fc40000004100 */
[----:B------:R-:W-:Y:S01]  /*cff0*/  HADD2.F32 R22, -RZ, R6.H1_H1 ;  /* 0x30000006ff167230 */ /* 0x000fe20000004100 */
[-C--:B------:R-:W-:Y:S01]  /*d000*/  FMUL.FTZ R36, R4, R2.reuse ;  /* 0x0000000204247220 */ /* 0x080fe20000410000 */
[--C-:B------:R-:W-:Y:S02]  /*d010*/  HADD2.F32 R25, -RZ, R7.reuse.H0_H0 ;  /* 0x20000007ff197230 */ /* 0x100fe40000004100 */
[----:B------:R-:W-:Y:S01]  /*d020*/  HADD2.F32 R24, -RZ, R7.H1_H1 ;  /* 0x30000007ff187230 */ /* 0x000fe20000004100 */
[C---:B------:R-:W-:Y:S01]  /*d030*/  FMUL.FTZ R7, R21.reuse, R2 ;  /* 0x0000000215077220 */ /* 0x040fe20000410000 */
[----:B------:R-:W-:Y:S01]  /*d040*/  HADD2.F32 R6, -RZ, R13.H0_H0 ;  /* 0x2000000dff067230 */ /* 0x000fe20000004100 */
[----:B------:R-:W-:Y:S01]  /*d050*/  FMUL.FTZ R2, R18, R0 ;  /* 0x0000000012027220 */ /* 0x000fe20000410000 */
[--C-:B------:R-:W-:Y:S01]  /*d060*/  HADD2.F32 R20, -RZ, R5.reuse.H0_H0 ;  /* 0x20000005ff147230 */ /* 0x100fe20000004100 */
[-C--:B------:R-:W-:Y:S01]  /*d070*/  FFMA.FTZ R39, R4, R15.reuse, R7 ;  /* 0x0000000f04277223 */ /* 0x080fe20000010007 */
[----:B------:R-:W-:Y:S01]  /*d080*/  HADD2.F32 R19, -RZ, R5.H1_H1 ;  /* 0x30000005ff137230 */ /* 0x000fe20000004100 */
[----:B------:R-:W-:Y:S01]  /*d090*/  FFMA.FTZ R15, R21, R15, -R36 ;  /* 0x0000000f150f7223 */ /* 0x000fe20000010824 */
[----:B------:R-:W-:-:S02]  /*d0a0*/  HADD2.F32 R13, -RZ, R54.H1_H1 ;  /* 0x30000036ff0d7230 */ /* 0x000fc40000004100 */
[----:B------:R-:W-:Y:S02]  /*d0b0*/  HADD2.F32 R5, -RZ, R50.H0_H0 ;  /* 0x20000032ff057230 */ /* 0x000fe40000004100 */
[--C-:B------:R-:W-:Y:S01]  /*d0c0*/  HADD2.F32 R12, -RZ, R55.reuse.H0_H0 ;  /* 0x20000037ff0c7230 */ /* 0x100fe20000004100 */
[----:B------:R-:W-:Y:S01]  /*d0d0*/  FFMA.FTZ R38, R3, R13, R2 ;  /* 0x0000000d03267223 */ /* 0x000fe20000010002 */
[--C-:B------:R-:W-:Y:S01]  /*d0e0*/  HADD2.F32 R2, -RZ, R48.reuse.H0_H0 ;  /* 0x20000030ff027230 */ /* 0x100fe20000004100 */
[-C--:B------:R-:W-:Y:S01]  /*d0f0*/  FMUL.FTZ R4, R20, R5.reuse ;  /* 0x0000000514047220 */ /* 0x080fe20000410000 */
[----:B------:R-:W-:Y:S01]  /*d100*/  HADD2.F32 R0, -RZ, R48.H1_H1 ;  /* 0x30000030ff007230 */ /* 0x000fe20000004100 */
[C---:B------:R-:W-:Y:S01]  /*d110*/  FMUL.FTZ R33, R6.reuse, R5 ;  /* 0x0000000506217220 */ /* 0x040fe20000410000 */
[----:B------:R-:W-:Y:S01]  /*d120*/  HADD2.F32 R7, -RZ, R55.H1_H1 ;  /* 0x30000037ff077230 */ /* 0x000fe20000004100 */
[----:B------:R-:W-:Y:S01]  /*d130*/  FFMA.FTZ R37, R6, R12, R4 ;  /* 0x0000000c06257223 */ /* 0x000fe20000010004 */
[----:B------:R-:W-:Y:S01]  /*d140*/  HADD2.F32 R6, -RZ, R56.H0_H0 ;  /* 0x20000038ff067230 */ /* 0x000fe20000004100 */
[----:B------:R-:W-:Y:S01]  /*d150*/  FMUL.FTZ R5, R19, R2 ;  /* 0x0000000213057220 */ /* 0x000fe20000410000 */
[----:B------:R-:W-:Y:S01]  /*d160*/  HADD2.F32 R3, -RZ, R52.H0_H0 ;  /* 0x20000034ff037230 */ /* 0x000fe20000004100 */
[----:B------:R-:W-:-:S02]  /*d170*/  FMUL.FTZ R4, R23, R0 ;  /* 0x0000000017047220 */ /* 0x000fc40000410000 */
[C---:B------:R-:W-:Y:S01]  /*d180*/  FFMA.FTZ R34, R9.reuse, R7, R5 ;  /* 0x0000000709227223 */ /* 0x040fe20000010005 */
[----:B------:R-:W-:Y:S01]  /*d190*/  HADD2.F32 R5, -RZ, R56.H1_H1 ;  /* 0x30000038ff057230 */ /* 0x000fe20000004100 */
[----:B------:R-:W-:Y:S02]  /*d1a0*/  FFMA.FTZ R32, R8, R6, R4 ;  /* 0x0000000608207223 */ /* 0x000fe40000010004 */
[----:B------:R-:W-:Y:S01]  /*d1b0*/  FMUL.FTZ R31, R9, R2 ;  /* 0x00000002091f7220 */ /* 0x000fe20000410000 */
[----:B------:R-:W-:Y:S01]  /*d1c0*/  HADD2.F32 R2, -RZ, R53.H1_H1 ;  /* 0x30000035ff027230 */ /* 0x000fe20000004100 */
[----:B------:R-:W-:Y:S02]  /*d1d0*/  FMUL.FTZ R4, R22, R3 ;  /* 0x0000000316047220 */ /* 0x000fe40000410000 */
[----:B------:R-:W-:Y:S01]  /*d1e0*/  FMUL.FTZ R28, R8, R0 ;  /* 0x00000000081c7220 */ /* 0x000fe20000410000 */
[----:B------:R-:W-:Y:S01]  /*d1f0*/  HADD2.F32 R0, -RZ, R52.H1_H1 ;  /* 0x30000034ff007230 */ /* 0x000fe20000004100 */
[----:B------:R-:W-:Y:S01]  /*d200*/  FFMA.FTZ R30, R14, R5, R4 ;  /* 0x000000050e1e7223 */ /* 0x000fe20000010004 */
[----:B------:R-:W-:Y:S01]  /*d210*/  HADD2.F32 R4, -RZ, R57.H1_H1 ;  /* 0x30000039ff047230 */ /* 0x000fe20000004100 */
[----:B------:R-:W-:-:S02]  /*d220*/  FMUL.FTZ R9, R25, R2 ;  /* 0x0000000219097220 */ /* 0x000fc40000410000 */
[----:B------:R-:W-:Y:S01]  /*d230*/  FMUL.FTZ R27, R14, R3 ;  /* 0x000000030e1b7220 */ /* 0x000fe20000410000 */
[----:B------:R-:W-:Y:S01]  /*d240*/  HADD2.F32 R3, -RZ, R57.H0_H0 ;  /* 0x20000039ff037230 */ /* 0x000fe20000004100 */
[----:B------:R-:W-:Y:S02]  /*d250*/  FMUL.FTZ R8, R24, R0 ;  /* 0x0000000018087220 */ /* 0x000fe40000410000 */
[C---:B------:R-:W-:Y:S02]  /*d260*/  FMUL.FTZ R26, R17.reuse, R2 ;  /* 0x00000002111a7220 */ /* 0x040fe40000410000 */
[----:B------:R-:W-:Y:S02]  /*d270*/  FFMA.FTZ R17, R17, R4, R9 ;  /* 0x0000000411117223 */ /* 0x000fe40000010009 */
[C---:B------:R-:W-:Y:S02]  /*d280*/  FMUL.FTZ R9, R16.reuse, R0 ;  /* 0x0000000010097220 */ /* 0x040fe40000410000 */
[----:B------:R-:W-:-:S02]  /*d290*/  FFMA.FTZ R16, R16, R3, R8 ;  /* 0x0000000310107223 */ /* 0x000fc40000010008 */
        /* <DEDUP_REMOVED lines=11> */
[----:B------:R-:W-:-:S02]  /*d350*/  F2FP.PACK_AB R14, R2, R7 ;  /* 0x00000007020e723e */ /* 0x000fc400000000ff */
[----:B------:R-:W-:Y:S02]  /*d360*/  F2FP.PACK_AB R5, R34, R37 ;  /* 0x000000252205723e */ /* 0x000fe400000000ff */
[----:B------:R-:W-:Y:S02]  /*d370*/  F2FP.PACK_AB R15, R3, R0 ;  /* 0x00000000030f723e */ /* 0x000fe400000000ff */
[----:B------:R-:W-:-:S03]  /*d380*/  F2FP.PACK_AB R7, R16, R17 ;  /* 0x000000111007723e */ /* 0x000fc600000000ff */
[----:B------:R1:W-:Y:S04]  /*d390*/  STS.128 [R40], R12 ;  /* 0x0000000c28007388 */ /* 0x0003e80000000c00 */
[----:B------:R1:W-:Y:S02]  /*d3a0*/  STS.128 [R29+0x18100], R4 ;  /* 0x018100041d007388 */ /* 0x0003e40000000c00 */
.L_x_1791:
[----:B------:R-:W-:Y:S05]  /*d3b0*/  BSYNC B0 ;  /* 0x0000000000007941 */ /* 0x000fea0003800000 */
.L_x_1790:
[----:B------:R-:W-:-:S04]  /*d3c0*/  IADD3 R0, R104, 0x40, RZ ;  /* 0x0000004068007810 */ /* 0x000fc80007ffe0ff */
[----:B------:R-:W-:-:S13]  /*d3d0*/  ISETP.GE.AND P0, PT, R0, c[0x0][0x27c], PT ;  /* 0x00009f0000007a0c */ /* 0x000fda0003f06270 */
[----:B------:R-:W-:Y:S05]  /*d3e0*/  @P0 BRA `(.L_x_1787) ;  /* 0x0000058000000947 */ /* 0x000fea0003800000 */
[----:B-1----:R-:W2:Y:S01]  /*d3f0*/  LDL R40, [R1+0xc] ;  /* 0x00000c0001287983 */ /* 0x002ea20000100800 */
        /* <DEDUP_REMOVED lines=40> */
[----:B------:R-:W-:Y:S01]  /*d680*/  HADD2.F32 R12, -RZ, R63.H0_H0 ;  /* 0x2000003fff0c7230 */ /* 0x000fe20000004100 */
        /* <DEDUP_REMOVED lines=9> */
[----:B------:R-:W-:Y:S01]  /*d720*/  HADD2.F32 R3, -RZ, R60.H1_H1 ;  /* 0x3000003cff037230 */ /* 0x000fe20000004100 */
[----:B------:R-:W-:-:S02]  /*d730*/  FMUL.FTZ R4, R23, R0 ;  /* 0x0000000017047220 */ /* 0x000fc40000410000 */
[C---:B------:R-:W-:Y:S01]  /*d740*/  FFMA.FTZ R34, R9.reuse, R7, R5 ;  /* 0x0000000709227223 */ /* 0x040fe20000010005 */
[----:B------:R-:W-:Y:S01]  /*d750*/  HADD2.F32 R5, -RZ, R64.H1_H1 ;  /* 0x30000040ff057230 */ /* 0x000fe20000004100 */
[----:B------:R-:W-:Y:S02]  /*d760*/  FFMA.FTZ R32, R8, R6, R4 ;  /* 0x0000000608207223 */ /* 0x000fe40000010004 */
[----:B------:R-:W-:Y:S01]  /*d770*/  FMUL.FTZ R31, R9, R2 ;  /* 0x00000002091f7220 */ /* 0x000fe20000410000 */
[--C-:B------:R-:W-:Y:S01]  /*d780*/  HADD2.F32 R2, -RZ, R61.reuse.H1_H1 ;  /* 0x3000003dff027230 */ /* 0x100fe20000004100 */
[----:B------:R-:W-:Y:S02]  /*d790*/  FMUL.FTZ R4, R22, R3 ;  /* 0x0000000316047220 */ /* 0x000fe40000410000 */
[----:B------:R-:W-:Y:S01]  /*d7a0*/  FMUL.FTZ R28, R8, R0 ;  /* 0x00000000081c7220 */ /* 0x000fe20000410000 */
[----:B------:R-:W-:Y:S01]  /*d7b0*/  HADD2.F32 R0, -RZ, R61.H0_H0 ;  /* 0x2000003dff007230 */ /* 0x000fe20000004100 */
        /* <DEDUP_REMOVED lines=27> */
.L_x_1787:
[----:B------:R-:W-:Y:S05]  /*d970*/  BSYNC B1 ;  /* 0x0000000000017941 */ /* 0x000fea0003800000 */
.L_x_1786:
[----:B------:R-:W-:-:S04]  /*d980*/  IADD3 R0, R207, 0x40, RZ ;  /* 0x00000040cf007810 */ /* 0x000fc80007ffe0ff */
[----:B------:R-:W-:-:S13]  /*d990*/  ISETP.GE.AND P0, PT, R0, R41, PT ;  /* 0x000000290000720c */ /* 0x000fda0003f06270 */
[----:B------:R-:W-:Y:S05]  /*d9a0*/  @P0 BRA `(.L_x_1754) ;  /* 0x000011c000000947 */ /* 0x000fea0003800000 */
[----:B------:R2:W5:Y:S01]  /*d9b0*/  LDL R66, [R1] ;  /* 0x0000000001427983 */ /* 0x0005620000100800 */
        /* <DEDUP_REMOVED lines=10> */
[----:B-1----:R-:W3:Y:S01]  /*da60*/  LDL R40, [R1+0x18] ;  /* 0x0000180001287983 */ /* 0x002ee20000100800 */
        /* <DEDUP_REMOVED lines=18> */
[----:B------:R-:W-:-:S02]  /*db90*/  HADD2.F32 R15, -RZ, R46.H1_H1 ;  /* 0x3000002eff0f7230 */ /* 0x000fc40000004100 */
[--C-:B------:R-:W-:Y:S01]  /*dba0*/  HADD2.F32 R8, -RZ, R14.reuse.H0_H0 ;  /* 0x2000000eff087230 */ /* 0x100fe20000004100 */
[----:B------:R-:W-:Y:S01]  /*dbb0*/  FMUL.FTZ R35, R0, R3 ;  /* 0x0000000300237220 */ /* 0x000fe20000410000 */
[----:B------:R-:W-:Y:S01]  /*dbc0*/  HADD2.F32 R14, -RZ, R14.H1_H1 ;  /* 0x3000000eff0e7230 */ /* 0x000fe20000004100 */
[----:B---3--:R-:W1:Y:S02]  /*dbd0*/  LDS.128 R4, [R40] ;  /* 0x0000000028047984 */ /* 0x008e640000000c00 */
[--C-:B-1----:R-:W-:Y:S02]  /*dbe0*/  HADD2.F32 R21, -RZ, R4.reuse.H0_H0 ;  /* 0x20000004ff157230 */ /* 0x102fe40000004100 */
[----:B------:R-:W-:Y:S02]  /*dbf0*/  HADD2.F32 R18, -RZ, R4.H1_H1 ;  /* 0x30000004ff127230 */ /* 0x000fe40000004100 */
[----:B------:R-:W-:Y:S02]  /*dc00*/  HADD2.F32 R4, -RZ, R12.H0_H0 ;  /* 0x2000000cff047230 */ /* 0x000fe40000004100 */
[----:B------:R-:W-:-:S02]  /*dc10*/  HADD2.F32 R23, -RZ, R6.H0_H0 ;  /* 0x20000006ff177230 */ /* 0x000fc40000004100 */
[----:B------:R-:W-:Y:S01]  /*dc20*/  HADD2.F32 R22, -RZ, R6.H1_H1 ;  /* 0x30000006ff167230 */ /* 0x000fe20000004100 */
[C---:B------:R-:W-:Y:S01]  /*dc30*/  FMUL.FTZ R36, R2.reuse, R4 ;  /* 0x0000000402247220 */ /* 0x040fe20000410000 */
[--C-:B------:R-:W-:Y:S02]  /*dc40*/  HADD2.F32 R25, -RZ, R7.reuse.H0_H0 ;  /* 0x20000007ff197230 */ /* 0x100fe40000004100 */
[----:B------:R-:W-:Y:S01]  /*dc50*/  HADD2.F32 R24, -RZ, R7.H1_H1 ;  /* 0x30000007ff187230 */ /* 0x000fe20000004100 */
[-C--:B------:R-:W-:Y:S01]  /*dc60*/  FMUL.FTZ R7, R2, R21.reuse ;  /* 0x0000001502077220 */ /* 0x080fe20000410000 */
[----:B------:R-:W-:Y:S01]  /*dc70*/  HADD2.F32 R6, -RZ, R13.H0_H0 ;  /* 0x2000000dff067230 */ /* 0x000fe20000004100 */
[----:B------:R-:W-:Y:S01]  /*dc80*/  FMUL.FTZ R2, R0, R18 ;  /* 0x0000001200027220 */ /* 0x000fe20000410000 */
[--C-:B------:R-:W-:Y:S01]  /*dc90*/  HADD2.F32 R20, -RZ, R5.reuse.H0_H0 ;  /* 0x20000005ff147230 */ /* 0x100fe20000004100 */
[C---:B------:R-:W-:Y:S01]  /*dca0*/  FFMA.FTZ R39, R15.reuse, R4, R7 ;  /* 0x000000040f277223 */ /* 0x040fe20000010007 */
[----:B------:R-:W-:Y:S01]  /*dcb0*/  HADD2.F32 R19, -RZ, R5.H1_H1 ;  /* 0x30000005ff137230 */ /* 0x000fe20000004100 */
[----:B------:R-:W-:Y:S01]  /*dcc0*/  FFMA.FTZ R15, R15, R21, -R36 ;  /* 0x000000150f0f7223 */ /* 0x000fe20000010824 */
[----:B------:R-:W-:-:S02]  /*dcd0*/  HADD2.F32 R13, -RZ, R47.H1_H1 ;  /* 0x3000002fff0d7230 */ /* 0x000fc40000004100 */
[----:B------:R-:W-:Y:S02]  /*dce0*/  HADD2.F32 R5, -RZ, R43.H0_H0 ;  /* 0x2000002bff057230 */ /* 0x000fe40000004100 */
[----:B------:R-:W-:Y:S01]  /*dcf0*/  HADD2.F32 R12, -RZ, R49.H1_H1 ;  /* 0x30000031ff0c7230 */ /* 0x000fe20000004100 */
[----:B------:R-:W-:Y:S01]  /*dd00*/  FFMA.FTZ R38, R13, R3, R2 ;  /* 0x000000030d267223 */ /* 0x000fe20000010002 */
[----:B------:R-:W-:Y:S01]  /*dd10*/  HADD2.F32 R2, -RZ, R43.H1_H1 ;  /* 0x3000002bff027230 */ /* 0x000fe20000004100 */
[C---:B------:R-:W-:Y:S01]  /*dd20*/  FMUL.FTZ R4, R5.reuse, R20 ;  /* 0x0000001405047220 */ /* 0x040fe20000410000 */
[----:B------:R-:W-:Y:S01]  /*dd30*/  HADD2.F32 R0, -RZ, R44.H0_H0 ;  /* 0x2000002cff007230 */ /* 0x000fe20000004100 */
[-C--:B------:R-:W-:Y:S01]  /*dd40*/  FMUL.FTZ R33, R5, R6.reuse ;  /* 0x0000000605217220 */ /* 0x080fe20000410000 */
[----:B------:R-:W-:Y:S01]  /*dd50*/  HADD2.F32 R7, -RZ, R50.H1_H1 ;  /* 0x30000032ff077230 */ /* 0x000fe20000004100 */
[----:B------:R-:W-:Y:S01]  /*dd60*/  FFMA.FTZ R37, R12, R6, R4 ;  /* 0x000000060c257223 */ /* 0x000fe20000010004 */
[----:B------:R-:W-:Y:S01]  /*dd70*/  HADD2.F32 R6, -RZ, R51.H1_H1 ;  /* 0x30000033ff067230 */ /* 0x000fe20000004100 */
[----:B------:R-:W-:Y:S01]  /*dd80*/  FMUL.FTZ R5, R2, R19 ;  /* 0x0000001302057220 */ /* 0x000fe20000410000 */
[----:B------:R-:W-:Y:S01]  /*dd90*/  HADD2.F32 R3, -RZ, R44.H1_H1 ;  /* 0x3000002cff037230 */ /* 0x000fe20000004100 */
[----:B------:R-:W-:-:S02]  /*dda0*/  FMUL.FTZ R4, R0, R23 ;  /* 0x0000001700047220 */ /* 0x000fc40000410000 */
[-C--:B------:R-:W-:Y:S01]  /*ddb0*/  FFMA.FTZ R34, R7, R9.reuse, R5 ;  /* 0x0000000907227223 */ /* 0x080fe20000010005 */
[----:B------:R-:W-:Y:S01]  /*ddc0*/  HADD2.F32 R5, -RZ, R51.H0_H0 ;  /* 0x20000033ff057230 */ /* 0x000fe20000004100 */
[----:B------:R-:W-:Y:S02]  /*ddd0*/  FFMA.FTZ R32, R6, R8, R4 ;  /* 0x0000000806207223 */ /* 0x000fe40000010004 */
[----:B------:R-:W-:Y:S01]  /*dde0*/  FMUL.FTZ R31, R2, R9 ;  /* 0x00000009021f7220 */ /* 0x000fe20000410000 */
[--C-:B------:R-:W-:Y:S01]  /*ddf0*/  HADD2.F32 R2, -RZ, R45.reuse.H1_H1 ;  /* 0x3000002dff027230 */ /* 0x100fe20000004100 */
[----:B------:R-:W-:Y:S02]  /*de00*/  FMUL.FTZ R4, R3, R22 ;  /* 0x0000001603047220 */ /* 0x000fe40000410000 */
[----:B------:R-:W-:Y:S01]  /*de10*/  FMUL.FTZ R28, R0, R8 ;  /* 0x00000008001c7220 */ /* 0x000fe20000410000 */
[----:B------:R-:W-:Y:S01]  /*de20*/  HADD2.F32 R0, -RZ, R45.H0_H0 ;  /* 0x2000002dff007230 */ /* 0x000fe20000004100 */
[----:B------:R-:W-:Y:S01]  /*de30*/  FFMA.FTZ R30, R5, R14, R4 ;  /* 0x0000000e051e7223 */ /* 0x000fe20000010004 */
[----:B------:R-:W-:Y:S01]  /*de40*/  HADD2.F32 R4, -RZ, R53.H0_H0 ;  /* 0x20000035ff047230 */ /* 0x000fe20000004100 */
[----:B------:R-:W-:-:S02]  /*de50*/  FMUL.FTZ R9, R2, R25 ;  /* 0x0000001902097220 */ /* 0x000fc40000410000 */
[----:B------:R-:W-:Y:S01]  /*de60*/  FMUL.FTZ R27, R3, R14 ;  /* 0x0000000e031b7220 */ /* 0x000fe20000410000 */
[----:B------:R-:W-:Y:S01]  /*de70*/  HADD2.F32 R3, -RZ, R47.H0_H0 ;  /* 0x2000002fff037230 */ /* 0x000fe20000004100 */
[----:B------:R-:W-:Y:S02]  /*de80*/  FMUL.FTZ R8, R0, R24 ;  /* 0x0000001800087220 */ /* 0x000fe40000410000 */
[-C--:B------:R-:W-:Y:S02]  /*de90*/  FMUL.FTZ R26, R2, R17.reuse ;  /* 0x00000011021a7220 */ /* 0x080fe40000410000 */
[----:B------:R-:W-:Y:S02]  /*dea0*/  FFMA.FTZ R17, R4, R17, R9 ;  /* 0x0000001104117223 */ /* 0x000fe40000010009 */
[-C--:B------:R-:W-:Y:S02]  /*deb0*/  FMUL.FTZ R9, R0, R16.reuse ;  /* 0x0000001000097220 */ /* 0x080fe40000410000 */
        /* <DEDUP_REMOVED lines=18> */
.L_x_1793:
[----:B------:R-:W-:Y:S05]  /*dfe0*/  BSYNC B0 ;  /* 0x0000000000007941 */ /* 0x000fea0003800000 */
.L_x_1792:
[----:B------:R-:W-:Y:S01]  /*dff0*/  IADD3 R0, R104, 0x20, RZ ;  /* 0x0000002068007810 */ /* 0x000fe20007ffe0ff */
[----:B------:R-:W-:Y:S03]  /*e000*/  BSSY B0, `(.L_x_1794) ;  /* 0x000005b000007945 */ /* 0x000fe60003800000 */
[----:B------:R-:W-:-:S13]  /*e010*/  ISETP.GE.AND P0, PT, R0, c[0x0][0x27c], PT ;  /* 0x00009f0000007a0c */ /* 0x000fda0003f06270 */
        /* <DEDUP_REMOVED lines=42> */
[--C-:B------:R-:W-:Y:S01]  /*e2c0*/  HADD2.F32 R12, -RZ, R55.reuse.H0_H0 ;  /* 0x20000037ff0c7230 */ /* 0x100fe20000004100 */
[----:B------:R-:W-:Y:S01]  /*e2d0*/  FFMA.FTZ R38, R13, R3, R2 ;  /* 0x000000030d267223 */ /* 0x000fe20000010002 */
[--C-:B------:R-:W-:Y:S01]  /*e2e0*/  HADD2.F32 R2, -RZ, R48.reuse.H0_H0 ;  /* 0x20000030ff027230 */ /* 0x100fe20000004100 */
[C---:B------:R-:W-:Y:S01]  /*e2f0*/  FMUL.FTZ R4, R5.reuse, R20 ;  /* 0x0000001405047220 */ /* 0x040fe20000410000 */
[----:B------:R-:W-:Y:S01]  /*e300*/  HADD2.F32 R0, -RZ, R48.H1_H1 ;  /* 0x30000030ff007230 */ /* 0x000fe20000004100 */
[-C--:B------:R-:W-:Y:S01]  /*e310*/  FMUL.FTZ R33, R5, R6.reuse ;  /* 0x0000000605217220 */ /* 0x080fe20000410000 */
[----:B------:R-:W-:Y:S01]  /*e320*/  HADD2.F32 R7, -RZ, R55.H1_H1 ;  /* 0x30000037ff077230 */ /* 0x000fe20000004100 */
[----:B------:R-:W-:Y:S01]  /*e330*/  FFMA.FTZ R37, R12, R6, R4 ;  /* 0x000000060c257223 */ /* 0x000fe20000010004 */
[----:B------:R-:W-:Y:S01]  /*e340*/  HADD2.F32 R6, -RZ, R56.H0_H0 ;  /* 0x20000038ff067230 */ /* 0x000fe20000004100 */
[----:B------:R-:W-:Y:S01]  /*e350*/  FMUL.FTZ R5, R2, R19 ;  /* 0x0000001302057220 */ /* 0x000fe20000410000 */
[----:B------:R-:W-:Y:S01]  /*e360*/  HADD2.F32 R3, -RZ, R52.H0_H0 ;  /* 0x20000034ff037230 */ /* 0x000fe20000004100 */
[----:B------:R-:W-:-:S02]  /*e370*/  FMUL.FTZ R4, R0, R23 ;  /* 0x0000001700047220 */ /* 0x000fc40000410000 */
[-C--:B------:R-:W-:Y:S01]  /*e380*/  FFMA.FTZ R34, R7, R9.reuse, R5 ;  /* 0x0000000907227223 */ /* 0x080fe20000010005 */
        /* <DEDUP_REMOVED lines=34> */
.L_x_1795:
[----:B------:R-:W-:Y:S05]  /*e5b0*/  BSYNC B0 ;  /* 0x0000000000007941 */ /* 0x000fea0003800000 */
.L_x_1794:
[----:B------:R-:W-:-:S04]  /*e5c0*/  IADD3 R0, R104, 0x40, RZ ;  /* 0x0000004068007810 */ /* 0x000fc80007ffe0ff */
        /* <DEDUP_REMOVED lines=43> */
[----:B------:R-:W-:Y:S01]  /*e880*/  HADD2.F32 R12, -RZ, R63.H0_H0 ;  /* 0x2000003fff0c7230 */ /* 0x000fe20000004100 */
[----:B------:R-:W-:Y:S01]  /*e890*/  FFMA.FTZ R38, R13, R3, R2 ;  /* 0x000000030d267223 */ /* 0x000fe20000010002 */
[----:B------:R-:W-:Y:S01]  /*e8a0*/  HADD2.F32 R2, -RZ, R59.H1_H1 ;  /* 0x3000003bff027230 */ /* 0x000fe20000004100 */
[C---:B------:R-:W-:Y:S01]  /*e8b0*/  FMUL.FTZ R4, R5.reuse, R20 ;  /* 0x0000001405047220 */ /* 0x040fe20000410000 */
[----:B------:R-:W-:Y:S01]  /*e8c0*/  HADD2.F32 R0, -RZ, R60.H0_H0 ;  /* 0x2000003cff007230 */ /* 0x000fe20000004100 */
[-C--:B------:R-:W-:Y:S01]  /*e8d0*/  FMUL.FTZ R33, R5, R6.reuse ;  /* 0x0000000605217220 */ /* 0x080fe20000410000 */
[----:B------:R-:W-:Y:S01]  /*e8e0*/  HADD2.F32 R7, -RZ, R63.H1_H1 ;  /* 0x3000003fff077230 */ /* 0x000fe20000004100 */
[----:B------:R-:W-:Y:S01]  /*e8f0*/  FFMA.FTZ R37, R12, R6, R4 ;  /* 0x000000060c257223 */ /* 0x000fe20000010004 */
[----:B------:R-:W-:Y:S01]  /*e900*/  HADD2.F32 R6, -RZ, R64.H0_H0 ;  /* 0x20000040ff067230 */ /* 0x000fe20000004100 */
[----:B------:R-:W-:Y:S01]  /*e910*/  FMUL.FTZ R5, R2, R19 ;  /* 0x0000001302057220 */ /* 0x000fe20000410000 */
[----:B------:R-:W-:Y:S01]  /*e920*/  HADD2.F32 R3, -RZ, R60.H1_H1 ;  /* 0x3000003cff037230 */ /* 0x000fe20000004100 */
[----:B------:R-:W-:-:S02]  /*e930*/  FMUL.FTZ R4, R0, R23 ;  /* 0x0000001700047220 */ /* 0x000fc40000410000 */
[-C--:B------:R-:W-:Y:S01]  /*e940*/  FFMA.FTZ R34, R7, R9.reuse, R5 ;  /* 0x0000000907227223 */ /* 0x080fe20000010005 */
        /* <DEDUP_REMOVED lines=34> */
.L_x_1754:
[----:B------:R-:W-:Y:S05]  /*eb70*/  BSYNC B2 ;  /* 0x0000000000027941 */ /* 0x000fea0003800000 */
.L_x_1752:
[----:B------:R-:W-:-:S04]  /*eb80*/  DEPBAR.LE SB0, 0x2 ;  /* 0x000080800000791a */ /* 0x000fc80000000000 */
[----:B------:R-:W-:Y:S01]  /*eb90*/  WARPSYNC 0xffffffff ;  /* 0xffffffff00007948 */ /* 0x000fe20003800000 */
[----:B------:R-:W-:Y:S01]  /*eba0*/  BAR.SYNC.DEFER_BLOCKING 0x0 ;  /* 0x0000000000007b1d */ /* 0x000fe20000010000 */
[----:B------:R-:W-:Y:S01]  /*ebb0*/  IMAD.MOV.U32 R0, RZ, RZ, 0x20 ;  /* 0x00000020ff007424 */ /* 0x000fe200078e00ff */
[----:B------:R-:W-:Y:S02]  /*ebc0*/  LOP3.LUT P0, RZ, R182, 0x2, RZ, 0xc0, !PT ;  /* 0x00000002b6ff7812 */ /* 0x000fe4000780c0ff */
[----:B------:R-:W-:Y:S02]  /*ebd0*/  LOP3.LUT P1, RZ, R198, 0x10, RZ, 0xc0, !PT ;  /* 0x00000010c6ff7812 */ /* 0x000fe4000782c0ff */
[----:B------:R-:W-:Y:S01]  /*ebe0*/  SEL R177, R0, 0xffffffe0, !P0 ;  /* 0xffffffe000b17807 */ /* 0x000fe20004000000 */
[----:B------:R-:W-:Y:S04]  /*ebf0*/  BSSY B0, `(.L_x_1796) ;  /* 0x000004b000007945 */ /* 0x000fe80003800000 */
[----:B------:R-:W-:Y:S01]  /*ec00*/  IMAD.IADD R0, R184, 0x1, R177 ;  /* 0x00000001b8007824 */ /* 0x000fe200078e02b1 */
[----:B-1----:R1:W3:Y:S04]  /*ec10*/  LDSM.16.M88.4 R4, [R178] ;  /* 0x00000000b204783b */ /* 0x0022e80000000200 */
[----:B------:R1:W4:Y:S04]  /*ec20*/  LDSM.16.M88.4 R44, [R184] ;  /* 0x00000000b82c783b */ /* 0x0003280000000200 */
[----:B------:R1:W2:Y:S04]  /*ec30*/  LDSM.16.M88.4 R36, [R184+0x800] ;  /* 0x00080000b824783b */ /* 0x0002a80000000200 */
        /* <DEDUP_REMOVED lines=12> */
[----:B------:R-:W-:Y:S01]  /*ed00*/  SHF.L.U64.HI R28, R206, 0x1, R212 ;  /* 0x00000001ce1c7819 */ /* 0x000fe200000102d4 */
[----:B------:R-:W-:Y:S01]  /*ed10*/  IMAD R8, R2, c[0x0][0x208], RZ ;  /* 0x0000820002087a24 */ /* 0x000fe200078e02ff */
[----:B------:R-:W-:Y:S01]  /*ed20*/  SHF.L.U64.HI R26, R203, 0x1, R213 ;  /* 0x00000001cb1a7819 */ /* 0x000fe200000102d5 */
[----:B------:R-:W-:Y:S01]  /*ed30*/  IMAD.WIDE.U32 R2, R191, c[0x0][0x208], RZ ;  /* 0x00008200bf027a25 */ /* 0x000fe200078e00ff */
[----:B------:R-:W-:-:S02]  /*ed40*/  SHF.L.U32 R25, R203, 0x1, RZ ;  /* 0x00000001cb197819 */ /* 0x000fc400000006ff */
[----:B------:R-:W-:Y:S01]  /*ed50*/  SHF.L.U64.HI R24, R204, 0x1, R205 ;  /* 0x00000001cc187819 */ /* 0x000fe200000102cd */
[----:B------:R-:W-:-:S04]  /*ed60*/  IMAD R8, R191, c[0x0][0x20c], R8 ;  /* 0x00008300bf087a24 */ /* 0x000fc800078e0208 */
        /* <DEDUP_REMOVED lines=10> */
.L_x_1891:
[----:B------:R-:W-:Y:S05]  /*ee10*/  BRA.DIV ~URZ, `(.L_x_1799) ;  /* 0x0000b2027f007947 */ /* 0x000fea000b800000 */
[----:B------:R-:W4:Y:S01]  /*ee20*/  SHFL.IDX PT, R2, R23, RZ, 0x181f ;  /* 0x00181fff17027589 */ /* 0x000f2200000e0000 */
[C---:B------:R-:W-:Y:S02]  /*ee30*/  LOP3.LUT P3, RZ, R198.reuse, 0x2, RZ, 0xc0, !PT ;  /* 0x00000002c6ff7812 */ /* 0x040fe4000786c0ff */
[C---:B------:R-:W-:Y:S02]  /*ee40*/  LOP3.LUT P2, RZ, R198.reuse, 0x1, RZ, 0xc0, !PT ;  /* 0x00000001c6ff7812 */ /* 0x040fe4000784c0ff */
[----:B------:R-:W-:Y:S02]  /*ee50*/  LOP3.LUT P4, RZ, R198, 0x4, RZ, 0xc0, !PT ;  /* 0x00000004c6ff7812 */ /* 0x000fe4000788c0ff */
[C---:B----4-:R-:W-:Y:S02]  /*ee60*/  IADD3 R16, P0, R2.reuse, R22, RZ ;  /* 0x0000001602107210 */ /* 0x050fe40007f1e0ff */
[----:B------:R-:W-:-:S03]  /*ee70*/  IADD3 R20, P1, R2, R25, RZ ;  /* 0x0000001902147210 */ /* 0x000fc60007f3e0ff */
[----:B---3--:R-:W-:Y:S01]  /*ee80*/  IMAD.X R17, R8, 0x1, R24, P0 ;  /* 0x0000000108117824 */ /* 0x008fe200000e0618 */
[----:B------:R-:W-:Y:S01]  /*ee90*/  IADD3 R18, P0, R2, R27, RZ ;  /* 0x0000001b02127210 */ /* 0x000fe20007f1e0ff */
[C---:B------:R-:W-:Y:S01]  /*eea0*/  IMAD.X R21, R8.reuse, 0x1, R26, P1 ;  /* 0x0000000108157824 */ /* 0x040fe200008e061a */
[----:B------:R-:W3:Y:S03]  /*eeb0*/  SHFL.IDX PT, R2, R23, 0x1, 0x181f ;  /* 0x00381f0017027f89 */ /* 0x000ee600000e0000 */
[----:B------:R-:W-:Y:S01]  /*eec0*/  IMAD.X R19, R8, 0x1, R28, P0 ;  /* 0x0000000108137824 */ /* 0x000fe200000e061c */
[----:B------:R-:W-:Y:S01]  /*eed0*/  @!PT LDS RZ, [RZ] ;  /* 0x00000000fffff984 */ /* 0x000fe20000000800 */
[----:B------:R4:W-:Y:S04]  /*eee0*/  LDGSTS.E.BYPASS.LTC128B.128 [R107+0x6100], [R16.64], !P3 ;  /* 0x06100000106b7fae */ /* 0x0009e8000d901d48 */
[----:B------:R2:W-:Y:S04]  /*eef0*/  LDGSTS.E.BYPASS.LTC128B.128 [R107+0x8100], [R20.64], !P2 ;  /* 0x08100000146b7fae */ /* 0x0005e8000d101d48 */
[----:B------:R4:W-:Y:S04]  /*ef00*/  LDGSTS.E.BYPASS.LTC128B.128 [R107+0xa100], [R18.64], !P4 ;  /* 0x0a100000126b7fae */ /* 0x0009e8000e101d48 */
[----:B------:R1:W3:Y:S01]  /*ef10*/  SHFL.IDX PT, R8, R9, 0x1, 0x181f ;  /* 0x00381f0009087f89 */ /* 0x0002e200000e0000 */
[----:B--2---:R-:W-:-:S02]  /*ef20*/  SEL R21, RZ, 0x10, P3 ;  /* 0x00000010ff157807 */ /* 0x004fc40001800000 */
[----:B------:R-:W-:Y:S01]  /*ef30*/  SEL R20, RZ, 0x10, P2 ;  /* 0x00000010ff147807 */ /* 0x000fe20001000000 */
[----:B-1----:R-:W-:Y:S02]  /*ef40*/  IMAD.MOV.U32 R9, RZ, RZ, R149 ;  /* 0x000000ffff097224 */ /* 0x002fe400078e0095 */
.L_x_1892:
[----:B----4-:R-:W-:Y:S02]  /*ef50*/  IADD3 R3, -R21, 0x10, RZ ;  /* 0x0000001015037810 */ /* 0x010fe40007ffe1ff */
[----:B------:R-:W-:Y:S02]  /*ef60*/  IADD3 R16, -R20, 0x10, RZ ;  /* 0x0000001014107810 */ /* 0x000fe40007ffe1ff */
[----:B------:R-:W-:Y:S02]  /*ef70*/  LOP3.LUT R3, R3, 0xf, RZ, 0xc0, !PT ;  /* 0x0000000f03037812 */ /* 0x000fe400078ec0ff */
[----:B------:R-:W-:Y:S02]  /*ef80*/  IADD3 R17, -R9, 0x10, RZ ;  /* 0x0000001009117810 */ /* 0x000fe40007ffe1ff */
[----:B---3--:R-:W-:Y:S02]  /*ef90*/  IADD3 R18, P1, P0, R3, R2, R22 ;  /* 0x0000000203127210 */ /* 0x008fe4000783e016 */
[----:B------:R-:W-:-:S02]  /*efa0*/  LOP3.LUT R3, R16, 0xf, RZ, 0xc0, !PT ;  /* 0x0000000f10037812 */ /* 0x000fc400078ec0ff */
[----:B------:R-:W-:Y:S02]  /*efb0*/  IADD3.X R19, RZ, R8, R24, P1, P0 ;  /* 0x00000008ff137210 */ /* 0x000fe40000fe0418 */
        /* <DEDUP_REMOVED lines=14> */
.L_x_1797:
[----:B------:R-:W-:Y:S05]  /*f0a0*/  BSYNC B0 ;  /* 0x0000000000007941 */ /* 0x000fea0003800000 */
.L_x_1796:
[----:B-1----:R-:W-:Y:S01]  /*f0b0*/  IMAD.MOV.U32 R2, RZ, RZ, 0x40 ;  /* 0x00000040ff027424 */ /* 0x002fe200078e00ff */
[----:B------:R-:W-:Y:S01]  /*f0c0*/  LOP3.LUT P0, RZ, R182, 0x4, RZ, 0xc0, !PT ;  /* 0x00000004b6ff7812 */ /* 0x000fe2000780c0ff */
[----:B------:R-:W0:Y:S01]  /*f0d0*/  LDGDEPBAR ;  /* 0x00000000000079af */ /* 0x000e220000000000 */
[----:B------:R-:W-:Y:S02]  /*f0e0*/  WARPSYNC 0xffffffff ;  /* 0xffffffff00007948 */ /* 0x000fe40003800000 */
[----:B------:R-:W-:-:S04]  /*f0f0*/  SEL R2, R2, 0xffffffc0, !P0 ;  /* 0xffffffc002027807 */ /* 0x000fc80004000000 */
[----:B------:R-:W-:Y:S01]  /*f100*/  IADD3 R3, R2, R184, R177 ;  /* 0x000000b802037210 */ /* 0x000fe20007ffe0b1 */
[----:B------:R-:W-:-:S04]  /*f110*/  IMAD.IADD R2, R184, 0x1, R2 ;  /* 0x00000001b8027824 */ /* 0x000fc800078e0202 */
[C---:B--23--:R-:W-:Y:S01]  /*f120*/  HMMA.16816.F32 R16, R4.reuse, R36, RZ ;  /* 0x000000240410723c */ /* 0x04cfe200000018ff */
[----:B------:R-:W-:Y:S04]  /*f130*/  LDSM.16.M88.4 R68, [R2+0x1000] ;  /* 0x001000000244783b */ /* 0x000fe80000000200 */
[----:B-----5:R-:W-:Y:S03]  /*f140*/  LDSM.16.M88.4 R64, [R2+0x800] ;  /* 0x000800000240783b */ /* 0x020fe60000000200 */
[C---:B------:R-:W-:Y:S01]  /*f150*/  HMMA.16816.F32 R28, R4.reuse, R38, RZ ;  /* 0x00000026041c723c */ /* 0x040fe200000018ff */
[----:B------:R-:W-:Y:S04]  /*f160*/  LDSM.16.M88.4 R76, [R2+0x1800] ;  /* 0x00180000024c783b */ /* 0x000fe80000000200 */
[----:B------:R-:W-:Y:S03]  /*f170*/  LDSM.16.M88.4 R88, [R3+0x1000] ;  /* 0x001000000358783b */ /* 0x000fe60000000200 */
[C---:B----4-:R-:W-:Y:S01]  /*f180*/  HMMA.16816.F32 R36, R4.reuse, R44, RZ ;  /* 0x0000002c0424723c */ /* 0x050fe200000018ff */
[----:B------:R-:W-:Y:S04]  /*f190*/  LDSM.16.M88.4 R92, [R3+0x1800] ;  /* 0x00180000035c783b */ /* 0x000fe80000000200 */
[----:B------:R-:W-:Y:S03]  /*f1a0*/  LDSM.16.M88.4 R96, [R184+0x3800] ;  /* 0x00380000b860783b */ /* 0x000fe60000000200 */
[C---:B------:R-:W-:Y:S01]  /*f1b0*/  HMMA.16816.F32 R20, R4.reuse, R46, RZ ;  /* 0x0000002e0414723c */ /* 0x040fe200000018ff */
[----:B------:R-:W-:Y:S04]  /*f1c0*/  LDSM.16.M88.4 R44, [R2] ;  /* 0x00000000022c783b */ /* 0x000fe80000000200 */
[----:B------:R-:W2:Y:S01]  /*f1d0*/  LDL R103, [R1+0x4] ;  /* 0x0000040001677983 */ /* 0x000ea20000100800 */
[----:B------:R-:W-:Y:S02]  /*f1e0*/  BSSY B0, `(.L_x_1800) ;  /* 0x0000241000007945 */ /* 0x000fe40003800000 */
        /* <DEDUP_REMOVED lines=10> */
[----:B------:R-:W3:Y:S03]  /*f290*/  LDSM.16.M88.4 R72, [R3] ;  /* 0x000000000348783b */ /* 0x000ee60000000200 */
[C---:B------:R-:W-:Y:S08]  /*f2a0*/  HMMA.16816.F32 R24, R12.reuse, R80, R24 ;  /* 0x000000500c18723c */ /* 0x040ff00000001818 */
[C---:B------:R-:W-:Y:S01]  /*f2b0*/  HMMA.16816.F32 R16, R12.reuse, R82, R32 ;  /* 0x000000520c10723c */ /* 0x040fe20000001820 */
[----:B------:R-:W4:Y:S07]  /*f2c0*/  LDSM.16.M88.4 R80, [R3+0x800] ;  /* 0x000800000350783b */ /* 0x000f2e0000000200 */
        /* <DEDUP_REMOVED lines=16> */
[C---:B---3--:R-:W-:Y:S08]  /*f3d0*/  HMMA.16816.F32 R36, R20.reuse, R74, R44 ;  /* 0x0000004a1424723c */ /* 0x048ff0000000182c */
[C---:B------:R-:W-:Y:S01]  /*f3e0*/  HMMA.16816.F32 R32, R20.reuse, R72, R28 ;  /* 0x000000481420723c */ /* 0x040fe2000000181c */
[----:B------:R-:W-:Y:S07]  /*f3f0*/  LDSM.16.M88.4 R72, [R2+0x2800] ;  /* 0x002800000248783b */ /* 0x000fee0000000200 */
[C---:B------:R-:W-:Y:S08]  /*f400*/  HMMA.16816.F32 R48, R20.reuse, R88, R40 ;  /* 0x000000581430723c */ /* 0x040ff00000001828 */
[C---:B----4-:R-:W-:Y:S08]  /*f410*/  HMMA.16816.F32 R52, R20.reuse, R80, R52 ;  /* 0x000000501434723c */ /* 0x050ff00000001834 */
[C---:B------:R-:W-:Y:S01]  /*f420*/  HMMA.16816.F32 R60, R20.reuse, R82, R60 ;  /* 0x00000052143c723c */ /* 0x040fe2000000183c */
[----:B------:R-:W-:Y:S07]  /*f430*/  LDSM.16.M88.4 R80, [R2+0x3000] ;  /* 0x003000000250783b */ /* 0x000fee0000000200 */
[C---:B------:R-:W-:Y:S01]  /*f440*/  HMMA.16816.F32 R40, R20.reuse, R92, R12 ;  /* 0x0000005c1428723c */ /* 0x040fe2000000180c */
[----:B------:R-:W3:Y:S07]  /*f450*/  LDSM.16.M88.4 R12, [R179+0x4000] ;  /* 0x00400000b30c783b */ /* 0x000eee0000000200 */
[C---:B------:R-:W-:Y:S01]  /*f460*/  HMMA.16816.F32 R44, R20.reuse, R90, R24 ;  /* 0x0000005a142c723c */ /* 0x040fe20000001818 */
[----:B------:R-:W4:Y:S07]  /*f470*/  LDSM.16.M88.4 R88, [R0+0x3000] ;  /* 0x003000000058783b */ /* 0x000f2e0000000200 */
[----:B------:R-:W-:Y:S01]  /*f480*/  HMMA.16816.F32 R28, R20, R94, R4 ;  /* 0x0000005e141c723c */ /* 0x000fe20000001804 */
[----:B------:R-:W2:Y:S04]  /*f490*/  LDSM.16.M88.4 R92, [R0+0x3800] ;  /* 0x00380000005c783b */ /* 0x000ea80000000200 */
        /* <DEDUP_REMOVED lines=8> */
[----:B------:R-:W1:Y:S07]  /*f520*/  LDSM.16.M88.4 R84, [R2+0x3800] ;  /* 0x003800000254783b */ /* 0x000e6e0000000200 */
[C---:B------:R-:W-:Y:S08]  /*f530*/  HMMA.16816.F32 R48, R16.reuse, R96, R40 ;  /* 0x000000601030723c */ /* 0x040ff00000001828 */
[----:B------:R-:W-:Y:S08]  /*f540*/  HMMA.16816.F32 R44, R16, R98, R28 ;  /* 0x00000062102c723c */ /* 0x000ff0000000181c */
[C---:B---3--:R-:W-:Y:S01]  /*f550*/  HMMA.16816.F32 R32, R12.reuse, R70, R20 ;  /* 0x000000460c20723c */ /* 0x048fe20000001814 */
[----:B------:R-:W-:Y:S07]  /*f560*/  LDSM.16.M88.4 R20, [R180+0x4000] ;  /* 0x00400000b414783b */ /* 0x000fee0000000200 */
[C---:B------:R-:W-:Y:S01]  /*f570*/  HMMA.16816.F32 R40, R12.reuse, R68, R24 ;  /* 0x000000440c28723c */ /* 0x040fe20000001818 */
[----:B------:R-:W3:Y:S07]  /*f580*/  LDSM.16.M88.4 R68, [R3+0x2000] ;  /* 0x002000000344783b */ /* 0x000eee0000000200 */
[C---:B------:R-:W-:Y:S08]  /*f590*/  HMMA.16816.F32 R24, R12.reuse, R78, R60 ;  /* 0x0000004e0c18723c */ /* 0x040ff0000000183c */
[C---:B------:R-:W-:Y:S01]  /*f5a0*/  HMMA.16816.F32 R28, R12.reuse, R76, R36 ;  /* 0x0000004c0c1c723c */ /* 0x040fe20000001824 */
[----:B------:R-:W3:Y:S07]  /*f5b0*/  LDSM.16.M88.4 R76, [R3+0x2800] ;  /* 0x00280000034c783b */ /* 0x000eee0000000200 */
[C---:B----4-:R-:W-:Y:S08]  /*f5c0*/  HMMA.16816.F32 R36, R12.reuse, R90, R52 ;  /* 0x0000005a0c24723c */ /* 0x050ff00000001834 */
[C---:B------:R-:W-:Y:S01]  /*f5d0*/  HMMA.16816.F32 R16, R12.reuse, R88, R56 ;  /* 0x000000580c10723c */ /* 0x040fe20000001838 */
[----:B------:R-:W-:Y:S07]  /*f5e0*/  LDSM.16.M88.4 R88, [R0+0x5000] ;  /* 0x005000000058783b */ /* 0x000fee0000000200 */
[C---:B--2---:R-:W-:Y:S08]  /*f5f0*/  HMMA.16816.F32 R48, R12.reuse, R92, R48 ;  /* 0x0000005c0c30723c */ /* 0x044ff00000001830 */
[----:B------:R-:W-:Y:S08]  /*f600*/  HMMA.16816.F32 R44, R12, R94, R44 ;  /* 0x0000005e0c2c723c */ /* 0x000ff0000000182c */
[C---:B-1----:R-:W-:Y:S08]  /*f610*/  HMMA.16816.F32 R32, R4.reuse, R66, R32 ;  /* 0x000000420420723c */ /* 0x042ff00000001820 */
[C---:B------:R-:W-:Y:S01]  /*f620*/  HMMA.16816.F32 R52, R4.reuse, R74, R24 ;  /* 0x0000004a0434723c */ /* 0x040fe20000001818 */
[----:B------:R-:W1:Y:S07]  /*f630*/  LDSM.16.M88.4 R24, [R3+0x3000] ;  /* 0x003000000318783b */ /* 0x000e6e0000000200 */
[C---:B------:R-:W-:Y:S01]  /*f640*/  HMMA.16816.F32 R56, R4.reuse, R72, R28 ;  /* 0x000000480438723c */ /* 0x040fe2000000181c */
[----:B------:R-:W2:Y:S04]  /*f650*/  LDSM.16.M88.4 R28, [R3+0x3800] ;  /* 0x00380000031c783b */ /* 0x000ea80000000200 */
[----:B------:R-:W-:Y:S03]  /*f660*/  LDSM.16.M88.4 R72, [R0+0x4000] ;  /* 0x004000000048783b */ /* 0x000fe60000000200 */
[C---:B------:R-:W-:Y:S01]  /*f670*/  HMMA.16816.F32 R40, R4.reuse, R64, R40 ;  /* 0x000000400428723c */ /* 0x040fe20000001828 */
[----:B------:R-:W-:Y:S07]  /*f680*/  LDSM.16.M88.4 R64, [R184+0x4800] ;  /* 0x00480000b840783b */ /* 0x000fee0000000200 */
[C---:B------:R-:W-:Y:S08]  /*f690*/  HMMA.16816.F32 R12, R4.reuse, R82, R36 ;  /* 0x00000052040c723c */ /* 0x040ff00000001824 */
[C---:B------:R-:W-:Y:S01]  /*f6a0*/  HMMA.16816.F32 R16, R4.reuse, R80, R16 ;  /* 0x000000500410723c */ /* 0x040fe20000001810 */
[----:B------:R-:W-:Y:S07]  /*f6b0*/  LDSM.16.M88.4 R80, [R0+0x4800] ;  /* 0x004800000050783b */ /* 0x000fee0000000200 */
[C---:B------:R-:W-:Y:S08]  /*f6c0*/  HMMA.16816.F32 R60, R4.reuse, R84, R48 ;  /* 0x00000054043c723c */ /* 0x040ff00000001830 */
[----:B------:R-:W-:Y:S01]  /*f6d0*/  HMMA.16816.F32 R44, R4, R86, R44 ;  /* 0x00000056042c723c */ /* 0x000fe2000000182c */
[----:B------:R-:W-:Y:S04]  /*f6e0*/  LDSM.16.M88.4 R4, [R178+0x8000] ;  /* 0x00800000b204783b */ /* 0x000fe80000000200 */
[----:B------:R-:W-:Y:S03]  /*f6f0*/  LDSM.16.M88.4 R84, [R2+0x4000] ;  /* 0x004000000254783b */ /* 0x000fe60000000200 */
[C---:B---3--:R-:W-:Y:S01]  /*f700*/  HMMA.16816.F32 R36, R20.reuse, R70, R32 ;  /* 0x000000461424723c */ /* 0x048fe20000001820 */
[----:B------:R-:W3:Y:S07]  /*f710*/  LDSM.16.M88.4 R32, [R184+0x4000] ;  /* 0x00400000b820783b */ /* 0x000eee0000000200 */
[C---:B------:R-:W-:Y:S08]  /*f720*/  HMMA.16816.F32 R56, R20.reuse, R76, R56 ;  /* 0x0000004c1438723c */ /* 0x040ff00000001838 */
[C---:B------:R-:W-:Y:S01]  /*f730*/  HMMA.16816.F32 R52, R20.reuse, R78, R52 ;  /* 0x0000004e1434723c */ /* 0x040fe20000001834 */
[----:B------:R-:W4:Y:S07]  /*f740*/  LDSM.16.M88.4 R76, [R184+0x5800] ;  /* 0x00580000b84c783b */ /* 0x000f2e0000000200 */
[C---:B------:R-:W-:Y:S01]  /*f750*/  HMMA.16816.F32 R40, R20.reuse, R68, R40 ;  /* 0x000000441428723c */ /* 0x040fe20000001828 */
[----:B------:R-:W4:Y:S07]  /*f760*/  LDSM.16.M88.4 R68, [R184+0x5000] ;  /* 0x00500000b844783b */ /* 0x000f2e0000000200 */
[C---:B-1----:R-:W-:Y:S01]  /*f770*/  HMMA.16816.F32 R48, R20.reuse, R24, R16 ;  /* 0x000000181430723c */ /* 0x042fe20000001810 */
[----:B------:R-:W1:Y:S07]  /*f780*/  LDSM.16.M88.4 R16, [R179+0x8000] ;  /* 0x00800000b310783b */ /* 0x000e6e0000000200 */
[C---:B------:R-:W-:Y:S08]  /*f790*/  HMMA.16816.F32 R24, R20.reuse, R26, R12 ;  /* 0x0000001a1418723c */ /* 0x040ff0000000180c */
[C---:B--2---:R-:W-:Y:S01]  /*f7a0*/  HMMA.16816.F32 R12, R20.reuse, R28, R60 ;  /* 0x0000001c140c723c */ /* 0x044fe2000000183c */
[----:B------:R-:W-:Y:S07]  /*f7b0*/  LDSM.16.M88.4 R60, [R2+0x5000] ;  /* 0x00500000023c783b */ /* 0x000fee0000000200 */
[----:B------:R-:W-:Y:S08]  /*f7c0*/  HMMA.16816.F32 R20, R20, R30, R44 ;  /* 0x0000001e1414723c */ /* 0x000ff0000000182c */
[C---:B---3--:R-:W-:Y:S01]  /*f7d0*/  HMMA.16816.F32 R28, R4.reuse, R32, R40 ;  /* 0x00000020041c723c */ /* 0x048fe20000001828 */
[----:B------:R2:W3:Y:S07]  /*f7e0*/  LDSM.16.M88.4 R40, [R0+0x5800] ;  /* 0x005800000028783b */ /* 0x0004ee0000000200 */
[C---:B------:R-:W-:Y:S08]  /*f7f0*/  HMMA.16816.F32 R32, R4.reuse, R34, R36 ;  /* 0x000000220420723c */ /* 0x040ff00000001824 */
[C---:B------:R-:W-:Y:S08]  /*f800*/  HMMA.16816.F32 R36, R4.reuse, R64, R56 ;  /* 0x000000400424723c */ /* 0x040ff00000001838 */
[----:B----4-:R-:W-:Y:S01]  /*f810*/  HMMA.16816.F32 R56, R4, R76, R12 ;  /* 0x0000004c0438723c */ /* 0x010fe2000000180c */
[----:B------:R-:W4:Y:S01]  /*f820*/  LDSM.16.M88.4 R12, [R181+0x8000] ;  /* 0x00800000b50c783b */ /* 0x000f220000000200 */
[----:B--2---:R-:W-:-:S05]  /*f830*/  IMAD.IADD R0, R143, 0x1, -R251 ;  /* 0x000000018f007824 */ /* 0x004fca00078e0afb */
[C---:B------:R-:W-:Y:S01]  /*f840*/  ISETP.GT.AND P0, PT, R0.reuse, RZ, PT ;  /* 0x000000ff0000720c */ /* 0x040fe20003f04270 */
[----:B------:R-:W-:Y:S01]  /*f850*/  HMMA.16816.F32 R44, R4, R66, R52 ;  /* 0x00000042042c723c */ /* 0x000fe20000001834 */
[----:B------:R-:W-:Y:S01]  /*f860*/  LDSM.16.M88.4 R64, [R3+0x4800] ;  /* 0x004800000340783b */ /* 0x000fe20000000200 */
[C---:B------:R-:W-:Y:S02]  /*f870*/  ISETP.GT.AND P1, PT, R0.reuse, 0x1, PT ;  /* 0x000000010000780c */ /* 0x040fe40003f24270 */
[----:B------:R-:W-:-:S04]  /*f880*/  ISETP.GT.AND P2, PT, R0, 0x21, PT ;  /* 0x000000210000780c */ /* 0x000fc80003f44270 */
[C---:B------:R-:W-:Y:S08]  /*f890*/  HMMA.16816.F32 R52, R4.reuse, R70, R24 ;  /* 0x000000460434723c */ /* 0x040ff00000001818 */
[----:B------:R-:W-:Y:S01]  /*f8a0*/  HMMA.16816.F32 R24, R4, R78, R20 ;  /* 0x0000004e0418723c */ /* 0x000fe20000001814 */
[----:B------:R-:W-:Y:S07]  /*f8b0*/  LDSM.16.M88.4 R76, [R3+0x4000] ;  /* 0x00400000034c783b */ /* 0x000fee0000000200 */
[C---:B-1----:R-:W-:Y:S08]  /*f8c0*/  HMMA.16816.F32 R20, R16.reuse, R72, R28 ;  /* 0x000000481014723c */ /* 0x042ff0000000181c */
[C---:B------:R-:W-:Y:S01]  /*f8d0*/  HMMA.16816.F32 R28, R16.reuse, R74, R32 ;  /* 0x0000004a101c723c */ /* 0x040fe20000001820 */
[----:B------:R-:W-:Y:S07]  /*f8e0*/  LDSM.16.M88.4 R72, [R3+0x5000] ;  /* 0x005000000348783b */ /* 0x000fee0000000200 */
[----:B------:R-:W-:Y:S01]  /*f8f0*/  HMMA.16816.F32 R32, R16, R80, R36 ;  /* 0x000000501020723c */ /* 0x000fe20000001824 */
[----:B------:R-:W1:Y:S07]  /*f900*/  LDSM.16.M88.4 R36, [R2+0x4800] ;  /* 0x004800000224783b */ /* 0x000e6e0000000200 */
[----:B------:R-:W-:Y:S01]  /*f910*/  HMMA.16816.F32 R48, R4, R68, R48 ;  /* 0x000000440430723c */ /* 0x000fe20000001830 */
[----:B------:R-:W2:Y:S04]  /*f920*/  LDSM.16.M88.4 R68, [R2+0x5800] ;  /* 0x005800000244783b */ /* 0x000ea80000000200 */
[----:B------:R-:W1:Y:S03]  /*f930*/  LDSM.16.M88.4 R4, [R180+0x8000] ;  /* 0x00800000b404783b */ /* 0x000e660000000200 */
[----:B------:R-:W-:Y:S01]  /*f940*/  HMMA.16816.F32 R44, R16, R82, R44 ;  /* 0x00000052102c723c */ /* 0x000fe2000000182c */
[----:B------:R1:W1:Y:S01]  /*f950*/  LDSM.16.M88.4 R80, [R3+0x5800] ;  /* 0x005800000350783b */ /* 0x0002620000000200 */
[----:B------:R-:W-:-:S06]  /*f960*/  DEPBAR.LE SB0, 0x2 ;  /* 0x000080800000791a */ /* 0x000fcc0000000000 */
[C---:B------:R-:W-:Y:S08]  /*f970*/  HMMA.16816.F32 R52, R16.reuse, R90, R52 ;  /* 0x0000005a1034723c */ /* 0x040ff00000001834 */
[C---:B------:R-:W-:Y:S08]  /*f980*/  HMMA.16816.F32 R48, R16.reuse, R88, R48 ;  /* 0x000000581030723c */ /* 0x040ff00000001830 */
[C---:B---3--:R-:W-:Y:S08]  /*f990*/  HMMA.16816.F32 R56, R16.reuse, R40, R56 ;  /* 0x000000281038723c */ /* 0x048ff00000001838 */
[----:B------:R-:W-:Y:S08]  /*f9a0*/  HMMA.16816.F32 R40, R16, R42, R24 ;  /* 0x0000002a1028723c */ /* 0x000ff00000001818 */
[C---:B----4-:R-:W-:Y:S08]  /*f9b0*/  HMMA.16816.F32 R20, R12.reuse, R84, R20 ;  /* 0x000000540c14723c */ /* 0x050ff00000001814 */
[C---:B------:R-:W-:Y:S08]  /*f9c0*/  HMMA.16816.F32 R16, R12.reuse, R86, R28 ;  /* 0x000000560c10723c */ /* 0x040ff0000000181c */
[C---:B-1----:R-:W-:Y:S08]  /*f9d0*/  HMMA.16816.F32 R24, R12.reuse, R36, R32 ;  /* 0x000000240c18723c */ /* 0x042ff00000001820 */
[C---:B------:R-:W-:Y:S08]  /*f9e0*/  HMMA.16816.F32 R28, R12.reuse, R38, R44 ;  /* 0x000000260c1c723c */ /* 0x040ff0000000182c */
[C---:B------:R-:W-:Y:S08]  /*f9f0*/  HMMA.16816.F32 R36, R12.reuse, R60, R48 ;  /* 0x0000003c0c24723c */ /* 0x040ff00000001830 */
[C---:B------:R-:W-:Y:S01]  /*fa00*/  HMMA.16816.F32 R44, R12.reuse, R62, R52 ;  /* 0x0000003e0c2c723c */ /* 0x040fe20000001834 */
[----:B------:R-:W-:Y:S07]  /*fa10*/  BAR.SYNC.DEFER_BLOCKING 0x0 ;  /* 0x0000000000007b1d */ /* 0x000fee0000010000 */
[C---:B--2---:R-:W-:Y:S08]  /*fa20*/  HMMA.16816.F32 R48, R12.reuse, R68, R56 ;  /* 0x000000440c30723c */ /* 0x044ff00000001838 */
[----:B------:R-:W-:Y:S08]  /*fa30*/  HMMA.16816.F32 R40, R12, R70, R40 ;  /* 0x000000460c28723c */ /* 0x000ff00000001828 */
[C---:B------:R-:W-:Y:S01]  /*fa40*/  HMMA.16816.F32 R32, R4.reuse, R76, R20 ;  /* 0x0000004c0420723c */ /* 0x040fe20000001814 */
[----:B------:R-:W-:Y:S04]  /*fa50*/  LDSM.16.MT88.4 R52, [R186+0x800] ;  /* 0x00080000ba34783b */ /* 0x000fe80000004200 */
[----:B------:R-:W-:Y:S03]  /*fa60*/  LDSM.16.MT88.4 R60, [R185+0x2000] ;  /* 0x00200000b93c783b */ /* 0x000fe60000004200 */
[C---:B------:R-:W-:Y:S01]  /*fa70*/  HMMA.16816.F32 R12, R4.reuse, R78, R16 ;  /* 0x0000004e040c723c */ /* 0x040fe20000001810 */
[----:B------:R-:W-:Y:S07]  /*fa80*/  LDSM.16.MT88.4 R68, [R185+0x2800] ;  /* 0x00280000b944783b */ /* 0x000fee0000004200 */
[C---:B------:R-:W-:Y:S08]  /*fa90*/  HMMA.16816.F32 R16, R4.reuse, R64, R24 ;  /* 0x000000400410723c */ /* 0x040ff00000001818 */
[----:B------:R-:W-:Y:S01]  /*faa0*/  HMMA.16816.F32 R20, R4, R66, R28 ;  /* 0x000000420414723c */ /* 0x000fe2000000181c */
[----:B------:R-:W-:-:S06]  /*fab0*/  FSEL R8, R33, -INF , P1 ;  /* 0xff80000021087808 */ /* 0x000fcc0000800000 */
[----:B------:R-:W-:Y:S01]  /*fac0*/  FSEL R28, R34, -INF , P0 ;  /* 0xff800000221c7808 */ /* 0x000fe20000000000 */
[C---:B------:R-:W-:Y:S01]  /*fad0*/  HMMA.16816.F32 R24, R4.reuse, R72, R36 ;  /* 0x000000480418723c */ /* 0x040fe20000001824 */
[----:B------:R-:W-:Y:S02]  /*fae0*/  FSEL R30, R35, -INF , P1 ;  /* 0xff800000231e7808 */ /* 0x000fe40000800000 */
[----:B------:R-:W-:Y:S02]  /*faf0*/  ISETP.GT.AND P1, PT, R0, 0x9, PT ;  /* 0x000000090000780c */ /* 0x000fe40003f24270 */
[----:B------:R-:W-:Y:S02]  /*fb00*/  FMNMX.FTZ R3, R28, R30, !PT ;  /* 0x0000001e1c037209 */ /* 0x000fe40007810000 */
[----:B------:R-:W-:Y:S01]  /*fb10*/  FSEL R31, R15, -INF , P1 ;  /* 0xff8000000f1f7808 */ /* 0x000fe20000800000 */
[C---:B------:R-:W-:Y:S08]  /*fb20*/  HMMA.16816.F32 R36, R4.reuse, R74, R44 ;  /* 0x0000004a0424723c */ /* 0x040ff0000000182c */
[C---:B------:R-:W-:Y:S01]  /*fb30*/  HMMA.16816.F32 R44, R4.reuse, R80, R48 ;  /* 0x00000050042c723c */ /* 0x040fe20000001830 */
[----:B------:R-:W-:Y:S07]  /*fb40*/  LDSM.16.MT88.4 R48, [R186] ;  /* 0x00000000ba30783b */ /* 0x000fee0000004200 */
[----:B------:R-:W-:Y:S01]  /*fb50*/  HMMA.16816.F32 R40, R4, R82, R40 ;  /* 0x000000520428723c */ /* 0x000fe20000001828 */
[----:B------:R-:W-:-:S02]  /*fb60*/  FSEL R90, R25, -INF , P2 ;  /* 0xff800000195a7808 */ /* 0x000fc40001000000 */
[----:B------:R-:W-:-:S04]  /*fb70*/  FSEL R98, R27, -INF , P2 ;  /* 0xff8000001b627808 */ /* 0x000fc80001000000 */
[----:B------:R-:W-:Y:S02]  /*fb80*/  FSEL R5, R32, -INF , P0 ;  /* 0xff80000020057808 */ /* 0x000fe40000000000 */
[----:B------:R-:W-:Y:S02]  /*fb90*/  ISETP.GT.AND P0, PT, R0, 0x8, PT ;  /* 0x000000080000780c */ /* 0x000fe40003f04270 */
[----:B------:R-:W-:Y:S02]  /*fba0*/  FMNMX.FTZ R2, R5, R8, !PT ;  /* 0x0000000805027209 */ /* 0x000fe40007810000 */
[----:B------:R-:W-:Y:S02]  /*fbb0*/  FSEL R12, R12, -INF , P0 ;  /* 0xff8000000c0c7808 */ /* 0x000fe40000000000 */
[----:B------:R-:W-:Y:S02]  /*fbc0*/  FSEL R29, R14, -INF , P0 ;  /* 0xff8000000e1d7808 */ /* 0x000fe40000000000 */
[----:B------:R-:W-:-:S02]  /*fbd0*/  ISETP.GT.AND P0, PT, R0, 0x10, PT ;  /* 0x000000100000780c */ /* 0x000fc40003f04270 */
[----:B------:R-:W-:Y:S02]  /*fbe0*/  FSEL R7, R13, -INF , P1 ;  /* 0xff8000000d077808 */ /* 0x000fe40000800000 */
[----:B------:R-:W-:Y:S02]  /*fbf0*/  FMNMX.FTZ R2, R12, R2, !PT ;  /* 0x000000020c027209 */ /* 0x000fe40007810000 */
        /* <DEDUP_REMOVED lines=8> */
[----:B------:R-:W-:Y:S02]  /*fc80*/  ISETP.GT.AND P1, PT, R0, 0x19, PT ;  /* 0x000000190000780c */ /* 0x000fe40003f24270 */
[----:B------:R-:W-:-:S02]  /*fc90*/  FSEL R16, R20, -INF , P0 ;  /* 0xff80000014107808 */ /* 0x000fc40000000000 */
[----:B------:R-:W-:Y:S02]  /*fca0*/  FMNMX.FTZ R2, R17, R2, !PT ;  /* 0x0000000211027209 */ /* 0x000fe40007810000 */
[----:B------:R-:W-:Y:S02]  /*fcb0*/  FSEL R22, R22, -INF , P0 ;  /* 0xff80000016167808 */ /* 0x000fe40000000000 */
        /* <DEDUP_REMOVED lines=8> */
[----:B------:R-:W-:Y:S02]  /*fd40*/  FMNMX.FTZ R3, R29, R3, !PT ;  /* 0x000000031d037209 */ /* 0x000fe40007810000 */
[----:B------:R-:W-:-:S02]  /*fd50*/  FSEL R97, R26, -INF , P0 ;  /* 0xff8000001a617808 */ /* 0x000fc40000000000 */
[----:B------:R-:W-:Y:S02]  /*fd60*/  ISETP.GT.AND P0, PT, R0, 0x29, PT ;  /* 0x000000290000780c */ /* 0x000fe40003f04270 */
[----:B------:R-:W-:Y:S02]  /*fd70*/  FSEL R89, R36, -INF , P1 ;  /* 0xff80000024597808 */ /* 0x000fe40000800000 */
        /* <DEDUP_REMOVED lines=8> */
[----:B------:R-:W-:Y:S01]  /*fe00*/  ISETP.GT.AND P0, PT, R0, 0x31, PT ;  /* 0x000000310000780c */ /* 0x000fe20003f04270 */
[----:B------:R-:W-:Y:S01]  /*fe10*/  LDSM.16.MT88.4 R36, [R185+0x800] ;  /* 0x00080000b924783b */ /* 0x000fe20000004200 */
[----:B------:R-:W-:-:S02]  /*fe20*/  FSEL R87, R44, -INF , P1 ;  /* 0xff8000002c577808 */ /* 0x000fc40000800000 */
[----:B------:R-:W-:Y:S02]  /*fe30*/  FMNMX.FTZ R2, R88, R2, !PT ;  /* 0x0000000258027209 */ /* 0x000fe40007810000 */
[----:B------:R-:W-:Y:S02]  /*fe40*/  FMNMX.FTZ R3, R33, R3, !PT ;  /* 0x0000000321037209 */ /* 0x000fe40007810000 */
[----:B------:R-:W-:Y:S02]  /*fe50*/  FSEL R95, R46, -INF , P1 ;  /* 0xff8000002e5f7808 */ /* 0x000fe40000800000 */
[----:B------:R-:W-:Y:S02]  /*fe60*/  FSEL R86, R45, -INF , P0 ;  /* 0xff8000002d567808 */ /* 0x000fe40000000000 */
[----:B------:R-:W-:Y:S02]  /*fe70*/  ISETP.GT.AND P1, PT, R0, 0x38, PT ;  /* 0x000000380000780c */ /* 0x000fe40003f24270 */
[----:B------:R-:W-:-:S02]  /*fe80*/  FMNMX.FTZ R2, R87, R2, !PT ;  /* 0x0000000257027209 */ /* 0x000fc40007810000 */
[----:B------:R-:W-:Y:S02]  /*fe90*/  FMNMX.FTZ R3, R22, R3, !PT ;  /* 0x0000000316037209 */ /* 0x000fe40007810000 */
[----:B------:R-:W-:Y:S02]  /*fea0*/  FSEL R94, R47, -INF , P0 ;  /* 0xff8000002f5e7808 */ /* 0x000fe40000000000 */
[----:B------:R-:W-:Y:S01]  /*feb0*/  ISETP.GT.AND P0, PT, R0, 0x39, PT ;  /* 0x000000390000780c */ /* 0x000fe20003f04270 */
[----:B------:R-:W-:Y:S01]  /*fec0*/  LDSM.16.MT88.4 R44, [R103] ;  /* 0x00000000672c783b */ /* 0x000fe20000004200 */
[----:B------:R-:W-:Y:S02]  /*fed0*/  FSEL R85, R40, -INF , P1 ;  /* 0xff80000028557808 */ /* 0x000fe40000800000 */
[----:B------:R-:W-:Y:S02]  /*fee0*/  FMNMX.FTZ R0, R86, R2, !PT ;  /* 0x0000000256007209 */ /* 0x000fe40007810000 */
[----:B------:R-:W-:-:S02]  /*fef0*/  FMNMX.FTZ R3, R56, R3, !PT ;  /* 0x0000000338037209 */ /* 0x000fc40007810000 */
[----:B------:R-:W-:Y:S02]  /*ff00*/  FSEL R84, R41, -INF , P0 ;  /* 0xff80000029547808 */ /* 0x000fe40000000000 */
[----:B------:R-:W-:Y:S02]  /*ff10*/  FMNMX.FTZ R0, R85, R0, !PT ;  /* 0x0000000055007209 */ /* 0x000fe40007810000 */
[----:B------:R-:W-:Y:S02]  /*ff20*/  FMNMX.FTZ R2, R97, R3, !PT ;  /* 0x0000000361027209 */ /* 0x000fe40007810000 */
[----:B------:R-:W-:Y:S02]  /*ff30*/  FMNMX.FTZ R0, R84, R0, !PT ;  /* 0x0000000054007209 */ /* 0x000fe40007810000 */
[----:B------:R-:W-:Y:S02]  /*ff40*/  FMNMX.FTZ R2, R98, R2, !PT ;  /* 0x0000000262027209 */ /* 0x000fe40007810000 */
[----:B------:R-:W-:Y:S01]  /*ff50*/  FSEL R93, R42, -INF , P1 ;  /* 0xff8000002a5d7808 */ /* 0x000fe20000800000 */
[----:B------:R-:W1:Y:S01]  /*ff60*/  SHFL.BFLY PT, R3, R0, 0x2, 0x1f ;  /* 0x0c401f0000037f89 */ /* 0x000e6200000e0000 */
[----:B------:R-:W-:-:S02]  /*ff70*/  FMNMX.FTZ R2, R96, R2, !PT ;  /* 0x0000000260027209 */ /* 0x000fc40007810000 */
[----:B------:R-:W-:Y:S02]  /*ff80*/  FSEL R92, R43, -INF , P0 ;  /* 0xff8000002b5c7808 */ /* 0x000fe40000000000 */
[----:B------:R-:W-:-:S04]  /*ff90*/  FMNMX.FTZ R2, R99, R2, !PT ;  /* 0x0000000263027209 */ /* 0x000fc80007810000 */
[----:B------:R-:W-:-:S04]  /*ffa0*/  FMNMX.FTZ R2, R95, R2, !PT ;  /* 0x000000025f027209 */ /* 0x000fc80007810000 */
[----:B------:R-:W-:-:S04]  /*ffb0*/  FMNMX.FTZ R2, R94, R2, !PT ;  /* 0x000000025e027209 */ /* 0x000fc80007810000 */
[----:B------:R-:W-:-:S04]  /*ffc0*/  FMNMX.FTZ R2, R93, R2, !PT ;  /* 0x000000025d027209 */ /* 0x000fc80007810000 */
[----:B------:R-:W-:Y:S02]  /*ffd0*/  FMNMX.FTZ R2, R92, R2, !PT ;  /* 0x000000025c027209 */ /* 0x000fe40007810000 */
[----:B-1----:R-:W-:-:S03]  /*ffe0*/  FMNMX.FTZ R0, R0, R3, !PT ;  /* 0x0000000300007209 */ /* 0x002fc60007810000 */
[----:B------:R-:W1:Y:S04]  /*fff0*/  SHFL.BFLY PT, R3, R2, 0x2, 0x1f ;  /* 0x0c401f0002037f89 */ /* 0x000e6800000e0000 */
[----:B------:R-:W2:Y:S01]  /*10000*/  SHFL.BFLY PT, R4, R0, 0x1, 0x1f ;  /* 0x0c201f0000047f89 */ /* 0x000ea200000e0000 */
[----:B-1----:R-:W-:Y:S02]  /*10010*/  FMNMX.FTZ R3, R2, R3, !PT ;  /* 0x0000000302037209 */ /* 0x002fe40007810000 */
[----:B--2---:R-:W-:-:S03]  /*10020*/  FMNMX.FTZ R9, R0, R4, !PT ;  /* 0x0000000400097209 */ /* 0x004fc60007810000 */
[----:B------:R-:W1:Y:S01]  /*10030*/  SHFL.BFLY PT, R4, R3, 0x1, 0x1f ;  /* 0x0c201f0003047f89 */ /* 0x000e6200000e0000 */
[C---:B------:R-:W-:Y:S01]  /*10040*/  FSETP.NEU.FTZ.AND P0, PT, R9.reuse, -INF , PT ;  /* 0xff8000000900780b */ /* 0x040fe20003f1d000 */
[----:B------:R-:W-:-:S05]  /*10050*/  FMUL.FTZ R2, R9, c[0x0][0x2d0] ;  /* 0x0000b40009027a20 */ /* 0x000fca0000410000 */
[----:B------:R-:W-:-:S05]  /*10060*/  FSEL R2, R2, RZ, P0 ;  /* 0x000000ff02027208 */ /* 0x000fca0000000000 */
[----:B------:R-:W-:-:S04]  /*10070*/  FFMA.FTZ R0, R5, c[0x0][0x2d0], -R2 ;  /* 0x0000b40005007a23 */ /* 0x000fc80000010802 */
[----:B------:R2:W-:Y:S02]  /*10080*/  MUFU.EX2 R67, R0 ;  /* 0x0000000000437308 */ /* 0x0005e40000000800 */
[--C-:B--2---:R-:W-:Y:S01]  /*10090*/  FFMA.FTZ R0, R8, c[0x0][0x2d0], -R2.reuse ;  /* 0x0000b40008007a23 */ /* 0x104fe20000010802 */
[----:B-1----:R-:W-:Y:S01]  /*100a0*/  FMNMX.FTZ R8, R3, R4, !PT ;  /* 0x0000000403087209 */ /* 0x002fe20007810000 */
[----:B------:R-:W-:-:S04]  /*100b0*/  FFMA.FTZ R3, R7, c[0x0][0x2d0], -R2 ;  /* 0x0000b40007037a23 */ /* 0x000fc80000010802 */
[----:B------:R1:W-:Y:S01]  /*100c0*/  MUFU.EX2 R66, R0 ;  /* 0x0000000000427308 */ /* 0x0003e20000000800 */
[----:B------:R-:W-:-:S07]  /*100d0*/  FSETP.NEU.FTZ.AND P0, PT, R8, -INF , PT ;  /* 0xff8000000800780b */ /* 0x000fce0003f1d000 */
[----:B------:R2:W-:Y:S01]  /*100e0*/  MUFU.EX2 R77, R3 ;  /* 0x00000003004d7308 */ /* 0x0005e20000000800 */
[--C-:B-1----:R-:W-:Y:S02]  /*100f0*/  FFMA.FTZ R0, R12, c[0x0][0x2d0], -R2.reuse ;  /* 0x0000b4000c007a23 */ /* 0x102fe40000010802 */
[----:B------:R-:W1:Y:S05]  /*10100*/  LDSM.16.MT88.4 R12, [R185] ;  /* 0x00000000b90c783b */ /* 0x000e6a0000004200 */
[----:B------:R3:W4:Y:S01]  /*10110*/  MUFU.EX2 R74, R0 ;  /* 0x00000000004a7308 */ /* 0x0007220000000800 */
[----:B--2---:R-:W-:Y:S02]  /*10120*/  FFMA.FTZ R3, R6, c[0x0][0x2d0], -R2 ;  /* 0x0000b40006037a23 */ /* 0x004fe40000010802 */
[----:B------:R-:W2:Y:S05]  /*10130*/  LDSM.16.MT88.4 R4, [R246] ;  /* 0x00000000f604783b */ /* 0x000eaa0000004200 */
[----:B------:R4:W-:Y:S01]  /*10140*/  MUFU.EX2 R78, R3 ;  /* 0x00000003004e7308 */ /* 0x0009e20000000800 */
[----:B---3--:R-:W-:Y:S01]  /*10150*/  FMUL.FTZ R0, R8, c[0x0][0x2d0] ;  /* 0x0000b40008007a20 */ /* 0x008fe20000410000 */
[----:B----4-:R-:W-:-:S04]  /*10160*/  F2FP.PACK_AB R18, R77, R74 ;  /* 0x0000004a4d12723e */ /* 0x010fc800000000ff */
[----:B------:R-:W-:-:S05]  /*10170*/  FSEL R0, R0, RZ, P0 ;  /* 0x000000ff00007208 */ /* 0x000fca0000000000 */
[----:B------:R-:W-:-:S04]  /*10180*/  FFMA.FTZ R3, R28, c[0x0][0x2d0], -R0 ;  /* 0x0000b4001c037a23 */ /* 0x000fc80000010800 */
[----:B------:R3:W-:Y:S02]  /*10190*/  MUFU.EX2 R65, R3 ;  /* 0x0000000300417308 */ /* 0x0007e40000000800 */
[----:B---3--:R-:W-:-:S06]  /*101a0*/  FFMA.FTZ R3, R30, c[0x0][0x2d0], -R0 ;  /* 0x0000b4001e037a23 */ /* 0x008fcc0000010800 */
[----:B------:R3:W4:Y:S02]  /*101b0*/  MUFU.EX2 R64, R3 ;  /* 0x0000000300407308 */ /* 0x0007240000000800 */
[----:B---3--:R-:W-:-:S06]  /*101c0*/  FFMA.FTZ R3, R29, c[0x0][0x2d0], -R0 ;  /* 0x0000b4001d037a23 */ /* 0x008fcc0000010800 */
[----:B------:R3:W-:Y:S02]  /*101d0*/  MUFU.EX2 R73, R3 ;  /* 0x0000000300497308 */ /* 0x0007e40000000800 */
[----:B---3--:R-:W-:-:S06]  /*101e0*/  FFMA.FTZ R3, R31, c[0x0][0x2d0], -R0 ;  /* 0x0000b4001f037a23 */ /* 0x008fcc0000010800 */
[----:B------:R3:W1:Y:S02]  /*101f0*/  MUFU.EX2 R75, R3 ;  /* 0x00000003004b7308 */ /* 0x0006640000000800 */
[----:B---3--:R-:W-:Y:S01]  /*10200*/  FFMA.FTZ R3, R17, c[0x0][0x2d0], -R2 ;  /* 0x0000b40011037a23 */ /* 0x008fe20000010802 */
[----:B----4-:R-:W-:Y:S02]  /*10210*/  F2FP.PACK_AB R17, R64, R65 ;  /* 0x000000414011723e */ /* 0x010fe400000000ff */
[----:B-1----:R-:W-:-:S03]  /*10220*/  F2FP.PACK_AB R19, R75, R73 ;  /* 0x000000494b13723e */ /* 0x002fc600000000ff */
[----:B------:R1:W3:Y:S02]  /*10230*/  MUFU.EX2 R79, R3 ;  /* 0x00000003004f7308 */ /* 0x0002e40000000800 */
[----:B-1----:R-:W-:Y:S01]  /*10240*/  FFMA.FTZ R3, R16, c[0x0][0x2d0], -R2 ;  /* 0x0000b40010037a23 */ /* 0x002fe20000010802 */
[----:B------:R-:W-:-:S05]  /*10250*/  F2FP.PACK_AB R16, R66, R67 ;  /* 0x000000434210723e */ /* 0x000fca00000000ff */
[----:B------:R1:W-:Y:S02]  /*10260*/  MUFU.EX2 R82, R3 ;  /* 0x0000000300527308 */ /* 0x0003e40000000800 */
[C---:B------:R-:W-:Y:S07]  /*10270*/  HMMA.16816.F32 R40, R16.reuse, R12, RZ ;  /* 0x0000000c1028723c */ /* 0x040fee00000018ff */
[----:B---3--:R-:W-:Y:S01]  /*10280*/  F2FP.PACK_AB R12, R79, R78 ;  /* 0x0000004e4f0c723e */ /* 0x008fe200000000ff */
[----:B--2---:R-:W-:Y:S01]  /*10290*/  HMMA.16816.F32 R24, R16, R4, RZ ;  /* 0x000000041018723c */ /* 0x004fe200000018ff */
[----:B-1----:R-:W-:-:S04]  /*102a0*/  FFMA.FTZ R3, R21, c[0x0][0x2d0], -R2 ;  /* 0x0000b40015037a23 */ /* 0x002fc80000010802 */
[----:B------:R1:W2:Y:S03]  /*102b0*/  MUFU.EX2 R83, R3 ;  /* 0x0000000300537308 */ /* 0x0002a60000000800 */
[----:B------:R-:W-:Y:S01]  /*102c0*/  HMMA.16816.F32 R28, R16, R14, RZ ;  /* 0x0000000e101c723c */ /* 0x000fe200000018ff */
[----:B-1----:R-:W-:-:S06]  /*102d0*/  FFMA.FTZ R3, R32, c[0x0][0x2d0], -R0 ;  /* 0x0000b40020037a23 */ /* 0x002fcc0000010800 */
[----:B--2---:R-:W-:Y:S01]  /*102e0*/  F2FP.PACK_AB R14, R83, R82 ;  /* 0x00000052530e723e */ /* 0x004fe200000000ff */
[----:B------:R1:W-:Y:S02]  /*102f0*/  MUFU.EX2 R72, R3 ;  /* 0x0000000300487308 */ /* 0x0003e40000000800 */
[--C-:B-1----:R-:W-:Y:S02]  /*10300*/  FFMA.FTZ R3, R33, c[0x0][0x2d0], -R0.reuse ;  /* 0x0000b40021037a23 */ /* 0x102fe40000010800 */
[----:B------:R-:W1:Y:S04]  /*10310*/  LDSM.16.MT88.4 R32, [R246+0x800] ;  /* 0x00080000f620783b */ /* 0x000e680000004200 */
[----:B------:R2:W3:Y:S02]  /*10320*/  MUFU.EX2 R76, R3 ;  /* 0x00000003004c7308 */ /* 0x0004e40000000800 */
[--C-:B--2---:R-:W-:Y:S01]  /*10330*/  FFMA.FTZ R3, R22, c[0x0][0x2d0], -R0.reuse ;  /* 0x0000b40016037a23 */ /* 0x104fe20000010800 */
[----:B---3--:R-:W-:Y:S01]  /*10340*/  F2FP.PACK_AB R13, R76, R72 ;  /* 0x000000484c0d723e */ /* 0x008fe200000000ff */
[C---:B------:R-:W-:Y:S04]  /*10350*/  HMMA.16816.F32 R20, R16.reuse, R6, RZ ;  /* 0x000000061014723c */ /* 0x040fe800000018ff */
[----:B------:R2:W-:Y:S04]  /*10360*/  MUFU.EX2 R81, R3 ;  /* 0x0000000300517308 */ /* 0x0005e80000000800 */
[----:B------:R-:W-:Y:S01]  /*10370*/  HMMA.16816.F32 R4, R16, R48, RZ ;  /* 0x000000301004723c */ /* 0x000fe200000018ff */
[----:B--2---:R-:W-:-:S02]  /*10380*/  FFMA.FTZ R3, R56, c[0x0][0x2d0], -R0 ;  /* 0x0000b40038037a23 */ /* 0x004fc40000010800 */
[----:B------:R-:W2:Y:S02]  /*10390*/  LDSM.16.MT88.4 R56, [R247+0x800] ;  /* 0x00080000f738783b */ /* 0x000ea40000004200 */
[----:B------:R-:W3:Y:S02]  /*103a0*/  MUFU.EX2 R80, R3 ;  /* 0x0000000300507308 */ /* 0x000ee40000000800 */
[----:B---3--:R-:W-:Y:S01]  /*103b0*/  F2FP.PACK_AB R15, R80, R81 ;  /* 0x00000051500f723e */ /* 0x008fe200000000ff */
[----:B------:R-:W-:-:S04]  /*103c0*/  FADD.FTZ R3, R67, R66 ;  /* 0x0000004243037221 */ /* 0x000fc80000010000 */
[----:B------:R-:W-:Y:S02]  /*103d0*/  FADD.FTZ R3, R74, R3 ;  /* 0x000000034a037221 */ /* 0x000fe40000010000 */
[C---:B------:R-:W-:Y:S01]  /*103e0*/  HMMA.16816.F32 R140, R12.reuse, R36, R40 ;  /* 0x000000240c8c723c */ /* 0x040fe20000001828 */
[----:B------:R-:W3:Y:S07]  /*103f0*/  LDSM.16.MT88.4 R40, [R246+0x2000] ;  /* 0x00200000f628783b */ /* 0x000eee0000004200 */
[C---:B-1----:R-:W-:Y:S08]  /*10400*/  HMMA.16816.F32 R228, R12.reuse, R32, R24 ;  /* 0x000000200ce4723c */ /* 0x042ff00000001818 */
[----:B------:R-:W-:Y:S01]  /*10410*/  HMMA.16816.F32 R124, R12, R34, R20 ;  /* 0x000000220c7c723c */ /* 0x000fe20000001814 */
[----:B------:R-:W-:Y:S07]  /*10420*/  LDSM.16.MT88.4 R32, [R246+0x2800] ;  /* 0x00280000f620783b */ /* 0x000fee0000004200 */
[C---:B------:R-:W-:Y:S08]  /*10430*/  HMMA.16816.F32 R24, R16.reuse, R44, RZ ;  /* 0x0000002c1018723c */ /* 0x040ff000000018ff */
[----:B------:R-:W-:Y:S01]  /*10440*/  HMMA.16816.F32 R20, R16, R46, RZ ;  /* 0x0000002e1014723c */ /* 0x000fe200000018ff */
[----:B------:R-:W1:Y:S07]  /*10450*/  LDSM.16.MT88.4 R44, [R186+0x2000] ;  /* 0x00200000ba2c783b */ /* 0x000e6e0000004200 */
[----:B------:R-:W-:Y:S08]  /*10460*/  HMMA.16816.F32 R224, R12, R52, R4 ;  /* 0x000000340ce0723c */ /* 0x000ff00000001804 */
[----:B------:R-:W-:Y:S08]  /*10470*/  HMMA.16816.F32 R4, R16, R60, RZ ;  /* 0x0000003c1004723c */ /* 0x000ff000000018ff */
[C---:B------:R-:W-:Y:S01]  /*10480*/  HMMA.16816.F32 R132, R12.reuse, R38, R28 ;  /* 0x000000260c84723c */ /* 0x040fe2000000181c */
[----:B------:R-:W4:Y:S07]  /*10490*/  LDSM.16.MT88.4 R36, [R186+0x2800] ;  /* 0x00280000ba24783b */ /* 0x000f2e0000004200 */
[C---:B--2---:R-:W-:Y:S08]  /*104a0*/  HMMA.16816.F32 R172, R12.reuse, R56, R24 ;  /* 0x000000380cac723c */ /* 0x044ff00000001818 */
[----:B------:R-:W-:Y:S08]  /*104b0*/  HMMA.16816.F32 R164, R12, R58, R20 ;  /* 0x0000003a0ca4723c */ /* 0x000ff00000001814 */
[C---:B---3--:R-:W-:Y:S08]  /*104c0*/  HMMA.16816.F32 R24, R16.reuse, R40, RZ ;  /* 0x000000281018723c */ /* 0x048ff000000018ff */
[----:B------:R-:W-:Y:S01]  /*104d0*/  HMMA.16816.F32 R20, R16, R42, RZ ;  /* 0x0000002a1014723c */ /* 0x000fe200000018ff */
[----:B------:R-:W2:Y:S07]  /*104e0*/  LDSM.16.MT88.4 R40, [R247+0x2000] ;  /* 0x00200000f728783b */ /* 0x000eae0000004200 */
[----:B------:R-:W-:Y:S08]  /*104f0*/  HMMA.16816.F32 R168, R12, R68, R4 ;  /* 0x000000440ca8723c */ /* 0x000ff00000001804 */
[C---:B-1----:R-:W-:Y:S08]  /*10500*/  HMMA.16816.F32 R4, R16.reuse, R44, RZ ;  /* 0x0000002c1004723c */ /* 0x042ff000000018ff */
[----:B------:R-:W-:Y:S08]  /*10510*/  HMMA.16816.F32 R28, R16, R50, RZ ;  /* 0x00000032101c723c */ /* 0x000ff000000018ff */
[C---:B------:R-:W-:Y:S01]  /*10520*/  HMMA.16816.F32 R56, R12.reuse, R32, R24 ;  /* 0x000000200c38723c */ /* 0x040fe20000001818 */
[----:B------:R-:W1:Y:S06]  /*10530*/  LDSM.16.MT88.4 R24, [R247+0x2800] ;  /* 0x00280000f718783b */ /* 0x000e6c0000004200 */
[--C-:B------:R-:W-:Y:S01]  /*10540*/  FFMA.FTZ R32, R89, c[0x0][0x2d0], -R2.reuse ;  /* 0x0000b40059207a23 */ /* 0x100fe20000010802 */
[----:B----4-:R-:W-:Y:S01]  /*10550*/  HMMA.16816.F32 R160, R12, R36, R4 ;  /* 0x000000240ca0723c */ /* 0x010fe20000001804 */
[----:B------:R-:W-:-:S06]  /*10560*/  FFMA.FTZ R33, R88, c[0x0][0x2d0], -R2 ;  /* 0x0000b40058217a23 */ /* 0x000fcc0000010802 */
[--C-:B------:R-:W-:Y:S01]  /*10570*/  FFMA.FTZ R37, R95, c[0x0][0x2d0], -R0.reuse ;  /* 0x0000b4005f257a23 */ /* 0x100fe20000010800 */
[----:B------:R-:W-:Y:S01]  /*10580*/  HMMA.16816.F32 R116, R12, R54, R28 ;  /* 0x000000360c74723c */ /* 0x000fe2000000181c */
[----:B------:R-:W-:-:S07]  /*10590*/  FFMA.FTZ R36, R94, c[0x0][0x2d0], -R0 ;  /* 0x0000b4005e247a23 */ /* 0x000fce0000010800 */
[C---:B--2---:R-:W-:Y:S07]  /*105a0*/  HMMA.16816.F32 R4, R16.reuse, R40, RZ ;  /* 0x000000281004723c */ /* 0x044fee00000018ff */
[--C-:B------:R-:W-:Y:S01]  /*105b0*/  FFMA.FTZ R40, R87, c[0x0][0x2d0], -R2.reuse ;  /* 0x0000b40057287a23 */ /* 0x100fe20000010802 */
[----:B------:R-:W-:Y:S01]  /*105c0*/  HMMA.16816.F32 R28, R16, R62, RZ ;  /* 0x0000003e101c723c */ /* 0x000fe200000018ff */
[----:B------:R-:W-:-:S07]  /*105d0*/  FFMA.FTZ R41, R86, c[0x0][0x2d0], -R2 ;  /* 0x0000b40056297a23 */ /* 0x000fce0000010802 */
[C---:B------:R-:W-:Y:S07]  /*105e0*/  HMMA.16816.F32 R60, R12.reuse, R34, R20 ;  /* 0x000000220c3c723c */ /* 0x040fee0000001814 */
[--C-:B------:R-:W-:Y:S01]  /*105f0*/  FFMA.FTZ R35, R96, c[0x0][0x2d0], -R0.reuse ;  /* 0x0000b40060237a23 */ /* 0x100fe20000010800 */
[----:B-1----:R-:W-:Y:S01]  /*10600*/  HMMA.16816.F32 R156, R12, R24, R4 ;  /* 0x000000180c9c723c */ /* 0x002fe20000001804 */
[----:B------:R-:W-:-:S07]  /*10610*/  FFMA.FTZ R34, R99, c[0x0][0x2d0], -R0 ;  /* 0x0000b40063227a23 */ /* 0x000fce0000010800 */
[----:B------:R-:W-:Y:S01]  /*10620*/  HMMA.16816.F32 R48, R12, R70, R28 ;  /* 0x000000460c30723c */ /* 0x000fe2000000181c */
[----:B------:R-:W1:Y:S07]  /*10630*/  LDSM.16.MT88.4 R28, [R185+0x4000] ;  /* 0x00400000b91c783b */ /* 0x000e6e0000004200 */
[C---:B------:R-:W-:Y:S07]  /*10640*/  HMMA.16816.F32 R4, R16.reuse, R42, RZ ;  /* 0x0000002a1004723c */ /* 0x040fee00000018ff */
[--C-:B------:R-:W-:Y:S01]  /*10650*/  FFMA.FTZ R42, R85, c[0x0][0x2d0], -R2.reuse ;  /* 0x0000b400552a7a23 */ /* 0x100fe20000010802 */
[----:B------:R-:W-:Y:S01]  /*10660*/  HMMA.16816.F32 R20, R16, R46, RZ ;  /* 0x0000002e1014723c */ /* 0x000fe200000018ff */
[----:B------:R-:W-:-:S02]  /*10670*/  FFMA.FTZ R43, R84, c[0x0][0x2d0], -R2 ;  /* 0x0000b400542b7a23 */ /* 0x000fc40000010802 */
[----:B------:R-:W-:Y:S11]  /*10680*/  LDSM.16.MT88.4 R84, [R246+0x5800] ;  /* 0x00580000f654783b */ /* 0x000ff60000004200 */
[----:B------:R-:W-:Y:S02]  /*10690*/  @!UPT UIADD3 URZ, URZ, URZ, URZ ;  /* 0x0000003f3f3ff290 */ /* 0x000fe4000fffe03f */
[C---:B------:R-:W-:Y:S01]  /*106a0*/  HMMA.16816.F32 R128, R12.reuse, R26, R4 ;  /* 0x0000001a0c80723c */ /* 0x040fe20000001804 */
[----:B------:R-:W2:Y:S07]  /*106b0*/  LDSM.16.MT88.4 R24, [R185+0x4800] ;  /* 0x00480000b918783b */ /* 0x000eae0000004200 */
[----:B------:R-:W-:Y:S07]  /*106c0*/  HMMA.16816.F32 R136, R12, R38, R20 ;  /* 0x000000260c88723c */ /* 0x000fee0000001814 */
[----:B------:R-:W-:Y:S01]  /*106d0*/  FADD.FTZ R21, R65, R64 ;  /* 0x0000004041157221 */ /* 0x000fe20000010000 */
[----:B-1----:R-:W-:Y:S01]  /*106e0*/  HMMA.16816.F32 R4, R16, R28, RZ ;  /* 0x0000001c1004723c */ /* 0x002fe200000018ff */
[----:B------:R-:W-:-:S02]  /*106f0*/  FADD.FTZ R20, R77, R3 ;  /* 0x000000034d147221 */ /* 0x000fc40000010000 */
[----:B------:R-:W-:Y:S02]  /*10700*/  FADD.FTZ R21, R73, R21 ;  /* 0x0000001549157221 */ /* 0x000fe40000010000 */
[----:B------:R-:W-:Y:S02]  /*10710*/  FFMA.FTZ R39, R93, c[0x0][0x2d0], -R0 ;  /* 0x0000b4005d277a23 */ /* 0x000fe40000010800 */
[----:B------:R-:W-:Y:S02]  /*10720*/  FADD.FTZ R3, R75, R21 ;  /* 0x000000154b037221 */ /* 0x000fe40000010000 */
[----:B------:R-:W-:Y:S02]  /*10730*/  FFMA.FTZ R28, R91, c[0x0][0x2d0], -R2 ;  /* 0x0000b4005b1c7a23 */ /* 0x000fe40000010802 */
[----:B------:R-:W-:Y:S02]  /*10740*/  FADD.FTZ R3, R72, R3 ;  /* 0x0000000348037221 */ /* 0x000fe40000010000 */
[----:B------:R-:W-:-:S11]  /*10750*/  FFMA.FTZ R38, R92, c[0x0][0x2d0], -R0 ;  /* 0x0000b4005c267a23 */ /* 0x000fd60000010800 */
[----:B--2---:R-:W-:Y:S08]  /*10760*/  HMMA.16816.F32 R120, R12, R24, R4 ;  /* 0x000000180c78723c */ /* 0x004ff00000001804 */
[----:B------:R-:W-:Y:S07]  /*10770*/  HMMA.16816.F32 R4, R16, R30, RZ ;  /* 0x0000001e1004723c */ /* 0x000fee00000018ff */
[----:B------:R-:W-:-:S02]  /*10780*/  FFMA.FTZ R30, R90, c[0x0][0x2d0], -R2 ;  /* 0x0000b4005a1e7a23 */ /* 0x000fc40000010802 */
[----:B------:R-:W-:Y:S02]  /*10790*/  FADD.FTZ R31, R76, R3 ;  /* 0x000000034c1f7221 */ /* 0x000fe40000010000 */
[----:B------:R-:W1:Y:S08]  /*107a0*/  MUFU.EX2 R3, R28 ;  /* 0x0000001c00037308 */ /* 0x000e700000000800 */
[----:B------:R2:W3:Y:S05]  /*107b0*/  MUFU.EX2 R2, R30 ;  /* 0x0000001e00027308 */ /* 0x0004ea0000000800 */
[----:B------:R-:W-:Y:S01]  /*107c0*/  HMMA.16816.F32 R112, R12, R26, R4 ;  /* 0x0000001a0c70723c */ /* 0x000fe20000001804 */
[----:B------:R-:W-:Y:S06]  /*107d0*/  LDSM.16.MT88.4 R24, [R246+0x4800] ;  /* 0x00480000f618783b */ /* 0x000fec0000004200 */
[----:B------:R-:W-:-:S02]  /*107e0*/  FADD.FTZ R4, R78, R20 ;  /* 0x000000144e047221 */ /* 0x000fc40000010000 */
[----:B------:R-:W4:Y:S02]  /*107f0*/  LDSM.16.MT88.4 R20, [R246+0x4000] ;  /* 0x00400000f614783b */ /* 0x000f240000004200 */
[----:B------:R-:W-:Y:S02]  /*10800*/  FADD.FTZ R29, R79, R4 ;  /* 0x000000044f1d7221 */ /* 0x000fe40000010000 */
[----:B----4-:R-:W-:Y:S01]  /*10810*/  HMMA.16816.F32 R4, R16, R20, RZ ;  /* 0x000000141004723c */ /* 0x010fe200000018ff */
[----:B------:R-:W4:Y:S11]  /*10820*/  MUFU.EX2 R20, R32 ;  /* 0x0000002000147308 */ /* 0x000f360000000800 */
[----:B------:R-:W-:Y:S11]  /*10830*/  @!UPT UIADD3 URZ, URZ, URZ, URZ ;  /* 0x0000003f3f3ff290 */ /* 0x000ff6000fffe03f */
[----:B------:R-:W-:Y:S01]  /*10840*/  @!UPT UIADD3 URZ, URZ, URZ, URZ ;  /* 0x0000003f3f3ff290 */ /* 0x000fe2000fffe03f */
[----:B------:R-:W-:Y:S08]  /*10850*/  HMMA.16816.F32 R68, R12, R24, R4 ;  /* 0x000000180c44723c */ /* 0x000ff00000001804 */
[----:B------:R-:W-:Y:S11]  /*10860*/  HMMA.16816.F32 R4, R16, R22, RZ ;  /* 0x000000161004723c */ /* 0x000ff600000018ff */
[----:B------:R-:W-:Y:S11]  /*10870*/  @!UPT UIADD3 URZ, URZ, URZ, URZ ;  /* 0x0000003f3f3ff290 */ /* 0x000ff6000fffe03f */
[----:B------:R-:W-:Y:S02]  /*10880*/  @!UPT UIADD3 URZ, URZ, URZ, URZ ;  /* 0x0000003f3f3ff290 */ /* 0x000fe4000fffe03f */
[----:B------:R-:W-:Y:S01]  /*10890*/  HMMA.16816.F32 R152, R12, R26, R4 ;  /* 0x0000001a0c98723c */ /* 0x000fe20000001804 */
[----:B------:R-:W-:Y:S01]  /*108a0*/  MUFU.EX2 R7, R33 ;  /* 0x0000002100077308 */ /* 0x000fe20000000800 */
[----:B------:R-:W-:Y:S05]  /*108b0*/  LDSM.16.MT88.4 R24, [R186+0x4800] ;  /* 0x00480000ba18783b */ /* 0x000fea0000004200 */
[----:B------:R-:W-:Y:S02]  /*108c0*/  FADD.FTZ R4, R82, R29 ;  /* 0x0000001d52047221 */ /* 0x000fe40000010000 */
[----:B------:R-:W-:Y:S02]  /*108d0*/  FADD.FTZ R5, R81, R31 ;  /* 0x0000001f51057221 */ /* 0x000fe40000010000 */
[----:B--2---:R-:W2:Y:S01]  /*108e0*/  LDSM.16.MT88.4 R28, [R186+0x4000] ;  /* 0x00400000ba1c783b */ /* 0x004ea20000004200 */
[----:B------:R-:W-:-:S02]  /*108f0*/  FFMA.FTZ R6, R97, c[0x0][0x2d0], -R0 ;  /* 0x0000b40061067a23 */ /* 0x000fc40000010800 */
[----:B------:R-:W-:Y:S02]  /*10900*/  FADD.FTZ R22, R80, R5 ;  /* 0x0000000550167221 */ /* 0x000fe40000010000 */
[----:B------:R-:W-:Y:S02]  /*10910*/  FFMA.FTZ R5, R98, c[0x0][0x2d0], -R0 ;  /* 0x0000b40062057a23 */ /* 0x000fe40000010800 */
[----:B------:R-:W4:Y:S01]  /*10920*/  MUFU.EX2 R6, R6 ;  /* 0x0000000600067308 */ /* 0x000f220000000800 */
[----:B------:R-:W-:-:S04]  /*10930*/  FADD.FTZ R4, R83, R4 ;  /* 0x0000000453047221 */ /* 0x000fc80000010000 */
[----:B-1----:R-:W-:-:S03]  /*10940*/  FADD.FTZ R4, R3, R4 ;  /* 0x0000000403047221 */ /* 0x002fc60000010000 */
[----:B------:R-:W1:Y:S01]  /*10950*/  MUFU.EX2 R5, R5 ;  /* 0x0000000500057308 */ /* 0x000e620000000800 */
[C---:B---3--:R-:W-:Y:S01]  /*10960*/  FADD.FTZ R21, R2.reuse, R4 ;  /* 0x0000000402157221 */ /* 0x048fe20000010000 */
[----:B------:R-:W-:-:S03]  /*10970*/  F2FP.PACK_AB R4, R2, R3 ;  /* 0x000000030204723e */ /* 0x000fc600000000ff */
[----:B----4-:R-:W-:Y:S02]  /*10980*/  FADD.FTZ R2, R20, R21 ;  /* 0x0000001514027221 */ /* 0x010fe40000010000 */
[----:B------:R-:W-:Y:S01]  /*10990*/  FADD.FTZ R0, R6, R22 ;  /* 0x0000001606007221 */ /* 0x000fe20000010000 */
[----:B------:R-:W-:Y:S01]  /*109a0*/  MUFU.EX2 R3, R41 ;  /* 0x0000002900037308 */ /* 0x000fe20000000800 */
[----:B------:R-:W-:Y:S02]  /*109b0*/  FADD.FTZ R32, R7, R2 ;  /* 0x0000000207207221 */ /* 0x000fe40000010000 */
[C---:B-1----:R-:W-:Y:S01]  /*109c0*/  FADD.FTZ R33, R5.reuse, R0 ;  /* 0x0000000005217221 */ /* 0x042fe20000010000 */
[----:B------:R-:W-:-:S04]  /*109d0*/  F2FP.PACK_AB R5, R5, R6 ;  /* 0x000000060505723e */ /* 0x000fc800000000ff */
[----:B------:R-:W1:Y:S01]  /*109e0*/  MUFU.EX2 R2, R35 ;  /* 0x0000002300027308 */ /* 0x000e620000000800 */
[----:B------:R-:W-:Y:S02]  /*109f0*/  F2FP.PACK_AB R6, R7, R20 ;  /* 0x000000140706723e */ /* 0x000fe400000000ff */
[C---:B--2---:R-:W-:Y:S05]  /*10a00*/  HMMA.16816.F32 R20, R16.reuse, R28, RZ ;  /* 0x0000001c1014723c */ /* 0x044fea00000018ff */
[----:B------:R-:W2:Y:S03]  /*10a10*/  MUFU.EX2 R0, R34 ;  /* 0x0000002200007308 */ /* 0x000ea60000000800 */
[----:B------:R-:W-:Y:S01]  /*10a20*/  HMMA.16816.F32 R28, R16, R30, RZ ;  /* 0x0000001e101c723c */ /* 0x000fe200000018ff */
[----:B-1----:R-:W-:Y:S11]  /*10a30*/  FADD.FTZ R7, R2, R33 ;  /* 0x0000002102077221 */ /* 0x002ff60000010000 */
[----:B------:R-:W-:Y:S04]  /*10a40*/  @!UPT UIADD3 URZ, URZ, URZ, URZ ;  /* 0x0000003f3f3ff290 */ /* 0x000fe8000fffe03f */
[C---:B------:R-:W-:Y:S01]  /*10a50*/  HMMA.16816.F32 R52, R12.reuse, R24, R20 ;  /* 0x000000180c34723c */ /* 0x040fe20000001814 */
[----:B------:R-:W1:Y:S07]  /*10a60*/  MUFU.EX2 R20, R40 ;  /* 0x0000002800147308 */ /* 0x000e6e0000000800 */
[----:B------:R-:W-:Y:S01]  /*10a70*/  HMMA.16816.F32 R44, R12, R26, R28 ;  /* 0x0000001a0c2c723c */ /* 0x000fe2000000181c */
[----:B------:R-:W3:Y:S06]  /*10a80*/  MUFU.EX2 R24, R42 ;  /* 0x0000002a00187308 */ /* 0x000eec0000000800 */
[C---:B--2---:R-:W-:Y:S01]  /*10a90*/  FADD.FTZ R26, R0.reuse, R7 ;  /* 0x00000007001a7221 */ /* 0x044fe20000010000 */
[----:B------:R-:W-:Y:S01]  /*10aa0*/  F2FP.PACK_AB R7, R0, R2 ;  /* 0x000000020007723e */ /* 0x000fe200000000ff */
[----:B------:R-:W2:Y:S01]  /*10ab0*/  MUFU.EX2 R22, R37 ;  /* 0x0000002500167308 */ /* 0x000ea20000000800 */
[----:B-1----:R-:W-:Y:S01]  /*10ac0*/  FADD.FTZ R25, R20, R32 ;  /* 0x0000002014197221 */ /* 0x002fe20000010000 */
[----:B------:R-:W-:-:S03]  /*10ad0*/  F2FP.PACK_AB R100, R3, R20 ;  /* 0x000000140364723e */ /* 0x000fc600000000ff */
[----:B------:R-:W-:-:S03]  /*10ae0*/  FADD.FTZ R2, R3, R25 ;  /* 0x0000001903027221 */ /* 0x000fc60000010000 */
[----:B------:R-:W1:Y:S01]  /*10af0*/  MUFU.EX2 R21, R36 ;  /* 0x0000002400157308 */ /* 0x000e620000000800 */
[----:B---3--:R-:W-:-:S07]  /*10b00*/  FADD.FTZ R2, R24, R2 ;  /* 0x0000000218027221 */ /* 0x008fce0000010000 */
[----:B------:R-:W3:Y:S01]  /*10b10*/  MUFU.EX2 R23, R43 ;  /* 0x0000002b00177308 */ /* 0x000ee20000000800 */
[----:B--2---:R-:W-:-:S04]  /*10b20*/  FADD.FTZ R0, R22, R26 ;  /* 0x0000001a16007221 */ /* 0x004fc80000010000 */
[C---:B-1----:R-:W-:Y:S01]  /*10b30*/  FADD.FTZ R3, R21.reuse, R0 ;  /* 0x0000000015037221 */ /* 0x042fe20000010000 */
[----:B------:R-:W-:Y:S02]  /*10b40*/  F2FP.PACK_AB R101, R21, R22 ;  /* 0x000000161565723e */ /* 0x000fe400000000ff */
[----:B------:R-:W-:Y:S01]  /*10b50*/  MUFU.EX2 R0, R38 ;  /* 0x0000002600007308 */ /* 0x000fe20000000800 */
[C---:B---3--:R-:W-:Y:S01]  /*10b60*/  FADD.FTZ R193, R23.reuse, R2 ;  /* 0x0000000217c17221 */ /* 0x048fe20000010000 */
[----:B------:R-:W-:-:S06]  /*10b70*/  F2FP.PACK_AB R102, R23, R24 ;  /* 0x000000181766723e */ /* 0x000fcc00000000ff */
[----:B------:R-:W1:Y:S01]  /*10b80*/  MUFU.EX2 R2, R39 ;  /* 0x0000002700027308 */ /* 0x000e620000000800 */
[----:B------:R2:W3:Y:S01]  /*10b90*/  LDSM.16.MT88.4 R20, [R103+0x4000] ;  /* 0x004000006714783b */ /* 0x0004e20000004200 */
[----:B-1----:R-:W-:-:S04]  /*10ba0*/  FADD.FTZ R3, R2, R3 ;  /* 0x0000000302037221 */ /* 0x002fc80000010000 */
[C---:B------:R-:W-:Y:S01]  /*10bb0*/  FADD.FTZ R199, R0.reuse, R3 ;  /* 0x0000000300c77221 */ /* 0x040fe20000010000 */
[----:B--2---:R-:W-:Y:S02]  /*10bc0*/  F2FP.PACK_AB R103, R0, R2 ;  /* 0x000000020067723e */ /* 0x004fe400000000ff */
[----:B------:R-:W-:-:S04]  /*10bd0*/  IADD3 R0, R106, -0x3, RZ ;  /* 0xfffffffd6a007810 */ /* 0x000fc80007ffe0ff */
[----:B------:R-:W-:Y:S01]  /*10be0*/  ISETP.GE.AND P0, PT, R0, R208, PT ;  /* 0x000000d00000720c */ /* 0x000fe20003f06270 */
[C---:B---3--:R-:W-:Y:S08]  /*10bf0*/  HMMA.16816.F32 R24, R16.reuse, R20, RZ ;  /* 0x000000141018723c */ /* 0x048ff000000018ff */
        /* <DEDUP_REMOVED lines=13> */
[----:B------:R-:W-:Y:S01]  /*10cd0*/  IMAD.MOV.U32 R225, RZ, RZ, 0x1f ;  /* 0x0000001fffe17424 */ /* 0x000fe200078e00ff */
[----:B------:R-:W-:Y:S01]  /*10ce0*/  HMMA.16816.F32 R32, R4, R14, R116 ;  /* 0x0000000e0420723c */ /* 0x000fe20000001874 */
[----:B------:R-:W1:Y:S01]  /*10cf0*/  LDSM.16.MT88.4 R12, [R247+0x1000] ;  /* 0x00100000f70c783b */ /* 0x000e620000004200 */
[----:B------:R-:W-:-:S06]  /*10d00*/  IMAD.MOV.U32 R224, RZ, RZ, -0x1 ;  /* 0xffffffffffe07424 */ /* 0x000fcc00078e00ff */
        /* <DEDUP_REMOVED lines=15> */
[----:B------:R-:W1:Y:S04]  /*10e00*/  LDSM.16.MT88.4 R12, [R185+0x5000] ;  /* 0x00500000b90c783b */ /* 0x000e680000004200 */
[----:B------:R-:W3:Y:S03]  /*10e10*/  LDSM.16.MT88.4 R128, [R246+0x1800] ;  /* 0x00180000f680783b */ /* 0x000ee60000004200 */
[C---:B--2---:R-:W-:Y:S08]  /*10e20*/  HMMA.16816.F32 R140, R100.reuse, R136, R140 ;  /* 0x00000088648c723c */ /* 0x044ff0000000188c */
[----:B------:R-:W-:Y:S08]  /*10e30*/  HMMA.16816.F32 R136, R100, R138, R20 ;  /* 0x0000008a6488723c */ /* 0x000ff00000001814 */
[C---:B-1----:R-:W-:Y:S01]  /*10e40*/  HMMA.16816.F32 R88, R4.reuse, R12, R120 ;  /* 0x0000000c0458723c */ /* 0x042fe20000001878 */
[----:B------:R-:W1:Y:S07]  /*10e50*/  LDSM.16.MT88.4 R120, [R186+0x1800] ;  /* 0x00180000ba78783b */ /* 0x000e6e0000004200 */
[----:B------:R-:W-:Y:S01]  /*10e60*/  HMMA.16816.F32 R92, R4, R14, R112 ;  /* 0x0000000e045c723c */ /* 0x000fe20000001870 */
[----:B------:R-:W2:Y:S04]  /*10e70*/  LDSM.16.MT88.4 R12, [R246+0x5000] ;  /* 0x00500000f60c783b */ /* 0x000ea80000004200 */
[----:B------:R-:W4:Y:S03]  /*10e80*/  LDSM.16.MT88.4 R112, [R247+0x1800] ;  /* 0x00180000f770783b */ /* 0x000f260000004200 */
[C---:B---3--:R-:W-:Y:S08]  /*10e90*/  HMMA.16816.F32 R132, R100.reuse, R128, R132 ;  /* 0x000000806484723c */ /* 0x048ff00000001884 */
[C---:B------:R-:W-:Y:S08]  /*10ea0*/  HMMA.16816.F32 R128, R100.reuse, R130, R28 ;  /* 0x000000826480723c */ /* 0x040ff0000000181c */
[----:B-1----:R-:W-:Y:S08]  /*10eb0*/  HMMA.16816.F32 R124, R100, R120, R124 ;  /* 0x00000078647c723c */ /* 0x002ff0000000187c */
[C---:B--2---:R-:W-:Y:S01]  /*10ec0*/  HMMA.16816.F32 R96, R4.reuse, R12, R68 ;  /* 0x0000000c0460723c */ /* 0x044fe20000001844 */
[----:B------:R-:W-:Y:S07]  /*10ed0*/  LDSM.16.MT88.4 R68, [R247+0x3800] ;  /* 0x00380000f744783b */ /* 0x000fee0000004200 */
[----:B------:R-:W-:Y:S01]  /*10ee0*/  HMMA.16816.F32 R152, R4, R14, R152 ;  /* 0x0000000e0498723c */ /* 0x000fe20000001898 */
[----:B------:R-:W1:Y:S07]  /*10ef0*/  LDSM.16.MT88.4 R12, [R186+0x5000] ;  /* 0x00500000ba0c783b */ /* 0x000e6e0000004200 */
[C---:B----4-:R-:W-:Y:S08]  /*10f00*/  HMMA.16816.F32 R116, R100.reuse, R112, R116 ;  /* 0x000000706474723c */ /* 0x050ff00000001874 */
[C---:B------:R-:W-:Y:S08]  /*10f10*/  HMMA.16816.F32 R120, R100.reuse, R122, R32 ;  /* 0x0000007a6478723c */ /* 0x040ff00000001820 */
[----:B------:R-:W-:Y:S08]  /*10f20*/  HMMA.16816.F32 R112, R100, R114, R36 ;  /* 0x000000726470723c */ /* 0x000ff00000001824 */
[C---:B-1----:R-:W-:Y:S01]  /*10f30*/  HMMA.16816.F32 R156, R4.reuse, R14, R44 ;  /* 0x0000000e049c723c */ /* 0x042fe2000000182c */
[----:B------:R-:W1:Y:S07]  /*10f40*/  LDSM.16.MT88.4 R44, [R185+0x3800] ;  /* 0x00380000b92c783b */ /* 0x000e6e0000004200 */
[----:B------:R-:W-:Y:S01]  /*10f50*/  HMMA.16816.F32 R160, R4, R12, R52 ;  /* 0x0000000c04a0723c */ /* 0x000fe20000001834 */
[----:B------:R-:W2:Y:S04]  /*10f60*/  LDSM.16.MT88.4 R52, [R246+0x3800] ;  /* 0x00380000f634783b */ /* 0x000ea80000004200 */
[----:B------:R-:W3:Y:S03]  /*10f70*/  LDSM.16.MT88.4 R12, [R247+0x5000] ;  /* 0x00500000f70c783b */ /* 0x000ee60000004200 */
[C---:B-1----:R-:W-:Y:S08]  /*10f80*/  HMMA.16816.F32 R40, R100.reuse, R44, R40 ;  /* 0x0000002c6428723c */ /* 0x042ff00000001828 */
[C---:B------:R-:W-:Y:S08]  /*10f90*/  HMMA.16816.F32 R44, R100.reuse, R46, R48 ;  /* 0x0000002e642c723c */ /* 0x040ff00000001830 */
[C---:B--2---:R-:W-:Y:S08]  /*10fa0*/  HMMA.16816.F32 R48, R100.reuse, R52, R56 ;  /* 0x000000346430723c */ /* 0x044ff00000001838 */
[----:B------:R-:W-:Y:S01]  /*10fb0*/  HMMA.16816.F32 R52, R100, R54, R60 ;  /* 0x000000366434723c */ /* 0x000fe2000000183c */
[----:B------:R-:W1:Y:S07]  /*10fc0*/  LDSM.16.MT88.4 R60, [R186+0x3800] ;  /* 0x00380000ba3c783b */ /* 0x000e6e0000004200 */
[C---:B---3--:R-:W-:Y:S08]  /*10fd0*/  HMMA.16816.F32 R24, R4.reuse, R12, R24 ;  /* 0x0000000c0418723c */ /* 0x048ff00000001818 */
[----:B------:R-:W-:Y:S01]  /*10fe0*/  HMMA.16816.F32 R16, R4, R14, R16 ;  /* 0x0000000e0410723c */ /* 0x000fe20000001810 */
[----:B------:R-:W2:Y:S07]  /*10ff0*/  LDSM.16.MT88.4 R4, [R247+0x5800] ;  /* 0x00580000f704783b */ /* 0x000eae0000004200 */
        /* <DEDUP_REMOVED lines=8> */
[C---:B-1----:R-:W-:Y:S08]  /*11080*/  HMMA.16816.F32 R72, R100.reuse, R76, R88 ;  /* 0x0000004c6448723c */ /* 0x042ff00000001858 */
[C---:B------:R-:W-:Y:S01]  /*11090*/  HMMA.16816.F32 R76, R100.reuse, R78, R92 ;  /* 0x0000004e644c723c */ /* 0x040fe2000000185c */
[----:B------:R-:W1:Y:S07]  /*110a0*/  LDSM.16.MT88.4 R92, [R186+0x5800] ;  /* 0x00580000ba5c783b */ /* 0x000e6e0000004200 */
[C---:B-1----:R-:W-:Y:S08]  /*110b0*/  HMMA.16816.F32 R88, R100.reuse, R92, R160 ;  /* 0x0000005c6458723c */ /* 0x042ff000000018a0 */
        /* <DEDUP_REMOVED lines=19> */
[C---:B------:R-:W-:Y:S01]  /*111f0*/  SHF.L.U64.HI R18, R206.reuse, 0x1, R212 ;  /* 0x00000001ce127819 */ /* 0x040fe200000102d4 */
[----:B------:R-:W-:Y:S01]  /*11200*/  IMAD.SHL.U32 R17, R206, 0x2, RZ ;  /* 0x00000002ce117824 */ /* 0x000fe200078e00ff */
[C---:B------:R-:W-:Y:S01]  /*11210*/  SHF.L.U64.HI R16, R203.reuse, 0x1, R213 ;  /* 0x00000001cb107819 */ /* 0x040fe200000102d5 */
[----:B------:R-:W-:Y:S01]  /*11220*/  IMAD R191, R0, c[0x0][0x2b8], R2 ;  /* 0x0000ae0000bf7a24 */ /* 0x000fe200078e0202 */
[----:B------:R-:W-:Y:S01]  /*11230*/  SHF.L.U64.HI R14, R204, 0x1, R205 ;  /* 0x00000001cc0e7819 */ /* 0x000fe200000102cd */
[----:B------:R-:W-:Y:S02]  /*11240*/  IMAD.SHL.U32 R15, R203, 0x2, RZ ;  /* 0x00000002cb0f7824 */ /* 0x000fe400078e00ff */
[----:B------:R-:W-:Y:S01]  /*11250*/  IMAD.WIDE.U32 R2, R191, c[0x0][0x1e0], RZ ;  /* 0x00007800bf027a25 */ /* 0x000fe200078e00ff */
[----:B------:R-:W-:-:S03]  /*11260*/  SHF.R.S32.HI R0, RZ, 0x1f, R191 ;  /* 0x0000001fff007819 */ /* 0x000fc600000114bf */
[----:B------:R-:W-:Y:S02]  /*11270*/  IMAD.SHL.U32 R7, R204, 0x2, RZ ;  /* 0x00000002cc077824 */ /* 0x000fe400078e00ff */
        /* <DEDUP_REMOVED lines=13> */
.L_x_1893:
[----:B------:R-:W-:Y:S05]  /*11350*/  BRA.DIV ~URZ, `(.L_x_1803) ;  /* 0x00008f727f007947 */ /* 0x000fea000b800000 */
[----:B------:R-:W3:Y:S01]  /*11360*/  SHFL.IDX PT, R0, R6, RZ, 0x181f ;  /* 0x00181fff06007589 */ /* 0x000ee200000e0000 */
[C---:B------:R-:W-:Y:S01]  /*11370*/  LOP3.LUT P2, RZ, R198.reuse, 0x2, RZ, 0xc0, !PT ;  /* 0x00000002c6ff7812 */ /* 0x040fe2000784c0ff */
[----:B------:R-:W-:Y:S01]  /*11380*/  IMAD.MOV.U32 R12, RZ, RZ, R149 ;  /* 0x000000ffff0c7224 */ /* 0x000fe200078e0095 */
[C---:B------:R-:W-:Y:S02]  /*11390*/  LOP3.LUT P1, RZ, R198.reuse, 0x1, RZ, 0xc0, !PT ;  /* 0x00000001c6ff7812 */ /* 0x040fe4000782c0ff */
[----:B------:R-:W-:Y:S02]  /*113a0*/  LOP3.LUT P3, RZ, R198, 0x4, RZ, 0xc0, !PT ;  /* 0x00000004c6ff7812 */ /* 0x000fe4000786c0ff */
[----:B------:R-:W-:Y:S02]  /*113b0*/  SEL R13, RZ, 0x10, P1 ;  /* 0x00000010ff0d7807 */ /* 0x000fe40000800000 */
[----:B---3--:R-:W-:-:S05]  /*113c0*/  IADD3 R2, P0, R0, R7, RZ ;  /* 0x0000000700027210 */ /* 0x008fca0007f1e0ff */
[----:B--2---:R-:W-:-:S05]  /*113d0*/  IMAD.X R3, R4, 0x1, R14, P0 ;  /* 0x0000000104037824 */ /* 0x004fca00000e060e */
[----:B------:R-:W-:Y:S01]  /*113e0*/  @!PT LDS RZ, [RZ] ;  /* 0x00000000fffff984 */ /* 0x000fe20000000800 */
[----:B------:R-:W-:Y:S01]  /*113f0*/  @!PT LDS RZ, [RZ] ;  /* 0x00000000fffff984 */ /* 0x000fe20000000800 */
[----:B------:R2:W-:Y:S02]  /*11400*/  LDGSTS.E.BYPASS.LTC128B.128 [R107+0xc100], [R2.64], !P2 ;  /* 0x0c100000026b7fae */ /* 0x0005e4000d101d48 */
[----:B--2---:R-:W-:-:S05]  /*11410*/  IADD3 R2, P0, R0, R15, RZ ;  /* 0x0000000f00027210 */ /* 0x004fca0007f1e0ff */
[----:B------:R-:W-:-:S05]  /*11420*/  IMAD.X R3, R4, 0x1, R16, P0 ;  /* 0x0000000104037824 */ /* 0x000fca00000e0610 */
[----:B------:R2:W-:Y:S02]  /*11430*/  LDGSTS.E.BYPASS.LTC128B.128 [R107+0xe100], [R2.64], !P1 ;  /* 0x0e100000026b7fae */ /* 0x0005e4000c901d48 */
[----:B--2---:R-:W-:Y:S02]  /*11440*/  IADD3 R2, P0, R0, R17, RZ ;  /* 0x0000001100027210 */ /* 0x004fe40007f1e0ff */
[----:B------:R-:W2:Y:S03]  /*11450*/  SHFL.IDX PT, R0, R6, 0x1, 0x181f ;  /* 0x00381f0006007f89 */ /* 0x000ea600000e0000 */
[----:B------:R-:W-:Y:S02]  /*11460*/  IMAD.X R3, R4, 0x1, R18, P0 ;  /* 0x0000000104037824 */ /* 0x000fe400000e0612 */
[----:B------:R3:W4:Y:S04]  /*11470*/  SHFL.IDX PT, R4, R5, 0x1, 0x181f ;  /* 0x00381f0005047f89 */ /* 0x00072800000e0000 */
[----:B------:R1:W-:Y:S02]  /*11480*/  LDGSTS.E.BYPASS.LTC128B.128 [R107+0x10100], [R2.64], !P3 ;  /* 0x10100000026b7fae */ /* 0x0003e4000d901d48 */
[----:B-1-3--:R-:W-:-:S04]  /*11490*/  SEL R5, RZ, 0x10, P2 ;  /* 0x00000010ff057807 */ /* 0x00afc80001000000 */
.L_x_1894:
[C---:B--2---:R-:W-:Y:S02]  /*114a0*/  IADD3 R2, -R5.reuse, 0x10, RZ ;  /* 0x0000001005027810 */ /* 0x044fe40007ffe1ff */
[----:B------:R-:W-:-:S02]  /*114b0*/  ISETP.NE.U32.AND P2, PT, R5, RZ, PT ;  /* 0x000000ff0500720c */ /* 0x000fc40003f45070 */
[----:B------:R-:W-:-:S04]  /*114c0*/  LOP3.LUT R2, R2, 0xf, RZ, 0xc0, !PT ;  /* 0x0000000f02027812 */ /* 0x000fc800078ec0ff */
[----:B------:R-:W-:-:S04]  /*114d0*/  IADD3 R2, P1, P0, R2, R0, R7 ;  /* 0x0000000002027210 */ /* 0x000fc8000783e007 */
[----:B----4-:R-:W-:-:S05]  /*114e0*/  IADD3.X R3, RZ, R4, R14, P1, P0 ;  /* 0x00000004ff037210 */ /* 0x010fca0000fe040e */
[----:B------:R-:W-:Y:S01]  /*114f0*/  @!PT LDS RZ, [RZ] ;  /* 0x00000000fffff984 */ /* 0x000fe20000000800 */
[----:B------:R-:W-:Y:S01]  /*11500*/  @!PT LDS RZ, [RZ] ;  /* 0x00000000fffff984 */ /* 0x000fe20000000800 */
[----:B------:R-:W-:Y:S01]  /*11510*/  @!PT LDS RZ, [RZ] ;  /* 0x00000000fffff984 */ /* 0x000fe20000000800 */
[----:B------:R1:W-:Y:S02]  /*11520*/  LDGSTS.E.BYPASS.LTC128B.128.ZFILL [R107+0xd100], [R2.64], P2 ;  /* 0x0d100000026b7fae */ /* 0x0003e40009141d48 */
[----:B-1----:R-:W-:-:S04]  /*11530*/  IADD3 R2, -R13, 0x10, RZ ;  /* 0x000000100d027810 */ /* 0x002fc80007ffe1ff */
[----:B------:R-:W-:-:S04]  /*11540*/  LOP3.LUT R2, R2, 0xf, RZ, 0xc0, !PT ;  /* 0x0000000f02027812 */ /* 0x000fc800078ec0ff */
[----:B------:R-:W-:Y:S02]  /*11550*/  IADD3 R6, P1, P0, R2, R0, R15 ;  /* 0x0000000002067210 */ /* 0x000fe4000783e00f */
[----:B------:R-:W-:Y:S02]  /*11560*/  IADD3 R2, -R12, 0x10, RZ ;  /* 0x000000100c027810 */ /* 0x000fe40007ffe1ff */
[----:B------:R-:W-:Y:S02]  /*11570*/  IADD3.X R7, RZ, R4, R16, P1, P0 ;  /* 0x00000004ff077210 */ /* 0x000fe40000fe0410 */
[----:B------:R-:W-:-:S04]  /*11580*/  LOP3.LUT R2, R2, 0xf, RZ, 0xc0, !PT ;  /* 0x0000000f02027812 */ /* 0x000fc800078ec0ff */
[----:B------:R-:W-:-:S04]  /*11590*/  IADD3 R2, P1, P0, R2, R0, R17 ;  /* 0x0000000002027210 */ /* 0x000fc8000783e011 */
[----:B------:R-:W-:Y:S02]  /*115a0*/  IADD3.X R3, RZ, R4, R18, P1, P0 ;  /* 0x00000004ff037210 */ /* 0x000fe40000fe0412 */
[----:B------:R-:W-:Y:S02]  /*115b0*/  ISETP.NE.U32.AND P1, PT, R13, RZ, PT ;  /* 0x000000ff0d00720c */ /* 0x000fe40003f25070 */
[----:B------:R-:W-:-:S11]  /*115c0*/  ISETP.NE.U32.AND P0, PT, R12, RZ, PT ;  /* 0x000000ff0c00720c */ /* 0x000fd60003f05070 */
[----:B------:R1:W-:Y:S04]  /*115d0*/  LDGSTS.E.BYPASS.LTC128B.128.ZFILL [R107+0xf100], [R6.64], P1 ;  /* 0x0f100000066b7fae */ /* 0x0003e80008941d48 */
[----:B------:R1:W-:Y:S02]  /*115e0*/  LDGSTS.E.BYPASS.LTC128B.128.ZFILL [R107+0x11100], [R2.64], P0 ;  /* 0x11100000026b7fae */ /* 0x0003e40008141d48 */
.L_x_1801:
[----:B------:R-:W-:Y:S05]  /*115f0*/  BSYNC B0 ;  /* 0x0000000000007941 */ /* 0x000fea0003800000 */
.L_x_1800:
        /* <DEDUP_REMOVED lines=9> */
.L_x_1814:
        /* <DEDUP_REMOVED lines=9> */
[----:B------:R2:W4:Y:S04]  /*11720*/  LDSM.16.M88.4 R12, [R8] ;  /* 0x00000000080c783b */ /* 0x0005280000000200 */
[----:B------:R2:W1:Y:S04]  /*11730*/  LDSM.16.M88.4 R20, [R8+0x800] ;  /* 0x000800000814783b */ /* 0x0004680000000200 */
        /* <DEDUP_REMOVED lines=9> */
[----:B-1----:R-:W-:Y:S01]  /*117d0*/  SHF.R.S32.HI R2, RZ, 0x1f, R191 ;  /* 0x0000001fff027819 */ /* 0x002fe200000114bf */
[----:B------:R-:W-:Y:S01]  /*117e0*/  IMAD.SHL.U32 R17, R204, 0x2, RZ ;  /* 0x00000002cc117824 */ /* 0x000fe200078e00ff */
[----:B------:R-:W-:Y:S02]  /*117f0*/  SHF.R.S32.HI R5, RZ, 0x1f, R189 ;  /* 0x0000001fff057819 */ /* 0x000fe400000114bd */
[----:B------:R-:W-:Y:S01]  /*11800*/  SHF.L.U64.HI R27, R206, 0x1, R212 ;  /* 0x00000001ce1b7819 */ /* 0x000fe200000102d4 */
[----:B------:R-:W-:Y:S01]  /*11810*/  IMAD R4, R2, c[0x0][0x208], RZ ;  /* 0x0000820002047a24 */ /* 0x000fe200078e02ff */
[----:B------:R-:W-:Y:S01]  /*11820*/  SHF.L.U64.HI R25, R203, 0x1, R213 ;  /* 0x00000001cb197819 */ /* 0x000fe200000102d5 */
[----:B------:R-:W-:Y:S01]  /*11830*/  IMAD.WIDE.U32 R2, R191, c[0x0][0x208], RZ ;  /* 0x00008200bf027a25 */ /* 0x000fe200078e00ff */
[----:B------:R-:W-:Y:S02]  /*11840*/  SHF.L.U32 R24, R203, 0x1, RZ ;  /* 0x00000001cb187819 */ /* 0x000fe400000006ff */
[----:B------:R-:W-:Y:S01]  /*11850*/  SHF.L.U64.HI R19, R204, 0x1, R205 ;  /* 0x00000001cc137819 */ /* 0x000fe200000102cd */
        /* <DEDUP_REMOVED lines=10> */
[----:B------:R1:W2:Y:S02]  /*11900*/  SHFL.IDX PT, R5, R9, RZ, 0x181f ;  /* 0x00181fff09057589 */ /* 0x0002a400000e0000 */
.L_x_1895:
[----:B------:R-:W-:-:S05]  /*11910*/  BRA.DIV ~URZ, `(.L_x_1808) ;  /* 0x00008c627f007947 */ /* 0x000fca000b800000 */
[----:B------:R-:W5:Y:S01]  /*11920*/  SHFL.IDX PT, R2, R16, RZ, 0x181f ;  /* 0x00181fff10027589 */ /* 0x000f6200000e0000 */
[----:B------:R-:W-:Y:S01]  /*11930*/  LOP3.LUT P3, RZ, R198, 0x2, RZ, 0xc0, !PT ;  /* 0x00000002c6ff7812 */ /* 0x000fe2000786c0ff */
[----:B------:R-:W-:Y:S01]  /*11940*/  IMAD R4, R190, 0x6000, R10 ;  /* 0x00006000be047824 */ /* 0x000fe200078e020a */
[C---:B------:R-:W-:Y:S02]  /*11950*/  LOP3.LUT P2, RZ, R198.reuse, 0x1, RZ, 0xc0, !PT ;  /* 0x00000001c6ff7812 */ /* 0x040fe4000784c0ff */
[----:B------:R-:W-:Y:S02]  /*11960*/  LOP3.LUT P1, RZ, R198, 0x4, RZ, 0xc0, !PT ;  /* 0x00000004c6ff7812 */ /* 0x000fe4000782c0ff */
[----:B------:R-:W-:Y:S02]  /*11970*/  SEL R18, RZ, 0x10, P2 ;  /* 0x00000010ff127807 */ /* 0x000fe40001000000 */
[C---:B-----5:R-:W-:Y:S05]  /*11980*/  IADD3 R6, P0, R2.reuse, R17, RZ ;  /* 0x0000001102067210 */ /* 0x060fea0007f1e0ff */
[C---:B--2---:R-:W-:Y:S05]  /*11990*/  IMAD.X R7, R5.reuse, 0x1, R19, P0 ;  /* 0x0000000105077824 */ /* 0x044fea00000e0613 */
[----:B------:R-:W-:Y:S01]  /*119a0*/  @!PT LDS RZ, [RZ] ;  /* 0x00000000fffff984 */ /* 0x000fe20000000800 */
[----:B------:R-:W-:Y:S01]  /*119b0*/  @!PT LDS RZ, [RZ] ;  /* 0x00000000fffff984 */ /* 0x000fe20000000800 */
[----:B------:R2:W-:Y:S02]  /*119c0*/  LDGSTS.E.BYPASS.LTC128B.128 [R4], [R6.64], !P3 ;  /* 0x0000000006047fae */ /* 0x0005e4000d901d48 */
[C---:B--2---:R-:W-:Y:S05]  /*119d0*/  IADD3 R6, P0, R2.reuse, R24, RZ ;  /* 0x0000001802067210 */ /* 0x044fea0007f1e0ff */
[C---:B------:R-:W-:Y:S01]  /*119e0*/  IMAD.X R7, R5.reuse, 0x1, R25, P0 ;  /* 0x0000000105077824 */ /* 0x040fe200000e0619 */
[----:B------:R-:W-:Y:S04]  /*119f0*/  IADD3 R2, P0, R2, R26, RZ ;  /* 0x0000001a02027210 */ /* 0x000fe80007f1e0ff */
[----:B------:R2:W-:Y:S01]  /*11a00*/  LDGSTS.E.BYPASS.LTC128B.128 [R4+0x2000], [R6.64], !P2 ;  /* 0x0200000006047fae */ /* 0x0005e2000d101d48 */
[----:B------:R-:W-:Y:S03]  /*11a10*/  IMAD.X R3, R5, 0x1, R27, P0 ;  /* 0x0000000105037824 */ /* 0x000fe600000e061b */
[----:B------:R5:W1:Y:S04]  /*11a20*/  SHFL.IDX PT, R5, R9, 0x1, 0x181f ;  /* 0x00381f0009057f89 */ /* 0x000a6800000e0000 */
[----:B------:R4:W-:Y:S01]  /*11a30*/  LDGSTS.E.BYPASS.LTC128B.128 [R4+0x4000], [R2.64], !P1 ;  /* 0x0400000002047fae */ /* 0x0009e2000c901d48 */
[----:B--2---:R-:W-:Y:S02]  /*11a40*/  SEL R6, RZ, 0x10, P3 ;  /* 0x00000010ff067807 */ /* 0x004fe40001800000 */
[----:B-1---5:R-:W-:Y:S01]  /*11a50*/  SEL R9, RZ, 0x10, P1 ;  /* 0x00000010ff097807 */ /* 0x022fe20000800000 */
[----:B----4-:R1:W2:Y:S04]  /*11a60*/  SHFL.IDX PT, R2, R16, 0x1, 0x181f ;  /* 0x00381f0010027f89 */ /* 0x0102a800000e0000 */
.L_x_1896:
[C---:B------:R-:W-:Y:S02]  /*11a70*/  IADD3 R3, -R6.reuse, 0x10, RZ ;  /* 0x0000001006037810 */ /* 0x040fe40007ffe1ff */
[----:B------:R-:W-:Y:S02]  /*11a80*/  ISETP.NE.U32.AND P2, PT, R6, RZ, PT ;  /* 0x000000ff0600720c */ /* 0x000fe40003f45070 */
[----:B------:R-:W-:Y:S04]  /*11a90*/  LOP3.LUT R3, R3, 0xf, RZ, 0xc0, !PT ;  /* 0x0000000f03037812 */ /* 0x000fe800078ec0ff */
[-C--:B-12---:R-:W-:Y:S02]  /*11aa0*/  IADD3 R16, P1, P0, R3, R2.reuse, R17 ;  /* 0x0000000203107210 */ /* 0x086fe4000783e011 */
[C---:B------:R-:W-:Y:S02]  /*11ab0*/  IADD3 R3, -R18.reuse, 0x10, RZ ;  /* 0x0000001012037810 */ /* 0x040fe40007ffe1ff */
[-C--:B------:R-:W-:Y:S02]  /*11ac0*/  IADD3.X R17, RZ, R5.reuse, R19, P1, P0 ;  /* 0x00000005ff117210 */ /* 0x080fe40000fe0413 */
[----:B------:R-:W-:Y:S03]  /*11ad0*/  LOP3.LUT R3, R3, 0xf, RZ, 0xc0, !PT ;  /* 0x0000000f03037812 */ /* 0x000fe600078ec0ff */
[----:B------:R-:W-:Y:S01]  /*11ae0*/  @!PT LDS RZ, [RZ] ;  /* 0x00000000fffff984 */ /* 0x000fe20000000800 */
[----:B------:R-:W-:Y:S01]  /*11af0*/  @!PT LDS RZ, [RZ] ;  /* 0x00000000fffff984 */ /* 0x000fe20000000800 */
[----:B------:R-:W-:Y:S01]  /*11b00*/  @!PT LDS RZ, [RZ] ;  /* 0x00000000fffff984 */ /* 0x000fe20000000800 */
[----:B------:R1:W-:Y:S01]  /*11b10*/  LDGSTS.E.BYPASS.LTC128B.128.ZFILL [R4+0x1000], [R16.64], P2 ;  /* 0x0100000010047fae */ /* 0x0003e20009141d48 */
[-C--:B------:R-:W-:Y:S02]  /*11b20*/  IADD3 R6, P1, P0, R3, R2.reuse, R24 ;  /* 0x0000000203067210 */ /* 0x080fe4000783e018 */
[----:B------:R-:W-:Y:S02]  /*11b30*/  IADD3 R3, -R9, 0x10, RZ ;  /* 0x0000001009037810 */ /* 0x000fe40007ffe1ff */
        /* <DEDUP_REMOVED lines=8> */
.L_x_1806:
[----:B------:R-:W-:Y:S05]  /*11bc0*/  BSYNC B0 ;  /* 0x0000000000007941 */ /* 0x000fea0003800000 */
.L_x_1805:
[----:B------:R-:W0:Y:S01]  /*11bd0*/  LDGDEPBAR ;  /* 0x00000000000079af */ /* 0x000e220000000000 */
[----:B------:R-:W-:Y:S01]  /*11be0*/  WARPSYNC 0xffffffff ;  /* 0xffffffff00007948 */ /* 0x000fe20003800000 */
[C---:B-1-34-:R-:W-:Y:S01]  /*11bf0*/  HMMA.16816.F32 R4, R36.reuse, R12, RZ ;  /* 0x0000000c2404723c */ /* 0x05afe200000018ff */
[----:B------:R-:W-:Y:S02]  /*11c00*/  IMAD.MOV.U32 R2, RZ, RZ, 0x40 ;  /* 0x00000040ff027424 */ /* 0x000fe400078e00ff */
[----:B------:R-:W-:Y:S01]  /*11c10*/  LOP3.LUT P0, RZ, R182, 0x4, RZ, 0xc0, !PT ;  /* 0x00000004b6ff7812 */ /* 0x000fe2000780c0ff */
[C-C-:B------:R-:W-:Y:S03]  /*11c20*/  IMAD.IADD R9, R177.reuse, 0x1, R8.reuse ;  /* 0x00000001b1097824 */ /* 0x140fe600078e0208 */
[----:B------:R-:W-:Y:S01]  /*11c30*/  SEL R2, R2, 0xffffffc0, !P0 ;  /* 0xffffffc002027807 */ /* 0x000fe20004000000 */
[C---:B------:R-:W-:Y:S01]  /*11c40*/  HMMA.16816.F32 R12, R36.reuse, R14, RZ ;  /* 0x0000000e240c723c */ /* 0x040fe200000018ff */
[----:B------:R-:W-:Y:S03]  /*11c50*/  ISETP.GE.AND P0, PT, R190, 0x1, PT ;  /* 0x00000001be00780c */ /* 0x000fe60003f06270 */
[C---:B------:R-:W-:Y:S02]  /*11c60*/  IMAD.IADD R3, R2.reuse, 0x1, R8 ;  /* 0x0000000102037824 */ /* 0x040fe400078e0208 */
[----:B------:R-:W-:Y:S01]  /*11c70*/  IMAD.IADD R150, R2, 0x1, R149 ;  /* 0x0000000102967824 */ /* 0x000fe200078e0295 */
[----:B------:R-:W-:Y:S01]  /*11c80*/  IADD3 R2, R177, R8, R2 ;  /* 0x00000008b1027210 */ /* 0x000fe20007ffe002 */
[C---:B------:R-:W-:Y:S08]  /*11c90*/  HMMA.16816.F32 R16, R36.reuse, R20, RZ ;  /* 0x000000142410723c */ /* 0x040ff000000018ff */
        /* <DEDUP_REMOVED lines=20> */
[----:B------:R-:W1:Y:S07]  /*11de0*/  LDSM.16.M88.4 R160, [R3+0x1800] ;  /* 0x0018000003a0783b */ /* 0x000e6e0000000200 */
[C---:B---3--:R-:W-:Y:S08]  /*11df0*/  HMMA.16816.F32 R16, R152.reuse, R156, R16 ;  /* 0x0000009c9810723c */ /* 0x048ff00000001810 */
[C---:B------:R-:W-:Y:S01]  /*11e00*/  HMMA.16816.F32 R20, R152.reuse, R158, R20 ;  /* 0x0000009e9814723c */ /* 0x040fe20000001814 */
[----:B------:R-:W-:Y:S07]  /*11e10*/  LDSM.16.M88.4 R156, [R180] ;  /* 0x00000000b49c783b */ /* 0x000fee0000000200 */
[C---:B------:R-:W-:Y:S08]  /*11e20*/  HMMA.16816.F32 R24, R152.reuse, R164, R24 ;  /* 0x000000a49818723c */ /* 0x040ff00000001818 */
[C---:B------:R-:W-:Y:S01]  /*11e30*/  HMMA.16816.F32 R28, R152.reuse, R166, R28 ;  /* 0x000000a6981c723c */ /* 0x040fe2000000181c */
[----:B------:R-:W3:Y:S07]  /*11e40*/  LDSM.16.M88.4 R164, [R150] ;  /* 0x0000000096a4783b */ /* 0x000eee0000000200 */
[C---:B-1----:R-:W-:Y:S08]  /*11e50*/  HMMA.16816.F32 R32, R152.reuse, R160, R32 ;  /* 0x000000a09820723c */ /* 0x042ff00000001820 */
[----:B------:R-:W-:Y:S01]  /*11e60*/  HMMA.16816.F32 R36, R152, R162, R36 ;  /* 0x000000a29824723c */ /* 0x000fe20000001824 */
[----:B------:R-:W1:Y:S07]  /*11e70*/  LDSM.16.M88.4 R152, [R150+0x800] ;  /* 0x000800009698783b */ /* 0x000e6e0000000200 */
[----:B------:R-:W4:Y:S01]  /*11e80*/  LDSM.16.M88.4 R160, [R150+0x1000] ;  /* 0x0010000096a0783b */ /* 0x000f220000000200 */
[C---:B---3--:R-:W-:Y:S08]  /*11e90*/  HMMA.16816.F32 R4, R156.reuse, R164, R4 ;  /* 0x000000a49c04723c */ /* 0x048ff00000001804 */
[C---:B------:R-:W-:Y:S01]  /*11ea0*/  HMMA.16816.F32 R12, R156.reuse, R166, R12 ;  /* 0x000000a69c0c723c */ /* 0x040fe2000000180c */
[----:B------:R-:W-:Y:S07]  /*11eb0*/  LDSM.16.M88.4 R164, [R178+0x4000] ;  /* 0x00400000b2a4783b */ /* 0x000fee0000000200 */
[C---:B-1----:R-:W-:Y:S08]  /*11ec0*/  HMMA.16816.F32 R16, R156.reuse, R152, R16 ;  /* 0x000000989c10723c */ /* 0x042ff00000001810 */
[C---:B------:R-:W-:Y:S01]  /*11ed0*/  HMMA.16816.F32 R20, R156.reuse, R154, R20 ;  /* 0x0000009a9c14723c */ /* 0x040fe20000001814 */
[----:B------:R-:W1:Y:S07]  /*11ee0*/  LDSM.16.M88.4 R152, [R150+0x1800] ;  /* 0x001800009698783b */ /* 0x000e6e0000000200 */
[C---:B----4-:R-:W-:Y:S08]  /*11ef0*/  HMMA.16816.F32 R24, R156.reuse, R160, R24 ;  /* 0x000000a09c18723c */ /* 0x050ff00000001818 */
[C---:B------:R-:W-:Y:S01]  /*11f00*/  HMMA.16816.F32 R28, R156.reuse, R162, R28 ;  /* 0x000000a29c1c723c */ /* 0x040fe2000000181c */
[----:B------:R-:W3:Y:S07]  /*11f10*/  LDSM.16.M88.4 R160, [R8+0x2000] ;  /* 0x0020000008a0783b */ /* 0x000eee0000000200 */
[C---:B-1----:R-:W-:Y:S08]  /*11f20*/  HMMA.16816.F32 R32, R156.reuse, R152, R32 ;  /* 0x000000989c20723c */ /* 0x042ff00000001820 */
[----:B------:R-:W-:Y:S01]  /*11f30*/  HMMA.16816.F32 R36, R156, R154, R36 ;  /* 0x0000009a9c24723c */ /* 0x000fe20000001824 */
[----:B------:R-:W1:Y:S07]  /*11f40*/  LDSM.16.M88.4 R152, [R8+0x2800] ;  /* 0x002800000898783b */ /* 0x000e6e0000000200 */
[C---:B---3--:R-:W-:Y:S01]  /*11f50*/  HMMA.16816.F32 R4, R164.reuse, R160, R4 ;  /* 0x000000a0a404723c */ /* 0x048fe20000001804 */
[----:B------:R-:W3:Y:S07]  /*11f60*/  LDSM.16.M88.4 R156, [R8+0x3000] ;  /* 0x00300000089c783b */ /* 0x000eee0000000200 */
[C---:B------:R-:W-:Y:S01]  /*11f70*/  HMMA.16816.F32 R12, R164.reuse, R162, R12 ;  /* 0x000000a2a40c723c */ /* 0x040fe2000000180c */
[----:B------:R-:W4:Y:S07]  /*11f80*/  LDSM.16.M88.4 R160, [R8+0x3800] ;  /* 0x0038000008a0783b */ /* 0x000f2e0000000200 */
        /* <DEDUP_REMOVED lines=8> */
[----:B------:R-:W3:Y:S07]  /*12010*/  LDSM.16.M88.4 R160, [R9+0x2800] ;  /* 0x0028000009a0783b */ /* 0x000eee0000000200 */
[----:B------:R-:W-:Y:S01]  /*12020*/  LDSM.16.M88.4 R164, [R9+0x3800] ;  /* 0x0038000009a4783b */ /* 0x000fe20000000200 */
[C---:B-1----:R-:W-:Y:S08]  /*12030*/  HMMA.16816.F32 R4, R152.reuse, R156, R4 ;  /* 0x0000009c9804723c */ /* 0x042ff00000001804 */
[C---:B------:R-:W-:Y:S01]  /*12040*/  HMMA.16816.F32 R12, R152.reuse, R158, R12 ;  /* 0x0000009e980c723c */ /* 0x040fe2000000180c */
[----:B------:R-:W1:Y:S07]  /*12050*/  LDSM.16.M88.4 R156, [R9+0x3000] ;  /* 0x00300000099c783b */ /* 0x000e6e0000000200 */
        /* <DEDUP_REMOVED lines=35> */
[----:B------:R-:W4:Y:S01]  /*12290*/  LDSM.16.M88.4 R164, [R8+0x5000] ;  /* 0x0050000008a4783b */ /* 0x000f220000000200 */
[C---:B-1----:R-:W-:Y:S08]  /*122a0*/  HMMA.16816.F32 R4, R156.reuse, R160, R4 ;  /* 0x000000a09c04723c */ /* 0x042ff00000001804 */
[C---:B------:R-:W-:Y:S01]  /*122b0*/  HMMA.16816.F32 R12, R156.reuse, R162, R12 ;  /* 0x000000a29c0c723c */ /* 0x040fe2000000180c */
[----:B------:R-:W1:Y:S07]  /*122c0*/  LDSM.16.M88.4 R160, [R8+0x5800] ;  /* 0x0058000008a0783b */ /* 0x000e6e0000000200 */
[C---:B---3--:R-:W-:Y:S08]  /*122d0*/  HMMA.16816.F32 R16, R156.reuse, R152, R16 ;  /* 0x000000989c10723c */ /* 0x048ff00000001810 */
[C---:B------:R-:W-:Y:S01]  /*122e0*/  HMMA.16816.F32 R20, R156.reuse, R154, R20 ;  /* 0x0000009a9c14723c */ /* 0x040fe20000001814 */
[----:B------:R-:W-:Y:S07]  /*122f0*/  LDSM.16.M88.4 R152, [R179+0x8000] ;  /* 0x00800000b398783b */ /* 0x000fee0000000200 */
[C---:B----4-:R-:W-:Y:S08]  /*12300*/  HMMA.16816.F32 R24, R156.reuse, R164, R24 ;  /* 0x000000a49c18723c */ /* 0x050ff00000001818 */
[C---:B------:R-:W-:Y:S01]  /*12310*/  HMMA.16816.F32 R28, R156.reuse, R166, R28 ;  /* 0x000000a69c1c723c */ /* 0x040fe2000000181c */
[----:B------:R-:W3:Y:S07]  /*12320*/  LDSM.16.M88.4 R164, [R149+0x4000] ;  /* 0x0040000095a4783b */ /* 0x000eee0000000200 */
        /* <DEDUP_REMOVED lines=13> */
[C---:B------:R-:W-:Y:S08]  /*12400*/  HMMA.16816.F32 R32, R152.reuse, R168, R32 ;  /* 0x000000a89820723c */ /* 0x040ff00000001820 */
[----:B------:R-:W-:Y:S01]  /*12410*/  HMMA.16816.F32 R36, R152, R170, R36 ;  /* 0x000000aa9824723c */ /* 0x000fe20000001824 */
[----:B------:R-:W4:Y:S07]  /*12420*/  LDSM.16.M88.4 R152, [R3+0x5000] ;  /* 0x005000000398783b */ /* 0x000f2e0000000200 */
[----:B------:R-:W-:Y:S01]  /*12430*/  LDSM.16.M88.4 R168, [R150+0x4000] ;  /* 0x0040000096a8783b */ /* 0x000fe20000000200 */
[C---:B-1----:R-:W-:Y:S08]  /*12440*/  HMMA.16816.F32 R4, R156.reuse, R164, R4 ;  /* 0x000000a49c04723c */ /* 0x042ff00000001804 */
[C---:B------:R-:W-:Y:S01]  /*12450*/  HMMA.16816.F32 R12, R156.reuse, R166, R12 ;  /* 0x000000a69c0c723c */ /* 0x040fe2000000180c */
[----:B------:R-:W1:Y:S07]  /*12460*/  LDSM.16.M88.4 R164, [R3+0x5800] ;  /* 0x0058000003a4783b */ /* 0x000e6e0000000200 */
[C---:B---3--:R-:W-:Y:S08]  /*12470*/  HMMA.16816.F32 R16, R156.reuse, R160, R16 ;  /* 0x000000a09c10723c */ /* 0x048ff00000001810 */
[C---:B------:R-:W-:Y:S01]  /*12480*/  HMMA.16816.F32 R20, R156.reuse, R162, R20 ;  /* 0x000000a29c14723c */ /* 0x040fe20000001814 */
[----:B------:R-:W3:Y:S07]  /*12490*/  LDSM.16.M88.4 R160, [R180+0x8000] ;  /* 0x00800000b4a0783b */ /* 0x000eee0000000200 */
[C---:B----4-:R-:W-:Y:S08]  /*124a0*/  HMMA.16816.F32 R24, R156.reuse, R152, R24 ;  /* 0x000000989c18723c */ /* 0x050ff00000001818 */
[C---:B------:R-:W-:Y:S01]  /*124b0*/  HMMA.16816.F32 R28, R156.reuse, R154, R28 ;  /* 0x0000009a9c1c723c */ /* 0x040fe2000000181c */
[----:B------:R-:W4:Y:S07]  /*124c0*/  LDSM.16.M88.4 R152, [R2+0x4800] ;  /* 0x004800000298783b */ /* 0x000f2e0000000200 */
[C---:B-1----:R-:W-:Y:S08]  /*124d0*/  HMMA.16816.F32 R32, R156.reuse, R164, R32 ;  /* 0x000000a49c20723c */ /* 0x042ff00000001820 */
[----:B------:R-:W-:Y:S01]  /*124e0*/  HMMA.16816.F32 R36, R156, R166, R36 ;  /* 0x000000a69c24723c */ /* 0x000fe20000001824 */
[----:B------:R-:W1:Y:S07]  /*124f0*/  LDSM.16.M88.4 R156, [R2+0x5000] ;  /* 0x00500000029c783b */ /* 0x000e6e0000000200 */
[C---:B---3--:R-:W-:Y:S01]  /*12500*/  HMMA.16816.F32 R4, R160.reuse, R168, R4 ;  /* 0x000000a8a004723c */ /* 0x048fe20000001804 */
[----:B------:R3:W5:Y:S07]  /*12510*/  LDSM.16.M88.4 R164, [R2+0x5800] ;  /* 0x0058000002a4783b */ /* 0x00076e0000000200 */
[C---:B------:R-:W-:Y:S08]  /*12520*/  HMMA.16816.F32 R12, R160.reuse, R170, R12 ;  /* 0x000000aaa00c723c */ /* 0x040ff0000000180c */
[C---:B----4-:R-:W-:Y:S08]  /*12530*/  HMMA.16816.F32 R16, R160.reuse, R152, R16 ;  /* 0x00000098a010723c */ /* 0x050ff00000001810 */
[----:B------:R-:W-:Y:S01]  /*12540*/  FMNMX.FTZ R3, R4, R0, !PT ;  /* 0x0000000004037209 */ /* 0x000fe20007810000 */
[C---:B------:R-:W-:Y:S03]  /*12550*/  HMMA.16816.F32 R20, R160.reuse, R154, R20 ;  /* 0x0000009aa014723c */ /* 0x040fe60000001814 */
[----:B---3--:R-:W-:Y:S02]  /*12560*/  FMNMX.FTZ R2, R6, R106, !PT ;  /* 0x0000006a06027209 */ /* 0x008fe40007810000 */
        /* <DEDUP_REMOVED lines=10> */
[C---:B-----5:R-:W-:Y:S04]  /*12610*/  HMMA.16816.F32 R32, R160.reuse, R164, R32 ;  /* 0x000000a4a020723c */ /* 0x060fe80000001820 */
[----:B------:R-:W-:Y:S02]  /*12620*/  FMNMX.FTZ R3, R17, R3, !PT ;  /* 0x0000000311037209 */ /* 0x000fe40007810000 */
[----:B------:R-:W-:Y:S02]  /*12630*/  FMNMX.FTZ R2, R19, R2, !PT ;  /* 0x0000000213027209 */ /* 0x000fe40007810000 */
[----:B------:R-:W-:Y:S01]  /*12640*/  FMNMX.FTZ R3, R20, R3, !PT ;  /* 0x0000000314037209 */ /* 0x000fe20007810000 */
[----:B------:R-:W-:Y:S03]  /*12650*/  HMMA.16816.F32 R36, R160, R166, R36 ;  /* 0x000000a6a024723c */ /* 0x000fe60000001824 */
[----:B------:R-:W-:Y:S02]  /*12660*/  FMNMX.FTZ R2, R22, R2, !PT ;  /* 0x0000000216027209 */ /* 0x000fe40007810000 */
[----:B--2---:R-:W-:Y:S02]  /*12670*/  FMNMX.FTZ R8, R21, R3, !PT ;  /* 0x0000000315087209 */ /* 0x004fe40007810000 */
        /* <DEDUP_REMOVED lines=21> */
.L_x_1897:
        /* <DEDUP_REMOVED lines=10> */
[--C-:B-1----:R-:W-:Y:S02]  /*12870*/  FFMA.FTZ R8, R16, c[0x0][0x2d0], -R3.reuse ;  /* 0x0000b40010087a23 */ /* 0x102fe40000010803 */
        /* <DEDUP_REMOVED lines=10> */
[--C-:B------:R-:W-:Y:S02]  /*12920*/  FFMA.FTZ R165, R20, c[0x0][0x2d0], -R3.reuse ;  /* 0x0000b40014a57a23 */ /* 0x100fe40000010803 */
[--C-:B------:R-:W-:Y:S02]  /*12930*/  FFMA.FTZ R164, R21, c[0x0][0x2d0], -R3.reuse ;  /* 0x0000b40015a47a23 */ /* 0x100fe40000010803 */
[--C-:B------:R-:W-:Y:S02]  /*12940*/  FFMA.FTZ R171, R28, c[0x0][0x2d0], -R3.reuse ;  /* 0x0000b4001cab7a23 */ /* 0x100fe40000010803 */
[--C-:B------:R-:W-:Y:S02]  /*12950*/  FFMA.FTZ R170, R29, c[0x0][0x2d0], -R3.reuse ;  /* 0x0000b4001daa7a23 */ /* 0x100fe40000010803 */
[--C-:B------:R-:W-:Y:S02]  /*12960*/  FFMA.FTZ R192, R32, c[0x0][0x2d0], -R3.reuse ;  /* 0x0000b40020c07a23 */ /* 0x100fe40000010803 */
[----:B------:R-:W-:Y:S02]  /*12970*/  FFMA.FTZ R194, R33, c[0x0][0x2d0], -R3 ;  /* 0x0000b40021c27a23 */ /* 0x000fe40000010803 */
[----:B------:R-:W3:Y:S01]  /*12980*/  MUFU.EX2 R3, R5 ;  /* 0x0000000500037308 */ /* 0x000ee20000000800 */
[C---:B-1----:R-:W-:Y:S02]  /*12990*/  FMUL.FTZ R36, R2.reuse, R112 ;  /* 0x0000007002247220 */ /* 0x042fe40000410000 */
[C---:B------:R-:W-:Y:S02]  /*129a0*/  FMUL.FTZ R37, R2.reuse, R113 ;  /* 0x0000007102257220 */ /* 0x040fe40000410000 */
[C---:B--2---:R-:W-:Y:S02]  /*129b0*/  FFMA.FTZ R0, R2.reuse, R193, R16 ;  /* 0x000000c102007223 */ /* 0x044fe40000010010 */
        /* <DEDUP_REMOVED lines=11> */
[C---:B---3--:R-:W-:Y:S01]  /*12a70*/  F2FP.PACK_AB R152, R3.reuse, R16 ;  /* 0x000000100398723e */ /* 0x048fe200000000ff */
[----:B------:R-:W-:Y:S02]  /*12a80*/  FADD.FTZ R4, R3, R0 ;  /* 0x0000000003047221 */ /* 0x000fe40000010000 */
[----:B------:R-:W2:Y:S01]  /*12a90*/  SHFL.BFLY PT, R0, R149, 0x2, 0x1f ;  /* 0x0c401f0095007f89 */ /* 0x000ea200000e0000 */
[C---:B------:R-:W-:Y:S02]  /*12aa0*/  FMUL.FTZ R40, R2.reuse, R40 ;  /* 0x0000002802287220 */ /* 0x040fe40000410000 */
[----:B------:R-:W3:Y:S01]  /*12ab0*/  MUFU.EX2 R16, R150 ;  /* 0x0000009600107308 */ /* 0x000ee20000000800 */
[C---:B------:R-:W-:Y:S02]  /*12ac0*/  FMUL.FTZ R41, R2.reuse, R41 ;  /* 0x0000002902297220 */ /* 0x040fe40000410000 */
[C---:B------:R-:W-:Y:S02]  /*12ad0*/  FMUL.FTZ R44, R2.reuse, R44 ;  /* 0x0000002c022c7220 */ /* 0x040fe40000410000 */
[C---:B-1----:R-:W-:Y:S02]  /*12ae0*/  FMUL.FTZ R13, R2.reuse, R137 ;  /* 0x00000089020d7220 */ /* 0x042fe40000410000 */
        /* <DEDUP_REMOVED lines=9> */
[----:B--2---:R-:W-:Y:S01]  /*12b80*/  FMNMX.FTZ R0, R149, R0, !PT ;  /* 0x0000000095007209 */ /* 0x004fe20007810000 */
[C---:B------:R-:W-:Y:S01]  /*12b90*/  FMUL.FTZ R60, R2.reuse, R60 ;  /* 0x0000003c023c7220 */ /* 0x040fe20000410000 */
[----:B---3--:R-:W-:Y:S01]  /*12ba0*/  F2FP.PACK_AB R154, R5, R16 ;  /* 0x00000010059a723e */ /* 0x008fe200000000ff */
[C---:B------:R-:W-:Y:S02]  /*12bb0*/  FMUL.FTZ R61, R2.reuse, R61 ;  /* 0x0000003d023d7220 */ /* 0x040fe40000410000 */
[----:B------:R-:W1:Y:S01]  /*12bc0*/  SHFL.BFLY PT, R3, R0, 0x1, 0x1f ;  /* 0x0c201f0000037f89 */ /* 0x000e6200000e0000 */
        /* <DEDUP_REMOVED lines=19> */
[----:B------:R-:W-:Y:S01]  /*12d00*/  FADD.FTZ R0, -R8, R106 ;  /* 0x0000006a08007221 */ /* 0x000fe20000010100 */
[----:B------:R-:W-:Y:S01]  /*12d10*/  IADD3 R106, R186, R151, RZ ;  /* 0x00000097ba6a7210 */ /* 0x000fe20007ffe0ff */
        /* <DEDUP_REMOVED lines=20> */
[----:B------:R-:W-:Y:S02]  /*12e60*/  FFMA.FTZ R7, R7, c[0x0][0x2d0], -R3 ;  /* 0x0000b40007077a23 */ /* 0x000fe40000010803 */
[----:B------:R-:W-:Y:S01]  /*12e70*/  FADD.FTZ R3, R16, R4 ;  /* 0x0000000410037221 */ /* 0x000fe20000010000 */
        /* <DEDUP_REMOVED lines=12> */
[----:B------:R-:W4:Y:S01]  /*12f40*/  MUFU.EX2 R7, R7 ;  /* 0x0000000700077308 */ /* 0x000f220000000800 */
[----:B------:R-:W-:Y:S01]  /*12f50*/  FMUL.FTZ R5, R2, R141 ;  /* 0x0000008d02057220 */ /* 0x000fe20000410000 */
[----:B------:R-:W-:Y:S01]  /*12f60*/  IADD3 R2, R185, R151, RZ ;  /* 0x00000097b9027210 */ /* 0x000fe20007ffe0ff */
[----:B------:R-:W-:Y:S02]  /*12f70*/  FADD.FTZ R3, R150, R3 ;  /* 0x0000000396037221 */ /* 0x000fe40000010000 */
[C---:B-1----:R-:W-:Y:S02]  /*12f80*/  FMUL.FTZ R38, R0.reuse, R114 ;  /* 0x0000007200267220 */ /* 0x042fe40000410000 */
[----:B------:R-:W1:Y:S01]  /*12f90*/  LDSM.16.MT88.4 R156, [R2] ;  /* 0x00000000029c783b */ /* 0x000e620000004200 */
[----:B------:R-:W-:Y:S01]  /*12fa0*/  FADD.FTZ R117, R149, R3 ;  /* 0x0000000395757221 */ /* 0x000fe20000010000 */
[----:B------:R-:W-:Y:S01]  /*12fb0*/  IADD3 R3, R183, R2, RZ ;  /* 0x00000002b7037210 */ /* 0x000fe20007ffe0ff */
[C---:B------:R-:W-:Y:S01]  /*12fc0*/  FMUL.FTZ R39, R0.reuse, R115 ;  /* 0x0000007300277220 */ /* 0x040fe20000410000 */
[----:B------:R-:W-:Y:S01]  /*12fd0*/  MUFU.EX2 R132, R162 ;  /* 0x000000a200847308 */ /* 0x000fe20000000800 */
[----:B--2---:R-:W-:Y:S01]  /*12fe0*/  FFMA.FTZ R6, R0, R199, R18 ;  /* 0x000000c700067223 */ /* 0x004fe20000010012 */
[----:B---3--:R-:W-:Y:S02]  /*12ff0*/  F2FP.PACK_AB R155, R136, R133 ;  /* 0x00000085889b723e */ /* 0x008fe400000000ff */
[----:B------:R-:W2:Y:S01]  /*13000*/  LDSM.16.MT88.4 R112, [R3] ;  /* 0x000000000370783b */ /* 0x000ea20000004200 */
[C---:B------:R-:W-:Y:S02]  /*13010*/  FMUL.FTZ R14, R0.reuse, R138 ;  /* 0x0000008a000e7220 */ /* 0x040fe40000410000 */
[C---:B------:R-:W-:Y:S02]  /*13020*/  FMUL.FTZ R15, R0.reuse, R139 ;  /* 0x0000008b000f7220 */ /* 0x040fe40000410000 */
[C---:B------:R-:W-:Y:S01]  /*13030*/  FMUL.FTZ R19, R0.reuse, R135 ;  /* 0x0000008700137220 */ /* 0x040fe20000410000 */
[----:B------:R-:W-:Y:S01]  /*13040*/  MUFU.EX2 R151, R193 ;  /* 0x000000c100977308 */ /* 0x000fe20000000800 */
[C---:B------:R-:W-:Y:S02]  /*13050*/  FMUL.FTZ R22, R0.reuse, R130 ;  /* 0x0000008200167220 */ /* 0x040fe40000410000 */
[C---:B----4-:R-:W-:Y:S01]  /*13060*/  FADD.FTZ R129, R7.reuse, R6 ;  /* 0x0000000607817221 */ /* 0x050fe20000010000 */
[----:B------:R-:W-:Y:S01]  /*13070*/  F2FP.PACK_AB R153, R7, R18 ;  /* 0x000000120799723e */ /* 0x000fe200000000ff */
[C---:B------:R-:W-:Y:S02]  /*13080*/  FMUL.FTZ R6, R0.reuse, R142 ;  /* 0x0000008e00067220 */ /* 0x040fe40000410000 */
[C---:B------:R-:W-:Y:S02]  /*13090*/  FMUL.FTZ R7, R0.reuse, R143 ;  /* 0x0000008f00077220 */ /* 0x040fe40000410000 */
[C---:B------:R-:W-:Y:S01]  /*130a0*/  FMUL.FTZ R31, R0.reuse, R123 ;  /* 0x0000007b001f7220 */ /* 0x040fe20000410000 */
[----:B------:R-:W-:Y:S01]  /*130b0*/  MUFU.EX2 R130, R161 ;  /* 0x000000a100827308 */ /* 0x000fe20000000800 */
[----:B------:R-:W-:Y:S02]  /*130c0*/  FADD.FTZ R129, R133, R129 ;  /* 0x0000008185817221 */ /* 0x000fe40000010000 */
[C---:B------:R-:W-:Y:S02]  /*130d0*/  FMUL.FTZ R18, R0.reuse, R134 ;  /* 0x0000008600127220 */ /* 0x040fe40000410000 */
[C---:B------:R-:W-:Y:S02]  /*130e0*/  FMUL.FTZ R23, R0.reuse, R131 ;  /* 0x0000008300177220 */ /* 0x040fe40000410000 */
[C---:B------:R-:W-:Y:S02]  /*130f0*/  FMUL.FTZ R26, R0.reuse, R126 ;  /* 0x0000007e001a7220 */ /* 0x040fe40000410000 */
[C---:B------:R-:W-:Y:S01]  /*13100*/  FMUL.FTZ R27, R0.reuse, R127 ;  /* 0x0000007f001b7220 */ /* 0x040fe20000410000 */
[----:B------:R-:W-:Y:S01]  /*13110*/  MUFU.EX2 R131, R160 ;  /* 0x000000a000837308 */ /* 0x000fe20000000800 */
[C---:B------:R-:W-:Y:S02]  /*13120*/  FMUL.FTZ R30, R0.reuse, R122 ;  /* 0x0000007a001e7220 */ /* 0x040fe40000410000 */
[C---:B------:R-:W-:Y:S02]  /*13130*/  FMUL.FTZ R34, R0.reuse, R118 ;  /* 0x0000007600227220 */ /* 0x040fe40000410000 */
[C---:B------:R-:W-:Y:S01]  /*13140*/  FMUL.FTZ R35, R0.reuse, R119 ;  /* 0x0000007700237220 */ /* 0x040fe20000410000 */
[C---:B-1----:R-:W-:Y:S04]  /*13150*/  HMMA.16816.F32 R4, R152.reuse, R156, R4 ;  /* 0x0000009c9804723c */ /* 0x042fe80000001804 */
[----:B------:R-:W1:Y:S01]  /*13160*/  MUFU.EX2 R119, R165 ;  /* 0x000000a500777308 */ /* 0x000e620000000800 */
[C---:B------:R-:W-:Y:S02]  /*13170*/  FMUL.FTZ R42, R0.reuse, R42 ;  /* 0x0000002a002a7220 */ /* 0x040fe40000410000 */
[C---:B------:R-:W-:Y:S01]  /*13180*/  FMUL.FTZ R43, R0.reuse, R43 ;  /* 0x0000002b002b7220 */ /* 0x040fe20000410000 */
[C---:B------:R-:W-:Y:S04]  /*13190*/  HMMA.16816.F32 R12, R152.reuse, R158, R12 ;  /* 0x0000009e980c723c */ /* 0x040fe8000000180c */
[C---:B------:R-:W-:Y:S02]  /*131a0*/  FMUL.FTZ R46, R0.reuse, R46 ;  /* 0x0000002e002e7220 */ /* 0x040fe40000410000 */
[C---:B------:R-:W-:Y:S01]  /*131b0*/  FMUL.FTZ R47, R0.reuse, R47 ;  /* 0x0000002f002f7220 */ /* 0x040fe20000410000 */
[----:B------:R-:W3:Y:S01]  /*131c0*/  MUFU.EX2 R118, R164 ;  /* 0x000000a400767308 */ /* 0x000ee20000000800 */
[C---:B--2---:R-:W-:Y:S04]  /*131d0*/  HMMA.16816.F32 R16, R152.reuse, R112, R16 ;  /* 0x000000709810723c */ /* 0x044fe80000001810 */
[C---:B------:R-:W-:Y:S02]  /*131e0*/  FMUL.FTZ R50, R0.reuse, R50 ;  /* 0x0000003200327220 */ /* 0x040fe40000410000 */
[C---:B------:R-:W-:Y:S02]  /*131f0*/  FMUL.FTZ R51, R0.reuse, R51 ;  /* 0x0000003300337220 */ /* 0x040fe40000410000 */
[C---:B------:R-:W-:Y:S01]  /*13200*/  HMMA.16816.F32 R20, R152.reuse, R114, R20 ;  /* 0x000000729814723c */ /* 0x040fe20000001814 */
[----:B------:R-:W2:Y:S01]  /*13210*/  LDSM.16.MT88.4 R112, [R106] ;  /* 0x000000006a70783b */ /* 0x000ea20000004200 */
[----:B------:R-:W-:Y:S02]  /*13220*/  MUFU.EX2 R160, R167 ;  /* 0x000000a700a07308 */ /* 0x000fe40000000800 */
        /* <DEDUP_REMOVED lines=26> */
[C---:B------:R-:W-:Y:S04]  /*133d0*/  HMMA.16816.F32 R28, R152.reuse, R114, R28 ;  /* 0x00000072981c723c */ /* 0x040fe8000000181c */
[C---:B------:R-:W-:Y:S01]  /*133e0*/  FMUL.FTZ R95, R0.reuse, R95 ;  /* 0x0000005f005f7220 */ /* 0x040fe20000410000 */
[----:B------:R-:W-:Y:S01]  /*133f0*/  MUFU.EX2 R126, R196 ;  /* 0x000000c4007e7308 */ /* 0x000fe20000000800 */
[C---:B------:R-:W-:Y:S02]  /*13400*/  FMUL.FTZ R98, R0.reuse, R98 ;  /* 0x0000006200627220 */ /* 0x040fe40000410000 */
[C---:B------:R-:W-:Y:S04]  /*13410*/  FMUL.FTZ R99, R0.reuse, R99 ;  /* 0x0000006300637220 */ /* 0x040fe80000410000 */
[C---:B------:R-:W-:Y:S02]  /*13420*/  FMUL.FTZ R102, R0.reuse, R102 ;  /* 0x0000006600667220 */ /* 0x040fe40000410000 */
[----:B------:R-:W-:Y:S01]  /*13430*/  FMUL.FTZ R103, R0, R103 ;  /* 0x0000006700677220 */ /* 0x000fe20000410000 */
[----:B------:R-:W-:Y:S01]  /*13440*/  IADD3 R0, R183, R106, RZ ;  /* 0x0000006ab7007210 */ /* 0x000fe20007ffe0ff */
[----:B-1----:R-:W-:Y:S01]  /*13450*/  FADD.FTZ R117, R119, R117 ;  /* 0x0000007577757221 */ /* 0x002fe20000010000 */
[----:B------:R-:W-:Y:S03]  /*13460*/  MUFU.EX2 R157, R174 ;  /* 0x000000ae009d7308 */ /* 0x000fe60000000800 */
[----:B------:R-:W1:Y:S01]  /*13470*/  LDSM.16.MT88.4 R112, [R0] ;  /* 0x000000000070783b */ /* 0x000e620000004200 */
[C---:B---3--:R-:W-:Y:S01]  /*13480*/  FADD.FTZ R122, R118.reuse, R117 ;  /* 0x00000075767a7221 */ /* 0x048fe20000010000 */
[----:B------:R-:W-:Y:S02]  /*13490*/  F2FP.PACK_AB R118, R118, R119 ;  /* 0x000000777676723e */ /* 0x000fe400000000ff */
[----:B------:R-:W-:Y:S02]  /*134a0*/  F2FP.PACK_AB R117, R131, R130 ;  /* 0x000000828375723e */ /* 0x000fe400000000ff */
[----:B------:R-:W-:Y:S01]  /*134b0*/  F2FP.PACK_AB R119, R163, R132 ;  /* 0x00000084a377723e */ /* 0x000fe200000000ff */
[----:B------:R-:W2:Y:S10]  /*134c0*/  MUFU.EX2 R156, R175 ;  /* 0x000000af009c7308 */ /* 0x000eb40000000800 */
[----:B------:R-:W3:Y:S01]  /*134d0*/  MUFU.EX2 R150, R197 ;  /* 0x000000c500967308 */ /* 0x000ee20000000800 */
        /* <DEDUP_REMOVED lines=27> */
[----:B--2---:R-:W-:Y:S02]  /*13690*/  F2FP.PACK_AB R153, R156, R157 ;  /* 0x0000009d9c99723e */ /* 0x004fe400000000ff */
        /* <DEDUP_REMOVED lines=35> */
[----:B------:R-:W-:Y:S01]  /*138d0*/  FADD.FTZ R112, R121, R122 ;  /* 0x0000007a79707221 */ /* 0x000fe20000010000 */
[----:B------:R-:W-:Y:S01]  /*138e0*/  HMMA.16816.F32 R100, R116, R114, R100 ;  /* 0x000000727464723c */ /* 0x000fe20000001864 */
[----:B------:R-:W1:Y:S03]  /*138f0*/  LDSM.16.MT88.4 R116, [R2+0x1000] ;  /* 0x001000000274783b */ /* 0x000e660000004200 */
[C---:B------:R-:W-:Y:S01]  /*13900*/  FADD.FTZ R113, R120.reuse, R112 ;  /* 0x0000007078717221 */ /* 0x040fe20000010000 */
[----:B------:R-:W-:Y:S02]  /*13910*/  F2FP.PACK_AB R112, R120, R121 ;  /* 0x000000797870723e */ /* 0x000fe400000000ff */
[C---:B------:R-:W-:Y:S01]  /*13920*/  F2FP.PACK_AB R114, R124.reuse, R125 ;  /* 0x0000007d7c72723e */ /* 0x040fe200000000ff */
[----:B------:R-:W-:Y:S01]  /*13930*/  FADD.FTZ R113, R125, R113 ;  /* 0x000000717d717221 */ /* 0x000fe20000010000 */
[----:B------:R-:W2:Y:S01]  /*13940*/  LDSM.16.MT88.4 R120, [R3+0x1000] ;  /* 0x001000000378783b */ /* 0x000ea20000004200 */
[----:B------:R-:W3:Y:S02]  /*13950*/  MUFU.EX2 R125, R195 ;  /* 0x000000c3007d7308 */ /* 0x000ee40000000800 */
[----:B------:R-:W-:Y:S01]  /*13960*/  FADD.FTZ R128, R124, R113 ;  /* 0x000000717c807221 */ /* 0x000fe20000010000 */
[----:B------:R-:W-:Y:S02]  /*13970*/  F2FP.PACK_AB R113, R161, R160 ;  /* 0x000000a0a171723e */ /* 0x000fe400000000ff */
[----:B------:R-:W-:Y:S05]  /*13980*/  F2FP.PACK_AB R115, R159, R158 ;  /* 0x0000009e9f73723e */ /* 0x000fea00000000ff */
[----:B------:R-:W4:Y:S01]  /*13990*/  MUFU.EX2 R124, R194 ;  /* 0x000000c2007c7308 */ /* 0x000f220000000800 */
[----:B---3--:R-:W-:Y:S01]  /*139a0*/  F2FP.PACK_AB R154, R125, R126 ;  /* 0x0000007e7d9a723e */ /* 0x008fe200000000ff */
[C---:B-1----:R-:W-:Y:S05]  /*139b0*/  HMMA.16816.F32 R4, R112.reuse, R116, R4 ;  /* 0x000000747004723c */ /* 0x042fea0000001804 */
[----:B----4-:R-:W-:Y:S03]  /*139c0*/  F2FP.PACK_AB R152, R124, R127 ;  /* 0x0000007f7c98723e */ /* 0x010fe600000000ff */
        /* <DEDUP_REMOVED lines=33> */
[----:B------:R-:W-:Y:S02]  /*13be0*/  FADD.FTZ R117, R130, R117 ;  /* 0x0000007582757221 */ /* 0x000fe40000010000 */
[----:B------:R-:W-:Y:S02]  /*13bf0*/  FADD.FTZ R116, R127, R128 ;  /* 0x000000807f747221 */ /* 0x000fe40000010000 */
[C---:B--2---:R-:W-:Y:S04]  /*13c00*/  HMMA.16816.F32 R96, R112.reuse, R120, R96 ;  /* 0x000000787060723c */ /* 0x044fe80000001860 */
[----:B------:R-:W-:Y:S02]  /*13c10*/  FADD.FTZ R117, R131, R117 ;  /* 0x0000007583757221 */ /* 0x000fe40000010000 */
[----:B------:R-:W2:Y:S01]  /*13c20*/  LDSM.16.MT88.4 R128, [R3+0x1800] ;  /* 0x001800000380783b */ /* 0x000ea20000004200 */
[----:B------:R-:W-:Y:S01]  /*13c30*/  FADD.FTZ R116, R124, R116 ;  /* 0x000000747c747221 */ /* 0x000fe20000010000 */
[----:B------:R-:W-:Y:S04]  /*13c40*/  HMMA.16816.F32 R100, R112, R122, R100 ;  /* 0x0000007a7064723c */ /* 0x000fe80000001864 */
[----:B------:R-:W-:Y:S02]  /*13c50*/  FADD.FTZ R116, R126, R116 ;  /* 0x000000747e747221 */ /* 0x000fe40000010000 */
[----:B------:R-:W-:Y:S01]  /*13c60*/  FADD.FTZ R149, R132, R117 ;  /* 0x0000007584957221 */ /* 0x000fe20000010000 */
[----:B------:R-:W-:Y:S01]  /*13c70*/  LDSM.16.MT88.4 R112, [R0+0x1800] ;  /* 0x001800000070783b */ /* 0x000fe20000004200 */
[----:B------:R-:W-:Y:S07]  /*13c80*/  FADD.FTZ R193, R125, R116 ;  /* 0x000000747dc17221 */ /* 0x000fee0000010000 */
[----:B------:R-:W3:Y:S01]  /*13c90*/  LDSM.16.MT88.4 R116, [R106+0x1800] ;  /* 0x001800006a74783b */ /* 0x000ee20000004200 */
[C---:B-1----:R-:W-:Y:S07]  /*13ca0*/  HMMA.16816.F32 R140, R152.reuse, R136, R4 ;  /* 0x00000088988c723c */ /* 0x042fee0000001804 */
[----:B------:R-:W1:Y:S01]  /*13cb0*/  LDSM.16.MT88.4 R4, [R2+0x3800] ;  /* 0x003800000204783b */ /* 0x000e620000004200 */
[C---:B------:R-:W-:Y:S07]  /*13cc0*/  HMMA.16816.F32 R136, R152.reuse, R138, R12 ;  /* 0x0000008a9888723c */ /* 0x040fee000000180c */
[----:B------:R-:W4:Y:S01]  /*13cd0*/  LDSM.16.MT88.4 R12, [R3+0x3800] ;  /* 0x00380000030c783b */ /* 0x000f220000004200 */
[C---:B--2---:R-:W-:Y:S07]  /*13ce0*/  HMMA.16816.F32 R132, R152.reuse, R128, R16 ;  /* 0x000000809884723c */ /* 0x044fee0000001810 */
[----:B------:R-:W2:Y:S01]  /*13cf0*/  LDSM.16.MT88.4 R16, [R106+0x3800] ;  /* 0x003800006a10783b */ /* 0x000ea20000004200 */
[C---:B------:R-:W-:Y:S07]  /*13d00*/  HMMA.16816.F32 R128, R152.reuse, R130, R20 ;  /* 0x000000829880723c */ /* 0x040fee0000001814 */
[----:B------:R-:W-:Y:S01]  /*13d10*/  LDSM.16.MT88.4 R20, [R3+0x5800] ;  /* 0x005800000314783b */ /* 0x000fe20000004200 */
[C---:B---3--:R-:W-:Y:S07]  /*13d20*/  HMMA.16816.F32 R124, R152.reuse, R116, R24 ;  /* 0x00000074987c723c */ /* 0x048fee0000001818 */
[----:B------:R-:W-:Y:S01]  /*13d30*/  LDSM.16.MT88.4 R24, [R106+0x5800] ;  /* 0x005800006a18783b */ /* 0x000fe20000004200 */
[C---:B------:R-:W-:Y:S08]  /*13d40*/  HMMA.16816.F32 R120, R152.reuse, R118, R28 ;  /* 0x000000769878723c */ /* 0x040ff0000000181c */
[C---:B------:R-:W-:Y:S08]  /*13d50*/  HMMA.16816.F32 R116, R152.reuse, R112, R32 ;  /* 0x000000709874723c */ /* 0x040ff00000001820 */
[C---:B------:R-:W-:Y:S08]  /*13d60*/  HMMA.16816.F32 R112, R152.reuse, R114, R36 ;  /* 0x000000729870723c */ /* 0x040ff00000001824 */
[C---:B-1----:R-:W-:Y:S08]  /*13d70*/  HMMA.16816.F32 R40, R152.reuse, R4, R40 ;  /* 0x000000049828723c */ /* 0x042ff00000001828 */
[C---:B------:R-:W-:Y:S01]  /*13d80*/  HMMA.16816.F32 R44, R152.reuse, R6, R44 ;  /* 0x00000006982c723c */ /* 0x040fe2000000182c */
[----:B------:R-:W1:Y:S07]  /*13d90*/  LDSM.16.MT88.4 R4, [R0+0x3800] ;  /* 0x003800000004783b */ /* 0x000e6e0000004200 */
[C---:B----4-:R-:W-:Y:S08]  /*13da0*/  HMMA.16816.F32 R48, R152.reuse, R12, R48 ;  /* 0x0000000c9830723c */ /* 0x050ff00000001830 */
[C---:B------:R-:W-:Y:S01]  /*13db0*/  HMMA.16816.F32 R52, R152.reuse, R14, R52 ;  /* 0x0000000e9834723c */ /* 0x040fe20000001834 */
[----:B------:R3:W4:Y:S07]  /*13dc0*/  LDSM.16.MT88.4 R12, [R2+0x5800] ;  /* 0x00580000020c783b */ /* 0x00072e0000004200 */
[C---:B--2---:R-:W-:Y:S08]  /*13dd0*/  HMMA.16816.F32 R56, R152.reuse, R16, R56 ;  /* 0x000000109838723c */ /* 0x044ff00000001838 */
[C---:B------:R-:W-:Y:S01]  /*13de0*/  HMMA.16816.F32 R60, R152.reuse, R18, R60 ;  /* 0x00000012983c723c */ /* 0x040fe2000000183c */
[----:B------:R2:W5:Y:S03]  /*13df0*/  LDSM.16.MT88.4 R16, [R0+0x5800] ;  /* 0x005800000010783b */ /* 0x0005660000004200 */
[----:B---3--:R-:W-:Y:S04]  /*13e00*/  IADD3 R2, R188, -0x2, RZ ;  /* 0xfffffffebc027810 */ /* 0x008fe80007ffe0ff */
[C---:B-1----:R-:W-:Y:S03]  /*13e10*/  HMMA.16816.F32 R64, R152.reuse, R4, R64 ;  /* 0x000000049840723c */ /* 0x042fe60000001840 */
[----:B------:R-:W-:Y:S05]  /*13e20*/  ISETP.GE.AND P0, PT, R2, R208, PT ;  /* 0x000000d00200720c */ /* 0x000fea0003f06270 */
[C---:B------:R-:W-:Y:S04]  /*13e30*/  HMMA.16816.F32 R68, R152.reuse, R6, R68 ;  /* 0x000000069844723c */ /* 0x040fe80000001844 */
[----:B--2---:R-:W-:Y:S04]  /*13e40*/  FADD.FTZ R0, R163, R149 ;  /* 0x00000095a3007221 */ /* 0x004fe80000010000 */
[C---:B----4-:R-:W-:Y:S04]  /*13e50*/  HMMA.16816.F32 R72, R152.reuse, R12, R72 ;  /* 0x0000000c9848723c */ /* 0x050fe80000001848 */
[----:B------:R-:W-:Y:S04]  /*13e60*/  FADD.FTZ R0, R160, R0 ;  /* 0x00000000a0007221 */ /* 0x000fe80000010000 */
[C---:B------:R-:W-:Y:S04]  /*13e70*/  HMMA.16816.F32 R76, R152.reuse, R14, R76 ;  /* 0x0000000e984c723c */ /* 0x040fe8000000184c */
        /* <DEDUP_REMOVED lines=9> */
[C---:B-----5:R-:W-:Y:S04]  /*13f10*/  HMMA.16816.F32 R96, R152.reuse, R16, R96 ;  /* 0x000000109860723c */ /* 0x060fe80000001860 */
[----:B------:R-:W-:Y:S04]  /*13f20*/  FADD.FTZ R0, R151, R0 ;  /* 0x0000000097007221 */ /* 0x000fe80000010000 */
[----:B------:R-:W-:Y:S04]  /*13f30*/  HMMA.16816.F32 R100, R152, R18, R100 ;  /* 0x000000129864723c */ /* 0x000fe80000001864 */
[----:B------:R-:W-:Y:S04]  /*13f40*/  FADD.FTZ R199, R150, R0 ;  /* 0x0000000096c77221 */ /* 0x000fe80000010000 */
[----:B------:R-:W-:-:S11]  /*13f50*/  @!P0 BRA `(.L_x_1811) ;  /* 0x000004f000008947 */ /* 0x000fd60003800000 */
[----:B------:R-:W-:Y:S01]  /*13f60*/  SHF.L.U64.HI R20, R206, 0x1, R212 ;  /* 0x00000001ce147819 */ /* 0x000fe200000102d4 */
[----:B------:R-:W-:Y:S01]  /*13f70*/  IMAD.MOV.U32 R226, RZ, RZ, c[0x0][0x2b8] ;  /* 0x0000ae00ffe27624 */ /* 0x000fe200078e00ff */
[C---:B------:R-:W-:Y:S01]  /*13f80*/  SHF.L.U64.HI R18, R203.reuse, 0x1, R213 ;  /* 0x00000001cb127819 */ /* 0x040fe200000102d5 */
[----:B------:R-:W-:Y:S01]  /*13f90*/  IMAD R2, R188, 0x40, R235 ;  /* 0x00000040bc027824 */ /* 0x000fe200078e02eb */
[----:B------:R-:W-:Y:S01]  /*13fa0*/  SHF.L.U32 R17, R203, 0x1, RZ ;  /* 0x00000001cb117819 */ /* 0x000fe200000006ff */
[----:B------:R-:W-:Y:S01]  /*13fb0*/  IMAD.MOV.U32 R189, RZ, RZ, RZ ;  /* 0x000000ffffbd7224 */ /* 0x000fe200078e00ff */
[----:B------:R-:W-:Y:S01]  /*13fc0*/  ISETP.NE.AND P1, PT, R226, 0x1, PT ;  /* 0x00000001e200780c */ /* 0x000fe20003f25270 */
[----:B------:R-:W-:Y:S01]  /*13fd0*/  IMAD.SHL.U32 R19, R206, 0x2, RZ ;  /* 0x00000002ce137824 */ /* 0x000fe200078e00ff */
[----:B------:R-:W-:Y:S01]  /*13fe0*/  IADD3 R2, R2, -0x80, R217 ;  /* 0xffffff8002027810 */ /* 0x000fe20007ffe0d9 */
[C---:B------:R-:W-:Y:S01]  /*13ff0*/  IMAD.SHL.U32 R13, R204.reuse, 0x2, RZ ;  /* 0x00000002cc0d7824 */ /* 0x040fe200078e00ff */
[----:B------:R-:W-:Y:S03]  /*14000*/  SHF.L.U64.HI R16, R204, 0x1, R205 ;  /* 0x00000001cc107819 */ /* 0x000fe600000102cd */
[--C-:B------:R-:W-:Y:S06]  /*14010*/  IMAD.MOV.U32 R0, RZ, RZ, R2.reuse ;  /* 0x000000ffff007224 */ /* 0x100fec00078e0002 */
[----:B------:R-:W-:Y:S05]  /*14020*/  @P1 IMAD.HI.U32 R3, R2, c[0x0][0x2bc], RZ ;  /* 0x0000af0002031a27 */ /* 0x000fea00078e00ff */
[----:B------:R-:W-:Y:S04]  /*14030*/  @P1 SHF.R.U32.HI R0, RZ, c[0x0][0x2c0], R3 ;  /* 0x0000b000ff001a19 */ /* 0x000fe80000011603 */
[C---:B------:R-:W-:Y:S04]  /*14040*/  @!P6 IADD3 R3, P0, R0.reuse, R220, RZ ;  /* 0x000000dc0003e210 */ /* 0x040fe80007f1e0ff */
[C---:B------:R-:W-:Y:S02]  /*14050*/  @!P6 LEA.HI.X.SX32 R5, R0.reuse, R233, 0x1, P0 ;  /* 0x000000e90005e211 */ /* 0x040fe400000f0eff */
[C---:B------:R-:W-:Y:S02]  /*14060*/  @!P6 LEA R4, P0, R3.reuse, c[0x0][0x2a0], 0x2 ;  /* 0x0000a8000304ea11 */ /* 0x040fe400078010ff */
[----:B------:R-:W-:Y:S02]  /*14070*/  IADD3 R0, -R0, RZ, RZ ;  /* 0x000000ff00007210 */ /* 0x000fe40007ffe1ff */
[----:B------:R-:W-:Y:S03]  /*14080*/  @!P6 LEA.HI.X R5, R3, c[0x0][0x2a4], R5, 0x2, P0 ;  /* 0x0000a9000305ea11 */ /* 0x000fe600000f1405 */
[----:B------:R-:W-:Y:S02]  /*14090*/  IMAD R191, R0, c[0x0][0x2b8], R2 ;  /* 0x0000ae0000bf7a24 */ /* 0x000fe400078e0202 */
[----:B------:R-:W2:Y:S02]  /*140a0*/  @!P6 LDG.E R189, [R4.64] ;  /* 0x0000000804bde981 */ /* 0x000ea4000c1e1900 */
[C---:B------:R-:W-:Y:S01]  /*140b0*/  IMAD.WIDE.U32 R2, R191.reuse, c[0x0][0x1e0], RZ ;  /* 0x00007800bf027a25 */ /* 0x040fe200078e00ff */
[----:B------:R-:W-:Y:S05]  /*140c0*/  SHF.R.S32.HI R0, RZ, 0x1f, R191 ;  /* 0x0000001fff007819 */ /* 0x000fea00000114bf */
        /* <DEDUP_REMOVED lines=13> */
.L_x_1898:
[----:B------:R-:W-:-:S05]  /*141a0*/  BRA.DIV ~URZ, `(.L_x_1813) ;  /* 0x000066f27f007947 */ /* 0x000fca000b800000 */
[----:B------:R-:W3:Y:S01]  /*141b0*/  SHFL.IDX PT, R2, R12, RZ, 0x181f ;  /* 0x00181fff0c027589 */ /* 0x000ee200000e0000 */
[----:B------:R-:W-:Y:S01]  /*141c0*/  LOP3.LUT P3, RZ, R198, 0x2, RZ, 0xc0, !PT ;  /* 0x00000002c6ff7812 */ /* 0x000fe2000786c0ff */
[----:B------:R-:W-:Y:S01]  /*141d0*/  IMAD R0, R190, 0x6000, R11 ;  /* 0x00006000be007824 */ /* 0x000fe200078e020b */
[C---:B------:R-:W-:Y:S02]  /*141e0*/  LOP3.LUT P2, RZ, R198.reuse, 0x1, RZ, 0xc0, !PT ;  /* 0x00000001c6ff7812 */ /* 0x040fe4000784c0ff */
[----:B------:R-:W-:Y:S02]  /*141f0*/  LOP3.LUT P1, RZ, R198, 0x4, RZ, 0xc0, !PT ;  /* 0x00000004c6ff7812 */ /* 0x000fe4000782c0ff */
[----:B------:R-:W-:Y:S02]  /*14200*/  SEL R15, RZ, 0x10, P2 ;  /* 0x00000010ff0f7807 */ /* 0x000fe40001000000 */
[----:B------:R-:W-:Y:S02]  /*14210*/  SEL R14, RZ, 0x10, P1 ;  /* 0x00000010ff0e7807 */ /* 0x000fe40000800000 */
[----:B---3--:R-:W-:Y:S05]  /*14220*/  IADD3 R6, P0, R2, R13, RZ ;  /* 0x0000000d02067210 */ /* 0x008fea0007f1e0ff */
[----:B--2---:R-:W-:Y:S05]  /*14230*/  IMAD.X R7, R4, 0x1, R16, P0 ;  /* 0x0000000104077824 */ /* 0x004fea00000e0610 */
[----:B------:R-:W-:Y:S01]  /*14240*/  @!PT LDS RZ, [RZ] ;  /* 0x00000000fffff984 */ /* 0x000fe20000000800 */
[----:B------:R-:W-:Y:S01]  /*14250*/  @!PT LDS RZ, [RZ] ;  /* 0x00000000fffff984 */ /* 0x000fe20000000800 */
[----:B------:R2:W-:Y:S02]  /*14260*/  LDGSTS.E.BYPASS.LTC128B.128 [R0], [R6.64], !P3 ;  /* 0x0000000006007fae */ /* 0x0005e4000d901d48 */
[----:B--2---:R-:W-:Y:S05]  /*14270*/  IADD3 R6, P0, R2, R17, RZ ;  /* 0x0000001102067210 */ /* 0x004fea0007f1e0ff */
[----:B------:R-:W-:Y:S01]  /*14280*/  IMAD.X R7, R4, 0x1, R18, P0 ;  /* 0x0000000104077824 */ /* 0x000fe200000e0612 */
[----:B------:R-:W-:Y:S04]  /*14290*/  IADD3 R2, P0, R2, R19, RZ ;  /* 0x0000001302027210 */ /* 0x000fe80007f1e0ff */
[----:B------:R2:W-:Y:S01]  /*142a0*/  LDGSTS.E.BYPASS.LTC128B.128 [R0+0x2000], [R6.64], !P2 ;  /* 0x0200000006007fae */ /* 0x0005e2000d101d48 */
[----:B------:R-:W-:Y:S03]  /*142b0*/  IMAD.X R3, R4, 0x1, R20, P0 ;  /* 0x0000000104037824 */ /* 0x000fe600000e0614 */
[----:B------:R3:W4:Y:S04]  /*142c0*/  SHFL.IDX PT, R4, R5, 0x1, 0x181f ;  /* 0x00381f0005047f89 */ /* 0x00072800000e0000 */
[----:B------:R5:W-:Y:S01]  /*142d0*/  LDGSTS.E.BYPASS.LTC128B.128 [R0+0x4000], [R2.64], !P1 ;  /* 0x0400000002007fae */ /* 0x000be2000c901d48 */
[----:B-1-3--:R-:W-:Y:S03]  /*142e0*/  SEL R5, RZ, 0x10, P3 ;  /* 0x00000010ff057807 */ /* 0x00afe60001800000 */
[----:B-----5:R2:W1:Y:S04]  /*142f0*/  SHFL.IDX PT, R2, R12, 0x1, 0x181f ;  /* 0x00381f000c027f89 */ /* 0x02046800000e0000 */
.L_x_1899:
[C---:B----4-:R-:W-:Y:S02]  /*14300*/  IADD3 R3, -R5.reuse, 0x10, RZ ;  /* 0x0000001005037810 */ /* 0x050fe40007ffe1ff */
[----:B------:R-:W-:Y:S02]  /*14310*/  ISETP.NE.U32.AND P2, PT, R5, RZ, PT ;  /* 0x000000ff0500720c */ /* 0x000fe40003f45070 */
[----:B------:R-:W-:Y:S04]  /*14320*/  LOP3.LUT R3, R3, 0xf, RZ, 0xc0, !PT ;  /* 0x0000000f03037812 */ /* 0x000fe800078ec0ff */
[----:B-12---:R-:W-:Y:S02]  /*14330*/  IADD3 R12, P1, P0, R3, R2, R13 ;  /* 0x00000002030c7210 */ /* 0x006fe4000783e00d */
[----:B------:R-:W-:Y:S02]  /*14340*/  IADD3 R3, -R15, 0x10, RZ ;  /* 0x000000100f037810 */ /* 0x000fe40007ffe1ff */
[----:B------:R-:W-:Y:S02]  /*14350*/  IADD3.X R13, RZ, R4, R16, P1, P0 ;  /* 0x00000004ff0d7210 */ /* 0x000fe40000fe0410 */
[----:B------:R-:W-:Y:S03]  /*14360*/  LOP3.LUT R3, R3, 0xf, RZ, 0xc0, !PT ;  /* 0x0000000f03037812 */ /* 0x000fe600078ec0ff */
[----:B------:R-:W-:Y:S01]  /*14370*/  @!PT LDS RZ, [RZ] ;  /* 0x00000000fffff984 */ /* 0x000fe20000000800 */
[----:B------:R-:W-:Y:S01]  /*14380*/  @!PT LDS RZ, [RZ] ;  /* 0x00000000fffff984 */ /* 0x000fe20000000800 */
[----:B------:R-:W-:Y:S01]  /*14390*/  @!PT LDS RZ, [RZ] ;  /* 0x00000000fffff984 */ /* 0x000fe20000000800 */
[----:B------:R1:W-:Y:S01]  /*143a0*/  LDGSTS.E.BYPASS.LTC128B.128.ZFILL [R0+0x1000], [R12.64], P2 ;  /* 0x010000000c007fae */ /* 0x0003e20009141d48 */
[----:B------:R-:W-:Y:S02]  /*143b0*/  IADD3 R6, P1, P0, R3, R2, R17 ;  /* 0x0000000203067210 */ /* 0x000fe4000783e011 */
[C---:B------:R-:W-:Y:S02]  /*143c0*/  IADD3 R3, -R14.reuse, 0x10, RZ ;  /* 0x000000100e037810 */ /* 0x040fe40007ffe1ff */
[----:B------:R-:W-:Y:S02]  /*143d0*/  IADD3.X R7, RZ, R4, R18, P1, P0 ;  /* 0x00000004ff077210 */ /* 0x000fe40000fe0412 */
[----:B------:R-:W-:Y:S04]  /*143e0*/  LOP3.LUT R3, R3, 0xf, RZ, 0xc0, !PT ;  /* 0x0000000f03037812 */ /* 0x000fe800078ec0ff */
[----:B------:R-:W-:Y:S04]  /*143f0*/  IADD3 R2, P1, P0, R3, R2, R19 ;  /* 0x0000000203027210 */ /* 0x000fe8000783e013 */
[----:B------:R-:W-:Y:S02]  /*14400*/  IADD3.X R3, RZ, R4, R20, P1, P0 ;  /* 0x00000004ff037210 */ /* 0x000fe40000fe0414 */
[----:B------:R-:W-:Y:S02]  /*14410*/  ISETP.NE.U32.AND P1, PT, R15, RZ, PT ;  /* 0x000000ff0f00720c */ /* 0x000fe40003f25070 */
[----:B------:R-:W-:Y:S11]  /*14420*/  ISETP.NE.U32.AND P0, PT, R14, RZ, PT ;  /* 0x000000ff0e00720c */ /* 0x000ff60003f05070 */
[----:B------:R1:W-:Y:S04]  /*14430*/  LDGSTS.E.BYPASS.LTC128B.128.ZFILL [R0+0x3000], [R6.64], P1 ;  /* 0x0300000006007fae */ /* 0x0003e80008941d48 */
[----:B------:R1:W-:Y:S02]  /*14440*/  LDGSTS.E.BYPASS.LTC128B.128.ZFILL [R0+0x5000], [R2.64], P0 ;  /* 0x0500000002007fae */ /* 0x0003e40008141d48 */
.L_x_1811:
[----:B------:R-:W-:Y:S05]  /*14450*/  BSYNC B0 ;  /* 0x0000000000007941 */ /* 0x000fea0003800000 */
.L_x_1810:
        /* <DEDUP_REMOVED lines=10> */
.L_x_1804:
[----:B------:R-:W-:Y:S05]  /*14500*/  BRA.DIV ~URZ, `(.L_x_1815) ;  /* 0x000065e27f007947 */ /* 0x000fea000b800000 */
[----:B------:R2:W3:Y:S02]  /*14510*/  SHFL.BFLY PT, R0, R193, 0x2, 0x1f ;  /* 0x0c401f00c1007f89 */ /* 0x0004e400000e0000 */
.L_x_1900:
[----:B---3--:R-:W-:Y:S01]  /*14520*/  FADD.FTZ R0, R0, R193 ;  /* 0x000000c100007221 */ /* 0x008fe20000010000 */
[----:B------:R-:W-:Y:S05]  /*14530*/  BRA.DIV ~URZ, `(.L_x_1816) ;  /* 0x000066127f007947 */ /* 0x000fea000b800000 */
[----:B-1----:R-:W1:Y:S04]  /*14540*/  SHFL.BFLY PT, R2, R199, 0x2, 0x1f ;  /* 0x0c401f00c7027f89 */ /* 0x002e6800000e0000 */
[----:B------:R-:W3:Y:S01]  /*14550*/  SHFL.BFLY PT, R5, R0, 0x1, 0x1f ;  /* 0x0c201f0000057f89 */ /* 0x000ee200000e0000 */
[----:B-1----:R-:W-:-:S02]  /*14560*/  FADD.FTZ R4, R2, R199 ;  /* 0x000000c702047221 */ /* 0x002fc40000010000 */
[----:B---3--:R-:W-:-:S03]  /*14570*/  FADD.FTZ R0, R0, R5 ;  /* 0x0000000500007221 */ /* 0x008fc60000010000 */
[----:B------:R1:W3:Y:S04]  /*14580*/  SHFL.BFLY PT, R3, R4, 0x1, 0x1f ;  /* 0x0c201f0004037f89 */ /* 0x0002e800000e0000 */
.L_x_1901:
[----:B------:R-:W-:Y:S01]  /*14590*/  FSETP.NE.FTZ.AND P1, PT, R0, RZ, PT ;  /* 0x000000ff0000720b */ /* 0x000fe20003f35000 */
[----:B---3--:R-:W-:Y:S01]  /*145a0*/  FADD.FTZ R3, R3, R4 ;  /* 0x0000000403037221 */ /* 0x008fe20000010000 */
[----:B------:R-:W-:Y:S02]  /*145b0*/  MOV R2, RZ ;  /* 0x000000ff00027202 */ /* 0x000fe40000000f00 */
[----:B------:R-:W-:Y:S02]  /*145c0*/  MOV R22, 0xff800000 ;  /* 0xff80000000167802 */ /* 0x000fe40000000f00 */
[----:B------:R-:W-:Y:S02]  /*145d0*/  FSETP.NE.FTZ.AND P0, PT, R3, RZ, PT ;  /* 0x000000ff0300720b */ /* 0x000fe40003f15000 */
[----:B-1----:R-:W-:Y:S02]  /*145e0*/  MOV R4, 0x1 ;  /* 0x0000000100047802 */ /* 0x002fe40000000f00 */
[----:B------:R-:W-:-:S03]  /*145f0*/  MOV R17, 0xff800000 ;  /* 0xff80000000117802 */ /* 0x000fc60000000f00 */
[----:B------:R-:W1:Y:S08]  /*14600*/  @P1 MUFU.LG2 R5, R0 ;  /* 0x0000000000051308 */ /* 0x000e700000000c00 */
[----:B------:R3:W4:Y:S01]  /*14610*/  @P1 MUFU.RCP R2, R0 ;  /* 0x0000000000021308 */ /* 0x0007220000001000 */
[----:B-1----:R-:W-:Y:S01]  /*14620*/  @P1 FMUL.FTZ R5, R5, 0.69314718246459960938 ;  /* 0x3f31721805051820 */ /* 0x002fe20000410000 */
[----:B---3--:R-:W-:Y:S01]  /*14630*/  @P1 MOV R0, 0x3f317218 ;  /* 0x3f31721800001802 */ /* 0x008fe20000000f00 */
[----:B----4-:R-:W-:-:S02]  /*14640*/  FMUL.FTZ R38, R2, R124 ;  /* 0x0000007c02267220 */ /* 0x010fc40000410000 */
        /* <DEDUP_REMOVED lines=8> */
[----:B------:R-:W1:Y:S01]  /*146d0*/  @P0 MUFU.RCP R0, R3 ;  /* 0x0000000300000308 */ /* 0x000e620000001000 */
        /* <DEDUP_REMOVED lines=42> */
[----:B------:R3:W4:Y:S01]  /*14980*/  @P0 MUFU.LG2 R2, R3 ;  /* 0x0000000300020308 */ /* 0x0007220000000c00 */
[C---:B-1----:R-:W-:Y:S02]  /*14990*/  FMUL.FTZ R100, R0.reuse, R114 ;  /* 0x0000007200647220 */ /* 0x042fe40000410000 */
[C---:B------:R-:W-:Y:S02]  /*149a0*/  FMUL.FTZ R101, R0.reuse, R115 ;  /* 0x0000007300657220 */ /* 0x040fe40000410000 */
[C---:B------:R-:W-:Y:S02]  /*149b0*/  FMUL.FTZ R136, R0.reuse, R42 ;  /* 0x0000002a00887220 */ /* 0x040fe40000410000 */
[C---:B------:R-:W-:Y:S02]  /*149c0*/  FMUL.FTZ R137, R0.reuse, R43 ;  /* 0x0000002b00897220 */ /* 0x040fe40000410000 */
[----:B------:R-:W-:-:S02]  /*149d0*/  FMUL.FTZ R114, R0, R46 ;  /* 0x0000002e00727220 */ /* 0x000fc40000410000 */
[C---:B------:R-:W-:Y:S02]  /*149e0*/  FMUL.FTZ R115, R0.reuse, R47 ;  /* 0x0000002f00737220 */ /* 0x040fe40000410000 */
[C---:B------:R-:W-:Y:S02]  /*149f0*/  FMUL.FTZ R88, R0.reuse, R138 ;  /* 0x0000008a00587220 */ /* 0x040fe40000410000 */
[----:B------:R-:W-:Y:S01]  /*14a00*/  FMUL.FTZ R89, R0, R139 ;  /* 0x0000008b00597220 */ /* 0x000fe20000410000 */
[----:B---3--:R-:W-:Y:S01]  /*14a10*/  @P0 MOV R3, 0x3f317218 ;  /* 0x3f31721800030802 */ /* 0x008fe20000000f00 */
[----:B----4-:R-:W-:Y:S02]  /*14a20*/  @P0 FMUL.FTZ R2, R2, 0.69314718246459960938 ;  /* 0x3f31721802020820 */ /* 0x010fe40000410000 */
        /* <DEDUP_REMOVED lines=40> */
[----:B------:R-:W-:Y:S01]  /*14cb0*/  FMUL.FTZ R55, R0, R103 ;  /* 0x0000006700377220 */ /* 0x000fe20000410000 */
[----:B------:R-:W-:Y:S01]  /*14cc0*/  PRMT R0, R4, 0x7610, R0 ;  /* 0x0000761004007816 */ /* 0x000fe20000000000 */
[----:B------:R-:W-:Y:S02]  /*14cd0*/  @P0 FFMA.FTZ R17, R3, R8, R2 ;  /* 0x0000000803110223 */ /* 0x000fe40000010002 */
.L_x_1735:
        /* <DEDUP_REMOVED lines=16> */
.L_x_1818:
[----:B------:R-:W-:Y:S05]  /*14de0*/  BSYNC B0 ;  /* 0x0000000000007941 */ /* 0x000fea0003800000 */
.L_x_1817:
[----:B------:R-:W-:Y:S01]  /*14df0*/  PRMT R0, R0, 0x9910, RZ ;  /* 0x0000991000007816 */ /* 0x000fe200000000ff */
[----:B------:R-:W-:Y:S01]  /*14e00*/  BSSY B1, `(.L_x_1819) ;  /* 0x0000390000017945 */ /* 0x000fe20003800000 */
[----:B------:R-:W-:Y:S02]  /*14e10*/  IMAD.MOV.U32 R35, RZ, RZ, R236 ;  /* 0x000000ffff237224 */ /* 0x000fe400078e00ec */
[----:B------:R-:W-:-:S13]  /*14e20*/  ISETP.NE.AND P0, PT, R0, RZ, PT ;  /* 0x000000ff0000720c */ /* 0x000fda0003f05270 */
[----:B------:R-:W-:Y:S05]  /*14e30*/  @!P0 BRA `(.L_x_1820) ;  /* 0x00002d1000008947 */ /* 0x000fea0003800000 */
[----:B------:R-:W-:Y:S01]  /*14e40*/  SHF.R.S32.HI R2, RZ, 0x1f, R187 ;  /* 0x0000001fff027819 */ /* 0x000fe200000114bb */
[----:B------:R-:W-:Y:S01]  /*14e50*/  WARPSYNC 0xffffffff ;  /* 0xffffffff00007948 */ /* 0x000fe20003800000 */
[----:B------:R-:W-:Y:S01]  /*14e60*/  BAR.SYNC.DEFER_BLOCKING 0x1, 0x100 ;  /* 0x0044000000007b1d */ /* 0x000fe20000010000 */
[----:B------:R-:W-:Y:S01]  /*14e70*/  LOP3.LUT R0, R147, R209, RZ, 0xfc, !PT ;  /* 0x000000d193007212 */ /* 0x000fe200078efcff */
[----:B------:R-:W-:Y:S01]  /*14e80*/  IMAD.MOV.U32 R6, RZ, RZ, 0x20 ;  /* 0x00000020ff067424 */ /* 0x000fe200078e00ff */
[----:B------:R-:W-:Y:S01]  /*14e90*/  LEA.HI R2, R2, R187, RZ, 0x5 ;  /* 0x000000bb02027211 */ /* 0x000fe200078f28ff */
[----:B------:R-:W-:Y:S01]  /*14ea0*/  IMAD.MOV.U32 R9, RZ, RZ, 0x40 ;  /* 0x00000040ff097424 */ /* 0x000fe200078e00ff */
[----:B------:R-:W-:Y:S01]  /*14eb0*/  F2FP.PACK_AB R5, R89, R88 ;  /* 0x000000585905723e */ /* 0x000fe200000000ff */
[----:B------:R-:W-:Y:S01]  /*14ec0*/  IMAD.MOV.U32 R16, RZ, RZ, c[0x0][0x388] ;  /* 0x0000e200ff107624 */ /* 0x000fe200078e00ff */
[----:B------:R-:W-:Y:S02]  /*14ed0*/  SHF.R.S32.HI R2, RZ, 0x5, R2 ;  /* 0x00000005ff027819 */ /* 0x000fe40000011402 */
[----:B------:R-:W-:-:S02]  /*14ee0*/  F2FP.PACK_AB R7, R39, R38 ;  /* 0x000000262707723e */ /* 0x000fc400000000ff */
[----:B------:R-:W-:Y:S01]  /*14ef0*/  F2FP.PACK_AB R8, R117, R116 ;  /* 0x000000747508723e */ /* 0x000fe200000000ff */
[----:B------:R-:W-:Y:S01]  /*14f00*/  IMAD.SHL.U32 R2, R2, 0x400, RZ ;  /* 0x0000040002027824 */ /* 0x000fe200078e00ff */
[----:B------:R-:W-:-:S03]  /*14f10*/  F2FP.PACK_AB R12, R77, R76 ;  /* 0x0000004c4d0c723e */ /* 0x000fc600000000ff */
[----:B------:R-:W-:Y:S01]  /*14f20*/  IMAD R3, R240, 0x2, R2 ;  /* 0x00000002f0037824 */ /* 0x000fe200078e0202 */
[----:B------:R-:W-:-:S03]  /*14f30*/  LOP3.LUT R2, R241, 0x1, RZ, 0xc0, !PT ;  /* 0x00000001f1027812 */ /* 0x000fc600078ec0ff */
[----:B------:R-:W-:Y:S01]  /*14f40*/  IMAD.IADD R0, R3, 0x1, R0 ;  /* 0x0000000103007824 */ /* 0x000fe200078e0200 */
[----:B------:R-:W-:Y:S02]  /*14f50*/  ISETP.NE.U32.AND P0, PT, R2, 0x1, PT ;  /* 0x000000010200780c */ /* 0x000fe40003f05070 */
[----:B------:R-:W-:Y:S01]  /*14f60*/  F2FP.PACK_AB R3, R27, R26 ;  /* 0x0000001a1b03723e */ /* 0x000fe200000000ff */
[----:B------:R-:W-:Y:S01]  /*14f70*/  IMAD.SHL.U32 R0, R0, 0x2, RZ ;  /* 0x0000000200007824 */ /* 0x000fe200078e00ff */
[----:B------:R-:W-:Y:S02]  /*14f80*/  R2P PR, R241, 0x6 ;  /* 0x00000006f1007804 */ /* 0x000fe40000000000 */
[----:B------:R-:W-:Y:S02]  /*14f90*/  ISETP.NE.U32.AND P3, PT, RZ, c[0x0][0x500], PT ;  /* 0x00014000ff007a0c */ /* 0x000fe40003f65070 */
[C---:B------:R-:W-:Y:S01]  /*14fa0*/  IADD3 R4, R0.reuse, 0x80, RZ ;  /* 0x0000008000047810 */ /* 0x040fe20007ffe0ff */
[----:B------:R1:W-:Y:S01]  /*14fb0*/  STS [R0+0x80], R3 ;  /* 0x0000800300007388 */ /* 0x0003e20000000800 */
[----:B------:R-:W-:-:S02]  /*14fc0*/  IADD3 R2, R0, 0x70, RZ ;  /* 0x0000007000027810 */ /* 0x000fc40007ffe0ff */
[----:B------:R-:W-:Y:S02]  /*14fd0*/  SEL R6, R6, 0xffffffe0, !P1 ;  /* 0xffffffe006067807 */ /* 0x000fe40004800000 */
[----:B------:R-:W-:Y:S02]  /*14fe0*/  @P0 IADD3 R2, R4, 0x10, RZ ;  /* 0x0000001004020810 */ /* 0x000fe40007ffe0ff */
[----:B------:R-:W-:Y:S02]  /*14ff0*/  F2FP.PACK_AB R4, R97, R96 ;  /* 0x000000606104723e */ /* 0x000fe400000000ff */
[----:B------:R-:W-:Y:S02]  /*15000*/  SEL R9, R9, 0xffffffc0, !P2 ;  /* 0xffffffc009097807 */ /* 0x000fe40005000000 */
[----:B------:R-:W-:Y:S01]  /*15010*/  ISETP.NE.U32.AND P0, PT, RZ, c[0x0][0x508], PT ;  /* 0x00014200ff007a0c */ /* 0x000fe20003f05070 */
[----:B------:R3:W-:Y:S01]  /*15020*/  STS [R0+0x480], R4 ;  /* 0x0004800400007388 */ /* 0x0007e20000000800 */
[----:B------:R-:W-:Y:S01]  /*15030*/  ISETP.NE.AND.EX P3, PT, RZ, c[0x0][0x504], PT, P3 ;  /* 0x00014100ff007a0c */ /* 0x000fe20003f65330 */
[----:B------:R-:W-:Y:S01]  /*15040*/  IMAD.IADD R13, R9, 0x1, R2 ;  /* 0x00000001090d7824 */ /* 0x000fe200078e0202 */
[----:B------:R-:W-:Y:S01]  /*15050*/  ISETP.NE.AND.EX P2, PT, RZ, c[0x0][0x50c], PT, P0 ;  /* 0x00014300ff007a0c */ /* 0x000fe20003f45300 */
[----:B------:R4:W-:Y:S01]  /*15060*/  STS [R2+0x400], R5 ;  /* 0x0004000502007388 */ /* 0x0009e20000000800 */
[----:B-1----:R-:W-:-:S05]  /*15070*/  F2FP.PACK_AB R3, R29, R28 ;  /* 0x0000001c1d03723e */ /* 0x002fca00000000ff */
[----:B------:R1:W-:Y:S01]  /*15080*/  STS [R2], R3 ;  /* 0x0000000302007388 */ /* 0x0003e20000000800 */
[----:B---3--:R-:W-:Y:S02]  /*15090*/  F2FP.PACK_AB R4, R31, R30 ;  /* 0x0000001e1f04723e */ /* 0x008fe400000000ff */
[----:B----4-:R-:W-:Y:S01]  /*150a0*/  F2FP.PACK_AB R5, R37, R36 ;  /* 0x000000242505723e */ /* 0x010fe200000000ff */
[----:B-1----:R-:W-:-:S05]  /*150b0*/  IMAD.IADD R3, R0, 0x1, R6 ;  /* 0x0000000100037824 */ /* 0x002fca00078e0206 */
[----:B------:R1:W-:Y:S02]  /*150c0*/  STS [R3+0x80], R4 ;  /* 0x0000800403007388 */ /* 0x0003e40000000800 */
[----:B-1----:R-:W-:Y:S01]  /*150d0*/  IMAD.IADD R4, R6, 0x1, R2 ;  /* 0x0000000106047824 */ /* 0x002fe200078e0202 */
[----:B------:R-:W-:-:S05]  /*150e0*/  F2FP.PACK_AB R6, R135, R134 ;  /* 0x000000868706723e */ /* 0x000fca00000000ff */
[----:B------:R1:W-:Y:S04]  /*150f0*/  STS [R3+0x480], R6 ;  /* 0x0004800603007388 */ /* 0x0003e80000000800 */
[----:B------:R3:W-:Y:S01]  /*15100*/  STS [R4], R5 ;  /* 0x0000000504007388 */ /* 0x0007e20000000800 */
[----:B-1----:R-:W-:Y:S01]  /*15110*/  IMAD.IADD R6, R0, 0x1, R9 ;  /* 0x0000000100067824 */ /* 0x002fe200078e0209 */
[----:B---3--:R-:W-:-:S05]  /*15120*/  F2FP.PACK_AB R5, R131, R130 ;  /* 0x000000828305723e */ /* 0x008fca00000000ff */
[----:B------:R1:W-:Y:S04]  /*15130*/  STS [R4+0x400], R5 ;  /* 0x0004000504007388 */ /* 0x0003e80000000800 */
[----:B------:R3:W-:Y:S01]  /*15140*/  STS [R6+0x80], R7 ;  /* 0x0000800706007388 */ /* 0x0007e20000000800 */
[----:B-1----:R-:W-:Y:S02]  /*15150*/  F2FP.PACK_AB R5, R93, R92 ;  /* 0x0000005c5d05723e */ /* 0x002fe400000000ff */
[----:B---3--:R-:W-:-:S03]  /*15160*/  F2FP.PACK_AB R7, R121, R120 ;  /* 0x000000787907723e */ /* 0x008fc600000000ff */
[----:B------:R1:W-:Y:S04]  /*15170*/  STS [R6+0x480], R5 ;  /* 0x0004800506007388 */ /* 0x0003e80000000800 */
[----:B------:R3:W-:Y:S01]  /*15180*/  STS [R13], R7 ;  /* 0x000000070d007388 */ /* 0x0007e20000000800 */
[----:B-1----:R-:W-:Y:S02]  /*15190*/  F2FP.PACK_AB R5, R123, R122 ;  /* 0x0000007a7b05723e */ /* 0x002fe400000000ff */
[----:B---3--:R-:W-:-:S03]  /*151a0*/  F2FP.PACK_AB R7, R119, R118 ;  /* 0x000000767707723e */ /* 0x008fc600000000ff */
[----:B------:R1:W-:Y:S02]  /*151b0*/  STS [R13+0x400], R5 ;  /* 0x000400050d007388 */ /* 0x0003e40000000800 */
[----:B-1----:R-:W-:-:S05]  /*151c0*/  IMAD.IADD R5, R9, 0x1, R3 ;  /* 0x0000000109057824 */ /* 0x002fca00078e0203 */
[----:B------:R1:W-:Y:S04]  /*151d0*/  STS [R5+0x80], R8 ;  /* 0x0000800805007388 */ /* 0x0003e80000000800 */
[----:B------:R3:W-:Y:S01]  /*151e0*/  STS [R5+0x480], R7 ;  /* 0x0004800705007388 */ /* 0x0007e20000000800 */
[----:B-1----:R-:W-:Y:S01]  /*151f0*/  F2FP.PACK_AB R8, R101, R100 ;  /* 0x000000646508723e */ /* 0x002fe200000000ff */
[----:B---3--:R-:W-:Y:S01]  /*15200*/  IMAD.IADD R7, R4, 0x1, R9 ;  /* 0x0000000104077824 */ /* 0x008fe200078e0209 */
[----:B------:R-:W-:-:S04]  /*15210*/  F2FP.PACK_AB R9, R113, R112 ;  /* 0x000000707109723e */ /* 0x000fc800000000ff */
[----:B------:R1:W-:Y:S04]  /*15220*/  STS [R7+0x400], R8 ;  /* 0x0004000807007388 */ /* 0x0003e80000000800 */
[----:B------:R3:W-:Y:S01]  /*15230*/  STS [R7], R9 ;  /* 0x0000000907007388 */ /* 0x0007e20000000800 */
[----:B-1----:R-:W-:Y:S02]  /*15240*/  F2FP.PACK_AB R8, R137, R136 ;  /* 0x000000888908723e */ /* 0x002fe400000000ff */
[----:B---3--:R-:W-:-:S03]  /*15250*/  F2FP.PACK_AB R9, R41, R40 ;  /* 0x000000282909723e */ /* 0x008fc600000000ff */
[----:B------:R1:W-:Y:S04]  /*15260*/  STS [R0+0x4480], R8 ;  /* 0x0044800800007388 */ /* 0x0003e80000000800 */
[----:B------:R3:W-:Y:S01]  /*15270*/  STS [R0+0x4080], R9 ;  /* 0x0040800900007388 */ /* 0x0007e20000000800 */
        /* <DEDUP_REMOVED lines=35> */
[----:B------:R3:W-:Y:S04]  /*154b0*/  STS [R2+0x8400], R0 ;  /* 0x0084000002007388 */ /* 0x0007e80000000800 */
[----:B------:R-:W-:Y:S01]  /*154c0*/  STS [R3+0x8080], R12 ;  /* 0x0080800c03007388 */ /* 0x000fe20000000800 */
[----:B-1----:R-:W-:Y:S02]  /*154d0*/  F2FP.PACK_AB R8, R67, R66 ;  /* 0x000000424308723e */ /* 0x002fe400000000ff */
[----:B---3--:R-:W-:-:S03]  /*154e0*/  F2FP.PACK_AB R2, R81, R80 ;  /* 0x000000505102723e */ /* 0x008fc600000000ff */
[----:B------:R1:W-:Y:S01]  /*154f0*/  STS [R3+0x8480], R8 ;  /* 0x0084800803007388 */ /* 0x0003e20000000800 */
[----:B------:R-:W-:-:S03]  /*15500*/  F2FP.PACK_AB R0, R83, R82 ;  /* 0x000000525300723e */ /* 0x000fc600000000ff */
[----:B------:R3:W-:Y:S04]  /*15510*/  STS [R4+0x8000], R2 ;  /* 0x0080000204007388 */ /* 0x0007e80000000800 */
[----:B------:R4:W-:Y:S01]  /*15520*/  STS [R4+0x8400], R0 ;  /* 0x0084000004007388 */ /* 0x0009e20000000800 */
[----:B-1----:R-:W-:Y:S02]  /*15530*/  @P2 IADD3 R8, P0, R243, c[0x0][0x508], RZ ;  /* 0x00014200f3082a10 */ /* 0x002fe40007f1e0ff */
[----:B---3--:R-:W-:Y:S02]  /*15540*/  F2FP.PACK_AB R2, R133, R132 ;  /* 0x000000848502723e */ /* 0x008fe400000000ff */
[----:B------:R-:W-:Y:S02]  /*15550*/  @P2 IADD3.X R9, R244, c[0x0][0x50c], RZ, P0, !PT ;  /* 0x00014300f4092a10 */ /* 0x000fe400007fe4ff */
[----:B----4-:R-:W-:Y:S01]  /*15560*/  F2FP.PACK_AB R0, R79, R78 ;  /* 0x0000004e4f00723e */ /* 0x010fe200000000ff */
[----:B------:R1:W-:Y:S01]  /*15570*/  STS [R6+0x8080], R2 ;  /* 0x0080800206007388 */ /* 0x0003e20000000800 */
[----:B------:R-:W-:-:S03]  /*15580*/  IADD3 R4, P1, R243, c[0x0][0x500], RZ ;  /* 0x00014000f3047a10 */ /* 0x000fc60007f3e0ff */
        /* <DEDUP_REMOVED lines=11> */
[----:B------:R1:W-:Y:S01]  /*15640*/  STS [R7+0x8400], R2 ;  /* 0x0084000207007388 */ /* 0x0003e20000000800 */
[----:B------:R-:W-:-:S03]  /*15650*/  IADD3.X R5, R244, c[0x0][0x504], RZ, P1, !PT ;  /* 0x00014100f4057a10 */ /* 0x000fc60000ffe4ff */
[----:B------:R3:W-:Y:S04]  /*15660*/  STS [R7+0x8000], R0 ;  /* 0x0080000007007388 */ /* 0x0007e80000000800 */
[----:B------:R-:W-:Y:S01]  /*15670*/  BAR.SYNC.DEFER_BLOCKING 0x1, 0x100 ;  /* 0x0044000000007b1d */ /* 0x000fe20000010000 */
[----:B-1----:R-:W-:-:S05]  /*15680*/  IMAD.MOV.U32 R2, RZ, RZ, RZ ;  /* 0x000000ffff027224 */ /* 0x002fca00078e00ff */
[----:B------:R1:W5:Y:S04]  /*15690*/  @P2 LDG.E R16, [R8.64] ;  /* 0x0000000808102981 */ /* 0x000368000c1e1900 */
[----:B------:R1:W5:Y:S01]  /*156a0*/  @P3 LDG.E R2, [R4.64] ;  /* 0x0000000804023981 */ /* 0x000362000c1e1900 */
[----:B------:R-:W-:-:S04]  /*156b0*/  ISETP.NE.AND P0, PT, R249, RZ, PT ;  /* 0x000000fff900720c */ /* 0x000fc80003f05270 */
[----:B---3--:R-:W-:Y:S01]  /*156c0*/  SEL R0, R249, c[0x0][0x3d4], P0 ;  /* 0x0000f500f9007a07 */ /* 0x008fe20000000000 */
[----:B------:R-:W-:Y:S05]  /*156d0*/  @P2 BRA `(.L_x_1821) ;  /* 0x0000004000002947 */ /* 0x000fea0003800000 */
[----:B------:R-:W-:Y:S05]  /*156e0*/  @!P3 BRA `(.L_x_1821) ;  /* 0x000000300000b947 */ /* 0x000fea0003800000 */
[----:B-----5:R3:W4:Y:S04]  /*156f0*/  LDG.E R16, [R4.64] ;  /* 0x0000000804107981 */ /* 0x020728000c1e1900 */
[----:B-1-3--:R-:W4:Y:S02]  /*15700*/  LDG.E R4, [R4.64+0x4] ;  /* 0x0000040804047981 */ /* 0x00af24000c1e1900 */
[----:B----4-:R-:W-:Y:S02]  /*15710*/  IADD3 R16, -R16, R4, RZ ;  /* 0x0000000410107210 */ /* 0x010fe40007ffe1ff */
.L_x_1821:
[----:B------:R-:W-:Y:S01]  /*15720*/  IMAD.MOV.U32 R12, RZ, RZ, 0x368 ;  /* 0x00000368ff0c7424 */ /* 0x000fe200078e00ff */
[----:B------:R-:W-:Y:S01]  /*15730*/  ISETP.GT.AND P2, PT, R0, 0x1, PT ;  /* 0x000000010000780c */ /* 0x000fe20003f44270 */
[----:B------:R-:W3:Y:S01]  /*15740*/  LDL R23, [R1+0x4c] ;  /* 0x00004c0001177983 */ /* 0x000ee20000100800 */
[----:B------:R-:W-:-:S02]  /*15750*/  ISETP.NE.U32.AND P0, PT, RZ, c[0x0][0x500], PT ;  /* 0x00014000ff007a0c */ /* 0x000fc40003f05070 */
[----:B------:R-:W-:Y:S02]  /*15760*/  SEL R12, R12, 0x328, P2 ;  /* 0x000003280c0c7807 */ /* 0x000fe40001000000 */
[----:B------:R-:W-:Y:S02]  /*15770*/  ISETP.NE.AND.EX P0, PT, RZ, c[0x0][0x504], PT, P0 ;  /* 0x00014100ff007a0c */ /* 0x000fe40003f05300 */
[----:B------:R-:W4:Y:S01]  /*15780*/  LDC.64 R6, c[0x0][R12+0x170] ;  /* 0x00005c000c067b82 */ /* 0x000f220000000a00 */
[----:B-1----:R-:W-:Y:S02]  /*15790*/  LOP3.LUT R5, R238, 0xffff, RZ, 0xc0, !PT ;  /* 0x0000ffffee057812 */ /* 0x002fe400078ec0ff */
[----:B------:R-:W-:Y:S02]  /*157a0*/  SEL R0, R245, RZ, !P0 ;  /* 0x000000fff5007207 */ /* 0x000fe40004000000 */
[----:B------:R-:W-:-:S03]  /*157b0*/  SEL R4, R248, RZ, !P0 ;  /* 0x000000fff8047207 */ /* 0x000fc60004000000 */
[----:B------:R-:W1:Y:S08]  /*157c0*/  LDC.64 R8, c[0x0][R12+0x168] ;  /* 0x00005a000c087b82 */ /* 0x000e700000000a00 */
[----:B------:R-:W2:Y:S08]  /*157d0*/  LDC.64 R20, c[0x0][R12+0x178] ;  /* 0x00005e000c147b82 */ /* 0x000eb00000000a00 */
[----:B------:R1:W2:Y:S01]  /*157e0*/  LDC.64 R18, c[0x0][R12+0x160] ;  /* 0x000058000c127b82 */ /* 0x0002a20000000a00 */
[----:B----4-:R-:W-:-:S04]  /*157f0*/  IMAD R3, R7, R0, RZ ;  /* 0x0000000007037224 */ /* 0x010fc800078e02ff */
[C---:B------:R-:W-:Y:S02]  /*15800*/  IMAD R4, R6.reuse, R4, R3 ;  /* 0x0000000406047224 */ /* 0x040fe400078e0203 */
[----:B------:R-:W-:-:S04]  /*15810*/  IMAD.WIDE.U32 R6, R6, R0, RZ ;  /* 0x0000000006067225 */ /* 0x000fc800078e00ff */
[-C--:B-1----:R-:W-:Y:S02]  /*15820*/  IMAD R3, R9, R5.reuse, RZ ;  /* 0x0000000509037224 */ /* 0x082fe400078e02ff */
[----:B------:R-:W-:-:S04]  /*15830*/  IMAD.WIDE.U32 R8, R8, R5, RZ ;  /* 0x0000000508087225 */ /* 0x000fc800078e00ff */
[----:B------:R-:W-:Y:S01]  /*15840*/  IMAD.IADD R13, R9, 0x1, R3 ;  /* 0x00000001090d7824 */ /* 0x000fe200078e0203 */
[----:B-----5:R-:W-:Y:S01]  /*15850*/  IADD3 R14, P4, P3, R6, R8, R2 ;  /* 0x00000008060e7210 */ /* 0x020fe20007b9e002 */
[----:B------:R-:W-:Y:S01]  /*15860*/  IMAD.IADD R15, R7, 0x1, R4 ;  /* 0x00000001070f7824 */ /* 0x000fe200078e0204 */
[----:B------:R-:W-:Y:S01]  /*15870*/  SEL R6, R250, RZ, P2 ;  /* 0x000000fffa067207 */ /* 0x000fe20001000000 */
[----:B------:R-:W-:-:S04]  /*15880*/  IMAD.MOV.U32 R3, RZ, RZ, c[0x0][0x4e8] ;  /* 0x00013a00ff037624 */ /* 0x000fc800078e00ff */
[-C--:B--2---:R-:W-:Y:S01]  /*15890*/  IMAD R9, R21, R6.reuse, RZ ;  /* 0x0000000615097224 */ /* 0x084fe200078e02ff */
[----:B------:R-:W-:Y:S01]  /*158a0*/  ISETP.NE.AND P5, PT, R3, 0x1, PT ;  /* 0x000000010300780c */ /* 0x000fe20003fa5270 */
[----:B------:R-:W-:Y:S02]  /*158b0*/  IMAD.WIDE.U32 R6, R20, R6, RZ ;  /* 0x0000000614067225 */ /* 0x000fe400078e00ff */
[----:B------:R-:W2:Y:S02]  /*158c0*/  LDL R20, [R1+0x48] ;  /* 0x0000480001147983 */ /* 0x000ea40000100800 */
[----:B------:R-:W-:Y:S02]  /*158d0*/  IMAD.IADD R12, R7, 0x1, R9 ;  /* 0x00000001070c7824 */ /* 0x000fe400078e0209 */
[----:B---3--:R-:W-:-:S06]  /*158e0*/  IMAD R3, R237, 0x80, R23 ;  /* 0x00000080ed037824 */ /* 0x008fcc00078e0217 */
[----:B------:R-:W-:-:S04]  /*158f0*/  @P5 IMAD.HI.U32 R8, R3, c[0x0][0x4ec], RZ ;  /* 0x00013b0003085a27 */ /* 0x000fc800078e00ff */
[----:B------:R-:W-:Y:S01]  /*15900*/  IMAD.MOV.U32 R4, RZ, RZ, R3 ;  /* 0x000000ffff047224 */ /* 0x000fe200078e0003 */
[----:B------:R-:W-:Y:S02]  /*15910*/  @P5 SHF.R.U32.HI R4, RZ, c[0x0][0x4f0], R8 ;  /* 0x00013c00ff045a19 */ /* 0x000fe40000011608 */
[----:B------:R-:W-:Y:S02]  /*15920*/  SHF.R.S32.HI R8, RZ, 0x1f, R2 ;  /* 0x0000001fff087819 */ /* 0x000fe40000011402 */
[----:B------:R-:W-:Y:S02]  /*15930*/  IADD3 R6, P1, P0, R4, R14, R6 ;  /* 0x0000000e04067210 */ /* 0x000fe4000783e006 */
[--C-:B------:R-:W-:Y:S01]  /*15940*/  SHF.R.S32.HI R9, RZ, 0x1f, R4.reuse ;  /* 0x0000001fff097819 */ /* 0x100fe20000011404 */
[----:B------:R-:W-:Y:S01]  /*15950*/  IMAD.MOV R4, RZ, RZ, -R4 ;  /* 0x000000ffff047224 */ /* 0x000fe200078e0a04 */
[----:B------:R-:W-:-:S03]  /*15960*/  IADD3.X R7, R15, R13, R8, P4, P3 ;  /* 0x0000000d0f077210 */ /* 0x000fc600027e6408 */
[----:B------:R-:W-:Y:S01]  /*15970*/  IMAD R4, R4, c[0x0][0x4e8], R3 ;  /* 0x00013a0004047a24 */ /* 0x000fe200078e0203 */
[----:B------:R-:W-:-:S03]  /*15980*/  IADD3.X R7, R9, R7, R12, P1, P0 ;  /* 0x0000000709077210 */ /* 0x000fc60000fe040c */
[----:B------:R-:W-:Y:S01]  /*15990*/  IMAD R9, R19, R4, RZ ;  /* 0x0000000413097224 */ /* 0x000fe200078e02ff */
[----:B------:R-:W-:-:S05]  /*159a0*/  SHF.R.S32.HI R12, RZ, 0x1f, R4 ;  /* 0x0000001fff0c7819 */ /* 0x000fca0000011404 */
[C---:B------:R-:W-:Y:S02]  /*159b0*/  IMAD R9, R18.reuse, R12, R9 ;  /* 0x0000000c12097224 */ /* 0x040fe400078e0209 */
[----:B------:R-:W-:Y:S02]  /*159c0*/  IMAD.MOV.U32 R12, RZ, RZ, c[0x0][0x4a8] ;  /* 0x00012a00ff0c7624 */ /* 0x000fe400078e00ff */
[----:B------:R-:W-:Y:S01]  /*159d0*/  IMAD.WIDE.U32 R6, R18, R4, R6 ;  /* 0x0000000412067225 */ /* 0x000fe200078e0006 */
[----:B------:R-:W-:Y:S02]  /*159e0*/  SHF.R.S32.HI R23, RZ, 0x1f, R187 ;  /* 0x0000001fff177819 */ /* 0x000fe400000114bb */
[----:B------:R-:W-:Y:S01]  /*159f0*/  SEL R12, R12, c[0x0][0x450], P2 ;  /* 0x000114000c0c7a07 */ /* 0x000fe20001000000 */
[----:B------:R-:W-:Y:S02]  /*15a00*/  IMAD.MOV.U32 R13, RZ, RZ, c[0x0][0x4ac] ;  /* 0x00012b00ff0d7624 */ /* 0x000fe400078e00ff */
[----:B------:R-:W-:Y:S01]  /*15a10*/  IMAD.IADD R4, R7, 0x1, R9 ;  /* 0x0000000107047824 */ /* 0x000fe200078e0209 */
[----:B------:R-:W-:-:S02]  /*15a20*/  LEA R12, P0, R6, R12, 0x2 ;  /* 0x0000000c060c7211 */ /* 0x000fc400078010ff */
[----:B------:R-:W-:Y:S02]  /*15a30*/  SEL R13, R13, c[0x0][0x454], P2 ;  /* 0x000115000d0d7a07 */ /* 0x000fe40001000000 */
[----:B------:R-:W-:Y:S02]  /*15a40*/  LEA.HI R23, R23, R187, RZ, 0x5 ;  /* 0x000000bb17177211 */ /* 0x000fe400078f28ff */
[----:B------:R-:W-:Y:S02]  /*15a50*/  LEA.HI.X R6, R6, R13, R4, 0x2, P0 ;  /* 0x0000000d06067211 */ /* 0x000fe400000f1404 */
[----:B------:R-:W-:Y:S01]  /*15a60*/  LOP3.LUT R23, R23, 0xffffffe0, RZ, 0xc0, !PT ;  /* 0xffffffe017177812 */ /* 0x000fe200078ec0ff */
[----:B------:R-:W-:Y:S04]  /*15a70*/  SHFL.IDX PT, R14, R12, RZ, 0x1c1f ;  /* 0x001c1fff0c0e7589 */ /* 0x000fe800000e0000 */
[----:B------:R-:W1:Y:S01]  /*15a80*/  SHFL.IDX PT, R15, R6, RZ, 0x1c1f ;  /* 0x001c1fff060f7589 */ /* 0x000e6200000e0000 */
[----:B------:R-:W-:-:S03]  /*15a90*/  IMAD.IADD R23, R187, 0x1, -R23 ;  /* 0x00000001bb177824 */ /* 0x000fc600078e0a17 */
[----:B------:R-:W-:Y:S01]  /*15aa0*/  SHFL.IDX PT, R12, R12, 0x1, 0x1c1f ;  /* 0x003c1f000c0c7f89 */ /* 0x000fe200000e0000 */
[----:B------:R-:W-:-:S03]  /*15ab0*/  IMAD R4, R16, c[0x0][0x4e8], RZ ;  /* 0x00013a0010047a24 */ /* 0x000fc600078e02ff */
[----:B------:R2:W3:Y:S01]  /*15ac0*/  SHFL.IDX PT, R13, R6, 0x1, 0x1c1f ;  /* 0x003c1f00060d7f89 */ /* 0x0004e200000e0000 */
[----:B------:R-:W-:Y:S01]  /*15ad0*/  LOP3.LUT P0, RZ, R23, 0x3, RZ, 0xc0, !PT ;  /* 0x0000000317ff7812 */ /* 0x000fe2000780c0ff */
[----:B--2---:R-:W-:-:S05]  /*15ae0*/  IMAD R6, R237, 0x80, R20 ;  /* 0x00000080ed067824 */ /* 0x004fca00078e0214 */
        /* <DEDUP_REMOVED lines=12> */
[----:B------:R1:W3:Y:S01]  /*15bb0*/  LDS.128 R24, [R107+0x80] ;  /* 0x000080006b187984 */ /* 0x0002e20000000c00 */
[C---:B--2---:R-:W-:Y:S02]  /*15bc0*/  LEA R12, R237.reuse, R242, 0x7 ;  /* 0x000000f2ed0c7211 */ /* 0x044fe400078e38ff */
[----:B------:R-:W-:Y:S01]  /*15bd0*/  IMAD R2, R2, c[0x0][0x3a4], R8 ;  /* 0x0000e90002027a24 */ /* 0x000fe200078e0208 */
[----:B------:R-:W-:Y:S01]  /*15be0*/  LEA R8, R237, R217, 0x7 ;  /* 0x000000d9ed087211 */ /* 0x000fe200078e38ff */
[----:B------:R1:W2:Y:S03]  /*15bf0*/  LDS.128 R40, [R107+0x1080] ;  /* 0x001080006b287984 */ /* 0x0002a60000000c00 */
[----:B------:R-:W-:Y:S01]  /*15c00*/  IADD3 R3, R7, R2, RZ ;  /* 0x0000000207037210 */ /* 0x000fe20007ffe0ff */
[----:B------:R1:W4:Y:S01]  /*15c10*/  LDS.128 R52, [R107+0x2080] ;  /* 0x002080006b347984 */ /* 0x0003220000000c00 */
        /* <DEDUP_REMOVED lines=30> */
[----:B------:R-:W-:-:S04]  /*15e00*/  LEA R14, P0, R2, c[0x0][0x380], 0x1 ;  /* 0x0000e000020e7a11 */ /* 0x000fc800078008ff */
[----:B------:R-:W-:-:S04]  /*15e10*/  IADD3 R0, R3, R0, RZ ;  /* 0x0000000003007210 */ /* 0x000fc80007ffe0ff */
[----:B------:R-:W-:Y:S01]  /*15e20*/  LEA.HI.X R13, R2, c[0x0][0x384], R0, 0x1, P0 ;  /* 0x0000e100020d7a11 */ /* 0x000fe200000f0c00 */
[----:B------:R-:W-:Y:S05]  /*15e30*/  BRA.DIV ~URZ, `(.L_x_1823) ;  /* 0x00004e127f007947 */ /* 0x000fea000b800000 */
[----:B--234-:R2:W3:Y:S02]  /*15e40*/  SHFL.IDX PT, R5, R13, RZ, 0x181f ;  /* 0x00181fff0d057589 */ /* 0x01c4e400000e0000 */
.L_x_1902:
[----:B------:R-:W-:Y:S05]  /*15e50*/  BRA.DIV ~URZ, `(.L_x_1824) ;  /* 0x00004e627f007947 */ /* 0x000fea000b800000 */
[----:B------:R4:W2:Y:S02]  /*15e60*/  SHFL.IDX PT, R0, R14, RZ, 0x181f ;  /* 0x00181fff0e007589 */ /* 0x0008a400000e0000 */
.L_x_1903:
        /* <DEDUP_REMOVED lines=15> */
.L_x_1826:
[----:B------:R-:W-:Y:S05]  /*15f60*/  BSYNC B0 ;  /* 0x0000000000007941 */ /* 0x000fea0003800000 */
.L_x_1825:
[----:B------:R-:W-:Y:S05]  /*15f70*/  BRA.DIV ~URZ, `(.L_x_1827) ;  /* 0x00004db27f007947 */ /* 0x000fea000b800000 */
[----:B---3--:R3:W4:Y:S04]  /*15f80*/  SHFL.IDX PT, R5, R13, 0x1, 0x181f ;  /* 0x00381f000d057f89 */ /* 0x00872800000e0000 */
[----:B--2---:R3:W2:Y:S02]  /*15f90*/  SHFL.IDX PT, R0, R14, 0x1, 0x181f ;  /* 0x00381f000e007f89 */ /* 0x0046a400000e0000 */
.L_x_1904:
        /* <DEDUP_REMOVED lines=16> */
.L_x_1829:
[----:B------:R-:W-:Y:S05]  /*160a0*/  BSYNC B0 ;  /* 0x0000000000007941 */ /* 0x000fea0003800000 */
.L_x_1828:
[----:B------:R-:W-:Y:S05]  /*160b0*/  BRA.DIV ~URZ, `(.L_x_1830) ;  /* 0x00004d427f007947 */ /* 0x000fea000b800000 */
[----:B----4-:R4:W3:Y:S02]  /*160c0*/  SHFL.IDX PT, R5, R13, 0x2, 0x181f ;  /* 0x00581f000d057f89 */ /* 0x0108e400000e0000 */
.L_x_1905:
[----:B------:R-:W-:Y:S05]  /*160d0*/  BRA.DIV ~URZ, `(.L_x_1831) ;  /* 0x00004d927f007947 */ /* 0x000fea000b800000 */
[----:B--2---:R2:W4:Y:S02]  /*160e0*/  SHFL.IDX PT, R0, R14, 0x2, 0x181f ;  /* 0x00581f000e007f89 */ /* 0x00452400000e0000 */
.L_x_1906:
        /* <DEDUP_REMOVED lines=16> */
.L_x_1833:
[----:B------:R-:W-:Y:S05]  /*161f0*/  BSYNC B0 ;  /* 0x0000000000007941 */ /* 0x000fea0003800000 */
.L_x_1832:
[----:B------:R-:W-:Y:S05]  /*16200*/  BRA.DIV ~URZ, `(.L_x_1834) ;  /* 0x00004cd27f007947 */ /* 0x000fea000b800000 */
[----:B---3--:R3:W2:Y:S04]  /*16210*/  SHFL.IDX PT, R6, R13, 0x3, 0x181f ;  /* 0x00781f000d067f89 */ /* 0x0086a800000e0000 */
[----:B----4-:R3:W4:Y:S02]  /*16220*/  SHFL.IDX PT, R0, R14, 0x3, 0x181f ;  /* 0x00781f000e007f89 */ /* 0x01072400000e0000 */
.L_x_1907:
[----:B------:R-:W-:-:S04]  /*16230*/  IADD3 R2, R12, 0x60, RZ ;  /* 0x000000600c027810 */ /* 0x000fc80007ffe0ff */
[----:B------:R-:W-:-:S13]  /*16240*/  ISETP.GE.AND P0, PT, R2, R4, PT ;  /* 0x000000040200720c */ /* 0x000fda0003f06270 */
[----:B------:R-:W-:Y:S05]  /*16250*/  @P0 BRA `(.L_x_1835) ;  /* 0x000024a000000947 */ /* 0x000fea0003800000 */
[----:B------:R-:W-:Y:S02]  /*16260*/  ISETP.GE.AND P1, PT, R204, c[0x0][0x3c8], PT ;  /* 0x0000f200cc007a0c */ /* 0x000fe40003f26270 */
[----:B------:R-:W-:-:S11]  /*16270*/  ISETP.GE.AND P0, PT, R203, c[0x0][0x3c8], PT ;  /* 0x0000f200cb007a0c */ /* 0x000fd60003f06270 */
        /* <DEDUP_REMOVED lines=12> */
.L_x_1822:
[----:B------:R-:W-:Y:S02]  /*16340*/  IMAD R8, R8, c[0x0][0x408], RZ ;  /* 0x0001020008087a24 */ /* 0x000fe400078e02ff */
[----:B------:R-:W-:-:S04]  /*16350*/  IMAD.WIDE.U32 R6, R2, c[0x0][0x408], RZ ;  /* 0x0001020002067a25 */ /* 0x000fc800078e00ff */
[----:B------:R-:W-:-:S05]  /*16360*/  IMAD R2, R2, c[0x0][0x40c], R8 ;  /* 0x0001030002027a24 */ /* 0x000fca00078e0208 */
[----:B------:R-:W-:Y:S02]  /*16370*/  IADD3 R7, R7, R2, RZ ;  /* 0x0000000207077210 */ /* 0x000fe40007ffe0ff */
[----:B------:R-:W-:-:S03]  /*16380*/  SHF.R.S32.HI R2, RZ, 0x1f, R0 ;  /* 0x0000001fff027819 */ /* 0x000fc60000011400 */
[----:B------:R-:W-:-:S04]  /*16390*/  IMAD.WIDE.U32 R6, R5, c[0x0][0x438], R6 ;  /* 0x00010e0005067a25 */ /* 0x000fc800078e0006 */
[----:B------:R-:W-:Y:S01]  /*163a0*/  IMAD R2, R2, c[0x0][0x440], RZ ;  /* 0x0001100002027a24 */ /* 0x000fe200078e02ff */
[----:B------:R-:W-:Y:S01]  /*163b0*/  MOV R4, R6 ;  /* 0x0000000600047202 */ /* 0x000fe20000000f00 */
[----:B------:R-:W-:Y:S02]  /*163c0*/  IMAD R5, R5, c[0x0][0x43c], R7 ;  /* 0x00010f0005057a24 */ /* 0x000fe400078e0207 */
[----:B------:R-:W-:-:S04]  /*163d0*/  @P5 IMAD.HI.U32 R7, R3, c[0x0][0x4ec], RZ ;  /* 0x00013b0003075a27 */ /* 0x000fc800078e00ff */
[C---:B------:R-:W-:Y:S02]  /*163e0*/  IMAD R2, R0.reuse, c[0x0][0x444], R2 ;  /* 0x0001110000027a24 */ /* 0x040fe400078e0202 */
[----:B------:R-:W-:Y:S01]  /*163f0*/  IMAD.WIDE.U32 R4, R0, c[0x0][0x440], R4 ;  /* 0x0001100000047a25 */ /* 0x000fe200078e0004 */
[----:B------:R-:W-:Y:S02]  /*16400*/  MOV R0, R3 ;  /* 0x0000000300007202 */ /* 0x000fe40000000f00 */
[----:B------:R-:W-:Y:S02]  /*16410*/  @P5 SHF.R.U32.HI R0, RZ, c[0x0][0x4f0], R7 ;  /* 0x00013c00ff005a19 */ /* 0x000fe40000011607 */
        /* <DEDUP_REMOVED lines=19> */
.L_x_1908:
[----:B------:R-:W-:Y:S05]  /*16550*/  BRA.DIV ~URZ, `(.L_x_1837) ;  /* 0x00004ac27f007947 */ /* 0x000fea000b800000 */
[----:B------:R4:W1:Y:S02]  /*16560*/  SHFL.IDX PT, R0, R14, RZ, 0x1c1f ;  /* 0x001c1fff0e007589 */ /* 0x00086400000e0000 */
.L_x_1909:
[----:B------:R-:W-:Y:S01]  /*16570*/  BSSY B0, `(.L_x_1838) ;  /* 0x00000a6000007945 */ /* 0x000fe20003800000 */
[----:B------:R-:W-:Y:S05]  /*16580*/  @P0 BRA `(.L_x_1839) ;  /* 0x00000a4000000947 */ /* 0x000fea0003800000 */
[C---:B------:R-:W-:Y:S02]  /*16590*/  IADD3 R9, R251.reuse, 0x8, RZ ;  /* 0x00000008fb097810 */ /* 0x040fe40007ffe0ff */
[----:B------:R-:W-:Y:S02]  /*165a0*/  ISETP.GE.AND P1, PT, R251, c[0x0][0x3c8], PT ;  /* 0x0000f200fb007a0c */ /* 0x000fe40003f26270 */
[----:B------:R-:W-:Y:S02]  /*165b0*/  ISETP.GE.AND P0, PT, R9, c[0x0][0x3c8], PT ;  /* 0x0000f20009007a0c */ /* 0x000fe40003f06270 */
[C---:B--2---:R-:W-:Y:S02]  /*165c0*/  IADD3 R12, R251.reuse, 0x10, RZ ;  /* 0x00000010fb0c7810 */ /* 0x044fe40007ffe0ff */
[----:B------:R-:W-:-:S02]  /*165d0*/  IADD3 R8, R251, 0x18, RZ ;  /* 0x00000018fb087810 */ /* 0x000fc40007ffe0ff */
[----:B------:R-:W-:Y:S02]  /*165e0*/  IADD3 R13, R251, 0x8, RZ ;  /* 0x00000008fb0d7810 */ /* 0x000fe40007ffe0ff */
[----:B------:R-:W-:Y:S02]  /*165f0*/  ISETP.GE.AND P3, PT, R12, c[0x0][0x3c8], PT ;  /* 0x0000f2000c007a0c */ /* 0x000fe40003f66270 */
[----:B------:R-:W-:Y:S01]  /*16600*/  ISETP.GE.AND P4, PT, R8, c[0x0][0x3c8], PT ;  /* 0x0000f20008007a0c */ /* 0x000fe20003f86270 */
[----:B-1----:R-:W-:Y:S01]  /*16610*/  @!P1 IMAD.MOV.U32 R6, RZ, RZ, R0 ;  /* 0x000000ffff069224 */ /* 0x002fe200078e0000 */
[----:B------:R-:W-:Y:S01]  /*16620*/  SHF.R.S32.HI R13, RZ, 0x1f, R13 ;  /* 0x0000001fff0d7819 */ /* 0x000fe2000001140d */
[----:B---3--:R-:W-:Y:S01]  /*16630*/  @!P1 IMAD.MOV.U32 R7, RZ, RZ, R4 ;  /* 0x000000ffff079224 */ /* 0x008fe200078e0004 */
[----:B------:R-:W-:Y:S02]  /*16640*/  @!P0 LEA R2, P2, R9, R0, 0x2 ;  /* 0x0000000009028211 */ /* 0x000fe400078410ff */
[C---:B------:R-:W-:Y:S01]  /*16650*/  IADD3 R16, R251.reuse, 0x20, RZ ;  /* 0x00000020fb107810 */ /* 0x040fe20007ffe0ff */
[----:B------:R-:W-:Y:S01]  /*16660*/  @!P1 IMAD.WIDE R6, R251, 0x4, R6 ;  /* 0x00000004fb069825 */ /* 0x000fe200078e0206 */
[----:B------:R-:W-:-:S02]  /*16670*/  @!P0 LEA.HI.X R3, R9, R4, R13, 0x2, P2 ;  /* 0x0000000409038211 */ /* 0x000fc400010f140d */
[C---:B------:R-:W-:Y:S02]  /*16680*/  IADD3 R9, R251.reuse, 0x28, RZ ;  /* 0x00000028fb097810 */ /* 0x040fe40007ffe0ff */
[C---:B------:R-:W-:Y:S01]  /*16690*/  IADD3 R17, R251.reuse, 0x10, RZ ;  /* 0x00000010fb117810 */ /* 0x040fe20007ffe0ff */
[----:B------:R1:W-:Y:S01]  /*166a0*/  @!P1 ST.E.64 [R6.64], R26 ;  /* 0x0000001a06009985 */ /* 0x0003e2000c101b08 */
[----:B------:R-:W-:Y:S02]  /*166b0*/  ISETP.GE.AND P2, PT, R16, c[0x0][0x3c8], PT ;  /* 0x0000f20010007a0c */ /* 0x000fe40003f46270 */
[----:B------:R-:W-:Y:S01]  /*166c0*/  IADD3 R13, R251, 0x18, RZ ;  /* 0x00000018fb0d7810 */ /* 0x000fe20007ffe0ff */
[----:B------:R2:W-:Y:S01]  /*166d0*/  @!P0 ST.E.64 [R2.64], R28 ;  /* 0x0000001c02008985 */ /* 0x0005e2000c101b08 */
[----:B------:R-:W-:Y:S02]  /*166e0*/  ISETP.GE.AND P1, PT, R9, c[0x0][0x3c8], PT ;  /* 0x0000f20009007a0c */ /* 0x000fe40003f26270 */
[----:B------:R-:W-:-:S02]  /*166f0*/  SHF.R.S32.HI R17, RZ, 0x1f, R17 ;  /* 0x0000001fff117819 */ /* 0x000fc40000011411 */
[----:B------:R-:W-:Y:S02]  /*16700*/  SHF.R.S32.HI R13, RZ, 0x1f, R13 ;  /* 0x0000001fff0d7819 */ /* 0x000fe4000001140d */
[C---:B------:R-:W-:Y:S02]  /*16710*/  IADD3 R18, R251.reuse, 0x60, RZ ;  /* 0x00000060fb127810 */ /* 0x040fe40007ffe0ff */
[C---:B------:R-:W-:Y:S02]  /*16720*/  IADD3 R19, R251.reuse, 0x80, RZ ;  /* 0x00000080fb137810 */ /* 0x040fe40007ffe0ff */
[----:B------:R-:W-:Y:S02]  /*16730*/  SHF.R.S32.HI R18, RZ, 0x1f, R18 ;  /* 0x0000001fff127819 */ /* 0x000fe40000011412 */
[----:B------:R-:W-:Y:S02]  /*16740*/  SHF.R.S32.HI R19, RZ, 0x1f, R19 ;  /* 0x0000001fff137819 */ /* 0x000fe40000011413 */
[----:B------:R-:W-:-:S04]  /*16750*/  IADD3 R20, R251, 0xa8, RZ ;  /* 0x000000a8fb147810 */ /* 0x000fc80007ffe0ff */
[----:B------:R-:W-:Y:S02]  /*16760*/  SHF.R.S32.HI R20, RZ, 0x1f, R20 ;  /* 0x0000001fff147819 */ /* 0x000fe40000011414 */
        /* <DEDUP_REMOVED lines=11> */
[----:B------:R-:W-:Y:S02]  /*16820*/  SHF.R.S32.HI R17, RZ, 0x1f, R17 ;  /* 0x0000001fff117819 */ /* 0x000fe40000011411 */
[----:B------:R-:W-:Y:S02]  /*16830*/  ISETP.GE.AND P4, PT, R8, c[0x0][0x3c8], PT ;  /* 0x0000f20008007a0c */ /* 0x000fe40003f86270 */
        /* <DEDUP_REMOVED lines=8> */
[C---:B------:R-:W-:Y:S01]  /*168c0*/  IADD3 R17, R251.reuse, 0x30, RZ ;  /* 0x00000030fb117810 */ /* 0x040fe20007ffe0ff */
[----:B------:R2:W-:Y:S01]  /*168d0*/  @!P1 ST.E.64 [R2.64], R120 ;  /* 0x0000007802009985 */ /* 0x0005e2000c101b08 */
[----:B------:R-:W-:Y:S02]  /*168e0*/  ISETP.GE.AND P2, PT, R16, c[0x0][0x3c8], PT ;  /* 0x0000f20010007a0c */ /* 0x000fe40003f46270 */
[----:B------:R-:W-:Y:S02]  /*168f0*/  IADD3 R13, R251, 0x38, RZ ;  /* 0x00000038fb0d7810 */ /* 0x000fe40007ffe0ff */
[----:B------:R-:W-:Y:S02]  /*16900*/  ISETP.GE.AND P1, PT, R9, c[0x0][0x3c8], PT ;  /* 0x0000f20009007a0c */ /* 0x000fe40003f26270 */
[----:B------:R-:W-:Y:S02]  /*16910*/  SHF.R.S32.HI R17, RZ, 0x1f, R17 ;  /* 0x0000001fff117819 */ /* 0x000fe40000011411 */
[----:B------:R-:W-:-:S02]  /*16920*/  SHF.R.S32.HI R13, RZ, 0x1f, R13 ;  /* 0x0000001fff0d7819 */ /* 0x000fc4000001140d */
        /* <DEDUP_REMOVED lines=38> */
[----:B------:R-:W-:Y:S02]  /*16b90*/  ISETP.GE.AND P4, PT, R8, c[0x0][0x3c8], PT ;  /* 0x0000f20008007a0c */ /* 0x000fe40003f86270 */
[----:B------:R-:W-:Y:S02]  /*16ba0*/  SHF.R.S32.HI R13, RZ, 0x1f, R13 ;  /* 0x0000001fff0d7819 */ /* 0x000fe4000001140d */
[----:B------:R-:W-:Y:S02]  /*16bb0*/  IADD3 R16, R251, 0x80, RZ ;  /* 0x00000080fb107810 */ /* 0x000fe40007ffe0ff */
[----:B-1----:R-:W-:-:S02]  /*16bc0*/  @!P2 LEA R6, P5, R17, R0, 0x2 ;  /* 0x000000001106a211 */ /* 0x002fc400078a10ff */
[----:B--2---:R-:W-:Y:S02]  /*16bd0*/  @!P1 LEA R2, P0, R9, R0, 0x2 ;  /* 0x0000000009029211 */ /* 0x004fe400078010ff */
[-C--:B------:R-:W-:Y:S02]  /*16be0*/  @!P2 LEA.HI.X R7, R17, R4.reuse, R18, 0x2, P5 ;  /* 0x000000041107a211 */ /* 0x080fe400028f1412 */
[----:B------:R-:W-:Y:S02]  /*16bf0*/  @!P1 LEA.HI.X R3, R9, R4, R13, 0x2, P0 ;  /* 0x0000000409039211 */ /* 0x000fe400000f140d */
[C---:B------:R-:W-:Y:S01]  /*16c00*/  IADD3 R17, R251.reuse, 0x88, RZ ;  /* 0x00000088fb117810 */ /* 0x040fe20007ffe0ff */
[----:B------:R1:W-:Y:S01]  /*16c10*/  @!P2 ST.E.64 [R6.64], R56 ;  /* 0x000000380600a985 */ /* 0x0003e2000c101b08 */
[C---:B------:R-:W-:Y:S02]  /*16c20*/  IADD3 R18, R251.reuse, 0x70, RZ ;  /* 0x00000070fb127810 */ /* 0x040fe40007ffe0ff */
[----:B------:R-:W-:Y:S01]  /*16c30*/  IADD3 R9, R251, 0x78, RZ ;  /* 0x00000078fb097810 */ /* 0x000fe20007ffe0ff */
[----:B------:R2:W-:Y:S01]  /*16c40*/  @!P1 ST.E.64 [R2.64], R60 ;  /* 0x0000003c02009985 */ /* 0x0005e2000c101b08 */
[----:B------:R-:W-:-:S02]  /*16c50*/  ISETP.GE.AND P1, PT, R17, c[0x0][0x3c8], PT ;  /* 0x0000f20011007a0c */ /* 0x000fc40003f26270 */
[----:B------:R-:W-:Y:S02]  /*16c60*/  ISETP.GE.AND P2, PT, R16, c[0x0][0x3c8], PT ;  /* 0x0000f20010007a0c */ /* 0x000fe40003f46270 */
[----:B------:R-:W-:Y:S02]  /*16c70*/  SHF.R.S32.HI R18, RZ, 0x1f, R18 ;  /* 0x0000001fff127819 */ /* 0x000fe40000011412 */
[----:B------:R-:W-:Y:S02]  /*16c80*/  SHF.R.S32.HI R9, RZ, 0x1f, R9 ;  /* 0x0000001fff097819 */ /* 0x000fe40000011409 */
[----:B------:R-:W-:-:S04]  /*16c90*/  IADD3 R13, R251, 0x90, RZ ;  /* 0x00000090fb0d7810 */ /* 0x000fc80007ffe0ff */
[----:B------:R-:W-:Y:S02]  /*16ca0*/  ISETP.GE.AND P6, PT, R13, c[0x0][0x3c8], PT ;  /* 0x0000f2000d007a0c */ /* 0x000fe40003fc6270 */
[-C--:B-1----:R-:W-:Y:S02]  /*16cb0*/  @!P3 LEA R6, P5, R12, R0.reuse, 0x2 ;  /* 0x000000000c06b211 */ /* 0x082fe400078a10ff */
[----:B--2---:R-:W-:Y:S02]  /*16cc0*/  @!P4 LEA R2, P0, R8, R0, 0x2 ;  /* 0x000000000802c211 */ /* 0x004fe400078010ff */
[-C--:B------:R-:W-:Y:S02]  /*16cd0*/  @!P3 LEA.HI.X R7, R12, R4.reuse, R18, 0x2, P5 ;  /* 0x000000040c07b211 */ /* 0x080fe400028f1412 */
[----:B------:R-:W-:Y:S02]  /*16ce0*/  @!P4 LEA.HI.X R3, R8, R4, R9, 0x2, P0 ;  /* 0x000000040803c211 */ /* 0x000fe400000f1409 */
[C---:B------:R-:W-:Y:S01]  /*16cf0*/  IADD3 R18, R251.reuse, 0x88, RZ ;  /* 0x00000088fb127810 */ /* 0x040fe20007ffe0ff */
[----:B------:R1:W-:Y:S01]  /*16d00*/  @!P3 ST.E.64 [R6.64], R64 ;  /* 0x000000400600b985 */ /* 0x0003e2000c101b08 */
[----:B------:R-:W-:-:S02]  /*16d10*/  IADD3 R12, R251, 0x98, RZ ;  /* 0x00000098fb0c7810 */ /* 0x000fc40007ffe0ff */
[----:B------:R-:W-:Y:S01]  /*16d20*/  SHF.R.S32.HI R18, RZ, 0x1f, R18 ;  /* 0x0000001fff127819 */ /* 0x000fe20000011412 */
[----:B------:R2:W-:Y:S01]  /*16d30*/  @!P4 ST.E.64 [R2.64], R68 ;  /* 0x000000440200c985 */ /* 0x0005e2000c101b08 */
[----:B------:R-:W-:Y:S02]  /*16d40*/  @!P2 LEA R8, P0, R16, R0, 0x2 ;  /* 0x000000001008a211 */ /* 0x000fe400078010ff */
[----:B------:R-:W-:Y:S02]  /*16d50*/  ISETP.GE.AND P5, PT, R12, c[0x0][0x3c8], PT ;  /* 0x0000f2000c007a0c */ /* 0x000fe40003fa6270 */
[----:B------:R-:W-:Y:S02]  /*16d60*/  @!P2 LEA.HI.X R9, R16, R4, R19, 0x2, P0 ;  /* 0x000000041009a211 */ /* 0x000fe400000f1413 */
[C---:B------:R-:W-:Y:S02]  /*16d70*/  IADD3 R16, R251.reuse, 0xa0, RZ ;  /* 0x000000a0fb107810 */ /* 0x040fe40007ffe0ff */
[----:B------:R-:W-:Y:S01]  /*16d80*/  IADD3 R19, R251, 0xa8, RZ ;  /* 0x000000a8fb137810 */ /* 0x000fe20007ffe0ff */
[----:B------:R-:W-:Y:S01]  /*16d90*/  @!P2 ST.E.64 [R8.64], R124 ;  /* 0x0000007c0800a985 */ /* 0x000fe2000c101b08 */
[----:B------:R-:W-:-:S02]  /*16da0*/  ISETP.GE.AND P4, PT, R16, c[0x0][0x3c8], PT ;  /* 0x0000f20010007a0c */ /* 0x000fc40003f86270 */
[----:B------:R-:W-:Y:S02]  /*16db0*/  ISETP.GE.AND P2, PT, R19, c[0x0][0x3c8], PT ;  /* 0x0000f20013007a0c */ /* 0x000fe40003f46270 */
[-C--:B-1----:R-:W-:Y:S02]  /*16dc0*/  @!P6 LEA R6, P0, R13, R0.reuse, 0x2 ;  /* 0x000000000d06e211 */ /* 0x082fe400078010ff */
[----:B--2---:R-:W-:-:S04]  /*16dd0*/  @!P1 LEA R2, P3, R17, R0, 0x2 ;  /* 0x0000000011029211 */ /* 0x004fc800078610ff */
        /* <DEDUP_REMOVED lines=12> */
[----:B------:R-:W-:Y:S02]  /*16ea0*/  SHF.R.S32.HI R18, RZ, 0x1f, R18 ;  /* 0x0000001fff127819 */ /* 0x000fe40000011412 */
[----:B-1----:R-:W-:-:S04]  /*16eb0*/  @!P5 LEA R2, P3, R12, R0, 0x2 ;  /* 0x000000000c02d211 */ /* 0x002fc800078610ff */
[----:B------:R-:W-:Y:S02]  /*16ec0*/  @!P5 LEA.HI.X R3, R12, R4, R13, 0x2, P3 ;  /* 0x000000040c03d211 */ /* 0x000fe400018f140d */
[CC--:B------:R-:W-:Y:S02]  /*16ed0*/  @!P4 LEA R12, P6, R16.reuse, R0.reuse, 0x2 ;  /* 0x00000000100cc211 */ /* 0x0c0fe400078c10ff */
[----:B------:R-:W-:Y:S01]  /*16ee0*/  @!P2 LEA R8, P3, R19, R0, 0x2 ;  /* 0x000000001308a211 */ /* 0x000fe200078610ff */
[----:B------:R1:W-:Y:S01]  /*16ef0*/  @!P5 ST.E.64 [R2.64], R80 ;  /* 0x000000500200d985 */ /* 0x0003e2000c101b08 */
[----:B------:R-:W-:Y:S02]  /*16f00*/  @!P4 LEA.HI.X R13, R16, R4, R18, 0x2, P6 ;  /* 0x00000004100dc211 */ /* 0x000fe400030f1412 */
[----:B------:R-:W-:Y:S02]  /*16f10*/  IADD3 R18, R251, 0xb0, RZ ;  /* 0x000000b0fb127810 */ /* 0x000fe40007ffe0ff */
[----:B--2---:R-:W-:Y:S01]  /*16f20*/  @!P1 LEA R6, P5, R17, R0, 0x2 ;  /* 0x0000000011069211 */ /* 0x004fe200078a10ff */
[----:B------:R2:W-:Y:S01]  /*16f30*/  @!P4 ST.E.64 [R12.64], R132 ;  /* 0x000000840c00c985 */ /* 0x0005e2000c101b08 */
[----:B------:R-:W-:-:S02]  /*16f40*/  SHF.R.S32.HI R18, RZ, 0x1f, R18 ;  /* 0x0000001fff127819 */ /* 0x000fc40000011412 */
        /* <DEDUP_REMOVED lines=8> */
.L_x_1839:
[----:B------:R-:W-:Y:S05]  /*16fd0*/  BSYNC B0 ;  /* 0x0000000000007941 */ /* 0x000fea0003800000 */
.L_x_1838:
[----:B------:R-:W-:Y:S05]  /*16fe0*/  BRA.DIV ~URZ, `(.L_x_1840) ;  /* 0x000040a27f007947 */ /* 0x000fea000b800000 */
[----:B---3--:R3:W2:Y:S04]  /*16ff0*/  SHFL.IDX PT, R4, R5, 0x1, 0x1c1f ;  /* 0x003c1f0005047f89 */ /* 0x0086a800000e0000 */
[----:B-1----:R3:W1:Y:S02]  /*17000*/  SHFL.IDX PT, R0, R14, 0x1, 0x1c1f ;  /* 0x003c1f000e007f89 */ /* 0x00266400000e0000 */
.L_x_1910:
        /* <DEDUP_REMOVED lines=8> */
[----:B------:R-:W-:Y:S01]  /*17090*/  IADD3 R9, R251, 0x8, RZ ;  /* 0x00000008fb097810 */ /* 0x000fe20007ffe0ff */
        /* <DEDUP_REMOVED lines=161> */
[----:B------:R-:W-:-:S03]  /*17ab0*/  @!P0 LEA.HI.X R3, R5, R4, R14, 0x2, P4 ;  /* 0x0000000405038211 */ /* 0x000fc600020f140e */
        /* <DEDUP_REMOVED lines=9> */
.L_x_1820:
        /* <DEDUP_REMOVED lines=16> */
[----:B-1----:R1:W3:Y:S04]  /*17c50*/  LDG.E R4, [R2.64] ;  /* 0x0000000802047981 */ /* 0x0022e8000c1e1900 */
[----:B-1----:R-:W3:Y:S02]  /*17c60*/  LDG.E R2, [R2.64+0x4] ;  /* 0x0000040802027981 */ /* 0x002ee4000c1e1900 */
[----:B---3-5:R-:W-:Y:S02]  /*17c70*/  IADD3 R21, -R4, R2, RZ ;  /* 0x0000000204157210 */ /* 0x028fe40007ffe1ff */
.L_x_1841:
[----:B------:R-:W-:Y:S01]  /*17c80*/  ISETP.GT.AND P0, PT, R187, 0x7f, PT ;  /* 0x0000007fbb00780c */ /* 0x000fe20003f04270 */
[----:B------:R-:W-:Y:S01]  /*17c90*/  BSSY B0, `(.L_x_1842) ;  /* 0x0000035000007945 */ /* 0x000fe20003800000 */
[----:B------:R-:W-:Y:S02]  /*17ca0*/  LOP3.LUT R8, R238, 0xffff, RZ, 0xc0, !PT ;  /* 0x0000ffffee087812 */ /* 0x000fe400078ec0ff */
[----:B------:R-:W-:-:S02]  /*17cb0*/  SEL R9, R245, RZ, !P3 ;  /* 0x000000fff5097207 */ /* 0x000fc40005800000 */
[----:B------:R-:W-:Y:S02]  /*17cc0*/  SEL R23, R248, RZ, !P3 ;  /* 0x000000fff8177207 */ /* 0x000fe40005800000 */
[----:B-----5:R-:W-:-:S05]  /*17cd0*/  SHF.R.S32.HI R19, RZ, 0x1f, R0 ;  /* 0x0000001fff137819 */ /* 0x020fca0000011400 */
[----:B------:R-:W-:Y:S05]  /*17ce0*/  @P0 BRA `(.L_x_1843) ;  /* 0x000002f000000947 */ /* 0x000fea0003800000 */
[----:B-1----:R-:W-:Y:S01]  /*17cf0*/  IMAD R2, R21, c[0x0][0x4e8], RZ ;  /* 0x00013a0015027a24 */ /* 0x002fe200078e02ff */
        /* <DEDUP_REMOVED lines=9> */
[----:B------:R1:W2:Y:S02]  /*17d90*/  LDC.64 R14, c[0x0][R2+0x160] ;  /* 0x00005800020e7b82 */ /* 0x0002a40000000a00 */
[----:B-1----:R-:W-:-:S02]  /*17da0*/  IMAD.MOV.U32 R2, RZ, RZ, c[0x0][0x4e8] ;  /* 0x00013a00ff027624 */ /* 0x002fc400078e00ff */
[-C--:B---3--:R-:W-:Y:S02]  /*17db0*/  IMAD R3, R13, R9.reuse, RZ ;  /* 0x000000090d037224 */ /* 0x088fe400078e02ff */
[----:B------:R-:W-:Y:S01]  /*17dc0*/  IMAD.WIDE.U32 R4, R12, R9, RZ ;  /* 0x000000090c047225 */ /* 0x000fe200078e00ff */
[----:B------:R-:W-:Y:S02]  /*17dd0*/  ISETP.NE.AND P0, PT, R2, 0x1, PT ;  /* 0x000000010200780c */ /* 0x000fe40003f05270 */
[----:B------:R-:W-:Y:S01]  /*17de0*/  MOV R2, R18 ;  /* 0x0000001200027202 */ /* 0x000fe20000000f00 */
[----:B------:R-:W-:Y:S01]  /*17df0*/  IMAD R12, R12, R23, R3 ;  /* 0x000000170c0c7224 */ /* 0x000fe200078e0203 */
[----:B------:R-:W-:Y:S01]  /*17e00*/  SEL R3, R250, RZ, P2 ;  /* 0x000000fffa037207 */ /* 0x000fe20001000000 */
[-C--:B----4-:R-:W-:Y:S02]  /*17e10*/  IMAD R13, R7, R8.reuse, RZ ;  /* 0x00000008070d7224 */ /* 0x090fe400078e02ff */
[----:B------:R-:W-:-:S04]  /*17e20*/  IMAD.WIDE.U32 R6, R6, R8, RZ ;  /* 0x0000000806067225 */ /* 0x000fc800078e00ff */
[----:B------:R-:W-:Y:S01]  /*17e30*/  IMAD.IADD R13, R7, 0x1, R13 ;  /* 0x00000001070d7824 */ /* 0x000fe200078e020d */
[----:B------:R-:W-:Y:S01]  /*17e40*/  IADD3 R7, R5, R12, RZ ;  /* 0x0000000c05077210 */ /* 0x000fe20007ffe0ff */
[----:B------:R-:W-:-:S04]  /*17e50*/  @P0 IMAD.HI.U32 R22, R18, c[0x0][0x4ec], RZ ;  /* 0x00013b0012160a27 */ /* 0x000fc800078e00ff */
[-C--:B-----5:R-:W-:Y:S01]  /*17e60*/  IMAD R12, R17, R3.reuse, RZ ;  /* 0x00000003110c7224 */ /* 0x0a0fe200078e02ff */
[----:B------:R-:W-:Y:S02]  /*17e70*/  @P0 SHF.R.U32.HI R2, RZ, c[0x0][0x4f0], R22 ;  /* 0x00013c00ff020a19 */ /* 0x000fe40000011616 */
[----:B------:R-:W-:Y:S01]  /*17e80*/  IADD3 R22, P1, P0, R4, R6, R0 ;  /* 0x0000000604167210 */ /* 0x000fe2000783e000 */
[----:B------:R-:W-:-:S03]  /*17e90*/  IMAD.WIDE.U32 R4, R16, R3, RZ ;  /* 0x0000000310047225 */ /* 0x000fc600078e00ff */
[----:B------:R-:W-:Y:S01]  /*17ea0*/  IADD3.X R13, R7, R13, R19, P1, P0 ;  /* 0x0000000d070d7210 */ /* 0x000fe20000fe0413 */
[----:B------:R-:W-:Y:S01]  /*17eb0*/  IMAD.MOV R6, RZ, RZ, -R2 ;  /* 0x000000ffff067224 */ /* 0x000fe200078e0a02 */
[----:B------:R-:W-:Y:S02]  /*17ec0*/  IADD3 R7, R5, R12, RZ ;  /* 0x0000000c05077210 */ /* 0x000fe40007ffe0ff */
[----:B------:R-:W-:Y:S01]  /*17ed0*/  IADD3 R4, P1, P0, R2, R22, R4 ;  /* 0x0000001602047210 */ /* 0x000fe2000783e004 */
[----:B------:R-:W-:Y:S01]  /*17ee0*/  IMAD R3, R6, c[0x0][0x4e8], R18 ;  /* 0x00013a0006037a24 */ /* 0x000fe200078e0212 */
[----:B------:R-:W-:-:S03]  /*17ef0*/  SHF.R.S32.HI R5, RZ, 0x1f, R2 ;  /* 0x0000001fff057819 */ /* 0x000fc60000011402 */
[----:B--2---:R-:W-:Y:S01]  /*17f00*/  IMAD R2, R15, R3, RZ ;  /* 0x000000030f027224 */ /* 0x004fe200078e02ff */
[----:B------:R-:W-:Y:S02]  /*17f10*/  SHF.R.S32.HI R6, RZ, 0x1f, R3 ;  /* 0x0000001fff067819 */ /* 0x000fe40000011403 */
[----:B------:R-:W-:Y:S01]  /*17f20*/  IADD3.X R5, R5, R13, R7, P1, P0 ;  /* 0x0000000d05057210 */ /* 0x000fe20000fe0407 */
[----:B------:R-:W-:Y:S02]  /*17f30*/  IMAD.MOV.U32 R7, RZ, RZ, c[0x0][0x4a8] ;  /* 0x00012a00ff077624 */ /* 0x000fe400078e00ff */
[C---:B------:R-:W-:Y:S02]  /*17f40*/  IMAD R6, R14.reuse, R6, R2 ;  /* 0x000000060e067224 */ /* 0x040fe400078e0202 */
[----:B------:R-:W-:Y:S01]  /*17f50*/  IMAD.WIDE.U32 R2, R14, R3, R4 ;  /* 0x000000030e027225 */ /* 0x000fe200078e0004 */
[----:B------:R-:W-:Y:S02]  /*17f60*/  MOV R5, c[0x0][0x4ac] ;  /* 0x00012b0000057a02 */ /* 0x000fe40000000f00 */
[----:B------:R-:W-:Y:S01]  /*17f70*/  SEL R4, R7, c[0x0][0x450], P2 ;  /* 0x0001140007047a07 */ /* 0x000fe20001000000 */
[----:B------:R-:W-:Y:S01]  /*17f80*/  IMAD.IADD R3, R3, 0x1, R6 ;  /* 0x0000000103037824 */ /* 0x000fe200078e0206 */
[----:B------:R-:W-:-:S02]  /*17f90*/  SEL R5, R5, c[0x0][0x454], P2 ;  /* 0x0001150005057a07 */ /* 0x000fc40001000000 */
[----:B------:R-:W-:-:S04]  /*17fa0*/  LEA R4, P0, R2, R4, 0x2 ;  /* 0x0000000402047211 */ /* 0x000fc800078010ff */
[----:B------:R-:W-:Y:S02]  /*17fb0*/  LEA.HI.X R5, R2, R5, R3, 0x2, P0 ;  /* 0x0000000502057211 */ /* 0x000fe400000f1403 */
[----:B------:R-:W-:-:S05]  /*17fc0*/  MOV R2, 0xff800000 ;  /* 0xff80000000027802 */ /* 0x000fca0000000f00 */
[----:B------:R1:W-:Y:S02]  /*17fd0*/  STG.E [R4.64], R2 ;  /* 0x0000000204007986 */ /* 0x0003e4000c101908 */
.L_x_1843:
[----:B------:R-:W-:Y:S05]  /*17fe0*/  BSYNC B0 ;  /* 0x0000000000007941 */ /* 0x000fea0003800000 */
.L_x_1842:
        /* <DEDUP_REMOVED lines=9> */
[----:B------:R-:W-:Y:S01]  /*18080*/  LEA R4, R237, R217, 0x7 ;  /* 0x000000d9ed047211 */ /* 0x000fe200078e38ff */
        /* <DEDUP_REMOVED lines=25> */
.L_x_1911:
[----:B------:R-:W-:Y:S05]  /*18220*/  BRA.DIV ~URZ, `(.L_x_1845) ;  /* 0x00002fa27f007947 */ /* 0x000fea000b800000 */
[----:B------:R4:W1:Y:S02]  /*18230*/  SHFL.IDX PT, R0, R14, RZ, 0x181f ;  /* 0x00181fff0e007589 */ /* 0x00086400000e0000 */
.L_x_1912:
[----:B------:R-:W-:Y:S01]  /*18240*/  IMAD R12, R21, c[0x0][0x4e8], RZ ;  /* 0x00013a00150c7a24 */ /* 0x000fe200078e02ff */
[----:B------:R-:W-:Y:S04]  /*18250*/  BSSY B0, `(.L_x_1846) ;  /* 0x000000f000007945 */ /* 0x000fe80003800000 */
        /* <DEDUP_REMOVED lines=8> */
[-C--:B---3--:R-:W-:Y:S02]  /*182e0*/  @!P2 LEA.HI.X R9, R204, R4.reuse, R205, 0x1, P5 ;  /* 0x00000004cc09a211 */ /* 0x088fe400028f0ccd */
[-C--:B------:R-:W-:Y:S02]  /*182f0*/  @!P1 LEA.HI.X R7, R203, R4.reuse, R213, 0x1, P4 ;  /* 0x00000004cb079211 */ /* 0x080fe400020f0cd5 */
[----:B------:R-:W-:Y:S01]  /*18300*/  @!P0 LEA.HI.X R3, R206, R4, R212, 0x1, P3 ;  /* 0x00000004ce038211 */ /* 0x000fe200018f0cd4 */
[----:B------:R1:W-:Y:S04]  /*18310*/  @!P2 ST.E.128 [R8.64], RZ ;  /* 0x000000ff0800a985 */ /* 0x0003e8000c101d08 */
[----:B------:R1:W-:Y:S04]  /*18320*/  @!P1 ST.E.128 [R6.64], RZ ;  /* 0x000000ff06009985 */ /* 0x0003e8000c101d08 */
[----:B------:R1:W-:Y:S02]  /*18330*/  @!P0 ST.E.128 [R2.64], RZ ;  /* 0x000000ff02008985 */ /* 0x0003e4000c101d08 */
.L_x_1847:
[----:B------:R-:W-:Y:S05]  /*18340*/  BSYNC B0 ;  /* 0x0000000000007941 */ /* 0x000fea0003800000 */
.L_x_1846:
[----:B------:R-:W-:Y:S05]  /*18350*/  BRA.DIV ~URZ, `(.L_x_1848) ;  /* 0x00002ee27f007947 */ /* 0x000fea000b800000 */
[----:B---3--:R3:W2:Y:S04]  /*18360*/  SHFL.IDX PT, R4, R5, 0x1, 0x181f ;  /* 0x00381f0005047f89 */ /* 0x0086a800000e0000 */
[----:B-1----:R3:W1:Y:S02]  /*18370*/  SHFL.IDX PT, R0, R14, 0x1, 0x181f ;  /* 0x00381f000e007f89 */ /* 0x00266400000e0000 */
.L_x_1913:
        /* <DEDUP_REMOVED lines=16> */
.L_x_1850:
[----:B------:R-:W-:Y:S05]  /*18480*/  BSYNC B0 ;  /* 0x0000000000007941 */ /* 0x000fea0003800000 */
.L_x_1849:
[----:B------:R-:W-:Y:S05]  /*18490*/  BRA.DIV ~URZ, `(.L_x_1851) ;  /* 0x00002e727f007947 */ /* 0x000fea000b800000 */
[----:B--2---:R2:W3:Y:S02]  /*184a0*/  SHFL.IDX PT, R4, R5, 0x2, 0x181f ;  /* 0x00581f0005047f89 */ /* 0x0044e400000e0000 */
.L_x_1914:
[----:B------:R-:W-:Y:S05]  /*184b0*/  BRA.DIV ~URZ, `(.L_x_1852) ;  /* 0x00002ec27f007947 */ /* 0x000fea000b800000 */
[----:B-1----:R1:W2:Y:S02]  /*184c0*/  SHFL.IDX PT, R0, R14, 0x2, 0x181f ;  /* 0x00581f000e007f89 */ /* 0x0022a400000e0000 */
.L_x_1915:
        /* <DEDUP_REMOVED lines=16> */
.L_x_1854:
[----:B------:R-:W-:Y:S05]  /*185d0*/  BSYNC B0 ;  /* 0x0000000000007941 */ /* 0x000fea0003800000 */
.L_x_1853:
[----:B------:R-:W-:Y:S05]  /*185e0*/  BRA.DIV ~URZ, `(.L_x_1855) ;  /* 0x00002e027f007947 */ /* 0x000fea000b800000 */
[----:B---3--:R3:W1:Y:S04]  /*185f0*/  SHFL.IDX PT, R4, R5, 0x3, 0x181f ;  /* 0x00781f0005047f89 */ /* 0x00866800000e0000 */
[----:B--2---:R3:W2:Y:S02]  /*18600*/  SHFL.IDX PT, R0, R14, 0x3, 0x181f ;  /* 0x00781f000e007f89 */ /* 0x0046a400000e0000 */
.L_x_1916:
        /* <DEDUP_REMOVED lines=15> */
.L_x_1835:
[----:B------:R-:W-:Y:S05]  /*18700*/  BSYNC B1 ;  /* 0x0000000000017941 */ /* 0x000fea0003800000 */
.L_x_1819:
        /* <DEDUP_REMOVED lines=12> */
.L_x_1917:
[----:B------:R-:W-:Y:S05]  /*187d0*/  BRA.DIV ~URZ, `(.L_x_1858) ;  /* 0x00002d527f007947 */ /* 0x000fea000b800000 */
[----:B------:R2:W3:Y:S02]  /*187e0*/  SHFL.IDX PT, R6, R35, 0x1, 0x1f ;  /* 0x00201f0023067f89 */ /* 0x0004e400000e0000 */
.L_x_1918:
[----:B-1----:R-:W-:Y:S02]  /*187f0*/  IMAD.IADD R0, R239, 0x1, R16 ;  /* 0x00000001ef007824 */ /* 0x002fe400078e0210 */
[----:B------:R-:W-:-:S03]  /*18800*/  IMAD.MOV.U32 R7, RZ, RZ, RZ ;  /* 0x000000ffff077224 */ /* 0x000fc600078e00ff */
[----:B------:R-:W-:-:S13]  /*18810*/  ISETP.GE.OR P0, PT, R0, c[0x0][0x53c], !P6 ;  /* 0x00014f0000007a0c */ /* 0x000fda0007706670 */
[----:B------:R-:W-:Y:S01]  /*18820*/  @!P0 MOV R2, 0x4 ;  /* 0x0000000400028802 */ /* 0x000fe20000000f00 */
[----:B------:R-:W-:-:S04]  /*18830*/  @!P0 IMAD.MOV.U32 R4, RZ, RZ, 0x4 ;  /* 0x00000004ff048424 */ /* 0x000fc800078e00ff */
        /* <DEDUP_REMOVED lines=13> */
.L_x_1919:
        /* <DEDUP_REMOVED lines=16> */
.L_x_1920:
[----:B---3--:R-:W-:Y:S01]  /*18a10*/  IMAD R0, R0, c[0x0][0x538], RZ ;  /* 0x00014e0000007a24 */ /* 0x008fe200078e02ff */
[----:B------:R-:W-:Y:S04]  /*18a20*/  BSSY B1, `(.L_x_1861) ;  /* 0x000007e000017945 */ /* 0x000fe80003800000 */
[----:B------:R-:W-:-:S04]  /*18a30*/  IADD3 R6, R0, R6, RZ ;  /* 0x0000000600067210 */ /* 0x000fc80007ffe0ff */
[----:B----4-:R-:W-:-:S13]  /*18a40*/  ISETP.GT.AND P0, PT, R6, R9, PT ;  /* 0x000000090600720c */ /* 0x010fda0003f04270 */
[----:B------:R-:W-:Y:S05]  /*18a50*/  @P0 BRA `(.L_x_1862) ;  /* 0x0000025000000947 */ /* 0x000fea0003800000 */
.L_x_1866:
        /* <DEDUP_REMOVED lines=17> */
.L_x_1921:
        /* <DEDUP_REMOVED lines=16> */
.L_x_1922:
[----:B---3--:R-:W-:-:S05]  /*18c70*/  IMAD R0, R0, c[0x0][0x538], RZ ;  /* 0x00014e0000007a24 */ /* 0x008fca00078e02ff */
[----:B------:R-:W-:-:S04]  /*18c80*/  IADD3 R6, R0, R6, RZ ;  /* 0x0000000600067210 */ /* 0x000fc80007ffe0ff */
[----:B------:R-:W-:-:S13]  /*18c90*/  ISETP.GT.AND P0, PT, R6, R9, PT ;  /* 0x000000090600720c */ /* 0x000fda0003f04270 */
[----:B-12---:R-:W-:Y:S05]  /*18ca0*/  @!P0 BRA `(.L_x_1866) ;  /* 0xfffffdb000008947 */ /* 0x006fea000383ffff */
.L_x_1862:
[----:B------:R-:W-:-:S05]  /*18cb0*/  IADD3 R14, -R0, R6, RZ ;  /* 0x00000006000e7210 */ /* 0x000fca0007ffe1ff */
[----:B------:R-:W-:-:S05]  /*18cc0*/  IMAD R0, R4, c[0x0][0x538], R14 ;  /* 0x00014e0004007a24 */ /* 0x000fca00078e020e */
[----:B------:R-:W-:Y:S01]  /*18cd0*/  ISETP.GT.AND P0, PT, R0, R9, PT ;  /* 0x000000090000720c */ /* 0x000fe20003f04270 */
[----:B------:R-:W-:-:S12]  /*18ce0*/  BRA.DIV ~URZ, `(.L_x_1867) ;  /* 0x00002ca27f007947 */ /* 0x000fd8000b800000 */
[----:B------:R-:W-:-:S04]  /*18cf0*/  VOTE.ANY R0, PT, !P0 ;  /* 0x0000000000007806 */ /* 0x000fc800040e0100 */
.L_x_1923:
[----:B------:R3:W4:Y:S01]  /*18d00*/  POPC R13, R0 ;  /* 0x00000000000d7309 */ /* 0x0007220000000000 */
[----:B------:R-:W-:Y:S05]  /*18d10*/  BRA.DIV ~URZ, `(.L_x_1868) ;  /* 0x00002cb27f007947 */ /* 0x000fea000b800000 */
[----:B----4-:R4:W1:Y:S04]  /*18d20*/  SHFL.IDX PT, R12, R7, R13, 0x1f ;  /* 0x00001f0d070c7589 */ /* 0x01086800000e0000 */
[----:B------:R4:W2:Y:S02]  /*18d30*/  SHFL.IDX PT, R5, R8, R13, 0x1f ;  /* 0x00001f0d08057589 */ /* 0x0008a400000e0000 */
.L_x_1924:
[----:B------:R-:W-:Y:S01]  /*18d40*/  ISETP.NE.AND P0, PT, R0, RZ, PT ;  /* 0x000000ff0000720c */ /* 0x000fe20003f05270 */
[----:B------:R-:W-:-:S12]  /*18d50*/  BSSY B0, `(.L_x_1869) ;  /* 0x0000005000007945 */ /* 0x000fd80003800000 */
[----:B------:R-:W-:Y:S05]  /*18d60*/  @!P0 BRA `(.L_x_1870) ;  /* 0x0000003000008947 */ /* 0x000fea0003800000 */
[----:B---3--:R-:W-:Y:S01]  /*18d70*/  IADD3 R0, R13, -0x1, RZ ;  /* 0xffffffff0d007810 */ /* 0x008fe20007ffe0ff */
[----:B------:R-:W-:Y:S05]  /*18d80*/  BRA.DIV ~URZ, `(.L_x_1871) ;  /* 0x00002d127f007947 */ /* 0x000fea000b800000 */
[----:B------:R3:W4:Y:S02]  /*18d90*/  SHFL.IDX PT, R15, R4, R0, 0x1f ;  /* 0x00001f00040f7589 */ /* 0x00072400000e0000 */
.L_x_1870:
[----:B------:R-:W-:Y:S05]  /*18da0*/  BSYNC B0 ;  /* 0x0000000000007941 */ /* 0x000fea0003800000 */
.L_x_1869:
[----:B-1----:R-:W-:Y:S01]  /*18db0*/  IABS R2, R12 ;  /* 0x0000000c00027213 */ /* 0x002fe20000000000 */
[----:B----4-:R-:W-:Y:S01]  /*18dc0*/  IMAD R236, R15, c[0x0][0x538], R14 ;  /* 0x00014e000fec7a24 */ /* 0x010fe200078e020e */
[----:B--2---:R-:W-:Y:S01]  /*18dd0*/  IABS R3, R5 ;  /* 0x0000000500037213 */ /* 0x004fe20000000000 */
[----:B------:R-:W-:Y:S01]  /*18de0*/  IMAD.IADD R239, R13, 0x1, R239 ;  /* 0x000000010def7824 */ /* 0x000fe200078e02ef */
[----:B------:R-:W1:Y:S01]  /*18df0*/  I2F.RP R6, R2 ;  /* 0x0000000200067306 */ /* 0x000e620000209400 */
[----:B------:R-:W-:Y:S01]  /*18e00*/  IMAD.IADD R8, R9, 0x1, -R236 ;  /* 0x0000000109087824 */ /* 0x000fe200078e0aec */
[----:B---3--:R-:W-:-:S04]  /*18e10*/  MOV R4, R3 ;  /* 0x0000000300047202 */ /* 0x008fc80000000f00 */
[----:B------:R-:W-:Y:S02]  /*18e20*/  IABS R9, R8 ;  /* 0x0000000800097213 */ /* 0x000fe40000000000 */
[----:B------:R-:W-:Y:S08]  /*18e30*/  I2F.RP R14, R4 ;  /* 0x00000004000e7306 */ /* 0x000ff00000209400 */
        /* <DEDUP_REMOVED lines=9> */
[----:B------:R-:W-:-:S03]  /*18ed0*/  IMAD.HI.U32 R7, R7, R3, R6 ;  /* 0x0000000307077227 */ /* 0x000fc600078e0006 */
[----:B------:R-:W-:Y:S01]  /*18ee0*/  MOV R6, R0 ;  /* 0x0000000000067202 */ /* 0x000fe20000000f00 */
[----:B------:R-:W-:-:S04]  /*18ef0*/  IMAD.MOV.U32 R3, RZ, RZ, R9 ;  /* 0x000000ffff037224 */ /* 0x000fc800078e0009 */
[----:B------:R-:W-:-:S04]  /*18f00*/  IMAD.HI.U32 R0, R7, R3, RZ ;  /* 0x0000000307007227 */ /* 0x000fc800078e00ff */
[----:B------:R-:W-:Y:S02]  /*18f10*/  IMAD R3, R0, R6, R3 ;  /* 0x0000000600037224 */ /* 0x000fe400078e0203 */
[----:B------:R-:W1:Y:S03]  /*18f20*/  MUFU.RCP R6, R14 ;  /* 0x0000000e00067308 */ /* 0x000e660000001000 */
        /* <DEDUP_REMOVED lines=23> */
[----:B------:R-:W-:-:S05]  /*190a0*/  IMAD R3, R2, R6, R3 ;  /* 0x0000000602037224 */ /* 0x000fca00078e0203 */
[----:B------:R-:W-:-:S13]  /*190b0*/  ISETP.GT.U32.AND P0, PT, R4, R3, PT ;  /* 0x000000030400720c */ /* 0x000fda0003f04070 */
[----:B------:R-:W-:Y:S01]  /*190c0*/  @!P0 IMAD.IADD R3, R3, 0x1, -R4 ;  /* 0x0000000103038824 */ /* 0x000fe200078e0a04 */
[----:B------:R-:W-:Y:S02]  /*190d0*/  @!P0 IADD3 R2, R2, 0x1, RZ ;  /* 0x0000000102028810 */ /* 0x000fe40007ffe0ff */
[----:B------:R-:W-:Y:S02]  /*190e0*/  ISETP.NE.AND P0, PT, R5, RZ, PT ;  /* 0x000000ff0500720c */ /* 0x000fe40003f05270 */
[----:B------:R-:W-:Y:S01]  /*190f0*/  ISETP.GE.U32.AND P2, PT, R3, R4, PT ;  /* 0x000000040300720c */ /* 0x000fe20003f46070 */
[C---:B------:R-:W-:Y:S01]  /*19100*/  IMAD R4, R0.reuse, R12, RZ ;  /* 0x0000000c00047224 */ /* 0x040fe200078e02ff */
[----:B------:R-:W-:-:S04]  /*19110*/  LOP3.LUT R3, R0, R5, RZ, 0x3c, !PT ;  /* 0x0000000500037212 */ /* 0x000fc800078e3cff */
[----:B------:R-:W-:Y:S02]  /*19120*/  ISETP.GE.AND P1, PT, R3, RZ, PT ;  /* 0x000000ff0300720c */ /* 0x000fe40003f26270 */
[----:B------:R-:W-:-:S05]  /*19130*/  IADD3 R237, R8, -R4, RZ ;  /* 0x8000000408ed7210 */ /* 0x000fca0007ffe0ff */
        /* <DEDUP_REMOVED lines=8> */
.L_x_1863:
[----:B------:R-:W-:Y:S01]  /*191c0*/  IMAD.MOV.U32 R236, RZ, RZ, R9 ;  /* 0x000000ffffec7224 */ /* 0x000fe200078e0009 */
[----:B------:R-:W-:Y:S01]  /*191d0*/  MOV R238, RZ ;  /* 0x000000ff00ee7202 */ /* 0x000fe20000000f00 */
[----:B------:R-:W-:Y:S01]  /*191e0*/  IMAD.MOV.U32 R237, RZ, RZ, RZ ;  /* 0x000000ffffed7224 */ /* 0x000fe200078e00ff */
[----:B------:R-:W-:Y:S02]  /*191f0*/  MOV R239, c[0x0][0x53c] ;  /* 0x00014f0000ef7a02 */ /* 0x000fe40000000f00 */
.L_x_1872:
[----:B------:R-:W-:Y:S05]  /*19200*/  BSYNC B1 ;  /* 0x0000000000017941 */ /* 0x000fea0003800000 */
.L_x_1861:
[----:B------:R-:W-:Y:S01]  /*19210*/  WARPSYNC 0xffffffff ;  /* 0xffffffff00007948 */ /* 0x000fe20003800000 */
[----:B------:R-:W-:Y:S01]  /*19220*/  BAR.SYNC.DEFER_BLOCKING 0x4, 0x100 ;  /* 0x0104000000007b1d */ /* 0x000fe20000010000 */
[----:B------:R-:W-:-:S13]  /*19230*/  ISETP.NE.AND P0, PT, R16, RZ, PT ;  /* 0x000000ff1000720c */ /* 0x000fda0003f05270 */
[----:B------:R3:W-:Y:S04]  /*19240*/  @!P0 STS.128 [0x24100], R236 ;  /* 0x024100ecff008388 */ /* 0x0007e80000000c00 */
[----:B------:R-:W-:Y:S06]  /*19250*/  BAR.ARV 0x5, 0x100 ;  /* 0x0144000000007b1d */ /* 0x000fec0000002000 */
.L_x_1856:
[----:B-1----:R-:W-:-:S13]  /*19260*/  ISETP.GE.AND P0, PT, R239, c[0x0][0x53c], PT ;  /* 0x00014f00ef007a0c */ /* 0x002fda0003f06270 */
[----:B--23--:R-:W-:Y:S01]  /*19270*/  @P0 CALL.REL.NOINC `(.L_x_1873) ;  /* 0x0000001000000944 */ /* 0x00cfe20003c00000 */
[----:B------:R-:W-:Y:S05]  /*19280*/  BRA `(.L_x_1874) ;  /* 0xfffe877000007947 */ /* 0x000fea000383ffff */
.L_x_1873:
[----:B------:R-:W-:Y:S05]  /*19290*/  EXIT ;  /* 0x000000000000794d */ /* 0x000fea0003800000 */
.L_x_1693:
[----:B------:R-:W-:Y:S01]  /*192a0*/  IMAD.MOV.U32 R0, RZ, RZ, R5 ;  /* 0x000000ffff007224 */ /* 0x000fe200078e0005 */
[----:B------:R-:W-:Y:S02]  /*192b0*/  MOV R3, 0x1 ;  /* 0x0000000100037802 */ /* 0x000fe40000000f00 */
[----:B------:R-:W-:Y:S02]  /*192c0*/  MOV R2, 0x192e0 ;  /* 0x000192e000027802 */ /* 0x000fe40000000f00 */
[----:B--2---:R-:W-:Y:S05]  /*192d0*/  CALL.REL.NOINC `($__internal_32_$__cuda_sm70_shflsync_up_p) ;  /* 0x000028d000007944 */ /* 0x004fea0003c00000 */
[----:B------:R-:W-:Y:S01]  /*192e0*/  MOV R0, R4 ;  /* 0x0000000400007202 */ /* 0x000fe20000000f00 */
[----:B------:R-:W-:Y:S05]  /*192f0*/  BRA `(.L_x_1875) ;  /* 0xfffe715000007947 */ /* 0x000fea000383ffff */
.L_x_1694:
[----:B------:R-:W-:Y:S01]  /*19300*/  IMAD.MOV.U32 R0, RZ, RZ, R5 ;  /* 0x000000ffff007224 */ /* 0x000fe200078e0005 */
[----:B------:R-:W-:Y:S02]  /*19310*/  MOV R3, 0x2 ;  /* 0x0000000200037802 */ /* 0x000fe40000000f00 */
[----:B------:R-:W-:Y:S02]  /*19320*/  MOV R2, 0x19340 ;  /* 0x0001934000027802 */ /* 0x000fe40000000f00 */
[----:B--2---:R-:W-:Y:S05]  /*19330*/  CALL.REL.NOINC `($__internal_32_$__cuda_sm70_shflsync_up_p) ;  /* 0x0000287000007944 */ /* 0x004fea0003c00000 */
[----:B------:R-:W-:Y:S01]  /*19340*/  SEL R4, R4, RZ, P4 ;  /* 0x000000ff04047207 */ /* 0x000fe20002000000 */
[----:B------:R-:W-:Y:S01]  /*19350*/  IMAD.MOV.U32 R3, RZ, RZ, 0x4 ;  /* 0x00000004ff037424 */ /* 0x000fe200078e00ff */
[----:B------:R-:W-:-:S03]  /*19360*/  MOV R2, 0x19390 ;  /* 0x0001939000027802 */ /* 0x000fc60000000f00 */
[----:B------:R-:W-:Y:S02]  /*19370*/  IMAD.IADD R0, R5, 0x1, R4 ;  /* 0x0000000105007824 */ /* 0x000fe400078e0204 */
[----:B------:R-:W-:Y:S05]  /*19380*/  CALL.REL.NOINC `($__internal_32_$__cuda_sm70_shflsync_up_p) ;  /* 0x0000282000007944 */ /* 0x000fea0003c00000 */
        /* <DEDUP_REMOVED lines=12> */
[----:B------:R-:W-:Y:S02]  /*19450*/  MOV R3, 0x1f ;  /* 0x0000001f00037802 */ /* 0x000fe40000000f00 */
[----:B------:R-:W-:Y:S01]  /*19460*/  MOV R2, 0x194a0 ;  /* 0x000194a000027802 */ /* 0x000fe20000000f00 */
[----:B------:R-:W-:-:S04]  /*19470*/  IMAD.IADD R4, R0, 0x1, R4 ;  /* 0x0000000100047824 */ /* 0x000fc800078e0204 */
[----:B------:R-:W-:Y:S02]  /*19480*/  IMAD.MOV.U32 R33, RZ, RZ, R4 ;  /* 0x000000ffff217224 */ /* 0x000fe400078e0004 */
[----:B------:R-:W-:Y:S05]  /*19490*/  CALL.REL.NOINC `($__internal_31_$__cuda_sm70_shflsync_idx_p) ;  /* 0x000026c000007944 */ /* 0x000fea0003c00000 */
[----:B------:R-:W-:Y:S01]  /*194a0*/  MOV R0, R34 ;  /* 0x0000002200007202 */ /* 0x000fe20000000f00 */
[----:B------:R-:W-:Y:S05]  /*194b0*/  BRA `(.L_x_1876) ;  /* 0xfffe709000007947 */ /* 0x000fea000383ffff */
.L_x_1696:
[----:B------:R-:W-:Y:S02]  /*194c0*/  SEL R0, RZ, 0x1, P0 ;  /* 0x00000001ff007807 */ /* 0x000fe40000000000 */
[----:B------:R-:W-:Y:S02]  /*194d0*/  MOV R2, 0x194f0 ;  /* 0x000194f000027802 */ /* 0x000fe40000000f00 */
[----:B--2---:R-:W-:Y:S05]  /*194e0*/  CALL.REL.NOINC `($__internal_33_$__cuda_sm70_votesync_ballot) ;  /* 0x0000272000007944 */ /* 0x004fea0003c00000 */
[----:B------:R-:W-:Y:S05]  /*194f0*/  BRA `(.L_x_1877) ;  /* 0xfffe70e000007947 */ /* 0x000fea000383ffff */
.L_x_1697:
[----:B------:R-:W-:Y:S01]  /*19500*/  IMAD.MOV.U32 R33, RZ, RZ, R8 ;  /* 0x000000ffff217224 */ /* 0x000fe200078e0008 */
[----:B---3--:R-:W-:Y:S01]  /*19510*/  MOV R32, R12 ;  /* 0x0000000c00207202 */ /* 0x008fe20000000f00 */
[----:B------:R-:W-:Y:S01]  /*19520*/  IMAD.MOV.U32 R3, RZ, RZ, 0x1f ;  /* 0x0000001fff037424 */ /* 0x000fe200078e00ff */
[----:B------:R-:W-:Y:S02]  /*19530*/  MOV R2, 0x19550 ;  /* 0x0001955000027802 */ /* 0x000fe40000000f00 */
[----:B-12---:R-:W-:Y:S05]  /*19540*/  CALL.REL.NOINC `($__internal_31_$__cuda_sm70_shflsync_idx_p) ;  /* 0x0000261000007944 */ /* 0x006fea0003c00000 */
[----:B------:R-:W-:Y:S01]  /*19550*/  IMAD.MOV.U32 R11, RZ, RZ, R34 ;  /* 0x000000ffff0b7224 */ /* 0x000fe200078e0022 */
[----:B------:R-:W-:Y:S01]  /*19560*/  MOV R33, R7 ;  /* 0x0000000700217202 */ /* 0x000fe20000000f00 */
[----:B------:R-:W-:Y:S01]  /*19570*/  IMAD.MOV.U32 R5, RZ, RZ, RZ ;  /* 0x000000ffff057224 */ /* 0x000fe200078e00ff */
[----:B------:R-:W-:Y:S01]  /*19580*/  MOV R32, R12 ;  /* 0x0000000c00207202 */ /* 0x000fe20000000f00 */
[----:B------:R-:W-:Y:S01]  /*19590*/  IMAD.MOV.U32 R3, RZ, RZ, 0x1f ;  /* 0x0000001fff037424 */ /* 0x000fe200078e00ff */
[----:B------:R-:W-:-:S02]  /*195a0*/  MOV R2, 0x195c0 ;  /* 0x000195c000027802 */ /* 0x000fc40000000f00 */
[----:B------:R-:W-:Y:S05]  /*195b0*/  CALL.REL.NOINC `($__internal_31_$__cuda_sm70_shflsync_idx_p) ;  /* 0x000025a000007944 */ /* 0x000fea0003c00000 */
[----:B------:R-:W-:Y:S01]  /*195c0*/  MOV R10, R34 ;  /* 0x00000022000a7202 */ /* 0x000fe20000000f00 */
[----:B------:R-:W-:Y:S05]  /*195d0*/  BRA `(.L_x_1878) ;  /* 0xfffe705000007947 */ /* 0x000fea000383ffff */
.L_x_1700:
[----:B------:R-:W-:Y:S01]  /*195e0*/  IMAD.MOV.U32 R33, RZ, RZ, R4 ;  /* 0x000000ffff217224 */ /* 0x000fe200078e0004 */
[----:B------:R-:W-:-:S02]  /*195f0*/  MOV R3, 0x1f ;  /* 0x0000001f00037802 */ /* 0x000fc40000000f00 */
[----:B------:R-:W-:Y:S02]  /*19600*/  MOV R2, 0x19620 ;  /* 0x0001962000027802 */ /* 0x000fe40000000f00 */
[----:B-1234-:R-:W-:Y:S05]  /*19610*/  CALL.REL.NOINC `($__internal_31_$__cuda_sm70_shflsync_idx_p) ;  /* 0x0000254000007944 */ /* 0x01efea0003c00000 */
[----:B------:R-:W-:Y:S01]  /*19620*/  MOV R5, R34 ;  /* 0x0000002200057202 */ /* 0x000fe20000000f00 */
[----:B------:R-:W-:Y:S05]  /*19630*/  BRA `(.L_x_1699) ;  /* 0xfffe705000007947 */ /* 0x000fea000383ffff */
.L_x_1736:
[----:B------:R-:W-:Y:S01]  /*19640*/  IMAD.MOV.U32 R33, RZ, RZ, R12 ;  /* 0x000000ffff217224 */ /* 0x000fe200078e000c */
[----:B------:R-:W-:Y:S01]  /*19650*/  MOV R32, RZ ;  /* 0x000000ff00207202 */ /* 0x000fe20000000f00 */
[----:B------:R-:W-:Y:S01]  /*19660*/  IMAD.MOV.U32 R3, RZ, RZ, 0x181f ;  /* 0x0000181fff037424 */ /* 0x000fe200078e00ff */
[----:B------:R-:W-:Y:S02]  /*19670*/  MOV R2, 0x19690 ;  /* 0x0001969000027802 */ /* 0x000fe40000000f00 */
[----:B-----5:R-:W-:Y:S05]  /*19680*/  CALL.REL.NOINC `($__internal_31_$__cuda_sm70_shflsync_idx_p) ;  /* 0x000024d000007944 */ /* 0x020fea0003c00000 */
[----:B------:R-:W-:Y:S01]  /*19690*/  MOV R4, R34 ;  /* 0x0000002200047202 */ /* 0x000fe20000000f00 */
[----:B------:R-:W-:Y:S05]  /*196a0*/  BRA `(.L_x_1879) ;  /* 0xfffee9e000007947 */ /* 0x000fea000383ffff */
.L_x_1737:
[----:B------:R-:W-:Y:S01]  /*196b0*/  IMAD.MOV.U32 R33, RZ, RZ, R13 ;  /* 0x000000ffff217224 */ /* 0x000fe200078e000d */
[----:B------:R-:W-:Y:S01]  /*196c0*/  MOV R32, RZ ;  /* 0x000000ff00207202 */ /* 0x000fe20000000f00 */
[----:B------:R-:W-:Y:S01]  /*196d0*/  IMAD.MOV.U32 R3, RZ, RZ, 0x181f ;  /* 0x0000181fff037424 */ /* 0x000fe200078e00ff */
[----:B------:R-:W-:Y:S02]  /*196e0*/  MOV R2, 0x19700 ;  /* 0x0001970000027802 */ /* 0x000fe40000000f00 */
[----:B-12--5:R-:W-:Y:S05]  /*196f0*/  CALL.REL.NOINC `($__internal_31_$__cuda_sm70_shflsync_idx_p) ;  /* 0x0000246000007944 */ /* 0x026fea0003c00000 */
[----:B------:R-:W-:Y:S01]  /*19700*/  MOV R0, R34 ;  /* 0x0000002200007202 */ /* 0x000fe20000000f00 */
[----:B------:R-:W-:Y:S05]  /*19710*/  BRA `(.L_x_1880) ;  /* 0xfffee99000007947 */ /* 0x000fea000383ffff */
.L_x_1740:
[----:B------:R-:W-:Y:S01]  /*19720*/  IMAD.MOV.U32 R33, RZ, RZ, R12 ;  /* 0x000000ffff217224 */ /* 0x000fe200078e000c */
[----:B------:R-:W-:Y:S01]  /*19730*/  MOV R32, 0x1 ;  /* 0x0000000100207802 */ /* 0x000fe20000000f00 */
[----:B--2---:R-:W-:Y:S01]  /*19740*/  IMAD.MOV.U32 R3, RZ, RZ, 0x181f ;  /* 0x0000181fff037424 */ /* 0x004fe200078e00ff */
[----:B------:R-:W-:-:S02]  /*19750*/  MOV R2, 0x19770 ;  /* 0x0001977000027802 */ /* 0x000fc40000000f00 */
[----:B-1-345:R-:W-:Y:S05]  /*19760*/  CALL.REL.NOINC `($__internal_31_$__cuda_sm70_shflsync_idx_p) ;  /* 0x000023f000007944 */ /* 0x03afea0003c00000 */
[----:B------:R-:W-:Y:S01]  /*19770*/  IMAD.MOV.U32 R4, RZ, RZ, R34 ;  /* 0x000000ffff047224 */ /* 0x000fe200078e0022 */
[----:B------:R-:W-:Y:S01]  /*19780*/  MOV R32, 0x1 ;  /* 0x0000000100207802 */ /* 0x000fe20000000f00 */
[----:B------:R-:W-:Y:S01]  /*19790*/  IMAD.MOV.U32 R33, RZ, RZ, R13 ;  /* 0x000000ffff217224 */ /* 0x000fe200078e000d */
[----:B------:R-:W-:-:S02]  /*197a0*/  MOV R3, 0x181f ;  /* 0x0000181f00037802 */ /* 0x000fc40000000f00 */
[----:B------:R-:W-:Y:S02]  /*197b0*/  MOV R2, 0x197d0 ;  /* 0x000197d000027802 */ /* 0x000fe40000000f00 */
[----:B------:R-:W-:Y:S05]  /*197c0*/  CALL.REL.NOINC `($__internal_31_$__cuda_sm70_shflsync_idx_p) ;  /* 0x0000239000007944 */ /* 0x000fea0003c00000 */
[----:B------:R-:W-:Y:S01]  /*197d0*/  MOV R0, R34 ;  /* 0x0000002200007202 */ /* 0x000fe20000000f00 */
[----:B------:R-:W-:Y:S05]  /*197e0*/  BRA `(.L_x_1881) ;  /* 0xfffeea0000007947 */ /* 0x000fea000383ffff */
.L_x_1743:
[----:B------:R-:W-:Y:S01]  /*197f0*/  IMAD.MOV.U32 R33, RZ, RZ, R12 ;  /* 0x000000ffff217224 */ /* 0x000fe200078e000c */
[----:B------:R-:W-:Y:S01]  /*19800*/  MOV R32, 0x2 ;  /* 0x0000000200207802 */ /* 0x000fe20000000f00 */
[----:B-1----:R-:W-:Y:S01]  /*19810*/  IMAD.MOV.U32 R3, RZ, RZ, 0x181f ;  /* 0x0000181fff037424 */ /* 0x002fe200078e00ff */
[----:B------:R-:W-:Y:S02]  /*19820*/  MOV R2, 0x19840 ;  /* 0x0001984000027802 */ /* 0x000fe40000000f00 */
[----:B--2345:R-:W-:Y:S05]  /*19830*/  CALL.REL.NOINC `($__internal_31_$__cuda_sm70_shflsync_idx_p) ;  /* 0x0000232000007944 */ /* 0x03cfea0003c00000 */
[----:B------:R-:W-:Y:S01]  /*19840*/  MOV R4, R34 ;  /* 0x0000002200047202 */ /* 0x000fe20000000f00 */
[----:B------:R-:W-:Y:S05]  /*19850*/  BRA `(.L_x_1882) ;  /* 0xfffeeac000007947 */ /* 0x000fea000383ffff */
.L_x_1744:
[----:B------:R-:W-:Y:S01]  /*19860*/  IMAD.MOV.U32 R33, RZ, RZ, R13 ;  /* 0x000000ffff217224 */ /* 0x000fe200078e000d */
[----:B------:R-:W-:Y:S01]  /*19870*/  MOV R32, 0x2 ;  /* 0x0000000200207802 */ /* 0x000fe20000000f00 */
[----:B------:R-:W-:Y:S01]  /*19880*/  IMAD.MOV.U32 R3, RZ, RZ, 0x181f ;  /* 0x0000181fff037424 */ /* 0x000fe200078e00ff */
[----:B------:R-:W-:Y:S02]  /*19890*/  MOV R2, 0x198b0 ;  /* 0x000198b000027802 */ /* 0x000fe40000000f00 */
[----:B-12345:R-:W-:Y:S05]  /*198a0*/  CALL.REL.NOINC `($__internal_31_$__cuda_sm70_shflsync_idx_p) ;  /* 0x000022b000007944 */ /* 0x03efea0003c00000 */
[----:B------:R-:W-:Y:S01]  /*198b0*/  MOV R0, R34 ;  /* 0x0000002200007202 */ /* 0x000fe20000000f00 */
[----:B------:R-:W-:Y:S05]  /*198c0*/  BRA `(.L_x_1883) ;  /* 0xfffeea7000007947 */ /* 0x000fea000383ffff */
.L_x_1747:
[----:B------:R-:W-:Y:S01]  /*198d0*/  IMAD.MOV.U32 R33, RZ, RZ, R12 ;  /* 0x000000ffff217224 */ /* 0x000fe200078e000c */
[----:B------:R-:W-:Y:S01]  /*198e0*/  MOV R32, 0x3 ;  /* 0x0000000300207802 */ /* 0x000fe20000000f00 */
[----:B-1----:R-:W-:Y:S01]  /*198f0*/  IMAD.MOV.U32 R3, RZ, RZ, 0x181f ;  /* 0x0000181fff037424 */ /* 0x002fe200078e00ff */
[----:B------:R-:W-:-:S02]  /*19900*/  MOV R2, 0x19920 ;  /* 0x0001992000027802 */ /* 0x000fc40000000f00 */
[----:B--2345:R-:W-:Y:S05]  /*19910*/  CALL.REL.NOINC `($__internal_31_$__cuda_sm70_shflsync_idx_p) ;  /* 0x0000224000007944 */ /* 0x03cfea0003c00000 */
        /* <DEDUP_REMOVED lines=8> */
.L_x_1750:
[----:B------:R-:W-:Y:S01]  /*199a0*/  IMAD.MOV.U32 R33, RZ, RZ, R5 ;  /* 0x000000ffff217224 */ /* 0x000fe200078e0005 */
[----:B------:R-:W-:Y:S01]  /*199b0*/  MOV R32, RZ ;  /* 0x000000ff00207202 */ /* 0x000fe20000000f00 */
[----:B------:R-:W-:Y:S01]  /*199c0*/  IMAD.MOV.U32 R3, RZ, RZ, 0x181f ;  /* 0x0000181fff037424 */ /* 0x000fe200078e00ff */
[----:B------:R-:W-:Y:S02]  /*199d0*/  MOV R2, 0x199f0 ;  /* 0x000199f000027802 */ /* 0x000fe40000000f00 */
[----:B------:R-:W-:Y:S05]  /*199e0*/  CALL.REL.NOINC `($__internal_31_$__cuda_sm70_shflsync_idx_p) ;  /* 0x0000217000007944 */ /* 0x000fea0003c00000 */
[----:B------:R-:W-:Y:S01]  /*199f0*/  MOV R4, R34 ;  /* 0x0000002200047202 */ /* 0x000fe20000000f00 */
[----:B------:R-:W-:Y:S05]  /*19a00*/  BRA `(.L_x_1885) ;  /* 0xfffef5a000007947 */ /* 0x000fea000383ffff */
.L_x_1751:
[----:B------:R-:W-:Y:S01]  /*19a10*/  IMAD.MOV.U32 R33, RZ, RZ, R14 ;  /* 0x000000ffff217224 */ /* 0x000fe200078e000e */
[----:B------:R-:W-:Y:S01]  /*19a20*/  MOV R32, RZ ;  /* 0x000000ff00207202 */ /* 0x000fe20000000f00 */
[----:B------:R-:W-:Y:S01]  /*19a30*/  IMAD.MOV.U32 R3, RZ, RZ, 0x181f ;  /* 0x0000181fff037424 */ /* 0x000fe200078e00ff */
[----:B------:R-:W-:Y:S02]  /*19a40*/  MOV R2, 0x19a60 ;  /* 0x00019a6000027802 */ /* 0x000fe40000000f00 */
[----:B-12---:R-:W-:Y:S05]  /*19a50*/  CALL.REL.NOINC `($__internal_31_$__cuda_sm70_shflsync_idx_p) ;  /* 0x0000210000007944 */ /* 0x006fea0003c00000 */
[----:B------:R-:W-:Y:S01]  /*19a60*/  IADD3 R8, P0, R34, R21, RZ ;  /* 0x0000001522087210 */ /* 0x000fe20007f1e0ff */
[----:B------:R-:W-:Y:S01]  /*19a70*/  IMAD.MOV.U32 R33, RZ, RZ, R5 ;  /* 0x000000ffff217224 */ /* 0x000fe200078e0005 */
[C---:B------:R-:W-:Y:S01]  /*19a80*/  LOP3.LUT P2, RZ, R198.reuse, 0x2, RZ, 0xc0, !PT ;  /* 0x00000002c6ff7812 */ /* 0x040fe2000784c0ff */
[----:B------:R-:W-:Y:S01]  /*19a90*/  IMAD.MOV.U32 R32, RZ, RZ, 0x1 ;  /* 0x00000001ff207424 */ /* 0x000fe200078e00ff */
[----:B------:R-:W-:Y:S01]  /*19aa0*/  LOP3.LUT P1, RZ, R198, 0x1, RZ, 0xc0, !PT ;  /* 0x00000001c6ff7812 */ /* 0x000fe2000782c0ff */
[----:B------:R-:W-:Y:S01]  /*19ab0*/  IMAD.X R9, R4, 0x1, R20, P0 ;  /* 0x0000000104097824 */ /* 0x000fe200000e0614 */
[----:B------:R-:W-:-:S02]  /*19ac0*/  IADD3 R6, P0, R34, R17, RZ ;  /* 0x0000001122067210 */ /* 0x000fc40007f1e0ff */
[----:B------:R-:W-:Y:S02]  /*19ad0*/  LOP3.LUT P3, RZ, R198, 0x4, RZ, 0xc0, !PT ;  /* 0x00000004c6ff7812 */ /* 0x000fe4000786c0ff */
[----:B------:R-:W-:Y:S01]  /*19ae0*/  SEL R13, RZ, 0x10, P2 ;  /* 0x00000010ff0d7807 */ /* 0x000fe20001000000 */
[----:B------:R-:W-:Y:S01]  /*19af0*/  IMAD.X R7, R4, 0x1, R18, P0 ;  /* 0x0000000104077824 */ /* 0x000fe200000e0612 */
[----:B------:R-:W-:Y:S02]  /*19b00*/  IADD3 R2, P0, R34, R19, RZ ;  /* 0x0000001322027210 */ /* 0x000fe40007f1e0ff */
[----:B------:R-:W-:Y:S01]  /*19b10*/  SEL R12, RZ, 0x10, P1 ;  /* 0x00000010ff0c7807 */ /* 0x000fe20000800000 */
[----:B------:R-:W-:Y:S01]  /*19b20*/  @!PT LDS RZ, [RZ] ;  /* 0x00000000fffff984 */ /* 0x000fe20000000800 */
[----:B------:R-:W-:Y:S01]  /*19b30*/  @!PT LDS RZ, [RZ] ;  /* 0x00000000fffff984 */ /* 0x000fe20000000800 */
[----:B------:R-:W-:Y:S01]  /*19b40*/  @!PT LDS RZ, [RZ] ;  /* 0x00000000fffff984 */ /* 0x000fe20000000800 */
[----:B------:R1:W-:Y:S02]  /*19b50*/  LDGSTS.E.BYPASS.LTC128B.128 [R107+0x12100], [R8.64], !P2 ;  /* 0x12100000086b7fae */ /* 0x0003e4000d101d48 */
[----:B------:R-:W-:Y:S02]  /*19b60*/  IMAD.X R3, R4, 0x1, R16, P0 ;  /* 0x0000000104037824 */ /* 0x000fe400000e0610 */
[----:B------:R2:W-:Y:S04]  /*19b70*/  LDGSTS.E.BYPASS.LTC128B.128 [R107+0x14100], [R6.64], !P1 ;  /* 0x14100000066b7fae */ /* 0x0005e8000c901d48 */
[----:B------:R3:W-:Y:S01]  /*19b80*/  LDGSTS.E.BYPASS.LTC128B.128 [R107+0x16100], [R2.64], !P3 ;  /* 0x16100000026b7fae */ /* 0x0007e2000d901d48 */
[----:B-1----:R-:W-:-:S02]  /*19b90*/  IMAD.MOV.U32 R9, RZ, RZ, R149 ;  /* 0x000000ffff097224 */ /* 0x002fc400078e0095 */
[----:B---3--:R-:W-:Y:S01]  /*19ba0*/  IMAD.MOV.U32 R3, RZ, RZ, 0x181f ;  /* 0x0000181fff037424 */ /* 0x008fe200078e00ff */
[----:B------:R-:W-:Y:S02]  /*19bb0*/  MOV R2, 0x19bd0 ;  /* 0x00019bd000027802 */ /* 0x000fe40000000f00 */
[----:B--2---:R-:W-:Y:S05]  /*19bc0*/  CALL.REL.NOINC `($__internal_31_$__cuda_sm70_shflsync_idx_p) ;  /* 0x00001f9000007944 */ /* 0x004fea0003c00000 */
[----:B------:R-:W-:Y:S01]  /*19bd0*/  IMAD.MOV.U32 R8, RZ, RZ, R34 ;  /* 0x000000ffff087224 */ /* 0x000fe200078e0022 */
[----:B------:R-:W-:Y:S01]  /*19be0*/  MOV R32, 0x1 ;  /* 0x0000000100207802 */ /* 0x000fe20000000f00 */
[----:B------:R-:W-:Y:S01]  /*19bf0*/  IMAD.MOV.U32 R33, RZ, RZ, R14 ;  /* 0x000000ffff217224 */ /* 0x000fe200078e000e */
[----:B------:R-:W-:Y:S02]  /*19c00*/  MOV R3, 0x181f ;  /* 0x0000181f00037802 */ /* 0x000fe40000000f00 */
[----:B------:R-:W-:Y:S02]  /*19c10*/  MOV R2, 0x19c30 ;  /* 0x00019c3000027802 */ /* 0x000fe40000000f00 */
[----:B------:R-:W-:Y:S05]  /*19c20*/  CALL.REL.NOINC `($__internal_31_$__cuda_sm70_shflsync_idx_p) ;  /* 0x00001f3000007944 */ /* 0x000fea0003c00000 */
[----:B------:R-:W-:Y:S01]  /*19c30*/  MOV R0, R34 ;  /* 0x0000002200007202 */ /* 0x000fe20000000f00 */
[----:B------:R-:W-:Y:S05]  /*19c40*/  BRA `(.L_x_1886) ;  /* 0xfffef4b000007947 */ /* 0x000fea000383ffff */
.L_x_1756:
[----:B------:R-:W-:Y:S01]  /*19c50*/  IMAD.MOV.U32 R33, RZ, RZ, R0 ;  /* 0x000000ffff217224 */ /* 0x000fe200078e0000 */
[----:B------:R-:W-:Y:S01]  /*19c60*/  MOV R32, RZ ;  /* 0x000000ff00207202 */ /* 0x000fe20000000f00 */
[----:B------:R-:W-:Y:S01]  /*19c70*/  IMAD.MOV.U32 R3, RZ, RZ, 0x1c1f ;  /* 0x00001c1fff037424 */ /* 0x000fe200078e00ff */
[----:B------:R-:W-:-:S02]  /*19c80*/  MOV R2, 0x19ca0 ;  /* 0x00019ca000027802 */ /* 0x000fc40000000f00 */
[----:B------:R-:W-:Y:S05]  /*19c90*/  CALL.REL.NOINC `($__internal_31_$__cuda_sm70_shflsync_idx_p) ;  /* 0x00001ec000007944 */ /* 0x000fea0003c00000 */
[----:B------:R-:W-:Y:S01]  /*19ca0*/  MOV R8, R34 ;  /* 0x0000002200087202 */ /* 0x000fe20000000f00 */
[----:B------:R-:W-:Y:S05]  /*19cb0*/  BRA `(.L_x_1887) ;  /* 0xfffef73000007947 */ /* 0x000fea000383ffff */
.L_x_1757:
[----:B------:R-:W-:Y:S01]  /*19cc0*/  IMAD.MOV.U32 R33, RZ, RZ, R6 ;  /* 0x000000ffff217224 */ /* 0x000fe200078e0006 */
[----:B------:R-:W-:Y:S01]  /*19cd0*/  MOV R32, RZ ;  /* 0x000000ff00207202 */ /* 0x000fe20000000f00 */
[----:B------:R-:W-:Y:S01]  /*19ce0*/  IMAD.MOV.U32 R3, RZ, RZ, 0x1c1f ;  /* 0x00001c1fff037424 */ /* 0x000fe200078e00ff */
[----:B------:R-:W-:-:S02]  /*19cf0*/  MOV R2, 0x19d10 ;  /* 0x00019d1000027802 */ /* 0x000fc40000000f00 */
[----:B-12---:R-:W-:Y:S05]  /*19d00*/  CALL.REL.NOINC `($__internal_31_$__cuda_sm70_shflsync_idx_p) ;  /* 0x00001e5000007944 */ /* 0x006fea0003c00000 */
[----:B------:R-:W-:Y:S01]  /*19d10*/  IMAD.MOV.U32 R33, RZ, RZ, R5 ;  /* 0x000000ffff217224 */ /* 0x000fe200078e0005 */
[----:B------:R-:W-:Y:S01]  /*19d20*/  MOV R32, RZ ;  /* 0x000000ff00207202 */ /* 0x000fe20000000f00 */
[----:B------:R-:W-:Y:S01]  /*19d30*/  IMAD.MOV.U32 R3, RZ, RZ, 0x1c1f ;  /* 0x00001c1fff037424 */ /* 0x000fe200078e00ff */
[----:B------:R-:W-:Y:S01]  /*19d40*/  MOV R4, R34 ;  /* 0x0000002200047202 */ /* 0x000fe20000000f00 */
[----:B------:R-:W-:Y:S01]  /*19d50*/  IMAD.MOV.U32 R5, RZ, RZ, R8 ;  /* 0x000000ffff057224 */ /* 0x000fe200078e0008 */
[----:B------:R-:W-:-:S02]  /*19d60*/  MOV R2, 0x19d80 ;  /* 0x00019d8000027802 */ /* 0x000fc40000000f00 */
[----:B------:R-:W-:Y:S05]  /*19d70*/  CALL.REL.NOINC `($__internal_31_$__cuda_sm70_shflsync_idx_p) ;  /* 0x00001de000007944 */ /* 0x000fea0003c00000 */
[----:B------:R-:W-:Y:S01]  /*19d80*/  IMAD.MOV.U32 R30, RZ, RZ, R34 ;  /* 0x000000ffff1e7224 */ /* 0x000fe200078e0022 */
[----:B------:R-:W-:Y:S01]  /*19d90*/  MOV R32, RZ ;  /* 0x000000ff00207202 */ /* 0x000fe20000000f00 */
[----:B------:R-:W-:Y:S01]  /*19da0*/  IMAD.MOV.U32 R33, RZ, RZ, R12 ;  /* 0x000000ffff217224 */ /* 0x000fe200078e000c */
[----:B------:R-:W-:-:S02]  /*19db0*/  MOV R3, 0x1c1f ;  /* 0x00001c1f00037802 */ /* 0x000fc40000000f00 */
[----:B------:R-:W-:Y:S02]  /*19dc0*/  MOV R2, 0x19de0 ;  /* 0x00019de000027802 */ /* 0x000fe40000000f00 */
[----:B------:R-:W-:Y:S05]  /*19dd0*/  CALL.REL.NOINC `($__internal_31_$__cuda_sm70_shflsync_idx_p) ;  /* 0x00001d8000007944 */ /* 0x000fea0003c00000 */
[----:B------:R-:W-:Y:S01]  /*19de0*/  MOV R0, R34 ;  /* 0x0000002200007202 */ /* 0x000fe20000000f00 */
[----:B------:R-:W-:Y:S05]  /*19df0*/  BRA `(.L_x_1888) ;  /* 0xfffef64000007947 */ /* 0x000fea000383ffff */
.L_x_1782:
[----:B------:R-:W-:Y:S01]  /*19e00*/  IMAD.MOV.U32 R33, RZ, RZ, R0 ;  /* 0x000000ffff217224 */ /* 0x000fe200078e0000 */
[----:B------:R-:W-:Y:S01]  /*19e10*/  MOV R32, RZ ;  /* 0x000000ff00207202 */ /* 0x000fe20000000f00 */
[----:B------:R-:W-:Y:S01]  /*19e20*/  IMAD.MOV.U32 R3, RZ, RZ, 0x1c1f ;  /* 0x00001c1fff037424 */ /* 0x000fe200078e00ff */
[----:B------:R-:W-:Y:S02]  /*19e30*/  MOV R2, 0x19e50 ;  /* 0x00019e5000027802 */ /* 0x000fe40000000f00 */
[----:B------:R-:W-:Y:S05]  /*19e40*/  CALL.REL.NOINC `($__internal_31_$__cuda_sm70_shflsync_idx_p) ;  /* 0x00001d1000007944 */ /* 0x000fea0003c00000 */
[----:B------:R-:W-:Y:S01]  /*19e50*/  MOV R0, R34 ;  /* 0x0000002200007202 */ /* 0x000fe20000000f00 */
[----:B------:R-:W-:Y:S05]  /*19e60*/  BRA `(.L_x_1889) ;  /* 0xffff20d000007947 */ /* 0x000fea000383ffff */
.L_x_1783:
[----:B------:R-:W-:Y:S01]  /*19e70*/  IMAD.MOV.U32 R33, RZ, RZ, R6 ;  /* 0x000000ffff217224 */ /* 0x000fe200078e0006 */
[----:B------:R-:W-:Y:S01]  /*19e80*/  MOV R32, RZ ;  /* 0x000000ff00207202 */ /* 0x000fe20000000f00 */
[----:B------:R-:W-:Y:S01]  /*19e90*/  IMAD.MOV.U32 R3, RZ, RZ, 0x1c1f ;  /* 0x00001c1fff037424 */ /* 0x000fe200078e00ff */
[----:B------:R-:W-:Y:S02]  /*19ea0*/  MOV R2, 0x19ec0 ;  /* 0x00019ec000027802 */ /* 0x000fe40000000f00 */
[----:B-1----:R-:W-:Y:S05]  /*19eb0*/  CALL.REL.NOINC `($__internal_31_$__cuda_sm70_shflsync_idx_p) ;  /* 0x00001ca000007944 */ /* 0x002fea0003c00000 */
        /* <DEDUP_REMOVED lines=15> */
.L_x_1798:
[----:B------:R-:W-:Y:S01]  /*19fb0*/  IMAD.MOV.U32 R33, RZ, RZ, R9 ;  /* 0x000000ffff217224 */ /* 0x000fe200078e0009 */
[----:B------:R-:W-:Y:S01]  /*19fc0*/  MOV R32, RZ ;  /* 0x000000ff00207202 */ /* 0x000fe20000000f00 */
[----:B------:R-:W-:Y:S01]  /*19fd0*/  IMAD.MOV.U32 R3, RZ, RZ, 0x181f ;  /* 0x0000181fff037424 */ /* 0x000fe200078e00ff */
[----:B------:R-:W-:Y:S02]  /*19fe0*/  MOV R2, 0x1a000 ;  /* 0x0001a00000027802 */ /* 0x000fe40000000f00 */
[----:B-12345:R-:W-:Y:S05]  /*19ff0*/  CALL.REL.NOINC `($__internal_31_$__cuda_sm70_shflsync_idx_p) ;  /* 0x00001b6000007944 */ /* 0x03efea0003c00000 */
[----:B------:R-:W-:Y:S01]  /*1a000*/  MOV R8, R34 ;  /* 0x0000002200087202 */ /* 0x000fe20000000f00 */
[----:B------:R-:W-:Y:S05]  /*1a010*/  BRA `(.L_x_1891) ;  /* 0xffff4df000007947 */ /* 0x000fea000383ffff */
.L_x_1799:
[----:B------:R-:W-:Y:S01]  /*1a020*/  IMAD.MOV.U32 R33, RZ, RZ, R23 ;  /* 0x000000ffff217224 */ /* 0x000fe200078e0017 */
[----:B------:R-:W-:Y:S01]  /*1a030*/  MOV R32, RZ ;  /* 0x000000ff00207202 */ /* 0x000fe20000000f00 */
[----:B------:R-:W-:Y:S01]  /*1a040*/  IMAD.MOV.U32 R3, RZ, RZ, 0x181f ;  /* 0x0000181fff037424 */ /* 0x000fe200078e00ff */
[----:B------:R-:W-:Y:S02]  /*1a050*/  MOV R2, 0x1a070 ;  /* 0x0001a07000027802 */ /* 0x000fe40000000f00 */
[----:B-12345:R-:W-:Y:S05]  /*1a060*/  CALL.REL.NOINC `($__internal_31_$__cuda_sm70_shflsync_idx_p) ;  /* 0x00001af000007944 */ /* 0x03efea0003c00000 */
[----:B------:R-:W-:Y:S01]  /*1a070*/  LOP3.LUT P2, RZ, R198, 0x2, RZ, 0xc0, !PT ;  /* 0x00000002c6ff7812 */ /* 0x000fe2000784c0ff */
[----:B------:R-:W-:Y:S01]  /*1a080*/  IMAD.MOV.U32 R33, RZ, RZ, R9 ;  /* 0x000000ffff217224 */ /* 0x000fe200078e0009 */
[----:B------:R-:W-:Y:S01]  /*1a090*/  IADD3 R2, P0, R34, R22, RZ ;  /* 0x0000001622027210 */ /* 0x000fe20007f1e0ff */
[----:B------:R-:W-:Y:S01]  /*1a0a0*/  IMAD.MOV.U32 R9, RZ, RZ, R149 ;  /* 0x000000ffff097224 */ /* 0x000fe200078e0095 */
[C---:B------:R-:W-:Y:S01]  /*1a0b0*/  LOP3.LUT P1, RZ, R198.reuse, 0x1, RZ, 0xc0, !PT ;  /* 0x00000001c6ff7812 */ /* 0x040fe2000782c0ff */
[----:B------:R-:W-:Y:S01]  /*1a0c0*/  IMAD.MOV.U32 R32, RZ, RZ, 0x1 ;  /* 0x00000001ff207424 */ /* 0x000fe200078e00ff */
[----:B------:R-:W-:Y:S01]  /*1a0d0*/  LOP3.LUT P3, RZ, R198, 0x4, RZ, 0xc0, !PT ;  /* 0x00000004c6ff7812 */ /* 0x000fe2000786c0ff */
[----:B------:R-:W-:Y:S01]  /*1a0e0*/  IMAD.X R3, R8, 0x1, R24, P0 ;  /* 0x0000000108037824 */ /* 0x000fe200000e0618 */
[----:B------:R-:W-:-:S02]  /*1a0f0*/  SEL R21, RZ, 0x10, P2 ;  /* 0x00000010ff157807 */ /* 0x000fc40001000000 */
[----:B------:R-:W-:-:S03]  /*1a100*/  SEL R20, RZ, 0x10, P1 ;  /* 0x00000010ff147807 */ /* 0x000fc60000800000 */
[----:B------:R-:W-:Y:S01]  /*1a110*/  @!PT LDS RZ, [RZ] ;  /* 0x00000000fffff984 */ /* 0x000fe20000000800 */
[----:B------:R-:W-:Y:S01]  /*1a120*/  @!PT LDS RZ, [RZ] ;  /* 0x00000000fffff984 */ /* 0x000fe20000000800 */
[----:B------:R-:W-:Y:S01]  /*1a130*/  @!PT LDS RZ, [RZ] ;  /* 0x00000000fffff984 */ /* 0x000fe20000000800 */
[----:B------:R1:W-:Y:S02]  /*1a140*/  LDGSTS.E.BYPASS.LTC128B.128 [R107+0x6100], [R2.64], !P2 ;  /* 0x06100000026b7fae */ /* 0x0003e4000d101d48 */
[----:B-1----:R-:W-:-:S05]  /*1a150*/  IADD3 R2, P0, R34, R25, RZ ;  /* 0x0000001922027210 */ /* 0x002fca0007f1e0ff */
[----:B------:R-:W-:-:S05]  /*1a160*/  IMAD.X R3, R8, 0x1, R26, P0 ;  /* 0x0000000108037824 */ /* 0x000fca00000e061a */
[----:B------:R1:W-:Y:S02]  /*1a170*/  LDGSTS.E.BYPASS.LTC128B.128 [R107+0x8100], [R2.64], !P1 ;  /* 0x08100000026b7fae */ /* 0x0003e4000c901d48 */
[----:B-1----:R-:W-:-:S05]  /*1a180*/  IADD3 R2, P0, R34, R27, RZ ;  /* 0x0000001b22027210 */ /* 0x002fca0007f1e0ff */
[----:B------:R-:W-:-:S05]  /*1a190*/  IMAD.X R3, R8, 0x1, R28, P0 ;  /* 0x0000000108037824 */ /* 0x000fca00000e061c */
[----:B------:R1:W-:Y:S02]  /*1a1a0*/  LDGSTS.E.BYPASS.LTC128B.128 [R107+0xa100], [R2.64], !P3 ;  /* 0x0a100000026b7fae */ /* 0x0003e4000d901d48 */
[----:B-1----:R-:W-:Y:S01]  /*1a1b0*/  IMAD.MOV.U32 R3, RZ, RZ, 0x181f ;  /* 0x0000181fff037424 */ /* 0x002fe200078e00ff */
[----:B------:R-:W-:Y:S02]  /*1a1c0*/  MOV R2, 0x1a1e0 ;  /* 0x0001a1e000027802 */ /* 0x000fe40000000f00 */
[----:B------:R-:W-:Y:S05]  /*1a1d0*/  CALL.REL.NOINC `($__internal_31_$__cuda_sm70_shflsync_idx_p) ;  /* 0x0000198000007944 */ /* 0x000fea0003c00000 */
        /* <DEDUP_REMOVED lines=8> */
.L_x_1802:
[----:B------:R-:W-:Y:S01]  /*1a260*/  IMAD.MOV.U32 R33, RZ, RZ, R5 ;  /* 0x000000ffff217224 */ /* 0x000fe200078e0005 */
[----:B------:R-:W-:Y:S01]  /*1a270*/  MOV R32, RZ ;  /* 0x000000ff00207202 */ /* 0x000fe20000000f00 */
[----:B------:R-:W-:Y:S01]  /*1a280*/  IMAD.MOV.U32 R3, RZ, RZ, 0x181f ;  /* 0x0000181fff037424 */ /* 0x000fe200078e00ff */
[----:B------:R-:W-:-:S02]  /*1a290*/  MOV R2, 0x1a2b0 ;  /* 0x0001a2b000027802 */ /* 0x000fc40000000f00 */
[----:B------:R-:W-:Y:S05]  /*1a2a0*/  CALL.REL.NOINC `($__internal_31_$__cuda_sm70_shflsync_idx_p) ;  /* 0x000018b000007944 */ /* 0x000fea0003c00000 */
[----:B------:R-:W-:Y:S01]  /*1a2b0*/  MOV R4, R34 ;  /* 0x0000002200047202 */ /* 0x000fe20000000f00 */
[----:B------:R-:W-:Y:S05]  /*1a2c0*/  BRA `(.L_x_1893) ;  /* 0xffff708000007947 */ /* 0x000fea000383ffff */
.L_x_1803:
[----:B------:R-:W-:Y:S01]  /*1a2d0*/  IMAD.MOV.U32 R33, RZ, RZ, R6 ;  /* 0x000000ffff217224 */ /* 0x000fe200078e0006 */
[----:B------:R-:W-:Y:S01]  /*1a2e0*/  MOV R32, RZ ;  /* 0x000000ff00207202 */ /* 0x000fe20000000f00 */
[----:B------:R-:W-:Y:S01]  /*1a2f0*/  IMAD.MOV.U32 R3, RZ, RZ, 0x181f ;  /* 0x0000181fff037424 */ /* 0x000fe200078e00ff */
[----:B------:R-:W-:-:S02]  /*1a300*/  MOV R2, 0x1a320 ;  /* 0x0001a32000027802 */ /* 0x000fc40000000f00 */
[----:B-12---:R-:W-:Y:S05]  /*1a310*/  CALL.REL.NOINC `($__internal_31_$__cuda_sm70_shflsync_idx_p) ;  /* 0x0000184000007944 */ /* 0x006fea0003c00000 */
[----:B------:R-:W-:Y:S01]  /*1a320*/  IADD3 R20, P0, R34, R7, RZ ;  /* 0x0000000722147210 */ /* 0x000fe20007f1e0ff */
[----:B------:R-:W-:Y:S01]  /*1a330*/  IMAD.MOV.U32 R33, RZ, RZ, R5 ;  /* 0x000000ffff217224 */ /* 0x000fe200078e0005 */
[C---:B------:R-:W-:Y:S01]  /*1a340*/  LOP3.LUT P2, RZ, R198.reuse, 0x2, RZ, 0xc0, !PT ;  /* 0x00000002c6ff7812 */ /* 0x040fe2000784c0ff */
[----:B------:R-:W-:Y:S01]  /*1a350*/  IMAD.MOV.U32 R12, RZ, RZ, R149 ;  /* 0x000000ffff0c7224 */ /* 0x000fe200078e0095 */
[----:B------:R-:W-:Y:S01]  /*1a360*/  LOP3.LUT P1, RZ, R198, 0x1, RZ, 0xc0, !PT ;  /* 0x00000001c6ff7812 */ /* 0x000fe2000782c0ff */
[----:B------:R-:W-:Y:S01]  /*1a370*/  IMAD.X R21, R4, 0x1, R14, P0 ;  /* 0x0000000104157824 */ /* 0x000fe200000e060e */
[----:B------:R-:W-:Y:S01]  /*1a380*/  IADD3 R2, P0, R34, R15, RZ ;  /* 0x0000000f22027210 */ /* 0x000fe20007f1e0ff */
[----:B------:R-:W-:Y:S01]  /*1a390*/  IMAD.MOV.U32 R32, RZ, RZ, 0x1 ;  /* 0x00000001ff207424 */ /* 0x000fe200078e00ff */
[----:B------:R-:W-:-:S02]  /*1a3a0*/  LOP3.LUT P3, RZ, R198, 0x4, RZ, 0xc0, !PT ;  /* 0x00000004c6ff7812 */ /* 0x000fc4000786c0ff */
[----:B------:R-:W-:Y:S01]  /*1a3b0*/  SEL R5, RZ, 0x10, P2 ;  /* 0x00000010ff057807 */ /* 0x000fe20001000000 */
[----:B------:R-:W-:Y:S01]  /*1a3c0*/  IMAD.X R3, R4, 0x1, R16, P0 ;  /* 0x0000000104037824 */ /* 0x000fe200000e0610 */
[----:B------:R-:W-:-:S03]  /*1a3d0*/  SEL R13, RZ, 0x10, P1 ;  /* 0x00000010ff0d7807 */ /* 0x000fc60000800000 */
[----:B------:R-:W-:Y:S01]  /*1a3e0*/  @!PT LDS RZ, [RZ] ;  /* 0x00000000fffff984 */ /* 0x000fe20000000800 */
[----:B------:R-:W-:Y:S01]  /*1a3f0*/  @!PT LDS RZ, [RZ] ;  /* 0x00000000fffff984 */ /* 0x000fe20000000800 */
[----:B------:R-:W-:Y:S01]  /*1a400*/  @!PT LDS RZ, [RZ] ;  /* 0x00000000fffff984 */ /* 0x000fe20000000800 */
[----:B------:R1:W-:Y:S04]  /*1a410*/  LDGSTS.E.BYPASS.LTC128B.128 [R107+0xc100], [R20.64], !P2 ;  /* 0x0c100000146b7fae */ /* 0x0003e8000d101d48 */
[----:B------:R2:W-:Y:S02]  /*1a420*/  LDGSTS.E.BYPASS.LTC128B.128 [R107+0xe100], [R2.64], !P1 ;  /* 0x0e100000026b7fae */ /* 0x0005e4000c901d48 */
[----:B--2---:R-:W-:-:S05]  /*1a430*/  IADD3 R2, P0, R34, R17, RZ ;  /* 0x0000001122027210 */ /* 0x004fca0007f1e0ff */
[----:B------:R-:W-:-:S05]  /*1a440*/  IMAD.X R3, R4, 0x1, R18, P0 ;  /* 0x0000000104037824 */ /* 0x000fca00000e0612 */
[----:B------:R2:W-:Y:S02]  /*1a450*/  LDGSTS.E.BYPASS.LTC128B.128 [R107+0x10100], [R2.64], !P3 ;  /* 0x10100000026b7fae */ /* 0x0005e4000d901d48 */
[----:B--2---:R-:W-:Y:S01]  /*1a460*/  IMAD.MOV.U32 R3, RZ, RZ, 0x181f ;  /* 0x0000181fff037424 */ /* 0x004fe200078e00ff */
[----:B------:R-:W-:Y:S02]  /*1a470*/  MOV R2, 0x1a490 ;  /* 0x0001a49000027802 */ /* 0x000fe40000000f00 */
[----:B-1----:R-:W-:Y:S05]  /*1a480*/  CALL.REL.NOINC `($__internal_31_$__cuda_sm70_shflsync_idx_p) ;  /* 0x000016d000007944 */ /* 0x002fea0003c00000 */
        /* <DEDUP_REMOVED lines=8> */
.L_x_1807:
[----:B------:R-:W-:Y:S01]  /*1a510*/  MOV R32, RZ ;  /* 0x000000ff00207202 */ /* 0x000fe20000000f00 */
[----:B------:R-:W-:Y:S01]  /*1a520*/  IMAD.MOV.U32 R33, RZ, RZ, R9 ;  /* 0x000000ffff217224 */ /* 0x000fe200078e0009 */
[----:B------:R-:W-:Y:S01]  /*1a530*/  MOV R2, 0x1a560 ;  /* 0x0001a56000027802 */ /* 0x000fe20000000f00 */
[----:B------:R-:W-:Y:S02]  /*1a540*/  IMAD.MOV.U32 R3, RZ, RZ, 0x181f ;  /* 0x0000181fff037424 */ /* 0x000fe400078e00ff */
[----:B--234-:R-:W-:Y:S05]  /*1a550*/  CALL.REL.NOINC `($__internal_31_$__cuda_sm70_shflsync_idx_p) ;  /* 0x0000160000007944 */ /* 0x01cfea0003c00000 */
[----:B------:R-:W-:Y:S01]  /*1a560*/  MOV R5, R34 ;  /* 0x0000002200057202 */ /* 0x000fe20000000f00 */
[----:B------:R-:W-:-:S05]  /*1a570*/  BRA `(.L_x_1895) ;  /* 0xffff739000007947 */ /* 0x000fca000383ffff */
.L_x_1808:
[----:B------:R-:W-:Y:S01]  /*1a580*/  MOV R32, RZ ;  /* 0x000000ff00207202 */ /* 0x000fe20000000f00 */
[----:B------:R-:W-:Y:S01]  /*1a590*/  IMAD.MOV.U32 R33, RZ, RZ, R16 ;  /* 0x000000ffff217224 */ /* 0x000fe200078e0010 */
[----:B------:R-:W-:Y:S01]  /*1a5a0*/  MOV R2, 0x1a5d0 ;  /* 0x0001a5d000027802 */ /* 0x000fe20000000f00 */
[----:B------:R-:W-:Y:S02]  /*1a5b0*/  IMAD.MOV.U32 R3, RZ, RZ, 0x181f ;  /* 0x0000181fff037424 */ /* 0x000fe400078e00ff */
[----:B-1234-:R-:W-:Y:S05]  /*1a5c0*/  CALL.REL.NOINC `($__internal_31_$__cuda_sm70_shflsync_idx_p) ;  /* 0x0000159000007944 */ /* 0x01efea0003c00000 */
[----:B------:R-:W-:Y:S01]  /*1a5d0*/  LOP3.LUT P3, RZ, R198, 0x2, RZ, 0xc0, !PT ;  /* 0x00000002c6ff7812 */ /* 0x000fe2000786c0ff */
[----:B------:R-:W-:Y:S01]  /*1a5e0*/  IMAD R4, R190, 0x6000, R10 ;  /* 0x00006000be047824 */ /* 0x000fe200078e020a */
[----:B------:R-:W-:Y:S01]  /*1a5f0*/  IADD3 R2, P0, R34, R17, RZ ;  /* 0x0000001122027210 */ /* 0x000fe20007f1e0ff */
[----:B------:R-:W-:Y:S01]  /*1a600*/  IMAD.MOV.U32 R33, RZ, RZ, R9 ;  /* 0x000000ffff217224 */ /* 0x000fe200078e0009 */
[C---:B------:R-:W-:Y:S01]  /*1a610*/  LOP3.LUT P2, RZ, R198.reuse, 0x1, RZ, 0xc0, !PT ;  /* 0x00000001c6ff7812 */ /* 0x040fe2000784c0ff */
[----:B------:R-:W-:Y:S01]  /*1a620*/  IMAD.MOV.U32 R32, RZ, RZ, 0x1 ;  /* 0x00000001ff207424 */ /* 0x000fe200078e00ff */
[----:B------:R-:W-:Y:S01]  /*1a630*/  LOP3.LUT P1, RZ, R198, 0x4, RZ, 0xc0, !PT ;  /* 0x00000004c6ff7812 */ /* 0x000fe2000782c0ff */
[C---:B------:R-:W-:Y:S01]  /*1a640*/  IMAD.X R3, R5.reuse, 0x1, R19, P0 ;  /* 0x0000000105037824 */ /* 0x040fe200000e0613 */
[C---:B------:R-:W-:Y:S02]  /*1a650*/  IADD3 R6, P0, R34.reuse, R24, RZ ;  /* 0x0000001822067210 */ /* 0x040fe40007f1e0ff */
[----:B------:R-:W-:Y:S02]  /*1a660*/  SEL R18, RZ, 0x10, P2 ;  /* 0x00000010ff127807 */ /* 0x000fe40001000000 */
[----:B------:R-:W-:Y:S01]  /*1a670*/  SEL R9, RZ, 0x10, P1 ;  /* 0x00000010ff097807 */ /* 0x000fe20000800000 */
[----:B------:R-:W-:Y:S01]  /*1a680*/  @!PT LDS RZ, [RZ] ;  /* 0x00000000fffff984 */ /* 0x000fe20000000800 */
[----:B------:R-:W-:Y:S01]  /*1a690*/  @!PT LDS RZ, [RZ] ;  /* 0x00000000fffff984 */ /* 0x000fe20000000800 */
[----:B------:R-:W-:Y:S01]  /*1a6a0*/  @!PT LDS RZ, [RZ] ;  /* 0x00000000fffff984 */ /* 0x000fe20000000800 */
[----:B------:R1:W-:Y:S01]  /*1a6b0*/  LDGSTS.E.BYPASS.LTC128B.128 [R4], [R2.64], !P3 ;  /* 0x0000000002047fae */ /* 0x0003e2000d901d48 */
[C---:B------:R-:W-:Y:S05]  /*1a6c0*/  IMAD.X R7, R5.reuse, 0x1, R25, P0 ;  /* 0x0000000105077824 */ /* 0x040fea00000e0619 */
[----:B------:R2:W-:Y:S01]  /*1a6d0*/  LDGSTS.E.BYPASS.LTC128B.128 [R4+0x2000], [R6.64], !P2 ;  /* 0x0200000006047fae */ /* 0x0005e2000d101d48 */
[----:B-1----:R-:W-:Y:S05]  /*1a6e0*/  IADD3 R2, P0, R34, R26, RZ ;  /* 0x0000001a22027210 */ /* 0x002fea0007f1e0ff */
[----:B------:R-:W-:Y:S01]  /*1a6f0*/  IMAD.X R3, R5, 0x1, R27, P0 ;  /* 0x0000000105037824 */ /* 0x000fe200000e061b */
[----:B--2---:R-:W-:Y:S04]  /*1a700*/  SEL R6, RZ, 0x10, P3 ;  /* 0x00000010ff067807 */ /* 0x004fe80001800000 */
[----:B------:R1:W-:Y:S02]  /*1a710*/  LDGSTS.E.BYPASS.LTC128B.128 [R4+0x4000], [R2.64], !P1 ;  /* 0x0400000002047fae */ /* 0x0003e4000c901d48 */
[----:B-1----:R-:W-:Y:S01]  /*1a720*/  MOV R2, 0x1a750 ;  /* 0x0001a75000027802 */ /* 0x002fe20000000f00 */
[----:B------:R-:W-:Y:S02]  /*1a730*/  IMAD.MOV.U32 R3, RZ, RZ, 0x181f ;  /* 0x0000181fff037424 */ /* 0x000fe400078e00ff */
[----:B------:R-:W-:Y:S05]  /*1a740*/  CALL.REL.NOINC `($__internal_31_$__cuda_sm70_shflsync_idx_p) ;  /* 0x0000141000007944 */ /* 0x000fea0003c00000 */
[----:B------:R-:W-:Y:S01]  /*1a750*/  MOV R32, 0x1 ;  /* 0x0000000100207802 */ /* 0x000fe20000000f00 */
[----:B------:R-:W-:Y:S01]  /*1a760*/  IMAD.MOV.U32 R5, RZ, RZ, R34 ;  /* 0x000000ffff057224 */ /* 0x000fe200078e0022 */
[----:B------:R-:W-:Y:S01]  /*1a770*/  MOV R3, 0x181f ;  /* 0x0000181f00037802 */ /* 0x000fe20000000f00 */
[----:B------:R-:W-:Y:S01]  /*1a780*/  IMAD.MOV.U32 R33, RZ, RZ, R16 ;  /* 0x000000ffff217224 */ /* 0x000fe200078e0010 */
[----:B------:R-:W-:Y:S02]  /*1a790*/  MOV R2, 0x1a7b0 ;  /* 0x0001a7b000027802 */ /* 0x000fe40000000f00 */
[----:B------:R-:W-:Y:S05]  /*1a7a0*/  CALL.REL.NOINC `($__internal_31_$__cuda_sm70_shflsync_idx_p) ;  /* 0x000013b000007944 */ /* 0x000fea0003c00000 */
[----:B------:R-:W-:Y:S01]  /*1a7b0*/  MOV R2, R34 ;  /* 0x0000002200027202 */ /* 0x000fe20000000f00 */
[----:B------:R-:W-:-:S05]  /*1a7c0*/  BRA `(.L_x_1896) ;  /* 0xffff72a000007947 */ /* 0x000fca000383ffff */
.L_x_1809:
[----:B------:R-:W-:Y:S01]  /*1a7d0*/  MOV R150, 0x2 ;  /* 0x0000000200967802 */ /* 0x000fe20000000f00 */
[----:B------:R-:W-:Y:S01]  /*1a7e0*/  IMAD.MOV.U32 R2, RZ, RZ, R8 ;  /* 0x000000ffff027224 */ /* 0x000fe200078e0008 */
[----:B------:R-:W-:Y:S02]  /*1a7f0*/  MOV R3, 0x1a810 ;  /* 0x0001a81000037802 */ /* 0x000fe40000000f00 */
[----:B------:R-:W-:Y:S05]  /*1a800*/  CALL.REL.NOINC `($__internal_30_$__cuda_sm70_shflsync_bfly_p) ;  /* 0x0000130000007944 */ /* 0x000fea0003c00000 */
[----:B------:R-:W-:Y:S01]  /*1a810*/  MOV R2, R150 ;  /* 0x0000009600027202 */ /* 0x000fe20000000f00 */
[----:B------:R-:W-:-:S05]  /*1a820*/  BRA `(.L_x_1897) ;  /* 0xffff7fa000007947 */ /* 0x000fca000383ffff */
.L_x_1812:
[----:B------:R-:W-:Y:S01]  /*1a830*/  MOV R32, RZ ;  /* 0x000000ff00207202 */ /* 0x000fe20000000f00 */
[----:B------:R-:W-:Y:S01]  /*1a840*/  IMAD.MOV.U32 R33, RZ, RZ, R5 ;  /* 0x000000ffff217224 */ /* 0x000fe200078e0005 */
[----:B------:R-:W-:Y:S01]  /*1a850*/  MOV R2, 0x1a880 ;  /* 0x0001a88000027802 */ /* 0x000fe20000000f00 */
[----:B------:R-:W-:Y:S02]  /*1a860*/  IMAD.MOV.U32 R3, RZ, RZ, 0x181f ;  /* 0x0000181fff037424 */ /* 0x000fe400078e00ff */
[----:B------:R-:W-:Y:S05]  /*1a870*/  CALL.REL.NOINC `($__internal_31_$__cuda_sm70_shflsync_idx_p) ;  /* 0x000012e000007944 */ /* 0x000fea0003c00000 */
[----:B------:R-:W-:Y:S01]  /*1a880*/  MOV R4, R34 ;  /* 0x0000002200047202 */ /* 0x000fe20000000f00 */
[----:B------:R-:W-:-:S05]  /*1a890*/  BRA `(.L_x_1898) ;  /* 0xffff990000007947 */ /* 0x000fca000383ffff */
.L_x_1813:
[----:B------:R-:W-:Y:S01]  /*1a8a0*/  MOV R32, RZ ;  /* 0x000000ff00207202 */ /* 0x000fe20000000f00 */
[----:B------:R-:W-:Y:S01]  /*1a8b0*/  IMAD.MOV.U32 R33, RZ, RZ, R12 ;  /* 0x000000ffff217224 */ /* 0x000fe200078e000c */
[----:B------:R-:W-:Y:S01]  /*1a8c0*/  MOV R2, 0x1a8f0 ;  /* 0x0001a8f000027802 */ /* 0x000fe20000000f00 */
[----:B------:R-:W-:Y:S02]  /*1a8d0*/  IMAD.MOV.U32 R3, RZ, RZ, 0x181f ;  /* 0x0000181fff037424 */ /* 0x000fe400078e00ff */
[----:B-12---:R-:W-:Y:S05]  /*1a8e0*/  CALL.REL.NOINC `($__internal_31_$__cuda_sm70_shflsync_idx_p) ;  /* 0x0000127000007944 */ /* 0x006fea0003c00000 */
[----:B------:R-:W-:Y:S01]  /*1a8f0*/  LOP3.LUT P3, RZ, R198, 0x2, RZ, 0xc0, !PT ;  /* 0x00000002c6ff7812 */ /* 0x000fe2000786c0ff */
[----:B------:R-:W-:Y:S01]  /*1a900*/  IMAD R0, R190, 0x6000, R11 ;  /* 0x00006000be007824 */ /* 0x000fe200078e020b */
[----:B------:R-:W-:Y:S01]  /*1a910*/  IADD3 R2, P0, R34, R13, RZ ;  /* 0x0000000d22027210 */ /* 0x000fe20007f1e0ff */
[----:B------:R-:W-:Y:S01]  /*1a920*/  IMAD.MOV.U32 R33, RZ, RZ, R5 ;  /* 0x000000ffff217224 */ /* 0x000fe200078e0005 */
[C---:B------:R-:W-:Y:S01]  /*1a930*/  LOP3.LUT P2, RZ, R198.reuse, 0x1, RZ, 0xc0, !PT ;  /* 0x00000001c6ff7812 */ /* 0x040fe2000784c0ff */
[----:B------:R-:W-:Y:S01]  /*1a940*/  IMAD.MOV.U32 R32, RZ, RZ, 0x1 ;  /* 0x00000001ff207424 */ /* 0x000fe200078e00ff */
[----:B------:R-:W-:Y:S01]  /*1a950*/  LOP3.LUT P1, RZ, R198, 0x4, RZ, 0xc0, !PT ;  /* 0x00000004c6ff7812 */ /* 0x000fe2000782c0ff */
[----:B------:R-:W-:Y:S01]  /*1a960*/  IMAD.X R3, R4, 0x1, R16, P0 ;  /* 0x0000000104037824 */ /* 0x000fe200000e0610 */
[----:B------:R-:W-:Y:S02]  /*1a970*/  IADD3 R6, P0, R34, R17, RZ ;  /* 0x0000001122067210 */ /* 0x000fe40007f1e0ff */
[----:B------:R-:W-:Y:S02]  /*1a980*/  SEL R5, RZ, 0x10, P3 ;  /* 0x00000010ff057807 */ /* 0x000fe40001800000 */
[----:B------:R-:W-:Y:S01]  /*1a990*/  SEL R15, RZ, 0x10, P2 ;  /* 0x00000010ff0f7807 */ /* 0x000fe20001000000 */
[----:B------:R-:W-:Y:S01]  /*1a9a0*/  @!PT LDS RZ, [RZ] ;  /* 0x00000000fffff984 */ /* 0x000fe20000000800 */
[----:B------:R-:W-:Y:S01]  /*1a9b0*/  @!PT LDS RZ, [RZ] ;  /* 0x00000000fffff984 */ /* 0x000fe20000000800 */
[----:B------:R-:W-:Y:S01]  /*1a9c0*/  @!PT LDS RZ, [RZ] ;  /* 0x00000000fffff984 */ /* 0x000fe20000000800 */
[----:B------:R1:W-:Y:S01]  /*1a9d0*/  LDGSTS.E.BYPASS.LTC128B.128 [R0], [R2.64], !P3 ;  /* 0x0000000002007fae */ /* 0x0003e2000d901d48 */
[----:B------:R-:W-:Y:S01]  /*1a9e0*/  IMAD.X R7, R4, 0x1, R18, P0 ;  /* 0x0000000104077824 */ /* 0x000fe200000e0612 */
[----:B------:R-:W-:Y:S04]  /*1a9f0*/  SEL R14, RZ, 0x10, P1 ;  /* 0x00000010ff0e7807 */ /* 0x000fe80000800000 */
[----:B------:R2:W-:Y:S01]  /*1aa00*/  LDGSTS.E.BYPASS.LTC128B.128 [R0+0x2000], [R6.64], !P2 ;  /* 0x0200000006007fae */ /* 0x0005e2000d101d48 */
[----:B-1----:R-:W-:Y:S05]  /*1aa10*/  IADD3 R2, P0, R34, R19, RZ ;  /* 0x0000001322027210 */ /* 0x002fea0007f1e0ff */
[----:B------:R-:W-:Y:S05]  /*1aa20*/  IMAD.X R3, R4, 0x1, R20, P0 ;  /* 0x0000000104037824 */ /* 0x000fea00000e0614 */
[----:B------:R1:W-:Y:S02]  /*1aa30*/  LDGSTS.E.BYPASS.LTC128B.128 [R0+0x4000], [R2.64], !P1 ;  /* 0x0400000002007fae */ /* 0x0003e4000c901d48 */
[----:B-1----:R-:W-:Y:S01]  /*1aa40*/  MOV R2, 0x1aa70 ;  /* 0x0001aa7000027802 */ /* 0x002fe20000000f00 */
[----:B------:R-:W-:Y:S02]  /*1aa50*/  IMAD.MOV.U32 R3, RZ, RZ, 0x181f ;  /* 0x0000181fff037424 */ /* 0x000fe400078e00ff */
[----:B--2---:R-:W-:Y:S05]  /*1aa60*/  CALL.REL.NOINC `($__internal_31_$__cuda_sm70_shflsync_idx_p) ;  /* 0x000010f000007944 */ /* 0x004fea0003c00000 */
        /* <DEDUP_REMOVED lines=8> */
.L_x_1815:
[----:B-1----:R-:W-:Y:S01]  /*1aaf0*/  IMAD.MOV.U32 R2, RZ, RZ, R193 ;  /* 0x000000ffff027224 */ /* 0x002fe200078e00c1 */
[----:B------:R-:W-:-:S02]  /*1ab00*/  MOV R150, 0x2 ;  /* 0x0000000200967802 */ /* 0x000fc40000000f00 */
[----:B------:R-:W-:Y:S02]  /*1ab10*/  MOV R3, 0x1ab30 ;  /* 0x0001ab3000037802 */ /* 0x000fe40000000f00 */
[----:B------:R-:W-:Y:S05]  /*1ab20*/  CALL.REL.NOINC `($__internal_30_$__cuda_sm70_shflsync_bfly_p) ;  /* 0x00000fe000007944 */ /* 0x000fea0003c00000 */
[----:B------:R-:W-:Y:S01]  /*1ab30*/  MOV R0, R150 ;  /* 0x0000009600007202 */ /* 0x000fe20000000f00 */
[----:B------:R-:W-:Y:S05]  /*1ab40*/  BRA `(.L_x_1900) ;  /* 0xffff99d000007947 */ /* 0x000fea000383ffff */
.L_x_1816:
[----:B-1----:R-:W-:Y:S01]  /*1ab50*/  IMAD.MOV.U32 R2, RZ, RZ, R0 ;  /* 0x000000ffff027224 */ /* 0x002fe200078e0000 */
[----:B------:R-:W-:Y:S02]  /*1ab60*/  MOV R150, 0x1 ;  /* 0x0000000100967802 */ /* 0x000fe40000000f00 */
[----:B------:R-:W-:Y:S02]  /*1ab70*/  MOV R3, 0x1ab90 ;  /* 0x0001ab9000037802 */ /* 0x000fe40000000f00 */
[----:B--2---:R-:W-:Y:S05]  /*1ab80*/  CALL.REL.NOINC `($__internal_30_$__cuda_sm70_shflsync_bfly_p) ;  /* 0x00000f8000007944 */ /* 0x004fea0003c00000 */
[----:B------:R-:W-:Y:S01]  /*1ab90*/  FADD.FTZ R0, R0, R150 ;  /* 0x0000009600007221 */ /* 0x000fe20000010000 */
[----:B------:R-:W-:Y:S02]  /*1aba0*/  MOV R2, R199 ;  /* 0x000000c700027202 */ /* 0x000fe40000000f00 */
[----:B------:R-:W-:Y:S02]  /*1abb0*/  MOV R150, 0x2 ;  /* 0x0000000200967802 */ /* 0x000fe40000000f00 */
[----:B------:R-:W-:Y:S02]  /*1abc0*/  MOV R3, 0x1abe0 ;  /* 0x0001abe000037802 */ /* 0x000fe40000000f00 */
[----:B------:R-:W-:Y:S05]  /*1abd0*/  CALL.REL.NOINC `($__internal_30_$__cuda_sm70_shflsync_bfly_p) ;  /* 0x00000f3000007944 */ /* 0x000fea0003c00000 */
[----:B------:R-:W-:Y:S01]  /*1abe0*/  FADD.FTZ R4, R199, R150 ;  /* 0x00000096c7047221 */ /* 0x000fe20000010000 */
[----:B------:R-:W-:-:S02]  /*1abf0*/  MOV R150, 0x1 ;  /* 0x0000000100967802 */ /* 0x000fc40000000f00 */
[----:B------:R-:W-:Y:S02]  /*1ac00*/  MOV R3, 0x1ac30 ;  /* 0x0001ac3000037802 */ /* 0x000fe40000000f00 */
[----:B------:R-:W-:Y:S02]  /*1ac10*/  MOV R2, R4 ;  /* 0x0000000400027202 */ /* 0x000fe40000000f00 */
[----:B------:R-:W-:Y:S05]  /*1ac20*/  CALL.REL.NOINC `($__internal_30_$__cuda_sm70_shflsync_bfly_p) ;  /* 0x00000ee000007944 */ /* 0x000fea0003c00000 */
[----:B------:R-:W-:Y:S01]  /*1ac30*/  MOV R3, R150 ;  /* 0x0000009600037202 */ /* 0x000fe20000000f00 */
[----:B------:R-:W-:Y:S05]  /*1ac40*/  BRA `(.L_x_1901) ;  /* 0xffff994000007947 */ /* 0x000fea000383ffff */
.L_x_1823:
[----:B--234-:R-:W-:Y:S01]  /*1ac50*/  IMAD.MOV.U32 R33, RZ, RZ, R13 ;  /* 0x000000ffff217224 */ /* 0x01cfe200078e000d */
[----:B------:R-:W-:Y:S01]  /*1ac60*/  MOV R32, RZ ;  /* 0x000000ff00207202 */ /* 0x000fe20000000f00 */
[----:B------:R-:W-:Y:S01]  /*1ac70*/  IMAD.MOV.U32 R3, RZ, RZ, 0x181f ;  /* 0x0000181fff037424 */ /* 0x000fe200078e00ff */
[----:B------:R-:W-:Y:S02]  /*1ac80*/  MOV R2, 0x1aca0 ;  /* 0x0001aca000027802 */ /* 0x000fe40000000f00 */
[----:B-1----:R-:W-:Y:S05]  /*1ac90*/  CALL.REL.NOINC `($__internal_31_$__cuda_sm70_shflsync_idx_p) ;  /* 0x00000ec000007944 */ /* 0x002fea0003c00000 */
[----:B------:R-:W-:Y:S01]  /*1aca0*/  MOV R5, R34 ;  /* 0x0000002200057202 */ /* 0x000fe20000000f00 */
[----:B------:R-:W-:Y:S05]  /*1acb0*/  BRA `(.L_x_1902) ;  /* 0xffffb19000007947 */ /* 0x000fea000383ffff */
.L_x_1824:
[----:B------:R-:W-:Y:S01]  /*1acc0*/  IMAD.MOV.U32 R33, RZ, RZ, R14 ;  /* 0x000000ffff217224 */ /* 0x000fe200078e000e */
[----:B------:R-:W-:Y:S01]  /*1acd0*/  MOV R32, RZ ;  /* 0x000000ff00207202 */ /* 0x000fe20000000f00 */
[----:B------:R-:W-:Y:S01]  /*1ace0*/  IMAD.MOV.U32 R3, RZ, RZ, 0x181f ;  /* 0x0000181fff037424 */ /* 0x000fe200078e00ff */
[----:B------:R-:W-:-:S02]  /*1acf0*/  MOV R2, 0x1ad10 ;  /* 0x0001ad1000027802 */ /* 0x000fc40000000f00 */
[----:B-123--:R-:W-:Y:S05]  /*1ad00*/  CALL.REL.NOINC `($__internal_31_$__cuda_sm70_shflsync_idx_p) ;  /* 0x00000e5000007944 */ /* 0x00efea0003c00000 */
[----:B------:R-:W-:Y:S01]  /*1ad10*/  MOV R0, R34 ;  /* 0x0000002200007202 */ /* 0x000fe20000000f00 */
[----:B------:R-:W-:Y:S05]  /*1ad20*/  BRA `(.L_x_1903) ;  /* 0xffffb14000007947 */ /* 0x000fea000383ffff */
.L_x_1827:
[----:B------:R-:W-:Y:S01]  /*1ad30*/  IMAD.MOV.U32 R33, RZ, RZ, R13 ;  /* 0x000000ffff217224 */ /* 0x000fe200078e000d */
[----:B------:R-:W-:Y:S01]  /*1ad40*/  MOV R32, 0x1 ;  /* 0x0000000100207802 */ /* 0x000fe20000000f00 */
[----:B--2---:R-:W-:Y:S01]  /*1ad50*/  IMAD.MOV.U32 R3, RZ, RZ, 0x181f ;  /* 0x0000181fff037424 */ /* 0x004fe200078e00ff */
[----:B------:R-:W-:-:S02]  /*1ad60*/  MOV R2, 0x1ad80 ;  /* 0x0001ad8000027802 */ /* 0x000fc40000000f00 */
[----:B-1-34-:R-:W-:Y:S05]  /*1ad70*/  CALL.REL.NOINC `($__internal_31_$__cuda_sm70_shflsync_idx_p) ;  /* 0x00000de000007944 */ /* 0x01afea0003c00000 */
        /* <DEDUP_REMOVED lines=8> */
.L_x_1830:
[----:B------:R-:W-:Y:S01]  /*1ae00*/  IMAD.MOV.U32 R33, RZ, RZ, R13 ;  /* 0x000000ffff217224 */ /* 0x000fe200078e000d */
[----:B------:R-:W-:Y:S01]  /*1ae10*/  MOV R32, 0x2 ;  /* 0x0000000200207802 */ /* 0x000fe20000000f00 */
[----:B--2---:R-:W-:Y:S01]  /*1ae20*/  IMAD.MOV.U32 R3, RZ, RZ, 0x181f ;  /* 0x0000181fff037424 */ /* 0x004fe200078e00ff */
[----:B------:R-:W-:Y:S02]  /*1ae30*/  MOV R2, 0x1ae50 ;  /* 0x0001ae5000027802 */ /* 0x000fe40000000f00 */
[----:B-1-34-:R-:W-:Y:S05]  /*1ae40*/  CALL.REL.NOINC `($__internal_31_$__cuda_sm70_shflsync_idx_p) ;  /* 0x00000d1000007944 */ /* 0x01afea0003c00000 */
[----:B------:R-:W-:Y:S01]  /*1ae50*/  MOV R5, R34 ;  /* 0x0000002200057202 */ /* 0x000fe20000000f00 */
[----:B------:R-:W-:Y:S05]  /*1ae60*/  BRA `(.L_x_1905) ;  /* 0xffffb26000007947 */ /* 0x000fea000383ffff */
.L_x_1831:
[----:B------:R-:W-:Y:S01]  /*1ae70*/  IMAD.MOV.U32 R33, RZ, RZ, R14 ;  /* 0x000000ffff217224 */ /* 0x000fe200078e000e */
[----:B------:R-:W-:Y:S01]  /*1ae80*/  MOV R32, 0x2 ;  /* 0x0000000200207802 */ /* 0x000fe20000000f00 */
[----:B--2---:R-:W-:Y:S01]  /*1ae90*/  IMAD.MOV.U32 R3, RZ, RZ, 0x181f ;  /* 0x0000181fff037424 */ /* 0x004fe200078e00ff */
[----:B------:R-:W-:Y:S02]  /*1aea0*/  MOV R2, 0x1aec0 ;  /* 0x0001aec000027802 */ /* 0x000fe40000000f00 */
[----:B-1-34-:R-:W-:Y:S05]  /*1aeb0*/  CALL.REL.NOINC `($__internal_31_$__cuda_sm70_shflsync_idx_p) ;  /* 0x00000ca000007944 */ /* 0x01afea0003c00000 */
[----:B------:R-:W-:Y:S01]  /*1aec0*/  MOV R0, R34 ;  /* 0x0000002200007202 */ /* 0x000fe20000000f00 */
[----:B------:R-:W-:Y:S05]  /*1aed0*/  BRA `(.L_x_1906) ;  /* 0xffffb21000007947 */ /* 0x000fea000383ffff */
.L_x_1834:
[----:B------:R-:W-:Y:S01]  /*1aee0*/  IMAD.MOV.U32 R33, RZ, RZ, R13 ;  /* 0x000000ffff217224 */ /* 0x000fe200078e000d */
[----:B------:R-:W-:Y:S01]  /*1aef0*/  MOV R32, 0x3 ;  /* 0x0000000300207802 */ /* 0x000fe20000000f00 */
[----:B---3--:R-:W-:Y:S01]  /*1af00*/  IMAD.MOV.U32 R3, RZ, RZ, 0x181f ;  /* 0x0000181fff037424 */ /* 0x008fe200078e00ff */
        /* <DEDUP_REMOVED lines=10> */
.L_x_1836:
[----:B------:R-:W-:Y:S01]  /*1afb0*/  IMAD.MOV.U32 R33, RZ, RZ, R5 ;  /* 0x000000ffff217224 */ /* 0x000fe200078e0005 */
[----:B------:R-:W-:Y:S01]  /*1afc0*/  MOV R32, RZ ;  /* 0x000000ff00207202 */ /* 0x000fe20000000f00 */
[----:B------:R-:W-:Y:S01]  /*1afd0*/  IMAD.MOV.U32 R3, RZ, RZ, 0x1c1f ;  /* 0x00001c1fff037424 */ /* 0x000fe200078e00ff */
[----:B------:R-:W-:Y:S02]  /*1afe0*/  MOV R2, 0x1b000 ;  /* 0x0001b00000027802 */ /* 0x000fe40000000f00 */
[----:B--2---:R-:W-:Y:S05]  /*1aff0*/  CALL.REL.NOINC `($__internal_31_$__cuda_sm70_shflsync_idx_p) ;  /* 0x00000b6000007944 */ /* 0x004fea0003c00000 */
[----:B------:R-:W-:Y:S01]  /*1b000*/  MOV R4, R34 ;  /* 0x0000002200047202 */ /* 0x000fe20000000f00 */
[----:B------:R-:W-:Y:S05]  /*1b010*/  BRA `(.L_x_1908) ;  /* 0xffffb53000007947 */ /* 0x000fea000383ffff */
.L_x_1837:
[----:B------:R-:W-:Y:S01]  /*1b020*/  IMAD.MOV.U32 R33, RZ, RZ, R14 ;  /* 0x000000ffff217224 */ /* 0x000fe200078e000e */
[----:B------:R-:W-:Y:S01]  /*1b030*/  MOV R32, RZ ;  /* 0x000000ff00207202 */ /* 0x000fe20000000f00 */
[----:B------:R-:W-:Y:S01]  /*1b040*/  IMAD.MOV.U32 R3, RZ, RZ, 0x1c1f ;  /* 0x00001c1fff037424 */ /* 0x000fe200078e00ff */
[----:B------:R-:W-:Y:S02]  /*1b050*/  MOV R2, 0x1b070 ;  /* 0x0001b07000027802 */ /* 0x000fe40000000f00 */
[----:B-123--:R-:W-:Y:S05]  /*1b060*/  CALL.REL.NOINC `($__internal_31_$__cuda_sm70_shflsync_idx_p) ;  /* 0x00000af000007944 */ /* 0x00efea0003c00000 */
[----:B------:R-:W-:Y:S01]  /*1b070*/  MOV R0, R34 ;  /* 0x0000002200007202 */ /* 0x000fe20000000f00 */
[----:B------:R-:W-:Y:S05]  /*1b080*/  BRA `(.L_x_1909) ;  /* 0xffffb4e000007947 */ /* 0x000fea000383ffff */
.L_x_1840:
        /* <DEDUP_REMOVED lines=13> */
.L_x_1844:
[----:B------:R-:W-:Y:S01]  /*1b160*/  IMAD.MOV.U32 R33, RZ, RZ, R5 ;  /* 0x000000ffff217224 */ /* 0x000fe200078e0005 */
[----:B------:R-:W-:Y:S01]  /*1b170*/  MOV R32, RZ ;  /* 0x000000ff00207202 */ /* 0x000fe20000000f00 */
[----:B------:R-:W-:Y:S01]  /*1b180*/  IMAD.MOV.U32 R3, RZ, RZ, 0x181f ;  /* 0x0000181fff037424 */ /* 0x000fe200078e00ff */
[----:B------:R-:W-:Y:S02]  /*1b190*/  MOV R2, 0x1b1b0 ;  /* 0x0001b1b000027802 */ /* 0x000fe40000000f00 */
[----:B--2---:R-:W-:Y:S05]  /*1b1a0*/  CALL.REL.NOINC `($__internal_31_$__cuda_sm70_shflsync_idx_p) ;  /* 0x000009b000007944 */ /* 0x004fea0003c00000 */
[----:B------:R-:W-:Y:S01]  /*1b1b0*/  MOV R4, R34 ;  /* 0x0000002200047202 */ /* 0x000fe20000000f00 */
[----:B------:R-:W-:Y:S05]  /*1b1c0*/  BRA `(.L_x_1911) ;  /* 0xffffd05000007947 */ /* 0x000fea000383ffff */
.L_x_1845:
[----:B------:R-:W-:Y:S01]  /*1b1d0*/  IMAD.MOV.U32 R33, RZ, RZ, R14 ;  /* 0x000000ffff217224 */ /* 0x000fe200078e000e */
[----:B------:R-:W-:Y:S01]  /*1b1e0*/  MOV R32, RZ ;  /* 0x000000ff00207202 */ /* 0x000fe20000000f00 */
[----:B------:R-:W-:Y:S01]  /*1b1f0*/  IMAD.MOV.U32 R3, RZ, RZ, 0x181f ;  /* 0x0000181fff037424 */ /* 0x000fe200078e00ff */
[----:B------:R-:W-:Y:S02]  /*1b200*/  MOV R2, 0x1b220 ;  /* 0x0001b22000027802 */ /* 0x000fe40000000f00 */
[----:B-123--:R-:W-:Y:S05]  /*1b210*/  CALL.REL.NOINC `($__internal_31_$__cuda_sm70_shflsync_idx_p) ;  /* 0x0000094000007944 */ /* 0x00efea0003c00000 */
[----:B------:R-:W-:Y:S01]  /*1b220*/  MOV R0, R34 ;  /* 0x0000002200007202 */ /* 0x000fe20000000f00 */
[----:B------:R-:W-:Y:S05]  /*1b230*/  BRA `(.L_x_1912) ;  /* 0xffffd00000007947 */ /* 0x000fea000383ffff */
.L_x_1848:
[----:B------:R-:W-:Y:S01]  /*1b240*/  IMAD.MOV.U32 R33, RZ, RZ, R5 ;  /* 0x000000ffff217224 */ /* 0x000fe200078e0005 */
[----:B------:R-:W-:Y:S01]  /*1b250*/  MOV R32, 0x1 ;  /* 0x0000000100207802 */ /* 0x000fe20000000f00 */
[----:B-1----:R-:W-:Y:S01]  /*1b260*/  IMAD.MOV.U32 R3, RZ, RZ, 0x181f ;  /* 0x0000181fff037424 */ /* 0x002fe200078e00ff */
[----:B------:R-:W-:-:S02]  /*1b270*/  MOV R2, 0x1b290 ;  /* 0x0001b29000027802 */ /* 0x000fc40000000f00 */
[----:B--234-:R-:W-:Y:S05]  /*1b280*/  CALL.REL.NOINC `($__internal_31_$__cuda_sm70_shflsync_idx_p) ;  /* 0x000008d000007944 */ /* 0x01cfea0003c00000 */
        /* <DEDUP_REMOVED lines=8> */
.L_x_1851:
[----:B------:R-:W-:Y:S01]  /*1b310*/  IMAD.MOV.U32 R33, RZ, RZ, R5 ;  /* 0x000000ffff217224 */ /* 0x000fe200078e0005 */
[----:B------:R-:W-:Y:S01]  /*1b320*/  MOV R32, 0x2 ;  /* 0x0000000200207802 */ /* 0x000fe20000000f00 */
[----:B-1----:R-:W-:Y:S01]  /*1b330*/  IMAD.MOV.U32 R3, RZ, RZ, 0x181f ;  /* 0x0000181fff037424 */ /* 0x002fe200078e00ff */
[----:B------:R-:W-:Y:S02]  /*1b340*/  MOV R2, 0x1b360 ;  /* 0x0001b36000027802 */ /* 0x000fe40000000f00 */
[----:B--234-:R-:W-:Y:S05]  /*1b350*/  CALL.REL.NOINC `($__internal_31_$__cuda_sm70_shflsync_idx_p) ;  /* 0x0000080000007944 */ /* 0x01cfea0003c00000 */
[----:B------:R-:W-:Y:S01]  /*1b360*/  MOV R4, R34 ;  /* 0x0000002200047202 */ /* 0x000fe20000000f00 */
[----:B------:R-:W-:Y:S05]  /*1b370*/  BRA `(.L_x_1914) ;  /* 0xffffd13000007947 */ /* 0x000fea000383ffff */
.L_x_1852:
[----:B------:R-:W-:Y:S01]  /*1b380*/  IMAD.MOV.U32 R33, RZ, RZ, R14 ;  /* 0x000000ffff217224 */ /* 0x000fe200078e000e */
[----:B------:R-:W-:Y:S01]  /*1b390*/  MOV R32, 0x2 ;  /* 0x0000000200207802 */ /* 0x000fe20000000f00 */
[----:B-1----:R-:W-:Y:S01]  /*1b3a0*/  IMAD.MOV.U32 R3, RZ, RZ, 0x181f ;  /* 0x0000181fff037424 */ /* 0x002fe200078e00ff */
[----:B------:R-:W-:Y:S02]  /*1b3b0*/  MOV R2, 0x1b3d0 ;  /* 0x0001b3d000027802 */ /* 0x000fe40000000f00 */
[----:B--234-:R-:W-:Y:S05]  /*1b3c0*/  CALL.REL.NOINC `($__internal_31_$__cuda_sm70_shflsync_idx_p) ;  /* 0x0000079000007944 */ /* 0x01cfea0003c00000 */
[----:B------:R-:W-:Y:S01]  /*1b3d0*/  MOV R0, R34 ;  /* 0x0000002200007202 */ /* 0x000fe20000000f00 */
[----:B------:R-:W-:Y:S05]  /*1b3e0*/  BRA `(.L_x_1915) ;  /* 0xffffd0e000007947 */ /* 0x000fea000383ffff */
.L_x_1855:
        /* <DEDUP_REMOVED lines=13> */
.L_x_1857:
[----:B------:R-:W-:Y:S01]  /*1b4c0*/  IMAD.MOV.U32 R33, RZ, RZ, R35 ;  /* 0x000000ffff217224 */ /* 0x000fe200078e0023 */
[----:B------:R-:W-:Y:S01]  /*1b4d0*/  MOV R32, RZ ;  /* 0x000000ff00207202 */ /* 0x000fe20000000f00 */
[----:B------:R-:W-:Y:S01]  /*1b4e0*/  IMAD.MOV.U32 R3, RZ, RZ, 0x1f ;  /* 0x0000001fff037424 */ /* 0x000fe200078e00ff */
[----:B------:R-:W-:Y:S02]  /*1b4f0*/  MOV R2, 0x1b510 ;  /* 0x0001b51000027802 */ /* 0x000fe40000000f00 */
[----:B-1-3--:R-:W-:Y:S05]  /*1b500*/  CALL.REL.NOINC `($__internal_31_$__cuda_sm70_shflsync_idx_p) ;  /* 0x0000065000007944 */ /* 0x00afea0003c00000 */
[----:B------:R-:W-:Y:S01]  /*1b510*/  MOV R9, R34 ;  /* 0x0000002200097202 */ /* 0x000fe20000000f00 */
[----:B------:R-:W-:Y:S05]  /*1b520*/  BRA `(.L_x_1917) ;  /* 0xffffd2a000007947 */ /* 0x000fea000383ffff */
.L_x_1858:
[----:B------:R-:W-:Y:S01]  /*1b530*/  IMAD.MOV.U32 R33, RZ, RZ, R35 ;  /* 0x000000ffff217224 */ /* 0x000fe200078e0023 */
[----:B------:R-:W-:Y:S01]  /*1b540*/  MOV R32, 0x1 ;  /* 0x0000000100207802 */ /* 0x000fe20000000f00 */
[----:B------:R-:W-:Y:S01]  /*1b550*/  IMAD.MOV.U32 R3, RZ, RZ, 0x1f ;  /* 0x0000001fff037424 */ /* 0x000fe200078e00ff */
[----:B------:R-:W-:Y:S02]  /*1b560*/  MOV R2, 0x1b580 ;  /* 0x0001b58000027802 */ /* 0x000fe40000000f00 */
[----:B-1234-:R-:W-:Y:S05]  /*1b570*/  CALL.REL.NOINC `($__internal_31_$__cuda_sm70_shflsync_idx_p) ;  /* 0x000005e000007944 */ /* 0x01efea0003c00000 */
[----:B------:R-:W-:Y:S01]  /*1b580*/  MOV R6, R34 ;  /* 0x0000002200067202 */ /* 0x000fe20000000f00 */
[----:B------:R-:W-:Y:S05]  /*1b590*/  BRA `(.L_x_1918) ;  /* 0xffffd25000007947 */ /* 0x000fea000383ffff */
.L_x_1859:
[----:B------:R-:W-:Y:S02]  /*1b5a0*/  MOV R3, 0x1 ;  /* 0x0000000100037802 */ /* 0x000fe40000000f00 */
[----:B------:R-:W-:-:S02]  /*1b5b0*/  MOV R2, 0x1b5d0 ;  /* 0x0001b5d000027802 */ /* 0x000fc40000000f00 */
[----:B--2-4-:R-:W-:Y:S05]  /*1b5c0*/  CALL.REL.NOINC `($__internal_32_$__cuda_sm70_shflsync_up_p) ;  /* 0x000005e000007944 */ /* 0x014fea0003c00000 */
[----:B------:R-:W-:Y:S05]  /*1b5d0*/  BRA `(.L_x_1919) ;  /* 0xffffd33000007947 */ /* 0x000fea000383ffff */
.L_x_1860:
[----:B------:R-:W-:Y:S02]  /*1b5e0*/  MOV R3, 0x2 ;  /* 0x0000000200037802 */ /* 0x000fe40000000f00 */
[----:B------:R-:W-:-:S02]  /*1b5f0*/  MOV R2, 0x1b610 ;  /* 0x0001b61000027802 */ /* 0x000fc40000000f00 */
[----:B--2-4-:R-:W-:Y:S05]  /*1b600*/  CALL.REL.NOINC `($__internal_32_$__cuda_sm70_shflsync_up_p) ;  /* 0x000005a000007944 */ /* 0x014fea0003c00000 */
        /* <DEDUP_REMOVED lines=24> */
.L_x_1864:
[----:B------:R-:W-:Y:S02]  /*1b790*/  MOV R3, 0x1 ;  /* 0x0000000100037802 */ /* 0x000fe40000000f00 */
[----:B------:R-:W-:Y:S02]  /*1b7a0*/  MOV R2, 0x1b7c0 ;  /* 0x0001b7c000027802 */ /* 0x000fe40000000f00 */
[----:B--2---:R-:W-:Y:S05]  /*1b7b0*/  CALL.REL.NOINC `($__internal_32_$__cuda_sm70_shflsync_up_p) ;  /* 0x000003f000007944 */ /* 0x004fea0003c00000 */
[----:B------:R-:W-:Y:S01]  /*1b7c0*/  MOV R2, R4 ;  /* 0x0000000400027202 */ /* 0x000fe20000000f00 */
[----:B------:R-:W-:Y:S05]  /*1b7d0*/  BRA `(.L_x_1921) ;  /* 0xffffd39000007947 */ /* 0x000fea000383ffff */
.L_x_1865:
        /* <DEDUP_REMOVED lines=27> */
.L_x_1867:
[----:B------:R-:W-:Y:S02]  /*1b990*/  SEL R0, RZ, 0x1, P0 ;  /* 0x00000001ff007807 */ /* 0x000fe40000000000 */
[----:B------:R-:W-:Y:S02]  /*1b9a0*/  MOV R2, 0x1b9c0 ;  /* 0x0001b9c000027802 */ /* 0x000fe40000000f00 */
[----:B-12---:R-:W-:Y:S05]  /*1b9b0*/  CALL.REL.NOINC `($__internal_33_$__cuda_sm70_votesync_ballot) ;  /* 0x0000025000007944 */ /* 0x006fea0003c00000 */
[----:B------:R-:W-:Y:S05]  /*1b9c0*/  BRA `(.L_x_1923) ;  /* 0xffffd33000007947 */ /* 0x000fea000383ffff */
.L_x_1868:
[----:B------:R-:W-:Y:S01]  /*1b9d0*/  IMAD.MOV.U32 R33, RZ, RZ, R7 ;  /* 0x000000ffff217224 */ /* 0x000fe200078e0007 */
[----:B----4-:R-:W-:Y:S01]  /*1b9e0*/  MOV R32, R13 ;  /* 0x0000000d00207202 */ /* 0x010fe20000000f00 */
[----:B------:R-:W-:Y:S01]  /*1b9f0*/  IMAD.MOV.U32 R3, RZ, RZ, 0x1f ;  /* 0x0000001fff037424 */ /* 0x000fe200078e00ff */
[----:B------:R-:W-:Y:S02]  /*1ba00*/  MOV R2, 0x1ba20 ;  /* 0x0001ba2000027802 */ /* 0x000fe40000000f00 */
[----:B-123--:R-:W-:Y:S05]  /*1ba10*/  CALL.REL.NOINC `($__internal_31_$__cuda_sm70_shflsync_idx_p) ;  /* 0x0000014000007944 */ /* 0x00efea0003c00000 */
[----:B------:R-:W-:Y:S01]  /*1ba20*/  IMAD.MOV.U32 R12, RZ, RZ, R34 ;  /* 0x000000ffff0c7224 */ /* 0x000fe200078e0022 */
[----:B------:R-:W-:Y:S01]  /*1ba30*/  MOV R32, R13 ;  /* 0x0000000d00207202 */ /* 0x000fe20000000f00 */
[----:B------:R-:W-:Y:S01]  /*1ba40*/  IMAD.MOV.U32 R33, RZ, RZ, R8 ;  /* 0x000000ffff217224 */ /* 0x000fe200078e0008 */
[----:B------:R-:W-:Y:S02]  /*1ba50*/  MOV R3, 0x1f ;  /* 0x0000001f00037802 */ /* 0x000fe40000000f00 */
[----:B------:R-:W-:-:S02]  /*1ba60*/  MOV R2, 0x1ba80 ;  /* 0x0001ba8000027802 */ /* 0x000fc40000000f00 */
[----:B------:R-:W-:Y:S05]  /*1ba70*/  CALL.REL.NOINC `($__internal_31_$__cuda_sm70_shflsync_idx_p) ;  /* 0x000000e000007944 */ /* 0x000fea0003c00000 */
[----:B------:R-:W-:Y:S01]  /*1ba80*/  MOV R5, R34 ;  /* 0x0000002200057202 */ /* 0x000fe20000000f00 */
[----:B------:R-:W-:Y:S05]  /*1ba90*/  BRA `(.L_x_1924) ;  /* 0xffffd2a000007947 */ /* 0x000fea000383ffff */
.L_x_1871:
[----:B------:R-:W-:Y:S01]  /*1baa0*/  IMAD.MOV.U32 R33, RZ, RZ, R4 ;  /* 0x000000ffff217224 */ /* 0x000fe200078e0004 */
[----:B------:R-:W-:Y:S01]  /*1bab0*/  MOV R32, R0 ;  /* 0x0000000000207202 */ /* 0x000fe20000000f00 */
[----:B------:R-:W-:Y:S01]  /*1bac0*/  IMAD.MOV.U32 R3, RZ, RZ, 0x1f ;  /* 0x0000001fff037424 */ /* 0x000fe200078e00ff */
[----:B------:R-:W-:-:S02]  /*1bad0*/  MOV R2, 0x1baf0 ;  /* 0x0001baf000027802 */ /* 0x000fc40000000f00 */
[----:B-12-4-:R-:W-:Y:S05]  /*1bae0*/  CALL.REL.NOINC `($__internal_31_$__cuda_sm70_shflsync_idx_p) ;  /* 0x0000007000007944 */ /* 0x016fea0003c00000 */
[----:B------:R-:W-:Y:S01]  /*1baf0*/  MOV R15, R34 ;  /* 0x00000022000f7202 */ /* 0x000fe20000000f00 */
[----:B------:R-:W-:Y:S05]  /*1bb00*/  BRA `(.L_x_1870) ;  /* 0xffffd29000007947 */ /* 0x000fea000383ffff */
        .weak           $__internal_30_$__cuda_sm70_shflsync_bfly_p
        .type           $__internal_30_$__cuda_sm70_shflsync_bfly_p,@function
        .size           $__internal_30_$__cuda_sm70_shflsync_bfly_p,($__internal_31_$__cuda_sm70_shflsync_idx_p - $__internal_30_$__cuda_sm70_shflsync_bfly_p)
$__internal_30_$__cuda_sm70_shflsync_bfly_p:
[----:B------:R-:W-:Y:S04]  /*1bb10*/  WARPSYNC R224 ;  /* 0x000000e000007348 */ /* 0x000fe80003800000 */
[----:B------:R1:W2:Y:S02]  /*1bb20*/  SHFL.BFLY PT, R150, R2, R150, R225 ;  /* 0x0c00009602967389 */ /* 0x0002a400000e00e1 */
[----:B-1----:R-:W-:-:S02]  /*1bb30*/  MOV R2, R3 ;  /* 0x0000000300027202 */ /* 0x002fc40000000f00 */
[----:B------:R-:W-:-:S04]  /*1bb40*/  MOV R3, 0x0 ;  /* 0x0000000000037802 */ /* 0x000fc80000000f00 */
[----:B--2---:R-:W-:Y:S05]  /*1bb50*/  RET.REL.NODEC R2 `(_ZN7cutlass13device_kernelIN5flash19enable_sm80_to_sm89INS1_16FlashAttnFwdSm80INS1_25CollectiveMainloopFwdSm80ILi8ELi2ELb0EN4cute5tupleIJNS5_1CILi128EEENS7_ILi64EEENS7_ILi192EEEEEELi192ENS_6half_tEfNS_4arch4Sm80ELb0ELb0ELb0ELb1ELb1ELb1ELb1ELb1EEENS1_21CollectiveEpilogueFwdINS6_IJS8_SA_S9_EEENS6_IJNS7_ILi1EEESI_SI_EEESC_SE_Li256ELb1ELb1ELb1ELb0EEENS1_36VarlenDynamicPersistentTileSchedulerILi128ELi64ELi256ELi256ELb1ELb1ELb0ELb0ELb1ELb1EEEEEEEEEvNT_6ParamsE) ;  /* 0xfffe44a002007950 */ /* 0x004fea0003c3ffff */
        .weak           $__internal_31_$__cuda_sm70_shflsync_idx_p
        .type           $__internal_31_$__cuda_sm70_shflsync_idx_p,@function
        .size           $__internal_31_$__cuda_sm70_shflsync_idx_p,($__internal_32_$__cuda_sm70_shflsync_up_p - $__internal_31_$__cuda_sm70_shflsync_idx_p)
$__internal_31_$__cuda_sm70_shflsync_idx_p:
[----:B------:R-:W-:-:S04]  /*1bb60*/  MOV R34, 0xffffffff ;  /* 0xffffffff00227802 */ /* 0x000fc80000000f00 */
[----:B------:R-:W-:Y:S04]  /*1bb70*/  WARPSYNC R34 ;  /* 0x0000002200007348 */ /* 0x000fe80003800000 */
[----:B------:R1:W2:Y:S02]  /*1bb80*/  SHFL.IDX PT, R34, R33, R32, R3 ;  /* 0x0000002021227389 */ /* 0x0002a400000e0003 */
[----:B-1----:R-:W-:-:S04]  /*1bb90*/  MOV R3, 0x0 ;  /* 0x0000000000037802 */ /* 0x002fc80000000f00 */
[----:B--2---:R-:W-:Y:S05]  /*1bba0*/  RET.REL.NODEC R2 `(_ZN7cutlass13device_kernelIN5flash19enable_sm80_to_sm89INS1_16FlashAttnFwdSm80INS1_25CollectiveMainloopFwdSm80ILi8ELi2ELb0EN4cute5tupleIJNS5_1CILi128EEENS7_ILi64EEENS7_ILi192EEEEEELi192ENS_6half_tEfNS_4arch4Sm80ELb0ELb0ELb0ELb1ELb1ELb1ELb1ELb1EEENS1_21CollectiveEpilogueFwdINS6_IJS8_SA_S9_EEENS6_IJNS7_ILi1EEESI_SI_EEESC_SE_Li256ELb1ELb1ELb1ELb0EEENS1_36VarlenDynamicPersistentTileSchedulerILi128ELi64ELi256ELi256ELb1ELb1ELb0ELb0ELb1ELb1EEEEEEEEEvNT_6ParamsE) ;  /* 0xfffe445002007950 */ /* 0x004fea0003c3ffff */
        .weak           $__internal_32_$__cuda_sm70_shflsync_up_p
        .type           $__internal_32_$__cuda_sm70_shflsync_up_p,@function
        .size           $__internal_32_$__cuda_sm70_shflsync_up_p,($__internal_33_$__cuda_sm70_votesync_ballot - $__internal_32_$__cuda_sm70_shflsync_up_p)
$__internal_32_$__cuda_sm70_shflsync_up_p:
[----:B------:R-:W-:Y:S02]  /*1bbb0*/  MOV R4, RZ ;  /* 0x000000ff00047202 */ /* 0x000fe40000000f00 */
[----:B------:R-:W-:-:S04]  /*1bbc0*/  MOV R12, 0xffffffff ;  /* 0xffffffff000c7802 */ /* 0x000fc80000000f00 */
[----:B------:R-:W-:Y:S04]  /*1bbd0*/  WARPSYNC R12 ;  /* 0x0000000c00007348 */ /* 0x000fe80003800000 */
[----:B------:R1:W2:Y:S02]  /*1bbe0*/  SHFL.UP PT, R4, R0, R3, R4 ;  /* 0x0400000300047389 */ /* 0x0002a400000e0004 */
[----:B-1----:R-:W-:-:S04]  /*1bbf0*/  MOV R3, 0x0 ;  /* 0x0000000000037802 */ /* 0x002fc80000000f00 */
[----:B--2---:R-:W-:Y:S05]  /*1bc00*/  RET.REL.NODEC R2 `(_ZN7cutlass13device_kernelIN5flash19enable_sm80_to_sm89INS1_16FlashAttnFwdSm80INS1_25CollectiveMainloopFwdSm80ILi8ELi2ELb0EN4cute5tupleIJNS5_1CILi128EEENS7_ILi64EEENS7_ILi192EEEEEELi192ENS_6half_tEfNS_4arch4Sm80ELb0ELb0ELb0ELb1ELb1ELb1ELb1ELb1EEENS1_21CollectiveEpilogueFwdINS6_IJS8_SA_S9_EEENS6_IJNS7_ILi1EEESI_SI_EEESC_SE_Li256ELb1ELb1ELb1ELb0EEENS1_36VarlenDynamicPersistentTileSchedulerILi128ELi64ELi256ELi256ELb1ELb1ELb0ELb0ELb1ELb1EEEEEEEEEvNT_6ParamsE) ;  /* 0xfffe43f002007950 */ /* 0x004fea0003c3ffff */
        .weak           $__internal_33_$__cuda_sm70_votesync_ballot
        .type           $__internal_33_$__cuda_sm70_votesync_ballot,@function
        .size           $__internal_33_$__cuda_sm70_votesync_ballot,(.L_x_3126 - $__internal_33_$__cuda_sm70_votesync_ballot)
$__internal_33_$__cuda_sm70_votesync_ballot:
[----:B------:R-:W-:Y:S01]  /*1bc10*/  ISETP.NE.U32.AND P0, PT, R0, 0x1, PT ;  /* 0x000000010000780c */ /* 0x000fe20003f05070 */
[----:B------:R-:W-:-:S04]  /*1bc20*/  IMAD.MOV.U32 R3, RZ, RZ, -0x1 ;  /* 0xffffffffff037424 */ /* 0x000fc800078e00ff */
[----:B------:R-:W-:Y:S08]  /*1bc30*/  WARPSYNC R3 ;  /* 0x0000000300007348 */ /* 0x000ff00003800000 */
[----:B------:R-:W-:-:S04]  /*1bc40*/  VOTE.ANY R0, PT, !P0 ;  /* 0x0000000000007806 */ /* 0x000fc800040e0100 */
[----:B------:R-:W-:Y:S01]  /*1bc50*/  LOP3.LUT R0, R0, R3, RZ, 0xc0, !PT ;  /* 0x0000000300007212 */ /* 0x000fe200078ec0ff */
[----:B------:R-:W-:-:S04]  /*1bc60*/  IMAD.MOV.U32 R3, RZ, RZ, 0x0 ;  /* 0x00000000ff037424 */ /* 0x000fc800078e00ff */
[----:B------:R-:W-:Y:S05]  /*1bc70*/  RET.REL.NODEC R2 `(_ZN7cutlass13device_kernelIN5flash19enable_sm80_to_sm89INS1_16FlashAttnFwdSm80INS1_25CollectiveMainloopFwdSm80ILi8ELi2ELb0EN4cute5tupleIJNS5_1CILi128EEENS7_ILi64EEENS7_ILi192EEEEEELi192ENS_6half_tEfNS_4arch4Sm80ELb0ELb0ELb0ELb1ELb1ELb1ELb1ELb1EEENS1_21CollectiveEpilogueFwdINS6_IJS8_SA_S9_EEENS6_IJNS7_ILi1EEESI_SI_EEESC_SE_Li256ELb1ELb1ELb1ELb0EEENS1_36VarlenDynamicPersistentTileSchedulerILi128ELi64ELi256ELi256ELb1ELb1ELb0ELb0ELb1ELb1EEEEEEEEEvNT_6ParamsE) ;  /* 0xfffe438002007950 */ /* 0x000fea0003c3ffff */
.L_x_1925:
        /* <DEDUP_REMOVED lines=16> */
.L_x_3126:


//--------------------- .text._ZN7cutlass13device_kernelIN5flash19enable_sm80_to_sm89INS1_16FlashAttnFwdSm80INS1_25CollectiveMainloopFwdSm80ILi8ELi2ELb0EN4cute5tupleIJNS5_1CILi128EEENS7_ILi64EEENS7_ILi192EEEEEELi192ENS_6half_tEfNS_4arch4Sm80ELb0ELb1ELb0ELb0ELb1ELb0ELb1ELb1EEENS1_21CollectiveEpilogueFwdINS6_IJS8_SA_S9_EEENS6_IJNS7_ILi1EEESI_SI_EEESC_SE_Li256ELb0ELb1ELb1ELb0EEENS1_19SingleTileSchedulerILb0ELb1ELb1ELi128EEEEEEEEEvNT_6ParamsE --------------------------
	.section	.text._ZN7cutlass13device_kernelIN5flash19enable_sm80_to_sm89INS1_16FlashAttnFwdSm80INS1_25CollectiveMainloopFwdSm80ILi8ELi2ELb0EN4cute5tupleIJNS5_1CILi128EEENS7_ILi64EEENS7_ILi192EEEEEELi192ENS_6half_tEfNS_4arch4Sm80ELb0ELb1ELb0ELb0ELb1ELb0ELb1ELb1EEENS1_21CollectiveEpilogueFwdINS6_IJS8_SA_S9_EEENS6_IJNS7_ILi1EEESI_SI_EEESC_SE_Li256ELb0ELb1ELb1ELb0EEENS1_19SingleTileSchedulerILb0ELb1ELb1ELi128EEEEEEEEEvNT_6ParamsE,"ax",@progbits
	.sectioninfo	@"SHI_REGISTERS=228"
	.align	128
.text._ZN7cutlass13device_kernelIN5flash19enable_sm80_to_sm89INS1_16FlashAttnFwdSm80INS1_25CollectiveMainloopFwdSm80ILi8ELi2ELb0EN4cute5tupleIJNS5_1CILi128EEENS7_ILi64EEENS7_ILi192EEEEEELi192ENS_6half_tEfNS_4arch4Sm80ELb0ELb1ELb0ELb0ELb1ELb0ELb1ELb1EEENS1_21CollectiveEpilogueFwdINS6_IJS8_SA_S9_EEENS6_IJNS7_ILi1EEESI_SI_EEESC_SE_Li256ELb0ELb1ELb1ELb0EEENS1_19SingleTileSchedulerILb0ELb1ELb1ELi128EEEEEEEEEvNT_6ParamsE:
        .type           _ZN7cutlass13device_kernelIN5flash19enable_sm80_to_sm89INS1_16FlashAttnFwdSm80INS1_25CollectiveMainloopFwdSm80ILi8ELi2ELb0EN4cute5tupleIJNS5_1CILi128EEENS7_ILi64EEENS7_ILi192EEEEEELi192ENS_6half_tEfNS_4arch4Sm80ELb0ELb1ELb0ELb0ELb1ELb0ELb1ELb1EEENS1_21CollectiveEpilogueFwdINS6_IJS8_SA_S9_EEENS6_IJNS7_ILi1EEESI_SI_EEESC_SE_Li256ELb0ELb1ELb1ELb0EEENS1_19SingleTileSchedulerILb0ELb1ELb1ELi128EEEEEEEEEvNT_6ParamsE,@function
        .size           _ZN7cutlass13device_kernelIN5flash19enable_sm80_to_sm89INS1_16FlashAttnFwdSm80INS1_25CollectiveMainloopFwdSm80ILi8ELi2ELb0EN4cute5tupleIJNS5_1CILi128EEENS7_ILi64EEENS7_ILi192EEEEEELi192ENS_6half_tEfNS_4arch4Sm80ELb0ELb1ELb0ELb0ELb1ELb0ELb1ELb1EEENS1_21CollectiveEpilogueFwdINS6_IJS8_SA_S9_EEENS6_IJNS7_ILi1EEESI_SI_EEESC_SE_Li256ELb0ELb1ELb1ELb0EEENS1_19SingleTileSchedulerILb0ELb1ELb1ELi128EEEEEEEEEvNT_6ParamsE,(.L_x_3131 - _ZN7cutlass13device_kernelIN5flash19enable_sm80_to_sm89INS1_16FlashAttnFwdSm80INS1_25CollectiveMainloopFwdSm80ILi8ELi2ELb0EN4cute5tupleIJNS5_1CILi128EEENS7_ILi64EEENS7_ILi192EEEEEELi192ENS_6half_tEfNS_4arch4Sm80ELb0ELb1ELb0ELb0ELb1ELb0ELb1ELb1EEENS1_21CollectiveEpilogueFwdINS6_IJS8_SA_S9_EEENS6_IJNS7_ILi1EEESI_SI_EEESC_SE_Li256ELb0ELb1ELb1ELb0EEENS1_19SingleTileSchedulerILb0ELb1ELb1ELi128EEEEEEEEEvNT_6ParamsE)
        .other          _ZN7cutlass13device_kernelIN5flash19enable_sm80_to_sm89INS1_16FlashAttnFwdSm80INS1_25CollectiveMainloopFwdSm80ILi8ELi2ELb0EN4cute5tupleIJNS5_1CILi128EEENS7_ILi64EEENS7_ILi192EEEEEELi192ENS_6half_tEfNS_4arch4Sm80ELb0ELb1ELb0ELb0ELb1ELb0ELb1ELb1EEENS1_21CollectiveEpilogueFwdINS6_IJS8_SA_S9_EEENS6_IJNS7_ILi1EEESI_SI_EEESC_SE_Li256ELb0ELb1ELb1ELb0EEENS1_19SingleTileSchedulerILb0ELb1ELb1ELi128EEEEEEEEEvNT_6ParamsE,@"STO_CUDA_ENTRY STV_DEFAULT"
_ZN7cutlass13device_kernelIN5flash19enable_sm80_to_sm89INS1_16FlashAttnFwdSm80INS1_25CollectiveMainloopFwdSm80ILi8ELi2ELb0EN4cute5tupleIJNS5_1CILi128EEENS7_ILi64EEENS7_ILi192EEEEEELi192ENS_6half_tEfNS_4arch4Sm80ELb0ELb1ELb0ELb0ELb1ELb0ELb1ELb1EEENS1_21CollectiveEpilogueFwdINS6_IJS8_SA_S9_EEENS6_IJNS7_ILi1EEESI_SI_EEESC_SE_Li256ELb0ELb1ELb1ELb0EEENS1_19SingleTileSchedulerILb0ELb1ELb1ELi128EEEEEEEEEvNT_6ParamsE:
        /* <DEDUP_REMOVED lines=17> */
.L_x_1926:
[----:B------:R-:W-:Y:S02]  /*0110*/  ULDC.64 UR4, c[0x0][0x550] ;  /* 0x0001540000047ab9 */ /* 0x000fe40000000a00 */
[----:B------:R-:W-:Y:S02]  /*0120*/  UISETP.NE.AND UP0, UPT, UR4, 0x1, UPT ;  /* 0x000000010400788c */ /* 0x000fe4000bf05270 */
[----:B------:R-:W-:-:S02]  /*0130*/  UIMAD.WIDE.U32 UR10, UR6, UR5, URZ ;  /* 0x00000005060a72a5 */ /* 0x000fc4000f8e003f */
[----:B------:R-:W-:Y:S02]  /*0140*/  ULDC UR4, c[0x0][0x558] ;  /* 0x0001560000047ab9 */ /* 0x000fe40000000800 */
[----:B------:R-:W-:-:S05]  /*0150*/  UMOV UR14, UR6 ;  /* 0x00000006000e7c82 */ /* 0x000fca0008000000 */
[----:B------:R-:W-:-:S03]  /*0160*/  @UP0 USHF.R.U32.HI UR14, URZ, UR4, UR11 ;  /* 0x000000043f0e0299 */ /* 0x000fc6000801160b */
.L_x_1927:
[----:B------:R-:W-:Y:S01]  /*0170*/  ISETP.LE.AND P0, PT, RZ, UR8, PT ;  /* 0x00000008ff007c0c */ /* 0x000fe2000bf03270 */
[----:B------:R-:W-:Y:S02]  /*0180*/  UIADD3 UR4, -UR14, URZ, URZ ;  /* 0x0000003f0e047290 */ /* 0x000fe4000fffe13f */
[----:B------:R-:W-:Y:S02]  /*0190*/  ULDC UR7, c[0x0][0x550] ;  /* 0x0001540000077ab9 */ /* 0x000fe40000000800 */
[----:B------:R-:W-:-:S08]  /*01a0*/  UIMAD UR7, UR4, UR7, UR6 ;  /* 0x00000007040772a4 */ /* 0x000fd0000f8e0206 */
[----:B------:R-:W-:Y:S05]  /*01b0*/  @!P0 EXIT ;  /* 0x000000000000894d */ /* 0x000fea0003800000 */
[----:B------:R-:W-:Y:S01]  /*01c0*/  ULDC.64 UR4, c[0x0][0x370] ;  /* 0x0000dc0000047ab9 */ /* 0x000fe20000000a00 */
[----:B------:R-:W-:Y:S01]  /*01d0*/  IMAD.MOV.U32 R194, RZ, RZ, RZ ;  /* 0x000000ffffc27224 */ /* 0x000fe200078e00ff */
[----:B------:R-:W-:Y:S02]  /*01e0*/  UISETP.NE.U32.AND UP0, UPT, URZ, UR4, UPT ;  /* 0x000000043f00728c */ /* 0x000fe4000bf05070 */
[----:B------:R-:W-:Y:S02]  /*01f0*/  ULDC.64 UR10, c[0x0][0x370] ;  /* 0x0000dc00000a7ab9 */ /* 0x000fe40000000a00 */
[----:B------:R-:W-:Y:S01]  /*0200*/  UISETP.NE.AND.EX UP0, UPT, URZ, UR5, UPT, UP0 ;  /* 0x000000053f00728c */ /* 0x000fe2000bf05300 */
[----:B------:R-:W1:Y:S01]  /*0210*/  S2UR UR6, SR_CTAID.X ;  /* 0x00000000000679c3 */ /* 0x000e620000002500 */
[----:B------:R-:W-:Y:S02]  /*0220*/  ULDC UR12, c[0x0][0x2ac] ;  /* 0x0000ab00000c7ab9 */ /* 0x000fe40000000800 */
[----:B------:R-:W-:-:S02]  /*0230*/  ULDC.64 UR20, c[0x0][0x118] ;  /* 0x0000460000147ab9 */ /* 0x000fc40000000a00 */
[----:B------:R-:W-:-:S05]  /*0240*/  PLOP3.LUT P0, PT, PT, PT, UP0, 0x80, 0x0 ;  /* 0x000000000000781c */ /* 0x000fca0003f0f008 */
[----:B------:R-:W-:Y:S02]  /*0250*/  @UP0 UMOV UR4, 0x4 ;  /* 0x0000000400040882 */ /* 0x000fe40000000000 */
[----:B------:R-:W-:-:S06]  /*0260*/  @UP0 UIMAD.WIDE UR4, UR8, UR4, UR10 ;  /* 0x00000004080402a5 */ /* 0x000fcc000f8e020a */
[----:B------:R-:W-:Y:S01]  /*0270*/  MOV R2, UR4 ;  /* 0x0000000400027c02 */ /* 0x000fe20008000f00 */
[----:B------:R-:W-:Y:S01]  /*0280*/  ULDC UR4, c[0x0][0x2c4] ;  /* 0x0000b10000047ab9 */ /* 0x000fe20000000800 */
[----:B------:R-:W-:Y:S01]  /*0290*/  IMAD.U32 R3, RZ, RZ, UR5 ;  /* 0x00000005ff037e24 */ /* 0x000fe2000f8e00ff */
[----:B------:R-:W-:Y:S02]  /*02a0*/  UISETP.NE.AND UP1, UPT, UR4, 0x1, UPT ;  /* 0x000000010400788c */ /* 0x000fe4000bf25270 */
[----:B-1----:R-:W-:Y:S02]  /*02b0*/  USHF.L.U32 UR24, UR6, 0x7, URZ ;  /* 0x0000000706187899 */ /* 0x002fe4000800063f */
[----:B------:R1:W5:Y:S01]  /*02c0*/  @P0 LDG.E R194, [R2.64] ;  /* 0x0000001402c20981 */ /* 0x000362000c1e1900 */
[----:B------:R-:W-:Y:S02]  /*02d0*/  ULDC.64 UR4, c[0x0][0x2c8] ;  /* 0x0000b20000047ab9 */ /* 0x000fe40000000a00 */
[----:B------:R-:W-:-:S04]  /*02e0*/  UIADD3 UR9, UR24, 0x7f, URZ ;  /* 0x0000007f18097890 */ /* 0x000fc8000fffe03f */
[----:B------:R-:W-:-:S04]  /*02f0*/  @UP1 UIADD3 UR10, UR24, 0x7f, URZ ;  /* 0x0000007f180a1890 */ /* 0x000fc8000fffe03f */
[----:B------:R-:W-:-:S03]  /*0300*/  UIMAD.WIDE.U32 UR10, UR10, UR4, URZ ;  /* 0x000000040a0a72a5 */ /* 0x000fc6000f8e003f */
[----:B------:R-:W-:Y:S02]  /*0310*/  ULDC UR4, c[0x0][0x1d0] ;  /* 0x0000740000047ab9 */ /* 0x000fe40000000800 */
[----:B------:R-:W-:Y:S02]  /*0320*/  @UP1 USHF.R.U32.HI UR9, URZ, UR5, UR11 ;  /* 0x000000053f091299 */ /* 0x000fe4000801160b */
[----:B------:R-:W-:Y:S02]  /*0330*/  UIMAD UR12, UR12, UR4, URZ ;  /* 0x000000040c0c72a4 */ /* 0x000fe4000f8e023f */
[----:B------:R-:W-:Y:S02]  /*0340*/  UMOV UR10, 0x1 ;  /* 0x00000001000a7882 */ /* 0x000fe40000000000 */
[----:B------:R-:W-:Y:S02]  /*0350*/  ULDC.64 UR4, c[0x0][0x328] ;  /* 0x0000ca0000047ab9 */ /* 0x000fe40000000a00 */
[----:B------:R-:W-:-:S02]  /*0360*/  UISETP.LE.AND UP0, UPT, UR10, UR5, UPT ;  /* 0x000000050a00728c */ /* 0x000fc4000bf03270 */
[----:B------:R-:W-:Y:S02]  /*0370*/  ULDC UR11, c[0x0][0x168] ;  /* 0x00005a00000b7ab9 */ /* 0x000fe40000000800 */
[----:B------:R-:W-:Y:S02]  /*0380*/  UIADD3 UR11, UR12, -UR11, UR10 ;  /* 0x8000000b0c0b7290 */ /* 0x000fe4000fffe00a */
[----:B------:R-:W-:Y:S02]  /*0390*/  PLOP3.LUT P0, PT, PT, PT, UP0, 0x40, 0x0 ;  /* 0x000000000000781c */ /* 0x000fe40003f0e808 */
[----:B------:R-:W-:-:S04]  /*03a0*/  UIADD3 UR5, UR11, UR9, URZ ;  /* 0x000000090b057290 */ /* 0x000fc8000fffe03f */
[----:B------:R-:W-:-:S07]  /*03b0*/  UIADD3 UR9, UR5, UR4, URZ ;  /* 0x0000000405097290 */ /* 0x000fce000fffe03f */
[----:B------:R-:W-:Y:S05]  /*03c0*/  @P0 BRA `(.L_x_1928) ;  /* 0x0000016000000947 */ /* 0x000fea0003800000 */
[----:B-1----:R-:W-:Y:S01]  /*03d0*/  ISETP.LT.AND P0, PT, RZ, UR5, PT ;  /* 0x00000005ff007c0c */ /* 0x002fe2000bf01270 */
        /* <DEDUP_REMOVED lines=11> */
.L_x_1929:
[----:B------:R-:W-:Y:S02]  /*0490*/  ULDC UR4, c[0x0][0x32c] ;  /* 0x0000cb0000047ab9 */ /* 0x000fe40000000800 */
[----:B------:R-:W-:-:S03]  /*04a0*/  UISETP.NE.AND UP2, UPT, UR10, UR4, UPT ;  /* 0x000000040a00728c */ /* 0x000fc6000bf45270 */
[----:B------:R-:W-:Y:S02]  /*04b0*/  ULDC.64 UR4, c[0x0][0x330] ;  /* 0x0000cc0000047ab9 */ /* 0x000fe40000000a00 */
[----:B------:R-:W-:-:S07]  /*04c0*/  UIMAD.WIDE.U32 UR16, UR11, UR4, URZ ;  /* 0x000000040b1072a5 */ /* 0x000fce000f8e003f */
[----:B------:R-:W-:Y:S02]  /*04d0*/  @UP2 UMOV UR13, UR17 ;  /* 0x00000011000d2c82 */ /* 0x000fe40008000000 */
[----:B------:R-:W-:Y:S02]  /*04e0*/  @UP2 USHF.R.U32.HI UR11, URZ, UR5, UR13 ;  /* 0x000000053f0b2299 */ /* 0x000fe4000801160d */
.L_x_1930:
[----:B------:R-:W-:Y:S02]  /*04f0*/  ULDC UR4, c[0x0][0x32c] ;  /* 0x0000cb0000047ab9 */ /* 0x000fe40000000800 */
[----:B------:R-:W-:-:S04]  /*0500*/  UIMAD UR4, UR11, UR4, UR4 ;  /* 0x000000040b0472a4 */ /* 0x000fc8000f8e0204 */
[----:B------:R-:W-:-:S04]  /*0510*/  UISETP.LT.AND UP2, UPT, UR9, UR4, UPT ;  /* 0x000000040900728c */ /* 0x000fc8000bf41270 */
[----:B------:R-:W-:Y:S02]  /*0520*/  USEL UR9, UR9, UR4, UP2 ;  /* 0x0000000409097287 */ /* 0x000fe40009000000 */
.L_x_1928:
[----:B-1----:R-:W-:Y:S01]  /*0530*/  UIADD3 UR10, UR12, 0x3f, URZ ;  /* 0x0000003f0c0a7890 */ /* 0x002fe2000fffe03f */
        /* <DEDUP_REMOVED lines=33> */
.L_x_1932:
[----:B------:R-:W-:Y:S02]  /*0750*/  ULDC UR4, c[0x0][0x32c] ;  /* 0x0000cb0000047ab9 */ /* 0x000fe40000000800 */
[----:B------:R-:W-:-:S03]  /*0760*/  UISETP.NE.AND UP2, UPT, UR4, 0x1, UPT ;  /* 0x000000010400788c */ /* 0x000fc6000bf45270 */
[----:B------:R-:W-:Y:S02]  /*0770*/  ULDC.64 UR4, c[0x0][0x330] ;  /* 0x0000cc0000047ab9 */ /* 0x000fe40000000a00 */
[----:B------:R-:W-:-:S07]  /*0780*/  UIMAD.WIDE.U32 UR16, UR11, UR4, URZ ;  /* 0x000000040b1072a5 */ /* 0x000fce000f8e003f */
[----:B------:R-:W-:Y:S02]  /*0790*/  @UP2 UMOV UR13, UR17 ;  /* 0x00000011000d2c82 */ /* 0x000fe40008000000 */
[----:B------:R-:W-:Y:S02]  /*07a0*/  @UP2 USHF.R.U32.HI UR11, URZ, UR5, UR13 ;  /* 0x000000053f0b2299 */ /* 0x000fe4000801160d */
.L_x_1933:
[----:B------:R-:W-:Y:S02]  /*07b0*/  ULDC UR4, c[0x0][0x32c] ;  /* 0x0000cb0000047ab9 */ /* 0x000fe40000000800 */
[----:B------:R-:W-:-:S04]  /*07c0*/  UIMAD UR4, UR11, UR4, URZ ;  /* 0x000000040b0472a4 */ /* 0x000fc8000f8e023f */
[----:B------:R-:W-:-:S04]  /*07d0*/  UISETP.LT.AND UP2, UPT, UR10, UR4, UPT ;  /* 0x000000040a00728c */ /* 0x000fc8000bf41270 */
[----:B------:R-:W-:-:S04]  /*07e0*/  USEL UR10, UR10, UR4, !UP2 ;  /* 0x000000040a0a7287 */ /* 0x000fc8000d000000 */
.L_x_1931:
        /* <DEDUP_REMOVED lines=16> */
[-C--:B------:R-:W-:Y:S01]  /*08f0*/  IABS R2, R0.reuse ;  /* 0x0000000000027213 */ /* 0x080fe20000000000 */
[----:B------:R-:W-:Y:S01]  /*0900*/  UIADD3 UR17, -UR11, UR17, URZ ;  /* 0x000000110b117290 */ /* 0x000fe2000fffe13f */
[----:B------:R-:W-:Y:S02]  /*0910*/  IABS R0, R0 ;  /* 0x0000000000007213 */ /* 0x000fe40000000000 */
[----:B------:R1:W2:Y:S03]  /*0920*/  R2UR UR16, R2 ;  /* 0x00000000021073c2 */ /* 0x0002a600000e0000 */
[----:B------:R-:W-:Y:S01]  /*0930*/  IMAD.U32 R4, RZ, RZ, UR17 ;  /* 0x00000011ff047e24 */ /* 0x000fe2000f8e00ff */
[----:B------:R-:W-:Y:S01]  /*0940*/  ULOP3.LUT UR17, UR17, UR5, URZ, 0x3c, !UPT ;  /* 0x0000000511117292 */ /* 0x000fe2000f8e3c3f */
[----:B------:R-:W-:-:S04]  /*0950*/  IMAD.MOV R0, RZ, RZ, -R0 ;  /* 0x000000ffff007224 */ /* 0x000fc800078e0a00 */
[----:B------:R-:W3:Y:S01]  /*0960*/  R2UR UR10, R0 ;  /* 0x00000000000a73c2 */ /* 0x000ee200000e0000 */
[----:B-1----:R-:W-:Y:S01]  /*0970*/  IABS R2, R4 ;  /* 0x0000000400027213 */ /* 0x002fe20000000000 */
[----:B--2---:R-:W1:Y:S06]  /*0980*/  I2F.RP R5, UR16 ;  /* 0x0000001000057d06 */ /* 0x004e6c0008209400 */
[----:B------:R-:W2:Y:S02]  /*0990*/  R2UR UR13, R2 ;  /* 0x00000000020d73c2 */ /* 0x000ea400000e0000 */
[----:B-1----:R-:W1:Y:S02]  /*09a0*/  MUFU.RCP R3, R5 ;  /* 0x0000000500037308 */ /* 0x002e640000001000 */
[----:B-1----:R-:W-:-:S06]  /*09b0*/  IADD3 R3, R3, 0xffffffe, RZ ;  /* 0x0ffffffe03037810 */ /* 0x002fcc0007ffe0ff */
[----:B------:R-:W1:Y:S02]  /*09c0*/  F2I.FTZ.U32.TRUNC.NTZ R3, R3 ;  /* 0x0000000300037305 */ /* 0x000e64000021f000 */
[----:B-1----:R-:W1:Y:S02]  /*09d0*/  R2UR UR19, R3 ;  /* 0x00000000031373c2 */ /* 0x002e6400000e0000 */
[----:B-1----:R-:W-:-:S04]  /*09e0*/  UIADD3 UR4, URZ, -UR19, URZ ;  /* 0x800000133f047290 */ /* 0x002fc8000fffe03f */
[----:B------:R-:W-:-:S04]  /*09f0*/  UIMAD UR4, UR4, UR16, URZ ;  /* 0x00000010040472a4 */ /* 0x000fc8000f8e023f */
[----:B------:R-:W-:-:S04]  /*0a00*/  UIMAD.WIDE.U32 UR18, UR19, UR4, UR18 ;  /* 0x00000004131272a5 */ /* 0x000fc8000f8e0012 */
[----:B--2---:R-:W-:-:S04]  /*0a10*/  UIMAD.WIDE.U32 UR18, UR19, UR13, URZ ;  /* 0x0000000d131272a5 */ /* 0x004fc8000f8e003f */
[----:B---3--:R-:W-:-:S04]  /*0a20*/  UIMAD UR10, UR19, UR10, UR13 ;  /* 0x0000000a130a72a4 */ /* 0x008fc8000f8e020d */
        /* <DEDUP_REMOVED lines=10> */
.L_x_1934:
        /* <DEDUP_REMOVED lines=72> */
[----:B------:R1:W2:Y:S01]  /*0f50*/  @P2 LDG.E R4, [R4.64] ;  /* 0x0000001404042981 */ /* 0x0002a2000c1e1900 */
        /* <DEDUP_REMOVED lines=13> */
[----:B------:R-:W-:Y:S01]  /*1030*/  IMAD R193, R201, 0x20, R20 ;  /* 0x00000020c9c17824 */ /* 0x000fe200078e0214 */
[----:B------:R-:W-:Y:S01]  /*1040*/  UIMAD UR10, UR10, UR4, URZ ;  /* 0x000000040a0a72a4 */ /* 0x000fe2000f8e023f */
[----:B------:R-:W-:Y:S01]  /*1050*/  LOP3.LUT R19, R21, 0xfffffff0, RZ, 0xc0, !PT ;  /* 0xfffffff015137812 */ /* 0x000fe200078ec0ff */
[----:B------:R-:W-:Y:S01]  /*1060*/  UIMAD.WIDE.U32 UR16, UR8, UR4, UR16 ;  /* 0x00000004081072a5 */ /* 0x000fe2000f8e0010 */
[----:B------:R-:W-:Y:S01]  /*1070*/  IMAD.SHL.U32 R200, R201, 0x8, RZ ;  /* 0x00000008c9c87824 */ /* 0x000fe200078e00ff */
[----:B------:R-:W-:Y:S01]  /*1080*/  IADD3 R2, R193, UR24, RZ ;  /* 0x00000018c1027c10 */ /* 0x000fe2000fffe0ff */
[----:B------:R-:W-:Y:S01]  /*1090*/  UIMAD UR5, UR8, UR5, UR10 ;  /* 0x00000005080572a4 */ /* 0x000fe2000f8e020a */
[----:B------:R-:W-:Y:S01]  /*10a0*/  IMAD.IADD R19, R6, 0x1, -R19 ;  /* 0x0000000106137824 */ /* 0x000fe200078e0a13 */
[----:B------:R-:W-:Y:S01]  /*10b0*/  ULDC UR4, c[0x0][0x168] ;  /* 0x00005a0000047ab9 */ /* 0x000fe20000000800 */
[----:B------:R-:W-:Y:S01]  /*10c0*/  IMAD.U32 R11, RZ, RZ, UR17 ;  /* 0x00000011ff0b7e24 */ /* 0x000fe2000f8e00ff */
[----:B------:R-:W-:Y:S01]  /*10d0*/  UIADD3 UR5, UR17, UR5, URZ ;  /* 0x0000000511057290 */ /* 0x000fe2000fffe03f */
[----:B------:R-:W-:Y:S01]  /*10e0*/  @P1 IMAD.HI.U32 R0, R2, c[0x0][0x2c8], RZ ;  /* 0x0000b20002001a27 */ /* 0x000fe200078e00ff */
[----:B------:R-:W-:Y:S01]  /*10f0*/  LOP3.LUT R9, R9, 0x1c0, RZ, 0xc0, !PT ;  /* 0x000001c009097812 */ /* 0x000fe200078ec0ff */
[----:B------:R-:W-:Y:S01]  /*1100*/  BSSY B0, `(.L_x_1936) ;  /* 0x0000042000007945 */ /* 0x000fe20003800000 */
[----:B------:R-:W-:Y:S01]  /*1110*/  LOP3.LUT P1, RZ, R201, 0x4, RZ, 0xc0, !PT ;  /* 0x00000004c9ff7812 */ /* 0x000fe2000782c0ff */
[----:B------:R-:W-:Y:S01]  /*1120*/  IMAD.MOV.U32 R3, RZ, RZ, R2 ;  /* 0x000000ffff037224 */ /* 0x000fe200078e0002 */
[----:B------:R-:W-:Y:S01]  /*1130*/  @P0 SHF.R.U32.HI R3, RZ, c[0x0][0x2cc], R0 ;  /* 0x0000b300ff030a19 */ /* 0x000fe20000011600 */
[----:B------:R-:W-:Y:S01]  /*1140*/  IMAD.U32 R10, RZ, RZ, UR16 ;  /* 0x00000010ff0a7e24 */ /* 0x000fe2000f8e00ff */
[----:B------:R-:W-:Y:S01]  /*1150*/  SHF.R.U32.HI R7, RZ, 0x3, R9 ;  /* 0x00000003ff077819 */ /* 0x000fe20000011609 */
[----:B------:R-:W-:Y:S01]  /*1160*/  IMAD.U32 R11, RZ, RZ, UR5 ;  /* 0x00000005ff0b7e24 */ /* 0x000fe2000f8e00ff */
[--C-:B------:R-:W-:Y:S01]  /*1170*/  SHF.R.S32.HI R0, RZ, 0x1f, R3.reuse ;  /* 0x0000001fff007819 */ /* 0x100fe20000011403 */
[----:B-1----:R-:W-:Y:S01]  /*1180*/  IMAD.MOV R5, RZ, RZ, -R3 ;  /* 0x000000ffff057224 */ /* 0x002fe200078e0a03 */
[----:B------:R-:W-:Y:S01]  /*1190*/  ULDC UR5, c[0x0][0x2c4] ;  /* 0x0000b10000057ab9 */ /* 0x000fe20000000800 */
[----:B------:R-:W-:Y:S01]  /*11a0*/  IMAD.WIDE.U32 R10, R3, c[0x0][0x1b0], R10 ;  /* 0x00006c00030a7a25 */ /* 0x000fe200078e000a */
[----:B------:R-:W-:Y:S01]  /*11b0*/  UIMAD UR4, UR5, UR4, URZ ;  /* 0x00000004050472a4 */ /* 0x000fe2000f8e023f */
[----:B------:R-:W-:-:S02]  /*11c0*/  LOP3.LUT R192, R9, 0x38, R200, 0xf8, !PT ;  /* 0x0000003809c07812 */ /* 0x000fc400078ef8c8 */
[----:B------:R-:W-:Y:S01]  /*11d0*/  IMAD R2, R5, c[0x0][0x2c4], R2 ;  /* 0x0000b10005027a24 */ /* 0x000fe200078e0202 */
[----:B------:R-:W-:Y:S01]  /*11e0*/  IADD3 R9, R200, 0x80, RZ ;  /* 0x00000080c8097810 */ /* 0x000fe20007ffe0ff */
[----:B------:R-:W-:Y:S01]  /*11f0*/  IMAD R0, R0, c[0x0][0x1b0], RZ ;  /* 0x00006c0000007a24 */ /* 0x000fe200078e02ff */
[----:B------:R-:W-:Y:S01]  /*1200*/  LOP3.LUT R192, R192, R7, RZ, 0x3c, !PT ;  /* 0x00000007c0c07212 */ /* 0x000fe200078e3cff */
[----:B------:R-:W-:Y:S01]  /*1210*/  IMAD.MOV.U32 R182, RZ, RZ, 0x10 ;  /* 0x00000010ffb67424 */ /* 0x000fe200078e00ff */
[----:B------:R-:W-:Y:S01]  /*1220*/  SHF.R.S32.HI R5, RZ, 0x1f, R2 ;  /* 0x0000001fff057819 */ /* 0x000fe20000011402 */
[----:B------:R-:W-:Y:S01]  /*1230*/  IMAD R3, R3, c[0x0][0x1b4], R0 ;  /* 0x00006d0003037a24 */ /* 0x000fe200078e0200 */
[----:B------:R-:W-:Y:S02]  /*1240*/  SHF.R.S32.HI R0, RZ, 0x1f, R19 ;  /* 0x0000001fff007819 */ /* 0x000fe40000011413 */
[----:B------:R-:W-:Y:S01]  /*1250*/  LEA.HI R7, R81, R6, RZ, 0x6 ;  /* 0x0000000651077211 */ /* 0x000fe200078f30ff */
[----:B------:R-:W-:Y:S01]  /*1260*/  IMAD R5, R5, c[0x0][0x1a8], RZ ;  /* 0x00006a0005057a24 */ /* 0x000fe200078e02ff */
[----:B------:R-:W-:Y:S01]  /*1270*/  LEA.HI R0, R0, R19, RZ, 0x3 ;  /* 0x0000001300007211 */ /* 0x000fe200078f18ff */
[----:B------:R-:W-:Y:S01]  /*1280*/  IMAD.IADD R11, R11, 0x1, R3 ;  /* 0x000000010b0b7824 */ /* 0x000fe200078e0203 */
[----:B------:R-:W-:Y:S01]  /*1290*/  ISETP.GE.AND P4, PT, R9, c[0x0][0x198], PT ;  /* 0x0000660009007a0c */ /* 0x000fe20003f86270 */
[----:B------:R-:W-:-:S02]  /*12a0*/  IMAD R5, R2, c[0x0][0x1ac], R5 ;  /* 0x00006b0002057a24 */ /* 0x000fc400078e0205 */
[----:B------:R-:W-:Y:S01]  /*12b0*/  IMAD.WIDE.U32 R2, R2, c[0x0][0x1a8], R10 ;  /* 0x00006a0002027a25 */ /* 0x000fe200078e000a */
[----:B------:R-:W-:-:S03]  /*12c0*/  IADD3 R10, R200, 0x40, RZ ;  /* 0x00000040c80a7810 */ /* 0x000fc60007ffe0ff */
[----:B------:R-:W-:Y:S01]  /*12d0*/  IMAD.IADD R3, R3, 0x1, R5 ;  /* 0x0000000103037824 */ /* 0x000fe200078e0205 */
[----:B------:R-:W-:Y:S01]  /*12e0*/  LEA R5, P0, R2, c[0x0][0x160], 0x1 ;  /* 0x0000580002057a11 */ /* 0x000fe200078008ff */
[----:B------:R-:W-:Y:S01]  /*12f0*/  IMAD.SHL.U32 R7, R7, 0x8, RZ ;  /* 0x0000000807077824 */ /* 0x000fe200078e00ff */
[----:B------:R-:W-:Y:S02]  /*1300*/  ISETP.GE.AND P3, PT, R10, c[0x0][0x198], PT ;  /* 0x000066000a007a0c */ /* 0x000fe40003f66270 */
[----:B------:R-:W-:Y:S01]  /*1310*/  LEA.HI.X R3, R2, c[0x0][0x164], R3, 0x1, P0 ;  /* 0x0000590002037a11 */ /* 0x000fe200000f0c03 */
[----:B------:R1:W3:Y:S01]  /*1320*/  SHFL.IDX PT, R12, R5, RZ, 0x181f ;  /* 0x00181fff050c7589 */ /* 0x0002e200000e0000 */
[----:B------:R-:W-:Y:S02]  /*1330*/  LOP3.LUT R2, R0, 0xfffffff8, RZ, 0xc0, !PT ;  /* 0xfffffff800027812 */ /* 0x000fe400078ec0ff */
[----:B------:R-:W-:Y:S01]  /*1340*/  LOP3.LUT P0, RZ, R201, 0x2, RZ, 0xc0, !PT ;  /* 0x00000002c9ff7812 */ /* 0x000fe2000780c0ff */
[----:B------:R1:W4:Y:S01]  /*1350*/  SHFL.IDX PT, R13, R3, RZ, 0x181f ;  /* 0x00181fff030d7589 */ /* 0x00032200000e0000 */
[----:B------:R-:W-:Y:S01]  /*1360*/  LOP3.LUT R192, R192, 0xfffffe00, R7, 0xf8, !PT ;  /* 0xfffffe00c0c07812 */ /* 0x000fe200078ef807 */
[----:B------:R-:W-:Y:S01]  /*1370*/  IMAD.IADD R19, R19, 0x1, -R2 ;  /* 0x0000000113137824 */ /* 0x000fe200078e0a02 */
[----:B------:R-:W-:-:S04]  /*1380*/  IADD3 R2, R20, UR24, RZ ;  /* 0x0000001814027c10 */ /* 0x000fc8000fffe0ff */
[----:B------:R-:W-:Y:S01]  /*1390*/  ISETP.GE.AND P5, PT, R2, UR4, PT ;  /* 0x0000000402007c0c */ /* 0x000fe2000bfa6270 */
[----:B--2---:R2:W1:Y:S02]  /*13a0*/  @P2 R2UR UR9, R4 ;  /* 0x00000000040923c2 */ /* 0x00446400000e0000 */
[----:B-1----:R-:W-:Y:S01]  /*13b0*/  @!UP2 UMOV UR9, UR8 ;  /* 0x000000080009ac82 */ /* 0x002fe20008000000 */
[----:B------:R-:W-:Y:S02]  /*13c0*/  ISETP.GE.AND P2, PT, R200, c[0x0][0x198], PT ;  /* 0x00006600c8007a0c */ /* 0x000fe40003f46270 */
[----:B--2---:R-:W-:Y:S01]  /*13d0*/  P2R R4, PR, RZ, 0x1 ;  /* 0x00000001ff047803 */ /* 0x004fe20000000000 */
[----:B------:R-:W-:Y:S01]  /*13e0*/  IMAD.MOV.U32 R4, RZ, RZ, 0x20 ;  /* 0x00000020ff047424 */ /* 0x000fe200078e00ff */
[----:B------:R-:W-:-:S04]  /*13f0*/  LOP3.LUT P0, RZ, R19, 0x2, RZ, 0xc0, !PT ;  /* 0x0000000213ff7812 */ /* 0x000fc8000780c0ff */
[----:B------:R-:W-:Y:S02]  /*1400*/  SEL R182, R182, 0xfffffff0, !P0 ;  /* 0xfffffff0b6b67807 */ /* 0x000fe40004000000 */
[----:B------:R-:W-:-:S04]  /*1410*/  LOP3.LUT P0, RZ, R19, 0x4, RZ, 0xc0, !PT ;  /* 0x0000000413ff7812 */ /* 0x000fc8000780c0ff */
[----:B------:R-:W-:Y:S01]  /*1420*/  SEL R4, R4, 0xffffffe0, !P0 ;  /* 0xffffffe004047807 */ /* 0x000fe20004000000 */
[----:B------:R-:W-:Y:S05]  /*1430*/  @P5 BRA `(.L_x_1937) ;  /* 0x000000e000005947 */ /* 0x000fea0003800000 */
[----:B---34-:R-:W-:Y:S01]  /*1440*/  SHF.R.S32.HI R7, RZ, 0x1f, R10 ;  /* 0x0000001fff077819 */ /* 0x018fe2000001140a */
[----:B------:R-:W-:Y:S01]  /*1450*/  IMAD.SHL.U32 R11, R192, 0x2, RZ ;  /* 0x00000002c00b7824 */ /* 0x000fe200078e00ff */
[----:B------:R-:W-:Y:S02]  /*1460*/  SHF.R.S32.HI R14, RZ, 0x1f, R9 ;  /* 0x0000001fff0e7819 */ /* 0x000fe40000011409 */
[----:B------:R-:W-:Y:S02]  /*1470*/  LEA.HI R8, R7, R10, RZ, 0x3 ;  /* 0x0000000a07087211 */ /* 0x000fe400078f18ff */
[----:B------:R-:W-:Y:S01]  /*1480*/  LEA.HI R7, R14, R9, RZ, 0x3 ;  /* 0x000000090e077211 */ /* 0x000fe200078f18ff */
[----:B------:R-:W-:Y:S01]  /*1490*/  IMAD.WIDE R14, R200, 0x2, R12 ;  /* 0x00000002c80e7825 */ /* 0x000fe200078e020c */
[----:B------:R-:W-:Y:S02]  /*14a0*/  LOP3.LUT R8, R8, 0xfffffff8, RZ, 0xc0, !PT ;  /* 0xfffffff808087812 */ /* 0x000fe400078ec0ff */
[----:B------:R-:W-:-:S02]  /*14b0*/  LOP3.LUT R7, R7, 0xfffffff8, RZ, 0xc0, !PT ;  /* 0xfffffff807077812 */ /* 0x000fc400078ec0ff */
[----:B------:R-:W-:Y:S01]  /*14c0*/  @!PT LDS RZ, [RZ] ;  /* 0x00000000fffff984 */ /* 0x000fe20000000800 */
[----:B------:R1:W-:Y:S01]  /*14d0*/  LDGSTS.E.BYPASS.LTC128B.128 [R11+0x18100], [R14.64], !P2 ;  /* 0x181000000e0b7fae */ /* 0x0003e2000d101d54 */
[----:B------:R-:W-:-:S04]  /*14e0*/  IMAD.WIDE R16, R8, 0x2, R12 ;  /* 0x0000000208107825 */ /* 0x000fc800078e020c */
[----:B------:R-:W-:Y:S01]  /*14f0*/  IMAD.WIDE R12, R7, 0x2, R12 ;  /* 0x00000002070c7825 */ /* 0x000fe200078e020c */
[----:B------:R1:W-:Y:S04]  /*1500*/  LDGSTS.E.BYPASS.LTC128B.128 [R11+0x1c100], [R16.64], !P3 ;  /* 0x1c100000100b7fae */ /* 0x0003e8000d901d54 */
[----:B------:R1:W-:Y:S02]  /*1510*/  LDGSTS.E.BYPASS.LTC128B.128 [R11+0x20100], [R12.64], !P4 ;  /* 0x201000000c0b7fae */ /* 0x0003e4000e101d54 */
.L_x_1937:
[----:B---34-:R-:W-:Y:S05]  /*1520*/  BSYNC B0 ;  /* 0x0000000000007941 */ /* 0x018fea0003800000 */
.L_x_1936:
[----:B------:R-:W-:Y:S01]  /*1530*/  IADD3 R7, R2, 0x20, RZ ;  /* 0x0000002002077810 */ /* 0x000fe20007ffe0ff */
[----:B-1----:R1:W2:Y:S01]  /*1540*/  SHFL.IDX PT, R13, R3, 0x1, 0x181f ;  /* 0x00381f00030d7f89 */ /* 0x0022a200000e0000 */
[----:B------:R-:W-:Y:S02]  /*1550*/  BSSY B0, `(.L_x_1938) ;  /* 0x0000012000007945 */ /* 0x000fe40003800000 */
[----:B------:R-:W-:Y:S01]  /*1560*/  ISETP.GE.AND P0, PT, R7, UR4, PT ;  /* 0x0000000407007c0c */ /* 0x000fe2000bf06270 */
[----:B------:R1:W3:-:S12]  /*1570*/  SHFL.IDX PT, R12, R5, 0x1, 0x181f ;  /* 0x00381f00050c7f89 */ /* 0x0002d800000e0000 */
[----:B------:R-:W-:Y:S05]  /*1580*/  @P0 BRA `(.L_x_1939) ;  /* 0x000000e000000947 */ /* 0x000fea0003800000 */
[----:B------:R-:W-:Y:S01]  /*1590*/  SHF.R.S32.HI R7, RZ, 0x1f, R10 ;  /* 0x0000001fff077819 */ /* 0x000fe2000001140a */
[----:B------:R-:W-:Y:S01]  /*15a0*/  IMAD.SHL.U32 R11, R192, 0x2, RZ ;  /* 0x00000002c00b7824 */ /* 0x000fe200078e00ff */
[----:B------:R-:W-:Y:S02]  /*15b0*/  SHF.R.S32.HI R14, RZ, 0x1f, R9 ;  /* 0x0000001fff0e7819 */ /* 0x000fe40000011409 */
[----:B------:R-:W-:Y:S02]  /*15c0*/  LEA.HI R8, R7, R10, RZ, 0x3 ;  /* 0x0000000a07087211 */ /* 0x000fe400078f18ff */
[----:B------:R-:W-:Y:S01]  /*15d0*/  LEA.HI R7, R14, R9, RZ, 0x3 ;  /* 0x000000090e077211 */ /* 0x000fe200078f18ff */
[----:B--23--:R-:W-:Y:S01]  /*15e0*/  IMAD.WIDE R14, R200, 0x2, R12 ;  /* 0x00000002c80e7825 */ /* 0x00cfe200078e020c */
        /* <DEDUP_REMOVED lines=8> */
.L_x_1939:
[----:B------:R-:W-:Y:S05]  /*1670*/  BSYNC B0 ;  /* 0x0000000000007941 */ /* 0x000fea0003800000 */
.L_x_1938:
        /* <DEDUP_REMOVED lines=8> */
[----:B------:R-:W-:Y:S02]  /*1700*/  SHF.R.S32.HI R14, RZ, 0x1f, R9 ;  /* 0x0000001fff0e7819 */ /* 0x000fe40000011409 */
[----:B------:R-:W-:Y:S02]  /*1710*/  LEA.HI R8, R7, R10, RZ, 0x3 ;  /* 0x0000000a07087211 */ /* 0x000fe400078f18ff */
[----:B------:R-:W-:Y:S01]  /*1720*/  LEA.HI R7, R14, R9, RZ, 0x3 ;  /* 0x000000090e077211 */ /* 0x000fe200078f18ff */
[----:B---34-:R-:W-:Y:S01]  /*1730*/  IMAD.WIDE R14, R200, 0x2, R12 ;  /* 0x00000002c80e7825 */ /* 0x018fe200078e020c */
        /* <DEDUP_REMOVED lines=8> */
.L_x_1941:
[----:B------:R-:W-:Y:S05]  /*17c0*/  BSYNC B0 ;  /* 0x0000000000007941 */ /* 0x000fea0003800000 */
.L_x_1940:
[----:B---3--:R-:W-:Y:S01]  /*17d0*/  SHFL.IDX PT, R16, R5, 0x3, 0x181f ;  /* 0x00781f0005107f89 */ /* 0x008fe200000e0000 */
[----:B------:R-:W-:Y:S01]  /*17e0*/  IADD3 R2, R2, 0x60, RZ ;  /* 0x0000006002027810 */ /* 0x000fe20007ffe0ff */
[----:B------:R-:W-:Y:S01]  /*17f0*/  UIADD3 UR13, UR7, -0x1, URZ ;  /* 0xffffffff070d7890 */ /* 0x000fe2000fffe03f */
[----:B------:R-:W-:Y:S01]  /*1800*/  SHF.R.S32.HI R199, RZ, 0x1f, R10 ;  /* 0x0000001fffc77819 */ /* 0x000fe2000001140a */
[----:B------:R-:W3:Y:S01]  /*1810*/  SHFL.IDX PT, R17, R3, 0x3, 0x181f ;  /* 0x00781f0003117f89 */ /* 0x000ee200000e0000 */
[----:B------:R-:W-:Y:S01]  /*1820*/  ISETP.GE.AND P0, PT, R2, UR4, PT ;  /* 0x0000000402007c0c */ /* 0x000fe2000bf06270 */
[----:B------:R-:W-:Y:S01]  /*1830*/  IMAD.MOV.U32 R187, RZ, RZ, c[0x0][0x2b8] ;  /* 0x0000ae00ffbb7624 */ /* 0x000fe200078e00ff */
[----:B------:R-:W-:Y:S01]  /*1840*/  SHF.R.S32.HI R186, RZ, 0x1f, R9 ;  /* 0x0000001fffba7819 */ /* 0x000fe20000011409 */
[----:B------:R-:W-:Y:S01]  /*1850*/  USHF.L.U32 UR25, UR13, 0x6, URZ ;  /* 0x000000060d197899 */ /* 0x000fe2000800063f */
[----:B------:R-:W-:Y:S01]  /*1860*/  LEA.HI R199, R199, R10, RZ, 0x3 ;  /* 0x0000000ac7c77211 */ /* 0x000fe200078f18ff */
[----:B------:R-:W-:Y:S01]  /*1870*/  IMAD.SHL.U32 R134, R192, 0x2, RZ ;  /* 0x00000002c0867824 */ /* 0x000fe200078e00ff */
[----:B------:R-:W-:Y:S01]  /*1880*/  LEA.HI R186, R186, R9, RZ, 0x3 ;  /* 0x00000009baba7211 */ /* 0x000fe200078f18ff */
[----:B------:R-:W-:Y:S01]  /*1890*/  USHF.R.S32.HI UR8, URZ, 0x1f, UR9 ;  /* 0x0000001f3f087899 */ /* 0x000fe20008011409 */
[----:B------:R-:W-:Y:S01]  /*18a0*/  LOP3.LUT R199, R199, 0xfffffff8, RZ, 0xc0, !PT ;  /* 0xfffffff8c7c77812 */ /* 0x000fe200078ec0ff */
[----:B------:R-:W-:Y:S01]  /*18b0*/  ULDC.64 UR4, c[0x0][0x2b0] ;  /* 0x0000ac0000047ab9 */ /* 0x000fe20000000a00 */
[----:B------:R-:W-:Y:S01]  /*18c0*/  ISETP.NE.AND P5, PT, R187, 0x1, PT ;  /* 0x00000001bb00780c */ /* 0x000fe20003fa5270 */
[----:B------:R-:W-:Y:S01]  /*18d0*/  UIMAD UR8, UR8, UR4, URZ ;  /* 0x00000004080872a4 */ /* 0x000fe2000f8e023f */
[----:B------:R-:W-:Y:S01]  /*18e0*/  LOP3.LUT R186, R186, 0xfffffff8, RZ, 0xc0, !PT ;  /* 0xfffffff8baba7812 */ /* 0x000fe200078ec0ff */
[----:B------:R-:W-:Y:S01]  /*18f0*/  UIMAD.WIDE.U32 UR18, UR9, UR4, URZ ;  /* 0x00000004091272a5 */ /* 0x000fe2000f8e003f */
[----:B------:R-:W-:Y:S01]  /*1900*/  IADD3 R191, R193, UR25, RZ ;  /* 0x00000019c1bf7c10 */ /* 0x000fe2000fffe0ff */
[----:B------:R-:W-:Y:S01]  /*1910*/  UIMAD UR5, UR9, UR5, UR8 ;  /* 0x00000005090572a4 */ /* 0x000fe2000f8e0208 */
[----:B------:R-:W-:Y:S01]  /*1920*/  P2R R2, PR, RZ, 0x20 ;  /* 0x00000020ff027803 */ /* 0x000fe20000000000 */
[----:B------:R-:W-:Y:S01]  /*1930*/  IMAD.MOV.U32 R190, RZ, RZ, RZ ;  /* 0x000000ffffbe7224 */ /* 0x000fe200078e00ff */
[----:B------:R-:W-:Y:S01]  /*1940*/  P2R R11, PR, RZ, 0x2 ;  /* 0x00000002ff0b7803 */ /* 0x000fe20000000000 */
[----:B------:R-:W-:Y:S01]  /*1950*/  UIADD3 UR10, UR19, UR5, URZ ;  /* 0x00000005130a7290 */ /* 0x000fe2000fffe03f */
[----:B---34-:R-:W-:-:S04]  /*1960*/  @!P0 IMAD.WIDE R12, R200, 0x2, R16 ;  /* 0x00000002c80c8825 */ /* 0x018fc800078e0210 */
[--C-:B------:R-:W-:Y:S01]  /*1970*/  @!P0 IMAD.WIDE R14, R199, 0x2, R16.reuse ;  /* 0x00000002c70e8825 */ /* 0x100fe200078e0210 */
[----:B------:R-:W-:Y:S01]  /*1980*/  @!PT LDS RZ, [RZ] ;  /* 0x00000000fffff984 */ /* 0x000fe20000000800 */
[----:B------:R3:W-:Y:S01]  /*1990*/  @!P0 LDGSTS.E.BYPASS.LTC128B.128 [R134+0x1b100], [R12.64], !P2 ;  /* 0x1b1000000c868fae */ /* 0x0007e2000d101d54 */
[----:B------:R-:W-:Y:S01]  /*19a0*/  ISETP.GE.AND P2, PT, R191, UR12, PT ;  /* 0x0000000cbf007c0c */ /* 0x000fe2000bf46270 */
[----:B------:R-:W-:Y:S01]  /*19b0*/  USHF.R.S32.HI UR8, URZ, 0x1f, UR14 ;  /* 0x0000001f3f087899 */ /* 0x000fe2000801140e */
[----:B------:R-:W-:Y:S01]  /*19c0*/  @!P0 IMAD.WIDE R16, R186, 0x2, R16 ;  /* 0x00000002ba108825 */ /* 0x000fe200078e0210 */
[----:B------:R4:W-:Y:S01]  /*19d0*/  @!P0 LDGSTS.E.BYPASS.LTC128B.128 [R134+0x1f100], [R14.64], !P3 ;  /* 0x1f1000000e868fae */ /* 0x0009e2000d901d54 */
[----:B------:R-:W-:Y:S01]  /*19e0*/  ISETP.GT.OR P2, PT, R193, 0x3f, P2 ;  /* 0x0000003fc100780c */ /* 0x000fe20001744670 */
[----:B------:R-:W-:Y:S01]  /*19f0*/  ULDC.64 UR4, c[0x0][0x1e8] ;  /* 0x00007a0000047ab9 */ /* 0x000fe20000000a00 */
[----:B-----5:R-:W-:Y:S01]  /*1a00*/  IMAD.IADD R191, R191, 0x1, R194 ;  /* 0x00000001bfbf7824 */ /* 0x020fe200078e02c2 */
[----:B------:R1:W-:Y:S03]  /*1a10*/  @!P0 LDGSTS.E.BYPASS.LTC128B.128 [R134+0x23100], [R16.64], !P4 ;  /* 0x2310000010868fae */ /* 0x0003e6000e101d54 */
[----:B-12---:R-:W-:Y:S01]  /*1a20*/  @P5 IMAD.HI.U32 R3, R191, c[0x0][0x2bc], RZ ;  /* 0x0000af00bf035a27 */ /* 0x006fe200078e00ff */
[----:B------:R-:W0:Y:S03]  /*1a30*/  LDGDEPBAR ;  /* 0x00000000000079af */ /* 0x000e260000000000 */
[----:B------:R-:W-:Y:S01]  /*1a40*/  IMAD.MOV.U32 R2, RZ, RZ, R191 ;  /* 0x000000ffff027224 */ /* 0x000fe200078e00bf */
[----:B------:R-:W-:-:S04]  /*1a50*/  @P5 SHF.R.U32.HI R2, RZ, c[0x0][0x2c0], R3 ;  /* 0x0000b000ff025a19 */ /* 0x000fc80000011603 */
[----:B------:R-:W-:-:S04]  /*1a60*/  @!P2 IADD3 R8, P3, R2, UR18, RZ ;  /* 0x000000120208ac10 */ /* 0x000fc8000ff7e0ff */
[----:B------:R-:W-:Y:S02]  /*1a70*/  @!P2 LEA.HI.X.SX32 R3, R2, UR10, 0x1, P3 ;  /* 0x0000000a0203ac11 */ /* 0x000fe400098f0eff */
[----:B---3--:R-:W-:-:S04]  /*1a80*/  @!P2 LEA R12, P3, R8, c[0x0][0x2a0], 0x2 ;  /* 0x0000a800080caa11 */ /* 0x008fc800078610ff */
[----:B------:R-:W-:Y:S01]  /*1a90*/  @!P2 LEA.HI.X R13, R8, c[0x0][0x2a4], R3, 0x2, P3 ;  /* 0x0000a900080daa11 */ /* 0x000fe200018f1403 */
[----:B------:R-:W-:Y:S06]  /*1aa0*/  BAR.SYNC.DEFER_BLOCKING 0x0 ;  /* 0x0000000000007b1d */ /* 0x000fec0000010000 */
[----:B------:R-:W2:Y:S01]  /*1ab0*/  @!P2 LDG.E R190, [R12.64] ;  /* 0x000000140cbea981 */ /* 0x000ea2000c1e1900 */
[----:B------:R-:W-:Y:S01]  /*1ac0*/  IMAD.MOV R2, RZ, RZ, -R2 ;  /* 0x000000ffff027224 */ /* 0x000fe200078e0a02 */
[----:B------:R-:W-:Y:S01]  /*1ad0*/  UIMAD UR9, UR8, UR4, URZ ;  /* 0x00000004080972a4 */ /* 0x000fe2000f8e023f */
[----:B------:R-:W-:Y:S01]  /*1ae0*/  ISETP.GE.AND P5, PT, R200, c[0x0][0x1d4], PT ;  /* 0x00007500c8007a0c */ /* 0x000fe20003fa6270 */
[----:B------:R-:W-:Y:S01]  /*1af0*/  UIMAD.WIDE.U32 UR16, UR14, UR4, URZ ;  /* 0x000000040e1072a5 */ /* 0x000fe2000f8e003f */
[----:B------:R-:W-:Y:S01]  /*1b00*/  IMAD R191, R2, c[0x0][0x2b8], R191 ;  /* 0x0000ae0002bf7a24 */ /* 0x000fe200078e02bf */
[----:B------:R-:W-:Y:S01]  /*1b10*/  UIMAD UR9, UR14, UR5, UR9 ;  /* 0x000000050e0972a4 */ /* 0x000fe2000f8e0209 */
[----:B------:R-:W-:Y:S01]  /*1b20*/  ISETP.GE.AND P4, PT, R10, c[0x0][0x1d4], PT ;  /* 0x000075000a007a0c */ /* 0x000fe20003f86270 */
[----:B------:R-:W-:Y:S01]  /*1b30*/  UISETP.GT.AND UP2, UPT, UR13, UR11, UPT ;  /* 0x0000000b0d00728c */ /* 0x000fe2000bf44270 */
[----:B------:R-:W-:Y:S01]  /*1b40*/  IMAD.WIDE.U32 R22, R191, c[0x0][0x1e0], RZ ;  /* 0x00007800bf167a25 */ /* 0x000fe200078e00ff */
[----:B----4-:R-:W-:Y:S01]  /*1b50*/  SHF.R.S32.HI R14, RZ, 0x1f, R191 ;  /* 0x0000001fff0e7819 */ /* 0x010fe200000114bf */
[----:B------:R-:W-:Y:S01]  /*1b60*/  UIADD3 UR9, UR17, UR9, URZ ;  /* 0x0000000911097290 */ /* 0x000fe2000fffe03f */
[----:B------:R-:W-:Y:S01]  /*1b70*/  ISETP.GE.AND P6, PT, R9, c[0x0][0x1d4], PT ;  /* 0x0000750009007a0c */ /* 0x000fe20003fc6270 */
[----:B------:R-:W-:Y:S01]  /*1b80*/  IMAD.MOV.U32 R16, RZ, RZ, R22 ;  /* 0x000000ffff107224 */ /* 0x000fe200078e0016 */
[----:B------:R-:W-:Y:S01]  /*1b90*/  ULDC.64 UR4, c[0x0][0x210] ;  /* 0x0000840000047ab9 */ /* 0x000fe20000000a00 */
[C---:B------:R-:W-:Y:S01]  /*1ba0*/  IMAD R2, R14.reuse, c[0x0][0x1e0], RZ ;  /* 0x000078000e027a24 */ /* 0x040fe200078e02ff */
[----:B------:R-:W-:Y:S01]  /*1bb0*/  UIMAD UR8, UR8, UR4, URZ ;  /* 0x00000004080872a4 */ /* 0x000fe2000f8e023f */
[----:B------:R-:W-:Y:S01]  /*1bc0*/  IMAD R14, R14, c[0x0][0x208], RZ ;  /* 0x000082000e0e7a24 */ /* 0x000fe200078e02ff */
[----:B------:R-:W-:Y:S01]  /*1bd0*/  UIMAD.WIDE.U32 UR22, UR14, UR4, URZ ;  /* 0x000000040e1672a5 */ /* 0x000fe2000f8e003f */
[C---:B------:R-:W-:Y:S01]  /*1be0*/  IMAD R2, R191.reuse, c[0x0][0x1e4], R2 ;  /* 0x00007900bf027a24 */ /* 0x040fe200078e0202 */
[----:B------:R-:W-:Y:S01]  /*1bf0*/  UIMAD UR8, UR14, UR5, UR8 ;  /* 0x000000050e0872a4 */ /* 0x000fe2000f8e0208 */
[----:B------:R-:W-:Y:S01]  /*1c00*/  IMAD R14, R191, c[0x0][0x20c], R14 ;  /* 0x00008300bf0e7a24 */ /* 0x000fe200078e020e */
[----:B------:R-:W-:Y:S01]  /*1c10*/  ISETP.GE.AND P3, PT, R200, c[0x0][0x1d4], PT ;  /* 0x00007500c8007a0c */ /* 0x000fe20003f66270 */
[----:B------:R-:W-:Y:S01]  /*1c20*/  IMAD.IADD R17, R23, 0x1, R2 ;  /* 0x0000000117117824 */ /* 0x000fe200078e0202 */
[----:B------:R-:W-:Y:S01]  /*1c30*/  UIADD3 UR8, UR23, UR8, URZ ;  /* 0x0000000817087290 */ /* 0x000fe2000fffe03f */
[----:B------:R-:W-:Y:S01]  /*1c40*/  IMAD.WIDE.U32 R22, R191, c[0x0][0x208], RZ ;  /* 0x00008200bf167a25 */ /* 0x000fe200078e00ff */
[----:B------:R-:W-:-:S02]  /*1c50*/  SHF.R.S32.HI R133, RZ, 0x1f, R200 ;  /* 0x0000001fff857819 */ /* 0x000fc400000114c8 */
[----:B------:R-:W-:Y:S01]  /*1c60*/  SEL R184, RZ, 0x10, P6 ;  /* 0x00000010ffb87807 */ /* 0x000fe20003000000 */
[----:B------:R-:W-:Y:S01]  /*1c70*/  IMAD.IADD R15, R23, 0x1, R14 ;  /* 0x00000001170f7824 */ /* 0x000fe200078e020e */
[----:B------:R-:W-:Y:S01]  /*1c80*/  IADD3 R188, R134, 0x100, RZ ;  /* 0x0000010086bc7810 */ /* 0x000fe20007ffe0ff */
[----:B------:R-:W-:Y:S01]  /*1c90*/  IMAD.MOV.U32 R14, RZ, RZ, R22 ;  /* 0x000000ffff0e7224 */ /* 0x000fe200078e0016 */
[----:B------:R-:W-:Y:S02]  /*1ca0*/  SHF.R.S32.HI R132, RZ, 0x1f, R199 ;  /* 0x0000001fff847819 */ /* 0x000fe400000114c7 */
[----:B------:R-:W-:Y:S02]  /*1cb0*/  SHF.R.S32.HI R189, RZ, 0x1f, R186 ;  /* 0x0000001fffbd7819 */ /* 0x000fe400000114ba */
[----:B--2---:R-:W-:Y:S01]  /*1cc0*/  SHF.R.S32.HI R3, RZ, 0x1f, R190 ;  /* 0x0000001fff037819 */ /* 0x004fe200000114be */
[----:B------:R-:W-:-:S04]  /*1cd0*/  IMAD.WIDE.U32 R12, R190, c[0x0][0x1f0], R16 ;  /* 0x00007c00be0c7a25 */ /* 0x000fc800078e0010 */
[C---:B------:R-:W-:Y:S01]  /*1ce0*/  IMAD R5, R3.reuse, c[0x0][0x1f0], RZ ;  /* 0x00007c0003057a24 */ /* 0x040fe200078e02ff */
[----:B------:R-:W-:Y:S01]  /*1cf0*/  IADD3 R12, P0, R12, UR16, RZ ;  /* 0x000000100c0c7c10 */ /* 0x000fe2000ff1e0ff */
[----:B------:R-:W-:Y:S02]  /*1d00*/  IMAD R3, R3, c[0x0][0x218], RZ ;  /* 0x0000860003037a24 */ /* 0x000fe400078e02ff */
[C---:B------:R-:W-:Y:S02]  /*1d10*/  IMAD R2, R190.reuse, c[0x0][0x1f4], R5 ;  /* 0x00007d00be027a24 */ /* 0x040fe400078e0205 */
[----:B------:R-:W-:-:S03]  /*1d20*/  IMAD.WIDE.U32 R14, R190, c[0x0][0x218], R14 ;  /* 0x00008600be0e7a25 */ /* 0x000fc600078e000e */
[----:B------:R-:W-:Y:S01]  /*1d30*/  IADD3.X R5, R13, UR9, R2, P0, !PT ;  /* 0x000000090d057c10 */ /* 0x000fe200087fe402 */
[----:B------:R-:W-:Y:S01]  /*1d40*/  IMAD R3, R190, c[0x0][0x21c], R3 ;  /* 0x00008700be037a24 */ /* 0x000fe200078e0203 */
[----:B------:R-:W-:-:S04]  /*1d50*/  LEA R13, P0, R12, c[0x0][0x1c8], 0x1 ;  /* 0x000072000c0d7a11 */ /* 0x000fc800078008ff */
[----:B------:R-:W-:Y:S01]  /*1d60*/  LEA.HI.X R12, R12, c[0x0][0x1cc], R5, 0x1, P0 ;  /* 0x000073000c0c7a11 */ /* 0x000fe200000f0c05 */
[----:B------:R-:W-:Y:S01]  /*1d70*/  SHFL.IDX PT, R16, R13, RZ, 0x181f ;  /* 0x00181fff0d107589 */ /* 0x000fe200000e0000 */
[----:B------:R-:W-:-:S03]  /*1d80*/  IMAD.U32 R5, RZ, RZ, UR25 ;  /* 0x00000019ff057e24 */ /* 0x000fc6000f8e00ff */
[----:B------:R-:W1:Y:S02]  /*1d90*/  SHFL.IDX PT, R17, R12, RZ, 0x181f ;  /* 0x00181fff0c117589 */ /* 0x000e6400000e0000 */
[----:B------:R-:W-:Y:S02]  /*1da0*/  IADD3 R2, -R20, UR12, -R5 ;  /* 0x0000000c14027c10 */ /* 0x000fe4000fffe905 */
[----:B------:R-:W-:Y:S02]  /*1db0*/  SHFL.IDX PT, R28, R13, 0x1, 0x181f ;  /* 0x00381f000d1c7f89 */ /* 0x000fe400000e0000 */
[----:B------:R-:W-:Y:S02]  /*1dc0*/  ISETP.GE.AND P0, PT, R2, 0x1, PT ;  /* 0x000000010200780c */ /* 0x000fe40003f06270 */
[----:B------:R2:W3:Y:S11]  /*1dd0*/  SHFL.IDX PT, R29, R12, 0x1, 0x181f ;  /* 0x00381f000c1d7f89 */ /* 0x0004f600000e0000 */
[----:B-1----:R-:W-:-:S04]  /*1de0*/  @P0 IMAD.WIDE R24, R200, 0x2, R16 ;  /* 0x00000002c8180825 */ /* 0x002fc800078e0210 */
[--C-:B------:R-:W-:Y:S01]  /*1df0*/  @P0 IMAD.WIDE R22, R199, 0x2, R16.reuse ;  /* 0x00000002c7160825 */ /* 0x100fe200078e0210 */
[----:B------:R1:W-:Y:S03]  /*1e00*/  @P0 LDGSTS.E.BYPASS.LTC128B.128 [R134+0xc100], [R24.64], !P5 ;  /* 0x0c10000018860fae */ /* 0x0003e6000e901d54 */
[----:B------:R-:W-:Y:S01]  /*1e10*/  @P0 IMAD.WIDE R16, R186, 0x2, R16 ;  /* 0x00000002ba100825 */ /* 0x000fe200078e0210 */
[----:B------:R4:W-:Y:S03]  /*1e20*/  @P0 LDGSTS.E.BYPASS.LTC128B.128 [R134+0xe100], [R22.64], !P4 ;  /* 0x0e10000016860fae */ /* 0x0009e6000e101d54 */
[----:B--2---:R-:W-:Y:S01]  /*1e30*/  IMAD.WIDE R12, R200, 0x2, RZ ;  /* 0x00000002c80c7825 */ /* 0x004fe200078e02ff */
[----:B------:R2:W-:Y:S01]  /*1e40*/  @P0 LDGSTS.E.BYPASS.LTC128B.128 [R134+0x10100], [R16.64], !P6 ;  /* 0x1010000010860fae */ /* 0x0005e2000f101d54 */
[----:B------:R-:W-:-:S04]  /*1e50*/  IADD3 R5, P0, R14, UR22, RZ ;  /* 0x000000160e057c10 */ /* 0x000fc8000ff1e0ff */
[----:B------:R-:W-:Y:S02]  /*1e60*/  IADD3.X R14, R15, UR8, R3, P0, !PT ;  /* 0x000000080f0e7c10 */ /* 0x000fe400087fe403 */
[----:B------:R-:W-:-:S04]  /*1e70*/  LEA R15, P0, R5, c[0x0][0x1f8], 0x1 ;  /* 0x00007e00050f7a11 */ /* 0x000fc800078008ff */
[----:B------:R-:W-:Y:S01]  /*1e80*/  LEA.HI.X R14, R5, c[0x0][0x1fc], R14, 0x1, P0 ;  /* 0x00007f00050e7a11 */ /* 0x000fe200000f0c0e */
[----:B------:R-:W2:Y:S01]  /*1e90*/  SHFL.IDX PT, R7, R15, RZ, 0x181f ;  /* 0x00181fff0f077589 */ /* 0x000ea200000e0000 */
[----:B------:R-:W-:-:S03]  /*1ea0*/  ISETP.GT.AND P0, PT, R2, 0x20, PT ;  /* 0x000000200200780c */ /* 0x000fc60003f04270 */
[----:B------:R-:W2:Y:S01]  /*1eb0*/  SHFL.IDX PT, R8, R14, RZ, 0x181f ;  /* 0x00181fff0e087589 */ /* 0x000ea200000e0000 */
[----:B-1----:R-:W-:-:S03]  /*1ec0*/  IMAD.WIDE R24, R199, 0x2, RZ ;  /* 0x00000002c7187825 */ /* 0x002fc600078e02ff */
[----:B------:R-:W1:Y:S01]  /*1ed0*/  SHFL.IDX PT, R3, R15, 0x1, 0x181f ;  /* 0x00381f000f037f89 */ /* 0x000e6200000e0000 */
[----:B----4-:R-:W-:-:S03]  /*1ee0*/  IMAD.WIDE R22, R186, 0x2, RZ ;  /* 0x00000002ba167825 */ /* 0x010fc600078e02ff */
[----:B------:R4:W1:Y:S02]  /*1ef0*/  SHFL.IDX PT, R5, R14, 0x1, 0x181f ;  /* 0x00381f000e057f89 */ /* 0x00086400000e0000 */
[----:B---3--:R-:W-:-:S04]  /*1f00*/  @P0 IMAD.WIDE R26, R200, 0x2, R28 ;  /* 0x00000002c81a0825 */ /* 0x008fc800078e021c */
[--C-:B------:R-:W-:Y:S01]  /*1f10*/  @P0 IMAD.WIDE R30, R199, 0x2, R28.reuse ;  /* 0x00000002c71e0825 */ /* 0x100fe200078e021c */
[----:B------:R3:W-:Y:S03]  /*1f20*/  @P0 LDGSTS.E.BYPASS.LTC128B.128 [R134+0xd100], [R26.64], !P5 ;  /* 0x0d1000001a860fae */ /* 0x0007e6000e901d54 */
[----:B------:R-:W-:Y:S01]  /*1f30*/  @P0 IMAD.WIDE R28, R186, 0x2, R28 ;  /* 0x00000002ba1c0825 */ /* 0x000fe200078e021c */
[----:B------:R3:W-:Y:S04]  /*1f40*/  @P0 LDGSTS.E.BYPASS.LTC128B.128 [R134+0xf100], [R30.64], !P4 ;  /* 0x0f1000001e860fae */ /* 0x0007e8000e101d54 */
[----:B------:R3:W-:Y:S01]  /*1f50*/  @P0 LDGSTS.E.BYPASS.LTC128B.128 [R134+0x11100], [R28.64], !P6 ;  /* 0x111000001c860fae */ /* 0x0007e2000f101d54 */
[----:B--2---:R-:W-:-:S03]  /*1f60*/  IADD3 R16, P0, R7, R12, RZ ;  /* 0x0000000c07107210 */ /* 0x004fc60007f1e0ff */
[----:B------:R-:W0:Y:S02]  /*1f70*/  LDGDEPBAR ;  /* 0x00000000000079af */ /* 0x000e240000000000 */
[----:B------:R-:W-:Y:S01]  /*1f80*/  IMAD.X R17, R8, 0x1, R13, P0 ;  /* 0x0000000108117824 */ /* 0x000fe200000e060d */
[----:B----4-:R-:W-:-:S05]  /*1f90*/  IADD3 R14, P0, R7, R24, RZ ;  /* 0x00000018070e7210 */ /* 0x010fca0007f1e0ff */
[----:B------:R-:W-:Y:S01]  /*1fa0*/  IMAD.X R15, R8, 0x1, R25, P0 ;  /* 0x00000001080f7824 */ /* 0x000fe200000e0619 */
[----:B-1----:R-:W-:-:S05]  /*1fb0*/  IADD3 R12, P0, R12, R3, RZ ;  /* 0x000000030c0c7210 */ /* 0x002fca0007f1e0ff */
[----:B------:R-:W-:Y:S01]  /*1fc0*/  IMAD.X R13, R13, 0x1, R5, P0 ;  /* 0x000000010d0d7824 */ /* 0x000fe200000e0605 */
[----:B---3--:R-:W-:Y:S02]  /*1fd0*/  IADD3 R26, P0, R7, R22, RZ ;  /* 0x00000016071a7210 */ /* 0x008fe40007f1e0ff */
[----:B------:R-:W-:-:S03]  /*1fe0*/  LEA.HI R7, R81, R6, RZ, 0x5 ;  /* 0x0000000651077211 */ /* 0x000fc600078f28ff */
[----:B------:R-:W-:Y:S01]  /*1ff0*/  IMAD.X R27, R8, 0x1, R23, P0 ;  /* 0x00000001081b7824 */ /* 0x000fe200000e0617 */
[----:B------:R-:W-:-:S05]  /*2000*/  IADD3 R24, P0, R24, R3, RZ ;  /* 0x0000000318187210 */ /* 0x000fca0007f1e0ff */
[----:B------:R-:W-:Y:S01]  /*2010*/  IMAD.X R25, R25, 0x1, R5, P0 ;  /* 0x0000000119197824 */ /* 0x000fe200000e0605 */
[----:B------:R-:W-:-:S05]  /*2020*/  IADD3 R22, P0, R22, R3, RZ ;  /* 0x0000000316167210 */ /* 0x000fca0007f1e0ff */
[----:B------:R-:W-:Y:S01]  /*2030*/  IMAD.X R23, R23, 0x1, R5, P0 ;  /* 0x0000000117177824 */ /* 0x000fe200000e0605 */
[C---:B------:R-:W-:Y:S02]  /*2040*/  ISETP.LT.OR P0, PT, R2.reuse, 0x1, P3 ;  /* 0x000000010200780c */ /* 0x040fe40001f01670 */
[----:B------:R-:W-:Y:S02]  /*2050*/  ISETP.LT.OR P3, PT, R2, 0x21, P3 ;  /* 0x000000210200780c */ /* 0x000fe40001f61670 */
[----:B------:R-:W-:-:S09]  /*2060*/  SHF.R.S32.HI R5, RZ, 0x5, R7 ;  /* 0x00000005ff057819 */ /* 0x000fd20000011407 */
[----:B------:R1:W-:Y:S01]  /*2070*/  LDGSTS.E.BYPASS.LTC128B.128 [R134+0x100], [R16.64], !P0 ;  /* 0x0010000010867fae */ /* 0x0003e2000c101d54 */
[----:B------:R-:W-:-:S04]  /*2080*/  ISETP.GE.AND P0, PT, R10, c[0x0][0x1d4], PT ;  /* 0x000075000a007a0c */ /* 0x000fc80003f06270 */
[C---:B------:R-:W-:Y:S02]  /*2090*/  ISETP.LT.OR P2, PT, R2.reuse, 0x1, P0 ;  /* 0x000000010200780c */ /* 0x040fe40000741670 */
[----:B------:R-:W-:-:S11]  /*20a0*/  ISETP.LT.OR P0, PT, R2, 0x21, P0 ;  /* 0x000000210200780c */ /* 0x000fd60000701670 */
[----:B------:R1:W-:Y:S01]  /*20b0*/  LDGSTS.E.BYPASS.LTC128B.128 [R134+0x2100], [R14.64], !P2 ;  /* 0x021000000e867fae */ /* 0x0003e2000d101d54 */
[----:B------:R-:W-:-:S04]  /*20c0*/  ISETP.GE.AND P2, PT, R9, c[0x0][0x1d4], PT ;  /* 0x0000750009007a0c */ /* 0x000fc80003f46270 */
[----:B------:R-:W-:-:S13]  /*20d0*/  ISETP.LT.OR P1, PT, R2, 0x1, P2 ;  /* 0x000000010200780c */ /* 0x000fda0001721670 */
[----:B------:R1:W-:Y:S01]  /*20e0*/  LDGSTS.E.BYPASS.LTC128B.128 [R134+0x4100], [R26.64], !P1 ;  /* 0x041000001a867fae */ /* 0x0003e2000c901d54 */
[----:B------:R-:W-:-:S03]  /*20f0*/  ISETP.NE.AND P1, PT, R11, RZ, PT ;  /* 0x000000ff0b00720c */ /* 0x000fc60003f25270 */
[----:B------:R1:W-:Y:S01]  /*2100*/  LDGSTS.E.BYPASS.LTC128B.128 [R134+0x1100], [R12.64], !P3 ;  /* 0x011000000c867fae */ /* 0x0003e2000d901d54 */
[----:B------:R-:W-:-:S03]  /*2110*/  ISETP.GT.AND P3, PT, R193, 0x3f, PT ;  /* 0x0000003fc100780c */ /* 0x000fc60003f64270 */
[----:B------:R1:W-:Y:S01]  /*2120*/  LDGSTS.E.BYPASS.LTC128B.128 [R134+0x3100], [R24.64], !P0 ;  /* 0x0310000018867fae */ /* 0x0003e2000c101d54 */
[----:B------:R-:W-:-:S13]  /*2130*/  ISETP.LT.OR P0, PT, R2, 0x21, P2 ;  /* 0x000000210200780c */ /* 0x000fda0001701670 */
[----:B------:R1:W-:Y:S01]  /*2140*/  LDGSTS.E.BYPASS.LTC128B.128 [R134+0x5100], [R22.64], !P0 ;  /* 0x0510000016867fae */ /* 0x0003e2000c101d54 */
[----:B------:R-:W-:-:S03]  /*2150*/  PLOP3.LUT P0, PT, PT, PT, UP2, 0x40, 0x0 ;  /* 0x000000000000781c */ /* 0x000fc60003f0e828 */
[----:B------:R-:W0:Y:S10]  /*2160*/  LDGDEPBAR ;  /* 0x00000000000079af */ /* 0x000e340000000000 */
[----:B------:R-:W-:Y:S05]  /*2170*/  @P0 BRA `(.L_x_1942) ;  /* 0x0000042000000947 */ /* 0x000fea0003800000 */
[----:B------:R-:W-:Y:S01]  /*2180*/  ISETP.NE.AND P2, PT, R187, 0x1, PT ;  /* 0x00000001bb00780c */ /* 0x000fe20003f45270 */
[----:B------:R-:W-:Y:S01]  /*2190*/  IMAD.MOV.U32 R190, RZ, RZ, RZ ;  /* 0x000000ffffbe7224 */ /* 0x000fe200078e00ff */
[----:B------:R-:W-:-:S04]  /*21a0*/  IADD3 R191, R193, UR25, R194 ;  /* 0x00000019c1bf7c10 */ /* 0x000fc8000fffe0c2 */
[----:B------:R-:W-:-:S05]  /*21b0*/  IADD3 R191, R191, -0x40, RZ ;  /* 0xffffffc0bfbf7810 */ /* 0x000fca0007ffe0ff */
[----:B------:R-:W-:Y:S02]  /*21c0*/  IMAD.MOV.U32 R2, RZ, RZ, R191 ;  /* 0x000000ffff027224 */ /* 0x000fe400078e00bf */
[----:B------:R-:W-:-:S05]  /*21d0*/  @P2 IMAD.HI.U32 R3, R191, c[0x0][0x2bc], RZ ;  /* 0x0000af00bf032a27 */ /* 0x000fca00078e00ff */
[----:B------:R-:W-:-:S04]  /*21e0*/  @P2 SHF.R.U32.HI R2, RZ, c[0x0][0x2c0], R3 ;  /* 0x0000b000ff022a19 */ /* 0x000fc80000011603 */
[----:B------:R-:W-:-:S04]  /*21f0*/  @!P3 IADD3 R10, P0, R2, UR18, RZ ;  /* 0x00000012020abc10 */ /* 0x000fc8000ff1e0ff */
[----:B------:R-:W-:Y:S02]  /*2200*/  @!P3 LEA.HI.X.SX32 R3, R2, UR10, 0x1, P0 ;  /* 0x0000000a0203bc11 */ /* 0x000fe400080f0eff */
[----:B------:R-:W-:-:S04]  /*2210*/  @!P3 LEA R8, P0, R10, c[0x0][0x2a0], 0x2 ;  /* 0x0000a8000a08ba11 */ /* 0x000fc800078010ff */
[----:B------:R-:W-:-:S05]  /*2220*/  @!P3 LEA.HI.X R9, R10, c[0x0][0x2a4], R3, 0x2, P0 ;  /* 0x0000a9000a09ba11 */ /* 0x000fca00000f1403 */
[----:B------:R-:W2:Y:S01]  /*2230*/  @!P3 LDG.E R190, [R8.64] ;  /* 0x0000001408beb981 */ /* 0x000ea2000c1e1900 */
[----:B------:R-:W-:Y:S01]  /*2240*/  IMAD.MOV R2, RZ, RZ, -R2 ;  /* 0x000000ffff027224 */ /* 0x000fe200078e0a02 */
[C---:B-1----:R-:W-:Y:S01]  /*2250*/  SHF.L.U64.HI R13, R200.reuse, 0x1, R133 ;  /* 0x00000001c80d7819 */ /* 0x042fe20000010285 */
[----:B------:R-:W-:Y:S01]  /*2260*/  IMAD.SHL.U32 R12, R200, 0x2, RZ ;  /* 0x00000002c80c7824 */ /* 0x000fe200078e00ff */
[----:B------:R-:W-:Y:S01]  /*2270*/  IADD3 R17, -R184, 0x10, RZ ;  /* 0x00000010b8117810 */ /* 0x000fe20007ffe1ff */
[----:B------:R-:W-:-:S03]  /*2280*/  IMAD R191, R2, c[0x0][0x2b8], R191 ;  /* 0x0000ae0002bf7a24 */ /* 0x000fc600078e02bf */
[----:B------:R-:W-:Y:S01]  /*2290*/  LOP3.LUT R17, R17, 0xf, RZ, 0xc0, !PT ;  /* 0x0000000f11117812 */ /* 0x000fe200078ec0ff */
[----:B------:R-:W-:Y:S01]  /*22a0*/  IMAD.WIDE.U32 R10, R191, c[0x0][0x1e0], RZ ;  /* 0x00007800bf0a7a25 */ /* 0x000fe200078e00ff */
[----:B------:R-:W-:-:S05]  /*22b0*/  SHF.R.S32.HI R2, RZ, 0x1f, R191 ;  /* 0x0000001fff027819 */ /* 0x000fca00000114bf */
[----:B------:R-:W-:-:S04]  /*22c0*/  IMAD R2, R2, c[0x0][0x1e0], RZ ;  /* 0x0000780002027a24 */ /* 0x000fc800078e02ff */
[----:B------:R-:W-:-:S04]  /*22d0*/  IMAD R3, R191, c[0x0][0x1e4], R2 ;  /* 0x00007900bf037a24 */ /* 0x000fc800078e0202 */
[----:B------:R-:W-:Y:S01]  /*22e0*/  IMAD.IADD R11, R11, 0x1, R3 ;  /* 0x000000010b0b7824 */ /* 0x000fe200078e0203 */
[----:B--2---:R-:W-:-:S03]  /*22f0*/  SHF.R.S32.HI R3, RZ, 0x1f, R190 ;  /* 0x0000001fff037819 */ /* 0x004fc600000114be */
[----:B------:R-:W-:Y:S01]  /*2300*/  IMAD.WIDE.U32 R8, R190, c[0x0][0x1f0], R10 ;  /* 0x00007c00be087a25 */ /* 0x000fe200078e000a */
[----:B------:R-:W-:Y:S02]  /*2310*/  SEL R11, RZ, 0x10, P5 ;  /* 0x00000010ff0b7807 */ /* 0x000fe40002800000 */
[----:B------:R-:W-:Y:S01]  /*2320*/  SHF.L.U64.HI R10, R199, 0x1, R132 ;  /* 0x00000001c70a7819 */ /* 0x000fe20000010284 */
[----:B------:R-:W-:Y:S01]  /*2330*/  IMAD R3, R3, c[0x0][0x1f0], RZ ;  /* 0x00007c0003037a24 */ /* 0x000fe200078e02ff */
[----:B------:R-:W-:Y:S02]  /*2340*/  IADD3 R14, P0, R8, UR16, RZ ;  /* 0x00000010080e7c10 */ /* 0x000fe4000ff1e0ff */
[----:B------:R-:W-:Y:S01]  /*2350*/  IADD3 R25, -R11, 0x10, RZ ;  /* 0x000000100b197810 */ /* 0x000fe20007ffe1ff */
[----:B------:R-:W-:Y:S01]  /*2360*/  IMAD R2, R190, c[0x0][0x1f4], R3 ;  /* 0x00007d00be027a24 */ /* 0x000fe200078e0203 */
[----:B------:R-:W-:Y:S02]  /*2370*/  SEL R8, RZ, 0x10, P4 ;  /* 0x00000010ff087807 */ /* 0x000fe40002000000 */
[----:B------:R-:W-:-:S02]  /*2380*/  LOP3.LUT R25, R25, 0xf, RZ, 0xc0, !PT ;  /* 0x0000000f19197812 */ /* 0x000fc400078ec0ff */
[----:B------:R-:W-:Y:S01]  /*2390*/  IADD3.X R9, R9, UR9, R2, P0, !PT ;  /* 0x0000000909097c10 */ /* 0x000fe200087fe402 */
[----:B------:R-:W-:Y:S01]  /*23a0*/  IMAD.SHL.U32 R2, R186, 0x2, RZ ;  /* 0x00000002ba027824 */ /* 0x000fe200078e00ff */
[----:B------:R-:W-:Y:S02]  /*23b0*/  LEA R15, P0, R14, c[0x0][0x1c8], 0x1 ;  /* 0x000072000e0f7a11 */ /* 0x000fe400078008ff */
[----:B------:R-:W-:Y:S02]  /*23c0*/  IADD3 R22, -R8, 0x10, RZ ;  /* 0x0000001008167810 */ /* 0x000fe40007ffe1ff */
[----:B------:R-:W-:Y:S01]  /*23d0*/  LEA.HI.X R14, R14, c[0x0][0x1cc], R9, 0x1, P0 ;  /* 0x000073000e0e7a11 */ /* 0x000fe200000f0c09 */
[----:B------:R-:W1:Y:S01]  /*23e0*/  SHFL.IDX PT, R16, R15, 0x1, 0x181f ;  /* 0x00381f000f107f89 */ /* 0x000e6200000e0000 */
[----:B------:R-:W-:Y:S01]  /*23f0*/  IMAD.SHL.U32 R9, R199, 0x2, RZ ;  /* 0x00000002c7097824 */ /* 0x000fe200078e00ff */
[----:B------:R-:W-:Y:S02]  /*2400*/  LOP3.LUT R22, R22, 0xf, RZ, 0xc0, !PT ;  /* 0x0000000f16167812 */ /* 0x000fe400078ec0ff */
[----:B------:R-:W2:Y:S01]  /*2410*/  SHFL.IDX PT, R18, R14, 0x1, 0x181f ;  /* 0x00381f000e127f89 */ /* 0x000ea200000e0000 */
[----:B------:R-:W-:-:S03]  /*2420*/  SHF.L.U64.HI R3, R186, 0x1, R189 ;  /* 0x00000001ba037819 */ /* 0x000fc600000102bd */
[----:B------:R-:W3:Y:S04]  /*2430*/  SHFL.IDX PT, R15, R15, RZ, 0x181f ;  /* 0x00181fff0f0f7589 */ /* 0x000ee800000e0000 */
[----:B------:R-:W4:Y:S01]  /*2440*/  SHFL.IDX PT, R14, R14, RZ, 0x181f ;  /* 0x00181fff0e0e7589 */ /* 0x000f2200000e0000 */
[----:B-1----:R-:W-:-:S04]  /*2450*/  IADD3 R24, P2, P0, R25, R16, R12 ;  /* 0x0000001019187210 */ /* 0x002fc8000785e00c */
[----:B--2---:R-:W-:Y:S02]  /*2460*/  IADD3.X R25, RZ, R18, R13, P2, P0 ;  /* 0x00000012ff197210 */ /* 0x004fe400017e040d */
[----:B------:R-:W-:-:S04]  /*2470*/  IADD3 R22, P2, P0, R22, R16, R9 ;  /* 0x0000001016167210 */ /* 0x000fc8000785e009 */
[----:B------:R-:W-:Y:S02]  /*2480*/  IADD3.X R23, RZ, R18, R10, P2, P0 ;  /* 0x00000012ff177210 */ /* 0x000fe400017e040a */
[----:B------:R-:W-:-:S04]  /*2490*/  IADD3 R16, P2, P0, R17, R16, R2 ;  /* 0x0000001011107210 */ /* 0x000fc8000785e002 */
[----:B------:R-:W-:Y:S02]  /*24a0*/  IADD3.X R17, RZ, R18, R3, P2, P0 ;  /* 0x00000012ff117210 */ /* 0x000fe400017e0403 */
[----:B---3--:R-:W-:-:S05]  /*24b0*/  IADD3 R12, P0, R15, R12, RZ ;  /* 0x0000000c0f0c7210 */ /* 0x008fca0007f1e0ff */
[----:B----4-:R-:W-:Y:S01]  /*24c0*/  IMAD.X R13, R14, 0x1, R13, P0 ;  /* 0x000000010e0d7824 */ /* 0x010fe200000e060d */
        /* <DEDUP_REMOVED lines=13> */
.L_x_1942:
[----:B-1----:R-:W-:Y:S01]  /*25a0*/  SHF.R.S32.HI R2, RZ, 0x4, R21 ;  /* 0x00000004ff027819 */ /* 0x002fe20000011415 */
[----:B------:R-:W0:Y:S01]  /*25b0*/  LDGDEPBAR ;  /* 0x00000000000079af */ /* 0x000e220000000000 */
[C---:B------:R-:W-:Y:S01]  /*25c0*/  IMAD.SHL.U32 R3, R201.reuse, 0x40, RZ ;  /* 0x00000040c9037824 */ /* 0x040fe200078e00ff */
[----:B------:R-:W-:Y:S01]  /*25d0*/  LOP3.LUT P0, RZ, R201, 0x2, RZ, 0xc0, !PT ;  /* 0x00000002c9ff7812 */ /* 0x000fe2000780c0ff */
[----:B------:R-:W-:Y:S01]  /*25e0*/  IMAD.SHL.U32 R20, R20, 0x8, RZ ;  /* 0x0000000814147824 */ /* 0x000fe200078e00ff */
[----:B------:R-:W-:Y:S01]  /*25f0*/  LEA.HI R21, R21, R2, RZ, 0x1 ;  /* 0x0000000215157211 */ /* 0x000fe200078f08ff */
[----:B------:R-:W-:Y:S01]  /*2600*/  IMAD.SHL.U32 R19, R19, 0x40, RZ ;  /* 0x0000004013137824 */ /* 0x000fe200078e00ff */
[----:B------:R-:W-:Y:S01]  /*2610*/  LOP3.LUT R3, R3, 0x1c0, RZ, 0xc0, !PT ;  /* 0x000001c003037812 */ /* 0x000fe200078ec0ff */
[----:B------:R-:W-:Y:S01]  /*2620*/  IMAD.SHL.U32 R0, R0, 0x40, RZ ;  /* 0x0000004000007824 */ /* 0x000fe200078e00ff */
[----:B------:R-:W-:Y:S01]  /*2630*/  LOP3.LUT R21, R21, 0xfffffffe, RZ, 0xc0, !PT ;  /* 0xfffffffe15157812 */ /* 0x000fe200078ec0ff */
[----:B------:R-:W-:Y:S01]  /*2640*/  IMAD.MOV.U32 R180, RZ, RZ, 0x20 ;  /* 0x00000020ffb47424 */ /* 0x000fe200078e00ff */
[----:B------:R-:W-:Y:S01]  /*2650*/  LOP3.LUT R20, R3, 0x8, R20, 0xf8, !PT ;  /* 0x0000000803147812 */ /* 0x000fe200078ef814 */
[----:B------:R-:W-:Y:S01]  /*2660*/  IMAD.SHL.U32 R182, R182, 0x2, RZ ;  /* 0x00000002b6b67824 */ /* 0x000fe200078e00ff */
[----:B------:R-:W-:Y:S01]  /*2670*/  SHF.R.U32.HI R3, RZ, 0x3, R3 ;  /* 0x00000003ff037819 */ /* 0x000fe20000011603 */
[----:B------:R-:W-:Y:S01]  /*2680*/  IMAD.IADD R21, R2, 0x1, -R21 ;  /* 0x0000000102157824 */ /* 0x000fe200078e0a15 */
[----:B------:R-:W-:-:S02]  /*2690*/  LOP3.LUT R19, R19, 0x1c0, RZ, 0xc0, !PT ;  /* 0x000001c013137812 */ /* 0x000fc400078ec0ff */
[----:B------:R-:W-:Y:S01]  /*26a0*/  LOP3.LUT R20, R20, R3, RZ, 0x3c, !PT ;  /* 0x0000000314147212 */ /* 0x000fe200078e3cff */
[C---:B------:R-:W-:Y:S01]  /*26b0*/  IMAD.SHL.U32 R2, R21.reuse, 0x8, RZ ;  /* 0x0000000815027824 */ /* 0x040fe200078e00ff */
[----:B------:R-:W-:Y:S02]  /*26c0*/  SHF.R.U32.HI R3, RZ, 0x3, R19 ;  /* 0x00000003ff037819 */ /* 0x000fe40000011613 */
[----:B------:R-:W-:Y:S01]  /*26d0*/  SEL R180, R180, 0xffffffe0, !P0 ;  /* 0xffffffe0b4b47807 */ /* 0x000fe20004000000 */
[----:B------:R-:W-:Y:S01]  /*26e0*/  IMAD R183, R21, 0x200, R20 ;  /* 0x0000020015b77824 */ /* 0x000fe200078e0214 */
[----:B------:R-:W-:Y:S01]  /*26f0*/  LOP3.LUT R2, R19, 0x8, R2, 0xf8, !PT ;  /* 0x0000000813027812 */ /* 0x000fe200078ef802 */
[----:B------:R-:W-:-:S04]  /*2700*/  DEPBAR.LE SB0, 0x3 ;  /* 0x000080c00000791a */ /* 0x000fc80000000000 */
[----:B------:R-:W-:Y:S01]  /*2710*/  LOP3.LUT R3, R2, R3, RZ, 0x3c, !PT ;  /* 0x0000000302037212 */ /* 0x000fe200078e3cff */
[----:B------:R-:W-:-:S04]  /*2720*/  DEPBAR.LE SB0, 0x2 ;  /* 0x000080800000791a */ /* 0x000fc80000000000 */
[----:B------:R-:W-:Y:S01]  /*2730*/  LOP3.LUT R2, R0, 0xfffffe00, RZ, 0xc0, !PT ;  /* 0xfffffe0000027812 */ /* 0x000fe200078ec0ff */
[----:B------:R-:W-:Y:S01]  /*2740*/  IMAD.SHL.U32 R183, R183, 0x2, RZ ;  /* 0x00000002b7b77824 */ /* 0x000fe200078e00ff */
[----:B------:R-:W-:Y:S01]  /*2750*/  BAR.SYNC.DEFER_BLOCKING 0x0 ;  /* 0x0000000000007b1d */ /* 0x000fe20000010000 */
[----:B------:R-:W-:Y:S02]  /*2760*/  PLOP3.LUT P0, PT, PT, PT, UP2, 0x40, 0x0 ;  /* 0x000000000000781c */ /* 0x000fe40003f0e828 */
[----:B------:R-:W-:Y:S02]  /*2770*/  IMAD R0, R5, 0x400, R2 ;  /* 0x0000040005007824 */ /* 0x000fe400078e0202 */
[----:B------:R-:W-:Y:S02]  /*2780*/  IMAD.IADD R82, R183, 0x1, R180 ;  /* 0x00000001b7527824 */ /* 0x000fe400078e02b4 */
[----:B------:R-:W-:-:S04]  /*2790*/  IMAD.IADD R0, R3, 0x1, R0 ;  /* 0x0000000103007824 */ /* 0x000fc800078e0200 */
[C---:B------:R-:W-:Y:S01]  /*27a0*/  IMAD.SHL.U32 R12, R0.reuse, 0x2, RZ ;  /* 0x00000002000c7824 */ /* 0x040fe200078e00ff */
[----:B------:R-:W-:-:S05]  /*27b0*/  LEA R185, R0, 0x18100, 0x1 ;  /* 0x0001810000b97811 */ /* 0x000fca00078e08ff */
        /* <DEDUP_REMOVED lines=11> */
[----:B------:R-:W-:Y:S05]  /*2870*/  @P0 BRA `(.L_x_1943) ;  /* 0x0000034000000947 */ /* 0x000fea0003800000 */
[----:B------:R-:W-:Y:S01]  /*2880*/  SHF.R.S32.HI R0, RZ, 0x1f, R191 ;  /* 0x0000001fff007819 */ /* 0x000fe200000114bf */
[----:B------:R-:W-:Y:S01]  /*2890*/  IMAD.WIDE.U32 R8, R191, c[0x0][0x208], RZ ;  /* 0x00008200bf087a25 */ /* 0x000fe200078e00ff */
[----:B------:R-:W-:-:S02]  /*28a0*/  SHF.R.S32.HI R11, RZ, 0x1f, R190 ;  /* 0x0000001fff0b7819 */ /* 0x000fc400000114be */
[----:B------:R-:W-:Y:S01]  /*28b0*/  SEL R20, RZ, 0x10, P5 ;  /* 0x00000010ff147807 */ /* 0x000fe20002800000 */
[----:B------:R-:W-:Y:S01]  /*28c0*/  IMAD R0, R0, c[0x0][0x208], RZ ;  /* 0x0000820000007a24 */ /* 0x000fe200078e02ff */
[----:B------:R-:W-:Y:S01]  /*28d0*/  SHF.L.U64.HI R22, R200, 0x1, R133 ;  /* 0x00000001c8167819 */ /* 0x000fe20000010285 */
[----:B------:R-:W-:Y:S01]  /*28e0*/  IMAD R11, R11, c[0x0][0x218], RZ ;  /* 0x000086000b0b7a24 */ /* 0x000fe200078e02ff */
[----:B------:R-:W-:Y:S01]  /*28f0*/  IADD3 R38, -R20, 0x10, RZ ;  /* 0x0000001014267810 */ /* 0x000fe20007ffe1ff */
[----:B------:R-:W-:Y:S01]  /*2900*/  IMAD R0, R191, c[0x0][0x20c], R0 ;  /* 0x00008300bf007a24 */ /* 0x000fe200078e0200 */
[----:B------:R-:W-:Y:S01]  /*2910*/  IADD3 R29, -R184, 0x10, RZ ;  /* 0x00000010b81d7810 */ /* 0x000fe20007ffe1ff */
[----:B------:R-:W-:Y:S01]  /*2920*/  IMAD.SHL.U32 R21, R200, 0x2, RZ ;  /* 0x00000002c8157824 */ /* 0x000fe200078e00ff */
[----:B------:R-:W-:Y:S01]  /*2930*/  LOP3.LUT R38, R38, 0xf, RZ, 0xc0, !PT ;  /* 0x0000000f26267812 */ /* 0x000fe200078ec0ff */
[----:B------:R-:W-:Y:S01]  /*2940*/  IMAD.IADD R9, R9, 0x1, R0 ;  /* 0x0000000109097824 */ /* 0x000fe200078e0200 */
[----:B------:R-:W-:Y:S01]  /*2950*/  LOP3.LUT R29, R29, 0xf, RZ, 0xc0, !PT ;  /* 0x0000000f1d1d7812 */ /* 0x000fe200078ec0ff */
[C---:B------:R-:W-:Y:S01]  /*2960*/  IMAD R0, R190.reuse, c[0x0][0x21c], R11 ;  /* 0x00008700be007a24 */ /* 0x040fe200078e020b */
[----:B------:R-:W-:Y:S01]  /*2970*/  SHF.L.U64.HI R11, R199, 0x1, R132 ;  /* 0x00000001c70b7819 */ /* 0x000fe20000010284 */
[----:B------:R-:W-:-:S04]  /*2980*/  IMAD.WIDE.U32 R8, R190, c[0x0][0x218], R8 ;  /* 0x00008600be087a25 */ /* 0x000fc800078e0008 */
[----:B------:R-:W-:Y:S01]  /*2990*/  IMAD.SHL.U32 R10, R199, 0x2, RZ ;  /* 0x00000002c70a7824 */ /* 0x000fe200078e00ff */
[----:B------:R-:W-:Y:S02]  /*29a0*/  IADD3 R23, P0, R8, UR22, RZ ;  /* 0x0000001608177c10 */ /* 0x000fe4000ff1e0ff */
[C---:B------:R-:W-:Y:S02]  /*29b0*/  SHF.L.U64.HI R8, R186.reuse, 0x1, R189 ;  /* 0x00000001ba087819 */ /* 0x040fe400000102bd */
[----:B------:R-:W-:Y:S02]  /*29c0*/  IADD3.X R0, R9, UR8, R0, P0, !PT ;  /* 0x0000000809007c10 */ /* 0x000fe400087fe400 */
        /* <DEDUP_REMOVED lines=31> */
.L_x_1943:
[C---:B-1-34-:R-:W-:Y:S01]  /*2bc0*/  HMMA.16816.F32 R36, R12.reuse, R32, RZ ;  /* 0x000000200c24723c */ /* 0x05afe200000018ff */
[----:B------:R-:W-:Y:S01]  /*2bd0*/  IMAD.MOV.U32 R0, RZ, RZ, 0x40 ;  /* 0x00000040ff007424 */ /* 0x000fe200078e00ff */
[----:B------:R-:W-:Y:S01]  /*2be0*/  LDSM.16.M88.4 R72, [R185+0x4000] ;  /* 0x00400000b948783b */ /* 0x000fe20000000200 */
[C---:B------:R-:W-:Y:S01]  /*2bf0*/  IMAD R179, R4.reuse, 0x2, R185 ;  /* 0x0000000204b37824 */ /* 0x040fe200078e02b9 */
[----:B------:R-:W-:Y:S01]  /*2c00*/  LOP3.LUT R7, R7, 0xffffffe0, RZ, 0xc0, !PT ;  /* 0xffffffe007077812 */ /* 0x000fe200078ec0ff */
[----:B------:R-:W-:Y:S01]  /*2c10*/  IMAD R178, R4, 0x2, R181 ;  /* 0x0000000204b27824 */ /* 0x000fe200078e02b5 */
[----:B------:R-:W-:Y:S01]  /*2c20*/  SEL R135, R0, 0xffffffc0, !P1 ;  /* 0xffffffc000877807 */ /* 0x000fe20004800000 */
[----:B------:R-:W-:Y:S01]  /*2c30*/  LDSM.16.M88.4 R76, [R183+0xf900] ;  /* 0x00f90000b74c783b */ /* 0x000fe20000000200 */
[C---:B------:R-:W-:Y:S01]  /*2c40*/  HMMA.16816.F32 R32, R12.reuse, R34, RZ ;  /* 0x000000220c20723c */ /* 0x040fe200000018ff */
[----:B------:R-:W-:Y:S01]  /*2c50*/  LEA.HI R81, R81, R6, RZ, 0x2 ;  /* 0x0000000651517211 */ /* 0x000fe200078f10ff */
[C---:B------:R-:W-:Y:S01]  /*2c60*/  IMAD.IADD R7, R6.reuse, 0x1, -R7 ;  /* 0x0000000106077824 */ /* 0x040fe200078e0a07 */
[----:B------:R-:W-:Y:S01]  /*2c70*/  LDSM.16.M88.4 R60, [R179] ;  /* 0x00000000b33c783b */ /* 0x000fe20000000200 */
[----:B------:R-:W-:Y:S01]  /*2c80*/  IMAD.IADD R80, R183, 0x1, R135 ;  /* 0x00000001b7507824 */ /* 0x000fe200078e0287 */
[----:B------:R-:W-:Y:S01]  /*2c90*/  LOP3.LUT R81, R81, 0xfffffffc, RZ, 0xc0, !PT ;  /* 0xfffffffc51517812 */ /* 0x000fe200078ec0ff */
[----:B------:R-:W-:Y:S01]  /*2ca0*/  IMAD.IADD R0, R135, 0x1, R82 ;  /* 0x0000000187007824 */ /* 0x000fe200078e0252 */
[----:B------:R-:W-:Y:S01]  /*2cb0*/  PLOP3.LUT P0, PT, PT, PT, UP1, 0x80, 0x0 ;  /* 0x000000000000781c */ /* 0x000fe20003f0f018 */
[C---:B--2---:R-:W-:Y:S01]  /*2cc0*/  HMMA.16816.F32 R44, R12.reuse, R40, RZ ;  /* 0x000000280c2c723c */ /* 0x044fe200000018ff */
[----:B------:R-:W1:Y:S01]  /*2cd0*/  LDSM.16.M88.4 R8, [R80+0xc100] ;  /* 0x00c100005008783b */ /* 0x000e620000000200 */
[----:B------:R-:W-:Y:S01]  /*2ce0*/  IMAD.IADD R6, R6, 0x1, -R81 ;  /* 0x0000000106067824 */ /* 0x000fe200078e0a51 */
[----:B------:R-:W-:Y:S01]  /*2cf0*/  UIADD3 UR4, UR12, 0x1, -UR25 ;  /* 0x000000010c047890 */ /* 0x000fe2000fffe819 */
[----:B------:R-:W-:Y:S01]  /*2d00*/  IMAD.IADD R3, R2, 0x1, R3 ;  /* 0x0000000102037824 */ /* 0x000fe200078e0203 */
[----:B------:R-:W-:Y:S01]  /*2d10*/  ULDC UR13, c[0x0][0x324] ;  /* 0x0000c900000d7ab9 */ /* 0x000fe20000000800 */
[----:B------:R-:W0:Y:S01]  /*2d20*/  LDGDEPBAR ;  /* 0x00000000000079af */ /* 0x000e220000000000 */
[----:B------:R-:W-:Y:S01]  /*2d30*/  ULDC UR5, c[0x0][0x2ac] ;  /* 0x0000ab0000057ab9 */ /* 0x000fe20000000800 */
[----:B------:R-:W-:Y:S01]  /*2d40*/  HMMA.16816.F32 R28, R12, R24, RZ ;  /* 0x000000180c1c723c */ /* 0x000fe200000018ff */
[----:B------:R-:W-:-:S07]  /*2d50*/  ULOP3.LUT UR13, URZ, UR13, URZ, 0x33, !UPT ;  /* 0x0000000d3f0d7292 */ /* 0x000fce000f8e333f */
[C---:B------:R-:W-:Y:S08]  /*2d60*/  HMMA.16816.F32 R40, R12.reuse, R42, RZ ;  /* 0x0000002a0c28723c */ /* 0x040ff000000018ff */
[C---:B------:R-:W-:Y:S08]  /*2d70*/  HMMA.16816.F32 R24, R12.reuse, R26, RZ ;  /* 0x0000001a0c18723c */ /* 0x040ff000000018ff */
[C---:B------:R-:W-:Y:S08]  /*2d80*/  HMMA.16816.F32 R20, R12.reuse, R64, RZ ;  /* 0x000000400c14723c */ /* 0x040ff000000018ff */
[----:B------:R-:W-:Y:S01]  /*2d90*/  HMMA.16816.F32 R12, R12, R66, RZ ;  /* 0x000000420c0c723c */ /* 0x000fe200000018ff */
[----:B------:R-:W-:Y:S07]  /*2da0*/  LDSM.16.M88.4 R64, [R80+0xd900] ;  /* 0x00d900005040783b */ /* 0x000fee0000000200 */
[C---:B------:R-:W-:Y:S08]  /*2db0*/  HMMA.16816.F32 R36, R68.reuse, R52, R36 ;  /* 0x000000344424723c */ /* 0x040ff00000001824 */
[C---:B------:R-:W-:Y:S01]  /*2dc0*/  HMMA.16816.F32 R32, R68.reuse, R54, R32 ;  /* 0x000000364420723c */ /* 0x040fe20000001820 */
[----:B------:R-:W2:Y:S07]  /*2dd0*/  LDSM.16.M88.4 R52, [R80+0xc900] ;  /* 0x00c900005034783b */ /* 0x000eae0000000200 */
[C---:B------:R-:W-:Y:S08]  /*2de0*/  HMMA.16816.F32 R44, R68.reuse, R56, R44 ;  /* 0x00000038442c723c */ /* 0x040ff0000000182c */
[C---:B------:R-:W-:Y:S01]  /*2df0*/  HMMA.16816.F32 R40, R68.reuse, R58, R40 ;  /* 0x0000003a4428723c */ /* 0x040fe20000001828 */
[----:B------:R-:W-:Y:S07]  /*2e00*/  LDSM.16.M88.4 R56, [R0+0xc100] ;  /* 0x00c100000038783b */ /* 0x000fee0000000200 */
[C---:B------:R-:W-:Y:S08]  /*2e10*/  HMMA.16816.F32 R28, R68.reuse, R48, R28 ;  /* 0x00000030441c723c */ /* 0x040ff0000000181c */
[C---:B------:R-:W-:Y:S01]  /*2e20*/  HMMA.16816.F32 R24, R68.reuse, R50, R24 ;  /* 0x000000324418723c */ /* 0x040fe20000001818 */
[----:B------:R-:W3:Y:S07]  /*2e30*/  LDSM.16.M88.4 R48, [R80+0xd100] ;  /* 0x00d100005030783b */ /* 0x000eee0000000200 */
[C---:B------:R-:W-:Y:S08]  /*2e40*/  HMMA.16816.F32 R20, R68.reuse, R16, R20 ;  /* 0x000000104414723c */ /* 0x040ff00000001814 */
[----:B------:R-:W-:Y:S01]  /*2e50*/  HMMA.16816.F32 R68, R68, R18, R12 ;  /* 0x000000124444723c */ /* 0x000fe2000000180c */
[----:B------:R-:W-:Y:S04]  /*2e60*/  LDSM.16.M88.4 R16, [R178] ;  /* 0x00000000b210783b */ /* 0x000fe80000000200 */
[----:B------:R-:W4:Y:S03]  /*2e70*/  LDSM.16.M88.4 R12, [R0+0xc900] ;  /* 0x00c90000000c783b */ /* 0x000f260000000200 */
        /* <DEDUP_REMOVED lines=9> */
[C---:B------:R-:W-:Y:S08]  /*2f10*/  HMMA.16816.F32 R20, R60.reuse, R64, R20 ;  /* 0x000000403c14723c */ /* 0x040ff00000001814 */
[----:B------:R-:W-:Y:S01]  /*2f20*/  HMMA.16816.F32 R68, R60, R66, R68 ;  /* 0x000000423c44723c */ /* 0x000fe20000001844 */
[----:B------:R-:W-:Y:S04]  /*2f30*/  LDSM.16.M88.4 R64, [R82+0xf100] ;  /* 0x00f100005240783b */ /* 0x000fe80000000200 */
[----:B------:R-:W-:Y:S03]  /*2f40*/  LDSM.16.M88.4 R60, [R82+0xf900] ;  /* 0x00f90000523c783b */ /* 0x000fe60000000200 */
        /* <DEDUP_REMOVED lines=8> */
[----:B------:R-:W-:Y:S07]  /*2fd0*/  LDSM.16.M88.4 R56, [R82+0xe100] ;  /* 0x00e100005238783b */ /* 0x000fee0000000200 */
[C---:B--2---:R-:W-:Y:S08]  /*2fe0*/  HMMA.16816.F32 R20, R16.reuse, R52, R20 ;  /* 0x000000341014723c */ /* 0x044ff00000001814 */
[----:B------:R-:W-:Y:S01]  /*2ff0*/  HMMA.16816.F32 R68, R16, R54, R68 ;  /* 0x000000361044723c */ /* 0x000fe20000001844 */
[----:B------:R-:W2:Y:S04]  /*3000*/  LDSM.16.M88.4 R16, [R181+0x4000] ;  /* 0x00400000b510783b */ /* 0x000ea80000000200 */
[----:B------:R-:W5:Y:S03]  /*3010*/  LDSM.16.M88.4 R52, [R82+0xe900] ;  /* 0x00e900005234783b */ /* 0x000f660000000200 */
[C---:B---3--:R-:W-:Y:S08]  /*3020*/  HMMA.16816.F32 R44, R72.reuse, R48, R44 ;  /* 0x00000030482c723c */ /* 0x048ff0000000182c */
[C---:B------:R-:W-:Y:S01]  /*3030*/  HMMA.16816.F32 R40, R72.reuse, R50, R40 ;  /* 0x000000324828723c */ /* 0x040fe20000001828 */
[----:B------:R-:W-:Y:S07]  /*3040*/  LDSM.16.M88.4 R48, [R179+0x4000] ;  /* 0x00400000b330783b */ /* 0x000fee0000000200 */
[C---:B----4-:R-:W-:Y:S08]  /*3050*/  HMMA.16816.F32 R36, R72.reuse, R12, R36 ;  /* 0x0000000c4824723c */ /* 0x050ff00000001824 */
[C---:B------:R-:W-:Y:S01]  /*3060*/  HMMA.16816.F32 R32, R72.reuse, R14, R32 ;  /* 0x0000000e4820723c */ /* 0x040fe20000001820 */
[----:B------:R-:W3:Y:S07]  /*3070*/  LDSM.16.M88.4 R12, [R80+0xe100] ;  /* 0x00e10000500c783b */ /* 0x000eee0000000200 */
[C---:B-1----:R-:W-:Y:S08]  /*3080*/  HMMA.16816.F32 R28, R72.reuse, R8, R28 ;  /* 0x00000008481c723c */ /* 0x042ff0000000181c */
[C---:B------:R-:W-:Y:S01]  /*3090*/  HMMA.16816.F32 R24, R72.reuse, R10, R24 ;  /* 0x0000000a4818723c */ /* 0x040fe20000001818 */
[----:B------:R-:W1:Y:S07]  /*30a0*/  LDSM.16.M88.4 R8, [R80+0xe900] ;  /* 0x00e900005008783b */ /* 0x000e6e0000000200 */
[C---:B------:R-:W-:Y:S08]  /*30b0*/  HMMA.16816.F32 R20, R72.reuse, R76, R20 ;  /* 0x0000004c4814723c */ /* 0x040ff00000001814 */
[----:B------:R-:W-:Y:S01]  /*30c0*/  HMMA.16816.F32 R68, R72, R78, R68 ;  /* 0x0000004e4844723c */ /* 0x000fe20000001844 */
[----:B------:R-:W-:Y:S04]  /*30d0*/  LDSM.16.M88.4 R72, [R178+0x4000] ;  /* 0x00400000b248783b */ /* 0x000fe80000000200 */
[----:B------:R-:W-:Y:S03]  /*30e0*/  LDSM.16.M88.4 R76, [R0+0xf900] ;  /* 0x00f90000004c783b */ /* 0x000fe60000000200 */
[C---:B--2---:R-:W-:Y:S08]  /*30f0*/  HMMA.16816.F32 R44, R16.reuse, R56, R44 ;  /* 0x00000038102c723c */ /* 0x044ff0000000182c */
[C---:B------:R-:W-:Y:S01]  /*3100*/  HMMA.16816.F32 R40, R16.reuse, R58, R40 ;  /* 0x0000003a1028723c */ /* 0x040fe20000001828 */
[----:B------:R-:W2:Y:S07]  /*3110*/  LDSM.16.M88.4 R56, [R80+0xf100] ;  /* 0x00f100005038783b */ /* 0x000eae0000000200 */
[C---:B-----5:R-:W-:Y:S08]  /*3120*/  HMMA.16816.F32 R36, R16.reuse, R52, R36 ;  /* 0x000000341024723c */ /* 0x060ff00000001824 */
[C---:B------:R-:W-:Y:S01]  /*3130*/  HMMA.16816.F32 R32, R16.reuse, R54, R32 ;  /* 0x000000361020723c */ /* 0x040fe20000001820 */
[----:B------:R-:W4:Y:S07]  /*3140*/  LDSM.16.M88.4 R52, [R80+0xf900] ;  /* 0x00f900005034783b */ /* 0x000f2e0000000200 */
[C---:B------:R-:W-:Y:S08]  /*3150*/  HMMA.16816.F32 R28, R16.reuse, R64, R28 ;  /* 0x00000040101c723c */ /* 0x040ff0000000181c */
[C---:B------:R-:W-:Y:S01]  /*3160*/  HMMA.16816.F32 R24, R16.reuse, R66, R24 ;  /* 0x000000421018723c */ /* 0x040fe20000001818 */
[----:B------:R-:W-:Y:S07]  /*3170*/  LDSM.16.M88.4 R64, [R185+0x8000] ;  /* 0x00800000b940783b */ /* 0x000fee0000000200 */
[C---:B------:R-:W-:Y:S08]  /*3180*/  HMMA.16816.F32 R20, R16.reuse, R60, R20 ;  /* 0x0000003c1014723c */ /* 0x040ff00000001814 */
[----:B------:R-:W-:Y:S01]  /*3190*/  HMMA.16816.F32 R68, R16, R62, R68 ;  /* 0x0000003e1044723c */ /* 0x000fe20000001844 */
[----:B------:R-:W5:Y:S04]  /*31a0*/  LDSM.16.M88.4 R16, [R0+0xe100] ;  /* 0x00e100000010783b */ /* 0x000f680000000200 */
[----:B------:R-:W-:Y:S03]  /*31b0*/  LDSM.16.M88.4 R60, [R183+0x10100] ;  /* 0x01010000b73c783b */ /* 0x000fe60000000200 */
[C---:B---3--:R-:W-:Y:S08]  /*31c0*/  HMMA.16816.F32 R44, R48.reuse, R12, R44 ;  /* 0x0000000c302c723c */ /* 0x048ff0000000182c */
[C---:B------:R-:W-:Y:S01]  /*31d0*/  HMMA.16816.F32 R40, R48.reuse, R14, R40 ;  /* 0x0000000e3028723c */ /* 0x040fe20000001828 */
[----:B------:R-:W3:Y:S07]  /*31e0*/  LDSM.16.M88.4 R12, [R0+0xe900] ;  /* 0x00e90000000c783b */ /* 0x000eee0000000200 */
[C---:B-1----:R-:W-:Y:S08]  /*31f0*/  HMMA.16816.F32 R36, R48.reuse, R8, R36 ;  /* 0x000000083024723c */ /* 0x042ff00000001824 */
[C---:B------:R-:W-:Y:S01]  /*3200*/  HMMA.16816.F32 R32, R48.reuse, R10, R32 ;  /* 0x0000000a3020723c */ /* 0x040fe20000001820 */
[----:B------:R-:W1:Y:S07]  /*3210*/  LDSM.16.M88.4 R8, [R0+0xf100] ;  /* 0x00f100000008783b */ /* 0x000e6e0000000200 */
[C---:B--2---:R-:W-:Y:S08]  /*3220*/  HMMA.16816.F32 R28, R48.reuse, R56, R28 ;  /* 0x00000038301c723c */ /* 0x044ff0000000181c */
[C---:B------:R-:W-:Y:S01]  /*3230*/  HMMA.16816.F32 R24, R48.reuse, R58, R24 ;  /* 0x0000003a3018723c */ /* 0x040fe20000001818 */
[----:B------:R-:W2:Y:S07]  /*3240*/  LDSM.16.M88.4 R56, [R183+0x10900] ;  /* 0x01090000b738783b */ /* 0x000eae0000000200 */
[C---:B----4-:R-:W-:Y:S08]  /*3250*/  HMMA.16816.F32 R20, R48.reuse, R52, R20 ;  /* 0x000000343014723c */ /* 0x050ff00000001814 */
[----:B------:R-:W-:Y:S01]  /*3260*/  HMMA.16816.F32 R68, R48, R54, R68 ;  /* 0x000000363044723c */ /* 0x000fe20000001844 */
[----:B------:R-:W4:Y:S04]  /*3270*/  LDSM.16.M88.4 R52, [R183+0x11100] ;  /* 0x01110000b734783b */ /* 0x000f280000000200 */
[----:B------:R-:W2:Y:S03]  /*3280*/  LDSM.16.M88.4 R48, [R183+0x11900] ;  /* 0x01190000b730783b */ /* 0x000ea60000000200 */
[C---:B-----5:R-:W-:Y:S08]  /*3290*/  HMMA.16816.F32 R44, R72.reuse, R16, R44 ;  /* 0x00000010482c723c */ /* 0x060ff0000000182c */
[C---:B------:R-:W-:Y:S01]  /*32a0*/  HMMA.16816.F32 R40, R72.reuse, R18, R40 ;  /* 0x000000124828723c */ /* 0x040fe20000001828 */
[----:B------:R-:W-:Y:S07]  /*32b0*/  LDSM.16.M88.4 R16, [R181+0x8000] ;  /* 0x00800000b510783b */ /* 0x000fee0000000200 */
[C---:B---3--:R-:W-:Y:S08]  /*32c0*/  HMMA.16816.F32 R36, R72.reuse, R12, R36 ;  /* 0x0000000c4824723c */ /* 0x048ff00000001824 */
[C---:B------:R-:W-:Y:S01]  /*32d0*/  HMMA.16816.F32 R32, R72.reuse, R14, R32 ;  /* 0x0000000e4820723c */ /* 0x040fe20000001820 */
[----:B------:R-:W3:Y:S07]  /*32e0*/  LDSM.16.M88.4 R12, [R82+0x10100] ;  /* 0x01010000520c783b */ /* 0x000eee0000000200 */
[C---:B-1----:R-:W-:Y:S08]  /*32f0*/  HMMA.16816.F32 R28, R72.reuse, R8, R28 ;  /* 0x00000008481c723c */ /* 0x042ff0000000181c */
[----:B------:R-:W-:Y:S01]  /*3300*/  HMMA.16816.F32 R24, R72, R10, R24 ;  /* 0x0000000a4818723c */ /* 0x000fe20000001818 */
[----:B------:R-:W1:Y:S07]  /*3310*/  LDSM.16.M88.4 R8, [R82+0x10900] ;  /* 0x010900005208783b */ /* 0x000e6e0000000200 */
[C---:B------:R-:W-:Y:S08]  /*3320*/  HMMA.16816.F32 R44, R64.reuse, R60, R44 ;  /* 0x0000003c402c723c */ /* 0x040ff0000000182c */
[----:B------:R-:W-:Y:S01]  /*3330*/  HMMA.16816.F32 R40, R64, R62, R40 ;  /* 0x0000003e4028723c */ /* 0x000fe20000001828 */
[----:B------:R-:W5:Y:S07]  /*3340*/  LDSM.16.M88.4 R60, [R82+0x11100] ;  /* 0x01110000523c783b */ /* 0x000f6e0000000200 */
[C---:B------:R-:W-:Y:S08]  /*3350*/  HMMA.16816.F32 R20, R72.reuse, R76, R20 ;  /* 0x0000004c4814723c */ /* 0x040ff00000001814 */
[----:B------:R-:W-:Y:S08]  /*3360*/  HMMA.16816.F32 R68, R72, R78, R68 ;  /* 0x0000004e4844723c */ /* 0x000ff00000001844 */
[C---:B--2---:R-:W-:Y:S08]  /*3370*/  HMMA.16816.F32 R36, R64.reuse, R56, R36 ;  /* 0x000000384024723c */ /* 0x044ff00000001824 */
[C---:B------:R-:W-:Y:S01]  /*3380*/  HMMA.16816.F32 R32, R64.reuse, R58, R32 ;  /* 0x0000003a4020723c */ /* 0x040fe20000001820 */
[----:B------:R-:W2:Y:S07]  /*3390*/  LDSM.16.M88.4 R56, [R82+0x11900] ;  /* 0x011900005238783b */ /* 0x000eae0000000200 */
[C---:B----4-:R-:W-:Y:S08]  /*33a0*/  HMMA.16816.F32 R28, R64.reuse, R52, R28 ;  /* 0x00000034401c723c */ /* 0x050ff0000000181c */
[C---:B------:R-:W-:Y:S01]  /*33b0*/  HMMA.16816.F32 R24, R64.reuse, R54, R24 ;  /* 0x000000364018723c */ /* 0x040fe20000001818 */
[----:B------:R-:W-:Y:S07]  /*33c0*/  LDSM.16.M88.4 R52, [R80+0x10900] ;  /* 0x010900005034783b */ /* 0x000fee0000000200 */
[C---:B------:R-:W-:Y:S08]  /*33d0*/  HMMA.16816.F32 R20, R64.reuse, R48, R20 ;  /* 0x000000304014723c */ /* 0x040ff00000001814 */
[----:B------:R-:W-:Y:S01]  /*33e0*/  HMMA.16816.F32 R68, R64, R50, R68 ;  /* 0x000000324044723c */ /* 0x000fe20000001844 */
[----:B------:R-:W4:Y:S04]  /*33f0*/  LDSM.16.M88.4 R48, [R179+0x8000] ;  /* 0x00800000b330783b */ /* 0x000f280000000200 */
[----:B------:R-:W-:Y:S03]  /*3400*/  LDSM.16.M88.4 R64, [R0+0x10100] ;  /* 0x010100000040783b */ /* 0x000fe60000000200 */
[C---:B---3--:R-:W-:Y:S08]  /*3410*/  HMMA.16816.F32 R44, R16.reuse, R12, R44 ;  /* 0x0000000c102c723c */ /* 0x048ff0000000182c */
[C---:B------:R-:W-:Y:S01]  /*3420*/  HMMA.16816.F32 R40, R16.reuse, R14, R40 ;  /* 0x0000000e1028723c */ /* 0x040fe20000001828 */
[----:B------:R-:W3:Y:S07]  /*3430*/  LDSM.16.M88.4 R12, [R80+0x10100] ;  /* 0x01010000500c783b */ /* 0x000eee0000000200 */
[C---:B-1----:R-:W-:Y:S08]  /*3440*/  HMMA.16816.F32 R36, R16.reuse, R8, R36 ;  /* 0x000000081024723c */ /* 0x042ff00000001824 */
[C---:B------:R-:W-:Y:S01]  /*3450*/  HMMA.16816.F32 R32, R16.reuse, R10, R32 ;  /* 0x0000000a1020723c */ /* 0x040fe20000001820 */
[----:B------:R-:W1:Y:S07]  /*3460*/  LDSM.16.M88.4 R8, [R80+0x11100] ;  /* 0x011100005008783b */ /* 0x000e6e0000000200 */
[C---:B-----5:R-:W-:Y:S08]  /*3470*/  HMMA.16816.F32 R28, R16.reuse, R60, R28 ;  /* 0x0000003c101c723c */ /* 0x060ff0000000181c */
[C---:B------:R-:W-:Y:S01]  /*3480*/  HMMA.16816.F32 R24, R16.reuse, R62, R24 ;  /* 0x0000003e1018723c */ /* 0x040fe20000001818 */
[----:B------:R-:W5:Y:S07]  /*3490*/  LDSM.16.M88.4 R60, [R80+0x11900] ;  /* 0x01190000503c783b */ /* 0x000f6e0000000200 */
[C---:B--2---:R-:W-:Y:S01]  /*34a0*/  HMMA.16816.F32 R72, R16.reuse, R56, R20 ;  /* 0x000000381048723c */ /* 0x044fe20000001814 */
[----:B------:R-:W-:Y:S07]  /*34b0*/  LDSM.16.M88.4 R20, [R178+0x8000] ;  /* 0x00800000b214783b */ /* 0x000fee0000000200 */
[----:B------:R-:W-:Y:S01]  /*34c0*/  HMMA.16816.F32 R68, R16, R58, R68 ;  /* 0x0000003a1044723c */ /* 0x000fe20000001844 */
[----:B------:R-:W2:Y:S07]  /*34d0*/  LDSM.16.M88.4 R16, [R0+0x10900] ;  /* 0x010900000010783b */ /* 0x000eae0000000200 */
[C---:B----4-:R-:W-:Y:S08]  /*34e0*/  HMMA.16816.F32 R36, R48.reuse, R52, R36 ;  /* 0x000000343024723c */ /* 0x050ff00000001824 */
[C---:B---3--:R-:W-:Y:S07]  /*34f0*/  HMMA.16816.F32 R44, R48.reuse, R12, R44 ;  /* 0x0000000c302c723c */ /* 0x048fee000000182c */
[----:B------:R-:W-:Y:S01]  /*3500*/  SHF.R.S32.HI R12, RZ, 0x1f, R5 ;  /* 0x0000001fff0c7819 */ /* 0x000fe20000011405 */
[----:B------:R-:W-:Y:S03]  /*3510*/  HMMA.16816.F32 R40, R48, R14, R40 ;  /* 0x0000000e3028723c */ /* 0x000fe60000001828 */
[----:B------:R-:W-:-:S05]  /*3520*/  LEA.HI R12, R12, R5, RZ, 0x3 ;  /* 0x000000050c0c7211 */ /* 0x000fca00078f18ff */
[C---:B------:R-:W-:Y:S08]  /*3530*/  HMMA.16816.F32 R32, R48.reuse, R54, R32 ;  /* 0x000000363020723c */ /* 0x040ff00000001820 */
[C---:B-1----:R-:W-:Y:S08]  /*3540*/  HMMA.16816.F32 R28, R48.reuse, R8, R28 ;  /* 0x00000008301c723c */ /* 0x042ff0000000181c */
[C---:B------:R-:W-:Y:S01]  /*3550*/  HMMA.16816.F32 R24, R48.reuse, R10, R24 ;  /* 0x0000000a3018723c */ /* 0x040fe20000001818 */
[----:B------:R-:W1:Y:S07]  /*3560*/  LDSM.16.M88.4 R8, [R0+0x11100] ;  /* 0x011100000008783b */ /* 0x000e6e0000000200 */
[C---:B-----5:R-:W-:Y:S08]  /*3570*/  HMMA.16816.F32 R72, R48.reuse, R60, R72 ;  /* 0x0000003c3048723c */ /* 0x060ff00000001848 */
[----:B------:R-:W-:Y:S07]  /*3580*/  HMMA.16816.F32 R68, R48, R62, R68 ;  /* 0x0000003e3044723c */ /* 0x000fee0000001844 */
[----:B------:R-:W-:Y:S01]  /*3590*/  LOP3.LUT R50, R12, 0xffffff8, RZ, 0xc0, !PT ;  /* 0x0ffffff80c327812 */ /* 0x000fe200078ec0ff */
[----:B--2---:R-:W-:Y:S01]  /*35a0*/  HMMA.16816.F32 R36, R20, R16, R36 ;  /* 0x000000101424723c */ /* 0x004fe20000001824 */
[----:B------:R-:W-:Y:S01]  /*35b0*/  SHF.R.S32.HI R48, RZ, 0x1f, R7 ;  /* 0x0000001fff307819 */ /* 0x000fe20000011407 */
[----:B------:R2:W3:Y:S02]  /*35c0*/  LDSM.16.M88.4 R12, [R0+0x11900] ;  /* 0x01190000000c783b */ /* 0x0004e40000000200 */
[----:B------:R-:W-:Y:S01]  /*35d0*/  IMAD.IADD R49, R5, 0x1, -R50 ;  /* 0x0000000105317824 */ /* 0x000fe200078e0a32 */
[----:B------:R-:W-:-:S02]  /*35e0*/  LEA.HI R5, R48, R7, RZ, 0x2 ;  /* 0x0000000730057211 */ /* 0x000fc400078f10ff */
[----:B------:R-:W-:Y:S01]  /*35f0*/  LEA.HI R48, R6, R6, RZ, 0x1 ;  /* 0x0000000606307211 */ /* 0x000fe200078f08ff */
[C---:B------:R-:W-:Y:S01]  /*3600*/  HMMA.16816.F32 R44, R20.reuse, R64, R44 ;  /* 0x00000040142c723c */ /* 0x040fe2000000182c */
[C---:B------:R-:W-:Y:S02]  /*3610*/  LEA.HI.SX32 R16, R5.reuse, UR24, 0x1e ;  /* 0x0000001805107c11 */ /* 0x040fe4000f8ff2ff */
[----:B------:R-:W-:Y:S02]  /*3620*/  LOP3.LUT R17, R48, 0x1ffffffe, RZ, 0xc0, !PT ;  /* 0x1ffffffe30117812 */ /* 0x000fe400078ec0ff */
[----:B------:R-:W-:Y:S01]  /*3630*/  LOP3.LUT R196, R5, 0x7ffffffc, RZ, 0xc0, !PT ;  /* 0x7ffffffc05c47812 */ /* 0x000fe200078ec0ff */
[----:B------:R-:W-:Y:S02]  /*3640*/  IMAD R49, R49, 0x10, R16 ;  /* 0x0000001031317824 */ /* 0x000fe400078e0210 */
[----:B------:R-:W-:Y:S01]  /*3650*/  IMAD.IADD R6, R6, 0x1, -R17 ;  /* 0x0000000106067824 */ /* 0x000fe200078e0a11 */
[----:B-1----:R-:W-:Y:S01]  /*3660*/  HMMA.16816.F32 R28, R20, R8, R28 ;  /* 0x00000008141c723c */ /* 0x002fe2000000181c */
[----:B------:R-:W-:-:S02]  /*3670*/  IMAD.IADD R196, R7, 0x1, -R196 ;  /* 0x0000000107c47824 */ /* 0x000fc400078e0ac4 */
[----:B------:R-:W-:Y:S02]  /*3680*/  IMAD R195, R6, 0x8, R49 ;  /* 0x0000000806c37824 */ /* 0x000fe400078e0231 */
[----:B------:R-:W-:Y:S01]  /*3690*/  IMAD.U32 R7, RZ, RZ, UR4 ;  /* 0x00000004ff077e24 */ /* 0x000fe2000f8e00ff */
[----:B------:R-:W-:Y:S01]  /*36a0*/  ULDC UR4, c[0x0][0x1d0] ;  /* 0x0000740000047ab9 */ /* 0x000fe20000000800 */
[----:B------:R-:W-:Y:S01]  /*36b0*/  @P0 IMAD.HI.U32 R6, R195, c[0x0][0x2c8], RZ ;  /* 0x0000b200c3060a27 */ /* 0x000fe200078e00ff */
[----:B------:R-:W-:Y:S01]  /*36c0*/  PLOP3.LUT P0, PT, PT, PT, UP1, 0x80, 0x0 ;  /* 0x000000000000781c */ /* 0x000fe20003f0f018 */
[----:B------:R-:W-:Y:S01]  /*36d0*/  UIMAD UR4, UR5, UR4, -UR25 ;  /* 0x00000004050472a4 */ /* 0x000fe2000f8e0a19 */
[----:B------:R-:W-:Y:S01]  /*36e0*/  HMMA.16816.F32 R40, R20, R66, R40 ;  /* 0x000000421428723c */ /* 0x000fe20000001828 */
[----:B--2---:R-:W-:Y:S02]  /*36f0*/  IMAD.MOV.U32 R0, RZ, RZ, R195 ;  /* 0x000000ffff007224 */ /* 0x004fe400078e00c3 */
[----:B------:R-:W-:-:S05]  /*3700*/  IMAD.SHL.U32 R196, R196, 0x2, RZ ;  /* 0x00000002c4c47824 */ /* 0x000fca00078e00ff */
[----:B------:R-:W-:Y:S01]  /*3710*/  IADD3 R7, R7, -c[0x0][0x168], -R196 ;  /* 0x80005a0007077a10 */ /* 0x000fe20007ffe8c4 */
[C---:B------:R-:W-:Y:S01]  /*3720*/  HMMA.16816.F32 R32, R20.reuse, R18, R32 ;  /* 0x000000121420723c */ /* 0x040fe20000001820 */
[----:B------:R-:W-:Y:S02]  /*3730*/  IADD3 R5, -R196, UR4, RZ ;  /* 0x00000004c4057c10 */ /* 0x000fe4000fffe1ff */
[----:B------:R-:W-:Y:S02]  /*3740*/  @P0 SHF.R.U32.HI R0, RZ, c[0x0][0x2cc], R6 ;  /* 0x0000b300ff000a19 */ /* 0x000fe40000011606 */
[----:B------:R-:W-:Y:S02]  /*3750*/  PLOP3.LUT P0, PT, PT, PT, UP0, 0x40, 0x0 ;  /* 0x000000000000781c */ /* 0x000fe40003f0e808 */
[C---:B------:R-:W-:Y:S01]  /*3760*/  IADD3 R9, R7.reuse, c[0x0][0x328], RZ ;  /* 0x0000ca0007097a10 */ /* 0x040fe20007ffe0ff */
[----:B------:R-:W1:Y:S01]  /*3770*/  SHFL.IDX PT, R6, R0, RZ, 0x1c1f ;  /* 0x001c1fff00067589 */ /* 0x000e6200000e0000 */
[----:B------:R-:W-:Y:S01]  /*3780*/  IADD3 R7, R7, UR13, RZ ;  /* 0x0000000d07077c10 */ /* 0x000fe2000fffe0ff */
[C---:B------:R-:W-:Y:S08]  /*3790*/  HMMA.16816.F32 R24, R20.reuse, R10, R24 ;  /* 0x0000000a1418723c */ /* 0x040ff00000001818 */
[C---:B---3--:R-:W-:Y:S08]  /*37a0*/  HMMA.16816.F32 R72, R20.reuse, R12, R72 ;  /* 0x0000000c1448723c */ /* 0x048ff00000001848 */
[----:B------:R-:W-:Y:S01]  /*37b0*/  HMMA.16816.F32 R68, R20, R14, R68 ;  /* 0x0000000e1444723c */ /* 0x000fe20000001844 */
[----:B-1----:R-:W-:-:S02]  /*37c0*/  IMAD.IADD R8, R9, 0x1, R6 ;  /* 0x0000000109087824 */ /* 0x002fc400078e0206 */
[----:B------:R-:W-:-:S03]  /*37d0*/  IMAD.IADD R2, R7, 0x1, R6 ;  /* 0x0000000107027824 */ /* 0x000fc600078e0206 */
        /* <DEDUP_REMOVED lines=14> */
.L_x_1946:
[----:B------:R-:W-:-:S04]  /*38c0*/  MOV R6, c[0x0][0x32c] ;  /* 0x0000cb0000067a02 */ /* 0x000fc80000000f00 */
[----:B------:R-:W-:-:S13]  /*38d0*/  ISETP.NE.AND P0, PT, R6, 0x1, PT ;  /* 0x000000010600780c */ /* 0x000fda0003f05270 */
[----:B------:R-:W-:-:S05]  /*38e0*/  @P0 IMAD.HI.U32 R6, R13, c[0x0][0x330], RZ ;  /* 0x0000cc000d060a27 */ /* 0x000fca00078e00ff */
[----:B------:R-:W-:Y:S02]  /*38f0*/  @P0 SHF.R.U32.HI R13, RZ, c[0x0][0x334], R6 ;  /* 0x0000cd00ff0d0a19 */ /* 0x000fe40000011606 */
.L_x_1947:
[----:B------:R-:W-:Y:S05]  /*3900*/  BSYNC B0 ;  /* 0x0000000000007941 */ /* 0x000fea0003800000 */
.L_x_1945:
[----:B------:R-:W-:-:S04]  /*3910*/  IMAD.MOV.U32 R6, RZ, RZ, c[0x0][0x32c] ;  /* 0x0000cb00ff067624 */ /* 0x000fc800078e00ff */
[----:B------:R-:W-:-:S04]  /*3920*/  IMAD R13, R13, R6, -UR25 ;  /* 0x800000190d0d7e24 */ /* 0x000fc8000f8e0206 */
[----:B------:R-:W-:-:S05]  /*3930*/  IMAD.IADD R13, R13, 0x1, -R196 ;  /* 0x000000010d0d7824 */ /* 0x000fca00078e0ac4 */
[----:B------:R-:W-:Y:S02]  /*3940*/  IADD3 R6, R13, c[0x0][0x32c], RZ ;  /* 0x0000cb000d067a10 */ /* 0x000fe40007ffe0ff */
[----:B------:R-:W-:Y:S02]  /*3950*/  IMNMX R2, R2, R13, !PT ;  /* 0x0000000d02027217 */ /* 0x000fe40007800200 */
[----:B------:R-:W-:Y:S02]  /*3960*/  IMNMX R11, R11, R6, PT ;  /* 0x000000060b0b7217 */ /* 0x000fe40003800200 */
.L_x_1944:
[----:B------:R-:W-:Y:S01]  /*3970*/  ISETP.LT.AND P1, PT, RZ, UR7, PT ;  /* 0x00000007ff007c0c */ /* 0x000fe2000bf21270 */
[----:B------:R-:W1:Y:S03]  /*3980*/  SHFL.IDX PT, R0, R0, 0x1, 0x1c1f ;  /* 0x003c1f0000007f89 */ /* 0x000e6600000e0000 */
[----:B------:R-:W-:-:S04]  /*3990*/  ISETP.GT.AND P0, PT, R2, RZ, P1 ;  /* 0x000000ff0200720c */ /* 0x000fc80000f04270 */
[----:B------:R-:W-:-:S04]  /*39a0*/  ISETP.LT.OR P0, PT, R11, 0x1, P0 ;  /* 0x000000010b00780c */ /* 0x000fc80000701670 */
[----:B------:R-:W-:Y:S02]  /*39b0*/  FSEL R44, R44, -INF , !P0 ;  /* 0xff8000002c2c7808 */ /* 0x000fe40004000000 */
[----:B------:R-:W-:-:S04]  /*39c0*/  ISETP.GT.AND P0, PT, R2, 0x1, P1 ;  /* 0x000000010200780c */ /* 0x000fc80000f04270 */
[----:B------:R-:W-:-:S04]  /*39d0*/  ISETP.LT.OR P0, PT, R11, 0x2, P0 ;  /* 0x000000020b00780c */ /* 0x000fc80000701670 */
[----:B------:R-:W-:Y:S02]  /*39e0*/  FSEL R14, R45, -INF , !P0 ;  /* 0xff8000002d0e7808 */ /* 0x000fe40004000000 */
[----:B------:R-:W-:Y:S01]  /*39f0*/  ISETP.GT.AND P0, PT, R2, 0x8, P1 ;  /* 0x000000080200780c */ /* 0x000fe20000f04270 */
[----:B-1----:R-:W-:-:S03]  /*3a00*/  IMAD.IADD R7, R7, 0x1, R0 ;  /* 0x0000000107077824 */ /* 0x002fc600078e0200 */
        /* <DEDUP_REMOVED lines=39> */
[----:B------:R-:W-:-:S03]  /*3c80*/  IMAD.IADD R2, R9, 0x1, R0 ;  /* 0x0000000109027824 */ /* 0x000fc600078e0200 */
[----:B------:R-:W-:Y:S02]  /*3c90*/  ISETP.LT.OR P0, PT, R11, 0x3a, P0 ;  /* 0x0000003a0b00780c */ /* 0x000fe40000701670 */
[----:B------:R-:W-:Y:S02]  /*3ca0*/  IMNMX R2, R2, R5, PT ;  /* 0x0000000502027217 */ /* 0x000fe40003800200 */
        /* <DEDUP_REMOVED lines=15> */
.L_x_1950:
[----:B------:R-:W-:-:S04]  /*3da0*/  MOV R0, c[0x0][0x32c] ;  /* 0x0000cb0000007a02 */ /* 0x000fc80000000f00 */
[----:B------:R-:W-:-:S13]  /*3db0*/  ISETP.NE.AND P0, PT, R0, 0x1, PT ;  /* 0x000000010000780c */ /* 0x000fda0003f05270 */
[----:B------:R-:W-:-:S05]  /*3dc0*/  @P0 IMAD.HI.U32 R0, R5, c[0x0][0x330], RZ ;  /* 0x0000cc0005000a27 */ /* 0x000fca00078e00ff */
[----:B------:R-:W-:Y:S02]  /*3dd0*/  @P0 SHF.R.U32.HI R5, RZ, c[0x0][0x334], R0 ;  /* 0x0000cd00ff050a19 */ /* 0x000fe40000011600 */
.L_x_1951:
[----:B------:R-:W-:Y:S05]  /*3de0*/  BSYNC B0 ;  /* 0x0000000000007941 */ /* 0x000fea0003800000 */
.L_x_1949:
[----:B------:R-:W-:-:S04]  /*3df0*/  IMAD.MOV.U32 R0, RZ, RZ, c[0x0][0x32c] ;  /* 0x0000cb00ff007624 */ /* 0x000fc800078e00ff */
[----:B------:R-:W-:-:S04]  /*3e00*/  IMAD R5, R5, R0, -UR25 ;  /* 0x8000001905057e24 */ /* 0x000fc8000f8e0200 */
[----:B------:R-:W-:-:S05]  /*3e10*/  IMAD.IADD R0, R5, 0x1, -R196 ;  /* 0x0000000105007824 */ /* 0x000fca00078e0ac4 */
[----:B------:R-:W-:Y:S02]  /*3e20*/  IADD3 R5, R0, c[0x0][0x32c], RZ ;  /* 0x0000cb0000057a10 */ /* 0x000fe40007ffe0ff */
[----:B------:R-:W-:Y:S02]  /*3e30*/  IMNMX R7, R7, R0, !PT ;  /* 0x0000000007077217 */ /* 0x000fe40007800200 */
[----:B------:R-:W-:Y:S02]  /*3e40*/  IMNMX R2, R2, R5, PT ;  /* 0x0000000502027217 */ /* 0x000fe40003800200 */
.L_x_1948:
[----:B------:R-:W-:Y:S01]  /*3e50*/  ISETP.GT.AND P0, PT, R7, 0x8, P1 ;  /* 0x000000080700780c */ /* 0x000fe20000f04270 */
[----:B------:R-:W-:-:S04]  /*3e60*/  DEPBAR.LE SB0, 0x2 ;  /* 0x000080800000791a */ /* 0x000fc80000000000 */
[----:B------:R-:W-:Y:S01]  /*3e70*/  BAR.SYNC.DEFER_BLOCKING 0x0 ;  /* 0x0000000000007b1d */ /* 0x000fe20000010000 */
[----:B------:R-:W-:Y:S01]  /*3e80*/  ISETP.LT.OR P0, PT, R2, 0x9, P0 ;  /* 0x000000090200780c */ /* 0x000fe20000701670 */
[----:B------:R-:W-:Y:S01]  /*3e90*/  IMAD.SHL.U32 R177, R3, 0x2, RZ ;  /* 0x0000000203b17824 */ /* 0x000fe200078e00ff */
[----:B------:R-:W-:Y:S01]  /*3ea0*/  FMNMX.FTZ R17, R44, R14, !PT ;  /* 0x0000000e2c117209 */ /* 0x000fe20007810000 */
[----:B------:R-:W-:Y:S01]  /*3eb0*/  UIADD3 UR4, UR7, -0x3, URZ ;  /* 0xfffffffd07047890 */ /* 0x000fe2000fffe03f */
[----:B------:R-:W-:Y:S01]  /*3ec0*/  FSEL R5, R42, -INF , !P0 ;  /* 0xff8000002a057808 */ /* 0x000fe20004000000 */
[--C-:B------:R-:W-:Y:S01]  /*3ed0*/  IMAD R176, R4, 0x2, R177.reuse ;  /* 0x0000000204b07824 */ /* 0x100fe200078e02b1 */
[----:B------:R-:W-:Y:S01]  /*3ee0*/  ISETP.GT.AND P0, PT, R7, 0x9, P1 ;  /* 0x000000090700780c */ /* 0x000fe20000f04270 */
[----:B------:R-:W-:Y:S01]  /*3ef0*/  IMAD.IADD R167, R182, 0x1, R177 ;  /* 0x00000001b6a77824 */ /* 0x000fe200078e02b1 */
[----:B------:R-:W-:Y:S01]  /*3f00*/  FMNMX.FTZ R17, R40, R17, !PT ;  /* 0x0000001128117209 */ /* 0x000fe20007810000 */
[----:B------:R-:W-:Y:S01]  /*3f10*/  IMAD.IADD R159, R182, 0x1, R176 ;  /* 0x00000001b69f7824 */ /* 0x000fe200078e02b0 */
[----:B------:R-:W-:Y:S01]  /*3f20*/  ISETP.LT.OR P0, PT, R2, 0xa, P0 ;  /* 0x0000000a0200780c */ /* 0x000fe20000701670 */
[----:B------:R-:W-:Y:S01]  /*3f30*/  IMAD R4, R4, 0x2, R167 ;  /* 0x0000000204047824 */ /* 0x000fe200078e02a7 */
[----:B------:R-:W-:Y:S01]  /*3f40*/  FMNMX.FTZ R17, R12, R17, !PT ;  /* 0x000000110c117209 */ /* 0x000fe20007810000 */
[----:B------:R-:W-:Y:S01]  /*3f50*/  UISETP.GE.AND UP2, UPT, UR4, UR11, UPT ;  /* 0x0000000b0400728c */ /* 0x000fe2000bf46270 */
[----:B------:R-:W-:-:S02]  /*3f60*/  FSEL R43, R43, -INF , !P0 ;  /* 0xff8000002b2b7808 */ /* 0x000fc40004000000 */
[C---:B------:R-:W-:Y:S02]  /*3f70*/  ISETP.GT.AND P0, PT, R7.reuse, 0x10, P1 ;  /* 0x000000100700780c */ /* 0x040fe40000f04270 */
[----:B------:R-:W-:Y:S02]  /*3f80*/  FMNMX.FTZ R17, R10, R17, !PT ;  /* 0x000000110a117209 */ /* 0x000fe40007810000 */
[----:B------:R-:W-:Y:S02]  /*3f90*/  ISETP.LT.OR P0, PT, R2, 0x11, P0 ;  /* 0x000000110200780c */ /* 0x000fe40000701670 */
[----:B------:R-:W-:Y:S01]  /*3fa0*/  FMNMX.FTZ R17, R8, R17, !PT ;  /* 0x0000001108117209 */ /* 0x000fe20007810000 */
[----:B------:R-:W-:Y:S01]  /*3fb0*/  LDSM.16.MT88.4 R56, [R176+0x2100] ;  /* 0x00210000b038783b */ /* 0x000fe20000004200 */
[----:B------:R-:W-:Y:S02]  /*3fc0*/  FSEL R15, R38, -INF , !P0 ;  /* 0xff800000260f7808 */ /* 0x000fe40004000000 */
[----:B------:R-:W-:Y:S01]  /*3fd0*/  ISETP.GT.AND P0, PT, R7, 0x11, P1 ;  /* 0x000000110700780c */ /* 0x000fe20000f04270 */
[----:B------:R-:W-:Y:S01]  /*3fe0*/  LDSM.16.MT88.4 R124, [R177+0x100] ;  /* 0x00010000b17c783b */ /* 0x000fe20000004200 */
[----:B------:R-:W-:-:S02]  /*3ff0*/  FMNMX.FTZ R17, R32, R17, !PT ;  /* 0x0000001120117209 */ /* 0x000fc40007810000 */
[----:B------:R-:W-:Y:S01]  /*4000*/  ISETP.LT.OR P0, PT, R2, 0x12, P0 ;  /* 0x000000120200780c */ /* 0x000fe20000701670 */
[----:B------:R-:W-:Y:S01]  /*4010*/  LDSM.16.MT88.4 R104, [R167+0x100] ;  /* 0x00010000a768783b */ /* 0x000fe20000004200 */
[----:B------:R-:W-:Y:S02]  /*4020*/  FMNMX.FTZ R17, R6, R17, !PT ;  /* 0x0000001106117209 */ /* 0x000fe40007810000 */
[----:B------:R-:W-:Y:S01]  /*4030*/  FSEL R13, R39, -INF , !P0 ;  /* 0xff800000270d7808 */ /* 0x000fe20004000000 */
[----:B------:R-:W-:Y:S01]  /*4040*/  LDSM.16.MT88.4 R112, [R176+0x100] ;  /* 0x00010000b070783b */ /* 0x000fe20000004200 */
[----:B------:R-:W-:Y:S02]  /*4050*/  ISETP.GT.AND P0, PT, R7, 0x18, P1 ;  /* 0x000000180700780c */ /* 0x000fe40000f04270 */
[----:B------:R-:W-:Y:S01]  /*4060*/  FMNMX.FTZ R17, R160, R17, !PT ;  /* 0x00000011a0117209 */ /* 0x000fe20007810000 */
[----:B------:R-:W-:Y:S01]  /*4070*/  LDSM.16.MT88.4 R120, [R4+0x100] ;  /* 0x000100000478783b */ /* 0x000fe20000004200 */
[----:B------:R-:W-:-:S02]  /*4080*/  ISETP.LT.OR P0, PT, R2, 0x19, P0 ;  /* 0x000000190200780c */ /* 0x000fc40000701670 */
[----:B------:R-:W-:Y:S01]  /*4090*/  FMNMX.FTZ R17, R168, R17, !PT ;  /* 0x00000011a8117209 */ /* 0x000fe20007810000 */
[----:B------:R-:W-:Y:S01]  /*40a0*/  LDSM.16.MT88.4 R48, [R167+0x2100] ;  /* 0x00210000a730783b */ /* 0x000fe20000004200 */
[----:B------:R-:W-:Y:S02]  /*40b0*/  FSEL R11, R34, -INF , !P0 ;  /* 0xff800000220b7808 */ /* 0x000fe40004000000 */
[----:B------:R-:W-:Y:S01]  /*40c0*/  ISETP.GT.AND P0, PT, R7, 0x19, P1 ;  /* 0x000000190700780c */ /* 0x000fe20000f04270 */
[----:B------:R-:W-:Y:S01]  /*40d0*/  LDSM.16.MT88.4 R64, [R159+0x2100] ;  /* 0x002100009f40783b */ /* 0x000fe20000004200 */
[----:B------:R-:W-:Y:S02]  /*40e0*/  FMNMX.FTZ R17, R166, R17, !PT ;  /* 0x00000011a6117209 */ /* 0x000fe40007810000 */
[----:B------:R-:W-:Y:S01]  /*40f0*/  ISETP.LT.OR P0, PT, R2, 0x1a, P0 ;  /* 0x0000001a0200780c */ /* 0x000fe20000701670 */
[----:B------:R-:W-:Y:S01]  /*4100*/  LDSM.16.MT88.4 R80, [R167+0x4100] ;  /* 0x00410000a750783b */ /* 0x000fe20000004200 */
[----:B------:R-:W-:-:S02]  /*4110*/  FMNMX.FTZ R17, R162, R17, !PT ;  /* 0x00000011a2117209 */ /* 0x000fc40007810000 */
[----:B------:R-:W-:Y:S01]  /*4120*/  FSEL R9, R35, -INF , !P0 ;  /* 0xff80000023097808 */ /* 0x000fe20004000000 */
[----:B------:R-:W-:Y:S01]  /*4130*/  LDSM.16.MT88.4 R88, [R176+0x4100] ;  /* 0x00410000b058783b */ /* 0x000fe20000004200 */
[----:B------:R-:W-:Y:S02]  /*4140*/  ISETP.GT.AND P0, PT, R7, 0x20, P1 ;  /* 0x000000200700780c */ /* 0x000fe40000f04270 */
[----:B------:R-:W-:Y:S01]  /*4150*/  FMNMX.FTZ R17, R172, R17, !PT ;  /* 0x00000011ac117209 */ /* 0x000fe20007810000 */
[----:B------:R-:W-:Y:S01]  /*4160*/  LDSM.16.MT88.4 R20, [R177+0x900] ;  /* 0x00090000b114783b */ /* 0x000fe20000004200 */
[----:B------:R-:W-:Y:S02]  /*4170*/  ISETP.LT.OR P0, PT, R2, 0x21, P0 ;  /* 0x000000210200780c */ /* 0x000fe40000701670 */
[----:B------:R-:W-:Y:S01]  /*4180*/  FMNMX.FTZ R17, R170, R17, !PT ;  /* 0x00000011aa117209 */ /* 0x000fe20007810000 */
[----:B------:R-:W-:Y:S01]  /*4190*/  LDSM.16.MT88.4 R136, [R167+0x900] ;  /* 0x00090000a788783b */ /* 0x000fe20000004200 */
[----:B------:R-:W-:-:S02]  /*41a0*/  FSEL R203, R30, -INF , !P0 ;  /* 0xff8000001ecb7808 */ /* 0x000fc40004000000 */
[----:B------:R-:W-:Y:S02]  /*41b0*/  ISETP.GT.AND P0, PT, R7, 0x21, P1 ;  /* 0x000000210700780c */ /* 0x000fe40000f04270 */
[----:B------:R-:W-:Y:S02]  /*41c0*/  FMNMX.FTZ R17, R142, R17, !PT ;  /* 0x000000118e117209 */ /* 0x000fe40007810000 */
[----:B------:R-:W-:Y:S02]  /*41d0*/  ISETP.LT.OR P0, PT, R2, 0x22, P0 ;  /* 0x000000220200780c */ /* 0x000fe40000701670 */
[----:B------:R-:W-:Y:S02]  /*41e0*/  FMNMX.FTZ R17, R140, R17, !PT ;  /* 0x000000118c117209 */ /* 0x000fe40007810000 */
[----:B------:R-:W-:Y:S02]  /*41f0*/  FSEL R169, R31, -INF , !P0 ;  /* 0xff8000001fa97808 */ /* 0x000fe40004000000 */
[----:B------:R-:W-:Y:S01]  /*4200*/  ISETP.GT.AND P0, PT, R7, 0x28, P1 ;  /* 0x000000280700780c */ /* 0x000fe20000f04270 */
[----:B------:R-:W1:Y:S03]  /*4210*/  SHFL.BFLY PT, R0, R17, 0x2, 0x1f ;  /* 0x0c401f0011007f89 */ /* 0x000e6600000e0000 */
[----:B------:R-:W-:Y:S01]  /*4220*/  ISETP.LT.OR P0, PT, R2, 0x29, P0 ;  /* 0x000000290200780c */ /* 0x000fe20000701670 */
[----:B------:R-:W-:Y:S03]  /*4230*/  LDSM.16.MT88.4 R28, [R159+0x900] ;  /* 0x000900009f1c783b */ /* 0x000fe60000004200 */
[----:B------:R-:W-:-:S02]  /*4240*/  FSEL R197, R26, -INF , !P0 ;  /* 0xff8000001ac57808 */ /* 0x000fc40004000000 */
[----:B------:R-:W-:-:S04]  /*4250*/  ISETP.GT.AND P0, PT, R7, 0x29, P1 ;  /* 0x000000290700780c */ /* 0x000fc80000f04270 */
[----:B------:R-:W-:-:S04]  /*4260*/  ISETP.LT.OR P0, PT, R2, 0x2a, P0 ;  /* 0x0000002a0200780c */ /* 0x000fc80000701670 */
[----:B------:R-:W-:Y:S02]  /*4270*/  FSEL R171, R27, -INF , !P0 ;  /* 0xff8000001bab7808 */ /* 0x000fe40004000000 */
[----:B------:R-:W-:Y:S01]  /*4280*/  ISETP.GT.AND P0, PT, R7, 0x30, P1 ;  /* 0x000000300700780c */ /* 0x000fe20000f04270 */
[----:B------:R-:W-:Y:S03]  /*4290*/  LDSM.16.MT88.4 R24, [R167+0x2900] ;  /* 0x00290000a718783b */ /* 0x000fe60000004200 */
[----:B------:R-:W-:Y:S02]  /*42a0*/  ISETP.LT.OR P0, PT, R2, 0x31, P0 ;  /* 0x000000310200780c */ /* 0x000fe40000701670 */
[----:B-1----:R-:W-:Y:S02]  /*42b0*/  FMNMX.FTZ R19, R17, R0, !PT ;  /* 0x0000000011137209 */ /* 0x002fe40007810000 */
[----:B------:R-:W-:-:S02]  /*42c0*/  FSEL R173, R74, -INF , !P0 ;  /* 0xff8000004aad7808 */ /* 0x000fc40004000000 */
[----:B------:R-:W-:-:S04]  /*42d0*/  ISETP.GT.AND P0, PT, R7, 0x31, P1 ;  /* 0x000000310700780c */ /* 0x000fc80000f04270 */
[----:B------:R-:W-:-:S04]  /*42e0*/  ISETP.LT.OR P0, PT, R2, 0x32, P0 ;  /* 0x000000320200780c */ /* 0x000fc80000701670 */
[----:B------:R-:W-:Y:S02]  /*42f0*/  FSEL R143, R75, -INF , !P0 ;  /* 0xff8000004b8f7808 */ /* 0x000fe40004000000 */
[----:B------:R-:W-:Y:S01]  /*4300*/  ISETP.GT.AND P0, PT, R7, 0x1, P1 ;  /* 0x000000010700780c */ /* 0x000fe20000f04270 */
[----:B------:R-:W-:Y:S03]  /*4310*/  LDSM.16.MT88.4 R72, [R177+0x4100] ;  /* 0x00410000b148783b */ /* 0x000fe60000004200 */
[----:B------:R-:W-:-:S04]  /*4320*/  ISETP.LT.OR P0, PT, R2, 0x2, P0 ;  /* 0x000000020200780c */ /* 0x000fc80000701670 */
[----:B------:R-:W-:Y:S02]  /*4330*/  FSEL R47, R47, -INF , !P0 ;  /* 0xff8000002f2f7808 */ /* 0x000fe40004000000 */
[----:B------:R-:W-:-:S04]  /*4340*/  ISETP.GT.AND P0, PT, R7, RZ, P1 ;  /* 0x000000ff0700720c */ /* 0x000fc80000f04270 */
[----:B------:R-:W-:-:S04]  /*4350*/  ISETP.LT.OR P0, PT, R2, 0x1, P0 ;  /* 0x000000010200780c */ /* 0x000fc80000701670 */
[----:B------:R-:W-:Y:S02]  /*4360*/  FSEL R46, R46, -INF , !P0 ;  /* 0xff8000002e2e7808 */ /* 0x000fe40004000000 */
[----:B------:R-:W-:Y:S02]  /*4370*/  ISETP.GT.AND P0, PT, R7, 0x38, P1 ;  /* 0x000000380700780c */ /* 0x000fe40000f04270 */
[----:B------:R-:W-:Y:S02]  /*4380*/  FMNMX.FTZ R16, R46, R47, !PT ;  /* 0x0000002f2e107209 */ /* 0x000fe40007810000 */
[----:B------:R-:W-:Y:S02]  /*4390*/  ISETP.LT.OR P0, PT, R2, 0x39, P0 ;  /* 0x000000390200780c */ /* 0x000fe40000701670 */
[----:B------:R-:W-:Y:S02]  /*43a0*/  FMNMX.FTZ R16, R5, R16, !PT ;  /* 0x0000001005107209 */ /* 0x000fe40007810000 */
[----:B------:R-:W-:-:S02]  /*43b0*/  FSEL R141, R70, -INF , !P0 ;  /* 0xff800000468d7808 */ /* 0x000fc40004000000 */
[----:B------:R-:W-:Y:S02]  /*43c0*/  FMNMX.FTZ R16, R43, R16, !PT ;  /* 0x000000102b107209 */ /* 0x000fe40007810000 */
[----:B------:R-:W-:Y:S02]  /*43d0*/  ISETP.GT.AND P0, PT, R7, 0x39, P1 ;  /* 0x000000390700780c */ /* 0x000fe40000f04270 */
[----:B------:R-:W-:Y:S02]  /*43e0*/  FMNMX.FTZ R16, R15, R16, !PT ;  /* 0x000000100f107209 */ /* 0x000fe40007810000 */
[----:B------:R-:W-:Y:S02]  /*43f0*/  ISETP.LT.OR P0, PT, R2, 0x3a, P0 ;  /* 0x0000003a0200780c */ /* 0x000fe40000701670 */
[----:B------:R-:W-:Y:S02]  /*4400*/  FMNMX.FTZ R16, R13, R16, !PT ;  /* 0x000000100d107209 */ /* 0x000fe40007810000 */
[----:B------:R-:W-:-:S02]  /*4410*/  FSEL R165, R71, -INF , !P0 ;  /* 0xff80000047a57808 */ /* 0x000fc40004000000 */
[----:B------:R-:W-:-:S04]  /*4420*/  FMNMX.FTZ R16, R11, R16, !PT ;  /* 0x000000100b107209 */ /* 0x000fc80007810000 */
        /* <DEDUP_REMOVED lines=8> */
[----:B------:R-:W-:Y:S02]  /*44b0*/  FMNMX.FTZ R16, R165, R2, !PT ;  /* 0x00000002a5107209 */ /* 0x000fe40007810000 */
[----:B------:R-:W1:Y:S04]  /*44c0*/  SHFL.BFLY PT, R2, R19, 0x1, 0x1f ;  /* 0x0c201f0013027f89 */ /* 0x000e6800000e0000 */
[----:B------:R-:W2:Y:S01]  /*44d0*/  SHFL.BFLY PT, R7, R16, 0x2, 0x1f ;  /* 0x0c401f0010077f89 */ /* 0x000ea200000e0000 */
[----:B-1----:R-:W-:Y:S02]  /*44e0*/  FMNMX.FTZ R2, R19, R2, !PT ;  /* 0x0000000213027209 */ /* 0x002fe40007810000 */
[----:B--2---:R-:W-:-:S03]  /*44f0*/  FMNMX.FTZ R7, R16, R7, !PT ;  /* 0x0000000710077209 */ /* 0x004fc60007810000 */
[C---:B------:R-:W-:Y:S01]  /*4500*/  FMUL.FTZ R175, R2.reuse, c[0x0][0x2d0] ;  /* 0x0000b40002af7a20 */ /* 0x040fe20000410000 */
[----:B------:R-:W-:Y:S01]  /*4510*/  FSETP.NEU.FTZ.AND P0, PT, R2, -INF , PT ;  /* 0xff8000000200780b */ /* 0x000fe20003f1d000 */
[----:B------:R-:W-:Y:S03]  /*4520*/  LDSM.16.MT88.4 R16, [R176+0x2900] ;  /* 0x00290000b010783b */ /* 0x000fe60000004200 */
[----:B------:R-:W-:Y:S01]  /*4530*/  FSEL R175, R175, RZ, P0 ;  /* 0x000000ffafaf7208 */ /* 0x000fe20000000000 */
[----:B------:R-:W1:Y:S04]  /*4540*/  SHFL.BFLY PT, R0, R7, 0x1, 0x1f ;  /* 0x0c201f0007007f89 */ /* 0x000e6800000e0000 */
[----:B------:R-:W-:-:S02]  /*4550*/  FFMA.FTZ R152, R40, c[0x0][0x2d0], -R175 ;  /* 0x0000b40028987a23 */ /* 0x000fc400000108af */
[--C-:B------:R-:W-:Y:S02]  /*4560*/  FFMA.FTZ R155, R44, c[0x0][0x2d0], -R175.reuse ;  /* 0x0000b4002c9b7a23 */ /* 0x100fe400000108af */
[--C-:B------:R-:W-:Y:S02]  /*4570*/  FFMA.FTZ R154, R14, c[0x0][0x2d0], -R175.reuse ;  /* 0x0000b4000e9a7a23 */ /* 0x100fe400000108af */
[--C-:B------:R-:W-:Y:S01]  /*4580*/  FFMA.FTZ R149, R12, c[0x0][0x2d0], -R175.reuse ;  /* 0x0000b4000c957a23 */ /* 0x100fe200000108af */
[----:B------:R-:W-:Y:S01]  /*4590*/  MUFU.EX2 R152, R152 ;  /* 0x0000009800987308 */ /* 0x000fe20000000800 */
[--C-:B------:R-:W-:Y:S02]  /*45a0*/  FFMA.FTZ R144, R6, c[0x0][0x2d0], -R175.reuse ;  /* 0x0000b40006907a23 */ /* 0x100fe400000108af */
[--C-:B------:R-:W-:Y:S02]  /*45b0*/  FFMA.FTZ R153, R10, c[0x0][0x2d0], -R175.reuse ;  /* 0x0000b4000a997a23 */ /* 0x100fe400000108af */
[----:B------:R-:W-:-:S02]  /*45c0*/  FFMA.FTZ R148, R8, c[0x0][0x2d0], -R175 ;  /* 0x0000b40008947a23 */ /* 0x000fc400000108af */
[--C-:B------:R-:W-:Y:S01]  /*45d0*/  FFMA.FTZ R147, R32, c[0x0][0x2d0], -R175.reuse ;  /* 0x0000b40020937a23 */ /* 0x100fe200000108af */
[----:B------:R-:W-:Y:S01]  /*45e0*/  MUFU.EX2 R155, R155 ;  /* 0x0000009b009b7308 */ /* 0x000fe20000000800 */
[----:B------:R-:W-:Y:S01]  /*45f0*/  LDSM.16.MT88.4 R32, [R176+0x900] ;  /* 0x00090000b020783b */ /* 0x000fe20000004200 */
[--C-:B------:R-:W-:Y:S02]  /*4600*/  FFMA.FTZ R163, R168, c[0x0][0x2d0], -R175.reuse ;  /* 0x0000b400a8a37a23 */ /* 0x100fe400000108af */
[--C-:B------:R-:W-:Y:S01]  /*4610*/  FFMA.FTZ R161, R166, c[0x0][0x2d0], -R175.reuse ;  /* 0x0000b400a6a17a23 */ /* 0x100fe200000108af */
[----:B-1----:R-:W-:Y:S01]  /*4620*/  FMNMX.FTZ R0, R7, R0, !PT ;  /* 0x0000000007007209 */ /* 0x002fe20007810000 */
[----:B------:R-:W-:Y:S02]  /*4630*/  FFMA.FTZ R160, R160, c[0x0][0x2d0], -R175 ;  /* 0x0000b400a0a07a23 */ /* 0x000fe400000108af */
[----:B------:R-:W1:Y:S01]  /*4640*/  MUFU.EX2 R154, R154 ;  /* 0x0000009a009a7308 */ /* 0x000e620000000800 */
[C---:B------:R-:W-:Y:S01]  /*4650*/  FSETP.NEU.FTZ.AND P0, PT, R0.reuse, -INF , PT ;  /* 0xff8000000000780b */ /* 0x040fe20003f1d000 */
[----:B------:R-:W-:-:S02]  /*4660*/  FMUL.FTZ R164, R0, c[0x0][0x2d0] ;  /* 0x0000b40000a47a20 */ /* 0x000fc40000410000 */
[--C-:B------:R-:W-:Y:S02]  /*4670*/  FFMA.FTZ R162, R162, c[0x0][0x2d0], -R175.reuse ;  /* 0x0000b400a2a27a23 */ /* 0x100fe400000108af */
[----:B------:R-:W-:Y:S01]  /*4680*/  FFMA.FTZ R172, R172, c[0x0][0x2d0], -R175 ;  /* 0x0000b400acac7a23 */ /* 0x000fe200000108af */
[----:B------:R-:W-:Y:S01]  /*4690*/  FSEL R164, R164, RZ, P0 ;  /* 0x000000ffa4a47208 */ /* 0x000fe20000000000 */
[----:B------:R-:W2:Y:S01]  /*46a0*/  MUFU.EX2 R149, R149 ;  /* 0x0000009500957308 */ /* 0x000ea20000000800 */
[----:B------:R-:W-:-:S03]  /*46b0*/  PLOP3.LUT P0, PT, PT, PT, UP2, 0x40, 0x0 ;  /* 0x000000000000781c */ /* 0x000fc60003f0e828 */
[--C-:B------:R-:W-:Y:S02]  /*46c0*/  FFMA.FTZ R151, R43, c[0x0][0x2d0], -R164.reuse ;  /* 0x0000b4002b977a23 */ /* 0x100fe400000108a4 */
[----:B------:R-:W3:Y:S01]  /*46d0*/  LDSM.16.MT88.4 R40, [R177+0x2100] ;  /* 0x00210000b128783b */ /* 0x000ee20000004200 */
[--C-:B------:R-:W-:Y:S01]  /*46e0*/  FFMA.FTZ R157, R46, c[0x0][0x2d0], -R164.reuse ;  /* 0x0000b4002e9d7a23 */ /* 0x100fe200000108a4 */
[----:B-1----:R-:W-:Y:S01]  /*46f0*/  F2FP.PACK_AB R96, R154, R155 ;  /* 0x0000009b9a60723e */ /* 0x002fe200000000ff */
[--C-:B------:R-:W-:Y:S01]  /*4700*/  FFMA.FTZ R156, R47, c[0x0][0x2d0], -R164.reuse ;  /* 0x0000b4002f9c7a23 */ /* 0x100fe200000108a4 */
[----:B------:R-:W-:Y:S01]  /*4710*/  MUFU.EX2 R151, R151 ;  /* 0x0000009700977308 */ /* 0x000fe20000000800 */
[--C-:B------:R-:W-:Y:S02]  /*4720*/  FFMA.FTZ R158, R5, c[0x0][0x2d0], -R164.reuse ;  /* 0x0000b400059e7a23 */ /* 0x100fe400000108a4 */
[----:B------:R-:W1:Y:S01]  /*4730*/  LDSM.16.MT88.4 R4, [R4+0x4100] ;  /* 0x004100000404783b */ /* 0x000e620000004200 */
[----:B------:R-:W-:-:S02]  /*4740*/  FFMA.FTZ R146, R11, c[0x0][0x2d0], -R164 ;  /* 0x0000b4000b927a23 */ /* 0x000fc400000108a4 */
[--C-:B------:R-:W-:Y:S01]  /*4750*/  FFMA.FTZ R3, R9, c[0x0][0x2d0], -R164.reuse ;  /* 0x0000b40009037a23 */ /* 0x100fe200000108a4 */
[----:B--2---:R-:W-:Y:S01]  /*4760*/  F2FP.PACK_AB R98, R149, R152 ;  /* 0x000000989562723e */ /* 0x004fe200000000ff */
[----:B------:R-:W-:Y:S01]  /*4770*/  MUFU.EX2 R157, R157 ;  /* 0x0000009d009d7308 */ /* 0x000fe20000000800 */
[----:B------:R-:W2:Y:S01]  /*4780*/  LDSM.16.MT88.4 R8, [R177+0x2900] ;  /* 0x00290000b108783b */ /* 0x000ea20000004200 */
[--C-:B------:R-:W-:Y:S02]  /*4790*/  FFMA.FTZ R150, R15, c[0x0][0x2d0], -R164.reuse ;  /* 0x0000b4000f967a23 */ /* 0x100fe400000108a4 */
[--C-:B------:R-:W-:Y:S02]  /*47a0*/  FFMA.FTZ R145, R13, c[0x0][0x2d0], -R164.reuse ;  /* 0x0000b4000d917a23 */ /* 0x100fe400000108a4 */
[----:B------:R-:W4:Y:S01]  /*47b0*/  LDSM.16.MT88.4 R12, [R159+0x2900] ;  /* 0x002900009f0c783b */ /* 0x000f220000004200 */
[--C-:B------:R-:W-:Y:S01]  /*47c0*/  FFMA.FTZ R166, R203, c[0x0][0x2d0], -R164.reuse ;  /* 0x0000b400cba67a23 */ /* 0x100fe200000108a4 */
[----:B------:R-:W5:Y:S01]  /*47d0*/  MUFU.EX2 R156, R156 ;  /* 0x0000009c009c7308 */ /* 0x000f620000000800 */
[----:B------:R-:W-:-:S02]  /*47e0*/  FFMA.FTZ R169, R169, c[0x0][0x2d0], -R164 ;  /* 0x0000b400a9a97a23 */ /* 0x000fc400000108a4 */
[--C-:B------:R-:W-:Y:S02]  /*47f0*/  FFMA.FTZ R168, R197, c[0x0][0x2d0], -R164.reuse ;  /* 0x0000b400c5a87a23 */ /* 0x100fe400000108a4 */
[--C-:B------:R-:W-:Y:S02]  /*4800*/  FFMA.FTZ R171, R171, c[0x0][0x2d0], -R164.reuse ;  /* 0x0000b400abab7a23 */ /* 0x100fe400000108a4 */
[--C-:B------:R-:W-:Y:S01]  /*4810*/  FFMA.FTZ R197, R170, c[0x0][0x2d0], -R175.reuse ;  /* 0x0000b400aac57a23 */ /* 0x100fe200000108af */
[----:B------:R-:W3:Y:S01]  /*4820*/  MUFU.EX2 R158, R158 ;  /* 0x0000009e009e7308 */ /* 0x000ee20000000800 */
[--C-:B------:R-:W-:Y:S02]  /*4830*/  FFMA.FTZ R170, R142, c[0x0][0x2d0], -R175.reuse ;  /* 0x0000b4008eaa7a23 */ /* 0x100fe400000108af */
[----:B------:R-:W-:Y:S02]  /*4840*/  FFMA.FTZ R175, R140, c[0x0][0x2d0], -R175 ;  /* 0x0000b4008caf7a23 */ /* 0x000fe400000108af */
[----:B------:R-:W-:-:S02]  /*4850*/  FFMA.FTZ R173, R173, c[0x0][0x2d0], -R164 ;  /* 0x0000b400adad7a23 */ /* 0x000fc400000108a4 */
[--C-:B------:R-:W-:Y:S01]  /*4860*/  FFMA.FTZ R174, R143, c[0x0][0x2d0], -R164.reuse ;  /* 0x0000b4008fae7a23 */ /* 0x100fe200000108a4 */
[----:B-----5:R-:W-:Y:S01]  /*4870*/  F2FP.PACK_AB R97, R156, R157 ;  /* 0x0000009d9c61723e */ /* 0x020fe200000000ff */
[----:B------:R-:W-:Y:S01]  /*4880*/  MUFU.EX2 R153, R153 ;  /* 0x0000009900997308 */ /* 0x000fe20000000800 */
[--C-:B------:R-:W-:Y:S02]  /*4890*/  FFMA.FTZ R198, R141, c[0x0][0x2d0], -R164.reuse ;  /* 0x0000b4008dc67a23 */ /* 0x100fe400000108a4 */
[----:B------:R-:W-:Y:S01]  /*48a0*/  FFMA.FTZ R165, R165, c[0x0][0x2d0], -R164 ;  /* 0x0000b400a5a57a23 */ /* 0x000fe200000108a4 */
[----:B------:R-:W-:Y:S01]  /*48b0*/  LDSM.16.MT88.4 R140, [R167+0x3900] ;  /* 0x00390000a78c783b */ /* 0x000fe20000004200 */
[----:B------:R-:W-:Y:S01]  /*48c0*/  FADD.FTZ R155, R155, R154 ;  /* 0x0000009a9b9b7221 */ /* 0x000fe20000010000 */
[----:B---3--:R-:W-:Y:S02]  /*48d0*/  F2FP.PACK_AB R99, R151, R158 ;  /* 0x0000009e9763723e */ /* 0x008fe400000000ff */
[----:B------:R-:W3:Y:S01]  /*48e0*/  MUFU.EX2 R148, R148 ;  /* 0x0000009400947308 */ /* 0x000ee20000000800 */
[----:B------:R-:W-:-:S02]  /*48f0*/  FADD.FTZ R157, R157, R156 ;  /* 0x0000009c9d9d7221 */ /* 0x000fc40000010000 */
[----:B------:R-:W-:Y:S02]  /*4900*/  FADD.FTZ R152, R152, R155 ;  /* 0x0000009b98987221 */ /* 0x000fe40000010000 */
[----:B------:R-:W-:Y:S01]  /*4910*/  FADD.FTZ R158, R158, R157 ;  /* 0x0000009d9e9e7221 */ /* 0x000fe20000010000 */
[----:B------:R-:W-:Y:S01]  /*4920*/  HMMA.16816.F32 R36, R96, R40, RZ ;  /* 0x000000286024723c */ /* 0x000fe200000018ff */
[----:B------:R-:W-:Y:S01]  /*4930*/  FADD.FTZ R152, R149, R152 ;  /* 0x0000009895987221 */ /* 0x000fe20000010000 */
[----:B------:R-:W-:Y:S01]  /*4940*/  MUFU.EX2 R147, R147 ;  /* 0x0000009300937308 */ /* 0x000fe20000000800 */
[----:B------:R-:W-:-:S05]  /*4950*/  FADD.FTZ R151, R151, R158 ;  /* 0x0000009e97977221 */ /* 0x000fca0000010000 */
        /* <DEDUP_REMOVED lines=41> */
[----:B------:R-:W2:Y:S06]  /*4bf0*/  MUFU.EX2 R165, R165 ;  /* 0x000000a500a57308 */ /* 0x000eac0000000800 */
[C---:B-1----:R-:W-:Y:S07]  /*4c00*/  HMMA.16816.F32 R92, R96.reuse, R4, RZ ;  /* 0x00000004605c723c */ /* 0x042fee00000018ff */
[----:B---3--:R-:W-:Y:S01]  /*4c10*/  F2FP.PACK_AB R4, R148, R153 ;  /* 0x000000999404723e */ /* 0x008fe200000000ff */
[----:B------:R-:W-:Y:S01]  /*4c20*/  HMMA.16816.F32 R96, R96, R6, RZ ;  /* 0x000000066060723c */ /* 0x000fe200000018ff */
[----:B-----5:R-:W-:Y:S01]  /*4c30*/  F2FP.PACK_AB R5, R145, R150 ;  /* 0x000000969105723e */ /* 0x020fe200000000ff */
[----:B------:R-:W-:-:S02]  /*4c40*/  FADD.FTZ R153, R153, R152 ;  /* 0x0000009899997221 */ /* 0x000fc40000010000 */
[----:B------:R-:W-:Y:S02]  /*4c50*/  FADD.FTZ R150, R150, R151 ;  /* 0x0000009796967221 */ /* 0x000fe40000010000 */
[----:B------:R-:W-:Y:S01]  /*4c60*/  FADD.FTZ R148, R148, R153 ;  /* 0x0000009994947221 */ /* 0x000fe20000010000 */
[----:B------:R-:W-:Y:S01]  /*4c70*/  F2FP.PACK_AB R6, R144, R147 ;  /* 0x000000939006723e */ /* 0x000fe200000000ff */
[----:B------:R-:W-:Y:S01]  /*4c80*/  FADD.FTZ R145, R145, R150 ;  /* 0x0000009691917221 */ /* 0x000fe20000010000 */
[----:B------:R-:W-:Y:S01]  /*4c90*/  F2FP.PACK_AB R7, R3, R146 ;  /* 0x000000920307723e */ /* 0x000fe200000000ff */
[----:B------:R-:W-:Y:S02]  /*4ca0*/  FADD.FTZ R147, R147, R148 ;  /* 0x0000009493937221 */ /* 0x000fe40000010000 */
[----:B------:R-:W-:Y:S02]  /*4cb0*/  FADD.FTZ R146, R146, R145 ;  /* 0x0000009192927221 */ /* 0x000fe40000010000 */
[----:B------:R-:W-:-:S02]  /*4cc0*/  FADD.FTZ R147, R144, R147 ;  /* 0x0000009390937221 */ /* 0x000fc40000010000 */
[----:B--2---:R-:W-:Y:S01]  /*4cd0*/  HMMA.16816.F32 R36, R4, R8, R36 ;  /* 0x000000080424723c */ /* 0x004fe20000001824 */
        /* <DEDUP_REMOVED lines=87> */
[C---:B------:R-:W-:Y:S01]  /*5250*/  F2FP.PACK_AB R5, R174.reuse, R173 ;  /* 0x000000adae05723e */ /* 0x040fe200000000ff */
        /* <DEDUP_REMOVED lines=58> */
[----:B------:R-:W-:Y:S02]  /*5600*/  IMAD.IADD R7, R9, 0x1, R6 ;  /* 0x0000000109077824 */ /* 0x000fe400078e0206 */
[----:B------:R-:W-:Y:S01]  /*5610*/  IMAD.MOV.U32 R6, RZ, RZ, R8 ;  /* 0x000000ffff067224 */ /* 0x000fe200078e0008 */
[----:B------:R-:W-:Y:S01]  /*5620*/  SEL R8, RZ, 0x10, P5 ;  /* 0x00000010ff087807 */ /* 0x000fe20002800000 */
[----:B------:R-:W-:-:S03]  /*5630*/  IMAD.SHL.U32 R9, R200, 0x2, RZ ;  /* 0x00000002c8097824 */ /* 0x000fc600078e00ff */
[----:B------:R-:W-:-:S04]  /*5640*/  IADD3 R18, -R8, 0x10, RZ ;  /* 0x0000001008127810 */ /* 0x000fc80007ffe1ff */
[----:B------:R-:W-:Y:S02]  /*5650*/  LOP3.LUT R18, R18, 0xf, RZ, 0xc0, !PT ;  /* 0x0000000f12127812 */ /* 0x000fe400078ec0ff */
[----:B--2---:R-:W-:Y:S01]  /*5660*/  SHF.R.S32.HI R11, RZ, 0x1f, R190 ;  /* 0x0000001fff0b7819 */ /* 0x004fe200000114be */
[----:B------:R-:W-:Y:S01]  /*5670*/  IMAD.WIDE.U32 R4, R190, c[0x0][0x1f0], R6 ;  /* 0x00007c00be047a25 */ /* 0x000fe200078e0006 */
[----:B------:R-:W-:-:S03]  /*5680*/  SHF.L.U64.HI R7, R199, 0x1, R132 ;  /* 0x00000001c7077819 */ /* 0x000fc60000010284 */
[----:B------:R-:W-:Y:S01]  /*5690*/  IMAD R11, R11, c[0x0][0x1f0], RZ ;  /* 0x00007c000b0b7a24 */ /* 0x000fe200078e02ff */
[----:B------:R-:W-:Y:S01]  /*56a0*/  IADD3 R4, P0, R4, UR16, RZ ;  /* 0x0000001004047c10 */ /* 0x000fe2000ff1e0ff */
[----:B------:R-:W-:Y:S02]  /*56b0*/  IMAD.SHL.U32 R6, R199, 0x2, RZ ;  /* 0x00000002c7067824 */ /* 0x000fe400078e00ff */
[----:B------:R-:W-:-:S05]  /*56c0*/  IMAD R11, R190, c[0x0][0x1f4], R11 ;  /* 0x00007d00be0b7a24 */ /* 0x000fca00078e020b */
[----:B------:R-:W-:Y:S02]  /*56d0*/  IADD3.X R11, R5, UR9, R11, P0, !PT ;  /* 0x00000009050b7c10 */ /* 0x000fe400087fe40b */
[C---:B------:R-:W-:Y:S02]  /*56e0*/  LEA R12, P0, R4.reuse, c[0x0][0x1c8], 0x1 ;  /* 0x00007200040c7a11 */ /* 0x040fe400078008ff */
[----:B------:R-:W-:Y:S02]  /*56f0*/  SEL R5, RZ, 0x10, P4 ;  /* 0x00000010ff057807 */ /* 0x000fe40002000000 */
[----:B------:R-:W-:Y:S01]  /*5700*/  LEA.HI.X R11, R4, c[0x0][0x1cc], R11, 0x1, P0 ;  /* 0x00007300040b7a11 */ /* 0x000fe200000f0c0b */
[----:B------:R-:W1:Y:S01]  /*5710*/  SHFL.IDX PT, R13, R12, 0x1, 0x181f ;  /* 0x00381f000c0d7f89 */ /* 0x000e6200000e0000 */
[----:B------:R-:W-:Y:S02]  /*5720*/  IADD3 R16, -R5, 0x10, RZ ;  /* 0x0000001005107810 */ /* 0x000fe40007ffe1ff */
[----:B------:R-:W-:Y:S01]  /*5730*/  SHF.L.U64.HI R4, R186, 0x1, R189 ;  /* 0x00000001ba047819 */ /* 0x000fe200000102bd */
[----:B------:R-:W2:Y:S01]  /*5740*/  SHFL.IDX PT, R15, R11, 0x1, 0x181f ;  /* 0x00381f000b0f7f89 */ /* 0x000ea200000e0000 */
[----:B------:R-:W-:-:S03]  /*5750*/  LOP3.LUT R16, R16, 0xf, RZ, 0xc0, !PT ;  /* 0x0000000f10107812 */ /* 0x000fc600078ec0ff */
        /* <DEDUP_REMOVED lines=23> */
.L_x_1952:
[----:B------:R-:W-:Y:S01]  /*58d0*/  ULDC.64 UR4, c[0x0][0x2c8] ;  /* 0x0000b20000047ab9 */ /* 0x000fe20000000a00 */
[----:B------:R-:W-:Y:S01]  /*58e0*/  PLOP3.LUT P0, PT, PT, PT, UP0, 0x40, 0x0 ;  /* 0x000000000000781c */ /* 0x000fe20003f0e808 */
[----:B------:R-:W-:Y:S01]  /*58f0*/  UIMAD.WIDE.U32 UR26, UR24, UR4, URZ ;  /* 0x00000004181a72a5 */ /* 0x000fe2000f8e003f */
[----:B------:R-:W0:Y:S01]  /*5900*/  LDGDEPBAR ;  /* 0x00000000000079af */ /* 0x000e220000000000 */
[----:B------:R-:W-:-:S05]  /*5910*/  UIADD3 UR7, UR7, -0x2, URZ ;  /* 0xfffffffe07077890 */ /* 0x000fca000fffe03f */
[----:B------:R-:W-:Y:S01]  /*5920*/  @UP1 UMOV UR25, UR27 ;  /* 0x0000001b00191c82 */ /* 0x000fe20008000000 */
[----:B------:R-:W-:Y:S01]  /*5930*/  MOV R202, UR7 ;  /* 0x0000000700ca7c02 */ /* 0x000fe20008000f00 */
[----:B------:R-:W-:-:S04]  /*5940*/  @UP1 USHF.R.U32.HI UR24, URZ, UR5, UR25 ;  /* 0x000000053f181299 */ /* 0x000fc80008011619 */
[----:B------:R-:W-:-:S03]  /*5950*/  UIADD3 UR4, UR15, UR24, URZ ;  /* 0x000000180f047290 */ /* 0x000fc6000fffe03f */
[----:B------:R-:W-:Y:S02]  /*5960*/  ULDC UR15, c[0x0][0x328] ;  /* 0x0000ca00000f7ab9 */ /* 0x000fe40000000800 */
[----:B------:R-:W-:Y:S01]  /*5970*/  UIADD3 UR15, UR4, UR15, URZ ;  /* 0x0000000f040f7290 */ /* 0x000fe2000fffe03f */
[----:B------:R-:W-:Y:S05]  /*5980*/  @P0 BRA `(.L_x_1953) ;  /* 0x0000015000000947 */ /* 0x000fea0003800000 */
[----:B------:R-:W-:Y:S01]  /*5990*/  ISETP.LT.AND P0, PT, RZ, UR4, PT ;  /* 0x00000004ff007c0c */ /* 0x000fe2000bf01270 */
[----:B------:R-:W-:Y:S02]  /*59a0*/  UIADD3 UR24, UR4, -0x1, URZ ;  /* 0xffffffff04187890 */ /* 0x000fe4000fffe03f */
[----:B------:R-:W-:-:S10]  /*59b0*/  ULDC UR7, c[0x0][0x32c] ;  /* 0x0000cb0000077ab9 */ /* 0x000fd40000000800 */
[----:B------:R-:W-:Y:S05]  /*59c0*/  @P0 BRA `(.L_x_1954) ;  /* 0x0000008000000947 */ /* 0x000fea0003800000 */
[----:B------:R-:W-:Y:S02]  /*59d0*/  UISETP.NE.AND UP2, UPT, UR7, 0x1, UPT ;  /* 0x000000010700788c */ /* 0x000fe4000bf45270 */
[----:B------:R-:W-:-:S03]  /*59e0*/  UIADD3 UR24, -UR4, URZ, URZ ;  /* 0x0000003f04187290 */ /* 0x000fc6000fffe13f */
[----:B------:R-:W-:Y:S02]  /*59f0*/  ULDC.64 UR4, c[0x0][0x330] ;  /* 0x0000cc0000047ab9 */ /* 0x000fe40000000a00 */
[----:B------:R-:W-:-:S07]  /*5a00*/  UIMAD.WIDE.U32 UR26, UR24, UR4, URZ ;  /* 0x00000004181a72a5 */ /* 0x000fce000f8e003f */
[----:B------:R-:W-:Y:S02]  /*5a10*/  @UP2 UMOV UR25, UR27 ;  /* 0x0000001b00192c82 */ /* 0x000fe40008000000 */
[----:B------:R-:W-:-:S04]  /*5a20*/  @UP2 USHF.R.U32.HI UR24, URZ, UR5, UR25 ;  /* 0x000000053f182299 */ /* 0x000fc80008011619 */
[----:B------:R-:W-:Y:S01]  /*5a30*/  ULOP3.LUT UR24, URZ, UR24, URZ, 0x33, !UPT ;  /* 0x000000183f187292 */ /* 0x000fe2000f8e333f */
[----:B------:R-:W-:Y:S05]  /*5a40*/  BRA `(.L_x_1955) ;  /* 0x0000005000007947 */ /* 0x000fea0003800000 */
.L_x_1954:
[----:B------:R-:W-:Y:S02]  /*5a50*/  UISETP.NE.AND UP2, UPT, UR7, 0x1, UPT ;  /* 0x000000010700788c */ /* 0x000fe4000bf45270 */
[----:B------:R-:W-:Y:S02]  /*5a60*/  ULDC.64 UR4, c[0x0][0x330] ;  /* 0x0000cc0000047ab9 */ /* 0x000fe40000000a00 */
[----:B------:R-:W-:-:S07]  /*5a70*/  UIMAD.WIDE.U32 UR26, UR24, UR4, URZ ;  /* 0x00000004181a72a5 */ /* 0x000fce000f8e003f */
[----:B------:R-:W-:Y:S02]  /*5a80*/  @UP2 UMOV UR25, UR27 ;  /* 0x0000001b00192c82 */ /* 0x000fe40008000000 */
[----:B------:R-:W-:Y:S02]  /*5a90*/  @UP2 USHF.R.U32.HI UR24, URZ, UR5, UR25 ;  /* 0x000000053f182299 */ /* 0x000fe40008011619 */
.L_x_1955:
[----:B------:R-:W-:Y:S02]  /*5aa0*/  ULDC UR4, c[0x0][0x32c] ;  /* 0x0000cb0000047ab9 */ /* 0x000fe40000000800 */
[----:B------:R-:W-:-:S04]  /*5ab0*/  UIMAD UR4, UR24, UR7, UR4 ;  /* 0x00000007180472a4 */ /* 0x000fc8000f8e0204 */
[----:B------:R-:W-:-:S04]  /*5ac0*/  UISETP.LT.AND UP2, UPT, UR15, UR4, UPT ;  /* 0x000000040f00728c */ /* 0x000fc8000bf41270 */
[----:B------:R-:W-:-:S04]  /*5ad0*/  USEL UR15, UR15, UR4, UP2 ;  /* 0x000000040f0f7287 */ /* 0x000fc80009000000 */
.L_x_1953:
[----:B------:R-:W-:Y:S02]  /*5ae0*/  USHF.R.S32.HI UR4, URZ, 0x1f, UR15 ;  /* 0x0000001f3f047899 */ /* 0x000fe4000801140f */
[----:B------:R-:W-:Y:S02]  /*5af0*/  UMOV UR5, 0x1 ;  /* 0x0000000100057882 */ /* 0x000fe40000000000 */
[----:B------:R-:W-:-:S03]  /*5b00*/  ULEA.HI UR4, UR4, UR15, URZ, 0x6 ;  /* 0x0000000f04047291 */ /* 0x000fc6000f8f303f */
[----:B------:R-:W-:Y:S02]  /*5b10*/  UMOV UR15, URZ ;  /* 0x0000003f000f7c82 */ /* 0x000fe40008000000 */
[----:B------:R-:W-:-:S04]  /*5b20*/  USHF.R.S32.HI UR7, URZ, 0x6, UR4 ;  /* 0x000000063f077899 */ /* 0x000fc80008011404 */
[----:B------:R-:W-:-:S04]  /*5b30*/  UISETP.LT.AND UP2, UPT, UR11, UR7, UPT ;  /* 0x000000070b00728c */ /* 0x000fc8000bf41270 */
[----:B------:R-:W-:-:S06]  /*5b40*/  USEL UR7, UR11, UR7, !UP2 ;  /* 0x000000070b077287 */ /* 0x000fcc000d000000 */
[----:B------:R-:W-:-:S13]  /*5b50*/  ISETP.GE.AND P0, PT, R202, UR7, PT ;  /* 0x00000007ca007c0c */ /* 0x000fda000bf06270 */
[----:B------:R-:W-:Y:S05]  /*5b60*/  @!P0 BRA `(.L_x_1956) ;  /* 0x000037d000008947 */ /* 0x000fea0003800000 */
[----:B------:R-:W-:Y:S01]  /*5b70*/  IMAD.MOV.U32 R180, RZ, RZ, 0x20 ;  /* 0x00000020ffb47424 */ /* 0x000fe200078e00ff */
[----:B------:R-:W-:Y:S01]  /*5b80*/  LOP3.LUT P1, RZ, R201, 0x2, RZ, 0xc0, !PT ;  /* 0x00000002c9ff7812 */ /* 0x000fe2000782c0ff */
[----:B------:R-:W-:Y:S01]  /*5b90*/  IMAD.MOV.U32 R3, RZ, RZ, R0 ;  /* 0x000000ffff037224 */ /* 0x000fe200078e0000 */
[C---:B------:R-:W-:Y:S01]  /*5ba0*/  SHF.L.U64.HI R205, R199.reuse, 0x1, R132 ;  /* 0x00000001c7cd7819 */ /* 0x040fe20000010284 */
[----:B------:R-:W-:Y:S01]  /*5bb0*/  IMAD.MOV.U32 R132, RZ, RZ, R2 ;  /* 0x000000ffff847224 */ /* 0x000fe200078e0002 */
[C---:B------:R-:W-:Y:S01]  /*5bc0*/  SHF.L.U64.HI R208, R200.reuse, 0x1, R133 ;  /* 0x00000001c8d07819 */ /* 0x040fe20000010285 */
[----:B------:R-:W-:Y:S01]  /*5bd0*/  IMAD.SHL.U32 R207, R200, 0x2, RZ ;  /* 0x00000002c8cf7824 */ /* 0x000fe200078e00ff */
[----:B------:R-:W-:Y:S01]  /*5be0*/  SEL R206, RZ, 0x10, P5 ;  /* 0x00000010ffce7807 */ /* 0x000fe20002800000 */
[----:B------:R-:W-:Y:S01]  /*5bf0*/  IMAD.SHL.U32 R204, R199, 0x2, RZ ;  /* 0x00000002c7cc7824 */ /* 0x000fe200078e00ff */
[----:B------:R-:W-:Y:S01]  /*5c00*/  SEL R203, RZ, 0x10, P4 ;  /* 0x00000010ffcb7807 */ /* 0x000fe20002000000 */
[----:B------:R-:W-:Y:S01]  /*5c10*/  UMOV UR15, URZ ;  /* 0x0000003f000f7c82 */ /* 0x000fe20008000000 */
[----:B------:R-:W-:Y:S01]  /*5c20*/  SEL R180, R180, 0xffffffe0, !P1 ;  /* 0xffffffe0b4b47807 */ /* 0x000fe20004800000 */
[----:B------:R-:W-:-:S02]  /*5c30*/  UMOV UR5, 0x1 ;  /* 0x0000000100057882 */ /* 0x000fc40000000000 */
.L_x_1967:
[----:B------:R-:W-:Y:S04]  /*5c40*/  DEPBAR.LE SB0, 0x2 ;  /* 0x000080800000791a */ /* 0x000fe80000000000 */
[----:B------:R-:W-:Y:S01]  /*5c50*/  BAR.SYNC.DEFER_BLOCKING 0x0 ;  /* 0x0000000000007b1d */ /* 0x000fe20000010000 */
[----:B------:R-:W-:Y:S01]  /*5c60*/  UIMAD UR4, UR5, 0x6000, URZ ;  /* 0x00006000050478a4 */ /* 0x000fe2000f8e023f */
[----:B------:R-:W-:Y:S05]  /*5c70*/  ISETP.LE.AND P0, PT, R202, UR11, PT ;  /* 0x0000000bca007c0c */ /* 0x000fea000bf03270 */
[----:B------:R-:W-:Y:S05]  /*5c80*/  IADD3 R133, R183, UR4, RZ ;  /* 0x00000004b7857c10 */ /* 0x000fea000fffe0ff */
[----:B-1----:R-:W-:Y:S01]  /*5c90*/  IMAD.IADD R134, R180, 0x1, R133 ;  /* 0x00000001b4867824 */ /* 0x002fe200078e0285 */
[----:B------:R1:W2:Y:S04]  /*5ca0*/  LDSM.16.M88.4 R136, [R185] ;  /* 0x00000000b988783b */ /* 0x0002a80000000200 */
[----:B------:R1:W3:Y:S04]  /*5cb0*/  LDSM.16.M88.4 R140, [R183+UR4+0xc100] ;  /* 0x00c10004b78c783b */ /* 0x0002e80008000200 */
[----:B------:R1:W4:Y:S04]  /*5cc0*/  LDSM.16.M88.4 R144, [R183+UR4+0xc900] ;  /* 0x00c90004b790783b */ /* 0x0003280008000200 */
        /* <DEDUP_REMOVED lines=18> */
[----:B------:R-:W-:Y:S01]  /*5df0*/  IMAD R5, R190, c[0x0][0x21c], R5 ;  /* 0x00008700be057a24 */ /* 0x000fe200078e0205 */
[----:B------:R-:W-:Y:S01]  /*5e00*/  IADD3 R11, -R184, 0x10, RZ ;  /* 0x00000010b80b7810 */ /* 0x000fe20007ffe1ff */
[----:B------:R-:W-:Y:S03]  /*5e10*/  IMAD.IADD R7, R7, 0x1, R9 ;  /* 0x0000000107077824 */ /* 0x000fe600078e0209 */
[----:B------:R-:W-:Y:S01]  /*5e20*/  LOP3.LUT R11, R11, 0xf, RZ, 0xc0, !PT ;  /* 0x0000000f0b0b7812 */ /* 0x000fe200078ec0ff */
[----:B------:R-:W-:Y:S05]  /*5e30*/  IMAD.WIDE.U32 R6, R190, c[0x0][0x218], R6 ;  /* 0x00008600be067a25 */ /* 0x000fea00078e0006 */
[----:B------:R-:W-:Y:S04]  /*5e40*/  IADD3 R0, P0, R6, UR22, RZ ;  /* 0x0000001606007c10 */ /* 0x000fe8000ff1e0ff */
[----:B------:R-:W-:Y:S02]  /*5e50*/  IADD3.X R5, R7, UR8, R5, P0, !PT ;  /* 0x0000000807057c10 */ /* 0x000fe400087fe405 */
[C---:B------:R-:W-:Y:S04]  /*5e60*/  LEA R4, P0, R0.reuse, c[0x0][0x1f8], 0x1 ;  /* 0x00007e0000047a11 */ /* 0x040fe800078008ff */
[----:B------:R-:W-:Y:S01]  /*5e70*/  LEA.HI.X R2, R0, c[0x0][0x1fc], R5, 0x1, P0 ;  /* 0x00007f0000027a11 */ /* 0x000fe200000f0c05 */
[----:B------:R-:W5:Y:S01]  /*5e80*/  SHFL.IDX PT, R10, R4, 0x1, 0x181f ;  /* 0x00381f00040a7f89 */ /* 0x000f6200000e0000 */
[----:B------:R-:W-:Y:S03]  /*5e90*/  IMAD.SHL.U32 R0, R186, 0x2, RZ ;  /* 0x00000002ba007824 */ /* 0x000fe600078e00ff */
[----:B------:R-:W4:Y:S04]  /*5ea0*/  SHFL.IDX PT, R5, R2, 0x1, 0x181f ;  /* 0x00381f0002057f89 */ /* 0x000f2800000e0000 */
[----:B------:R3:W-:Y:S04]  /*5eb0*/  SHFL.IDX PT, R9, R2, RZ, 0x181f ;  /* 0x00181fff02097589 */ /* 0x0007e800000e0000 */
[----:B------:R-:W2:Y:S01]  /*5ec0*/  SHFL.IDX PT, R7, R4, RZ, 0x181f ;  /* 0x00181fff04077589 */ /* 0x000ea200000e0000 */
[-C--:B-----5:R-:W-:Y:S04]  /*5ed0*/  IADD3 R14, P1, P0, R14, R10.reuse, R207 ;  /* 0x0000000a0e0e7210 */ /* 0x0a0fe8000783e0cf */
[-C--:B----4-:R-:W-:Y:S02]  /*5ee0*/  IADD3.X R15, RZ, R5.reuse, R208, P1, P0 ;  /* 0x00000005ff0f7210 */ /* 0x090fe40000fe04d0 */
[-C--:B------:R-:W-:Y:S02]  /*5ef0*/  IADD3 R12, P1, P0, R13, R10.reuse, R204 ;  /* 0x0000000a0d0c7210 */ /* 0x080fe4000783e0cc */
[----:B---3--:R-:W-:Y:S02]  /*5f00*/  SHF.L.U64.HI R2, R186, 0x1, R189 ;  /* 0x00000001ba027819 */ /* 0x008fe400000102bd */
[-CC-:B------:R-:W-:Y:S02]  /*5f10*/  IADD3.X R13, RZ, R5.reuse, R205.reuse, P1, P0 ;  /* 0x00000005ff0d7210 */ /* 0x180fe40000fe04cd */
[----:B------:R-:W-:Y:S04]  /*5f20*/  IADD3 R10, P1, P0, R11, R10, R0 ;  /* 0x0000000a0b0a7210 */ /* 0x000fe8000783e000 */
[----:B------:R-:W-:Y:S01]  /*5f30*/  IADD3.X R11, RZ, R5, R2, P1, P0 ;  /* 0x00000005ff0b7210 */ /* 0x000fe20000fe0402 */
[----:B------:R-:W-:Y:S01]  /*5f40*/  IMAD.U32 R5, RZ, RZ, UR15 ;  /* 0x0000000fff057e24 */ /* 0x000fe2000f8e00ff */
[C---:B--2---:R-:W-:Y:S02]  /*5f50*/  IADD3 R18, P1, R7.reuse, R207, RZ ;  /* 0x000000cf07127210 */ /* 0x044fe40007f3e0ff */
[----:B------:R-:W-:Y:S03]  /*5f60*/  IADD3 R16, P0, R7, R204, RZ ;  /* 0x000000cc07107210 */ /* 0x000fe60007f1e0ff */
[C---:B------:R-:W-:Y:S01]  /*5f70*/  IMAD.X R19, R9.reuse, 0x1, R208, P1 ;  /* 0x0000000109137824 */ /* 0x040fe200008e06d0 */
[----:B------:R-:W-:Y:S01]  /*5f80*/  ISETP.NE.U32.AND P1, PT, R206, RZ, PT ;  /* 0x000000ffce00720c */ /* 0x000fe20003f25070 */
[----:B------:R-:W-:Y:S01]  /*5f90*/  IMAD.X R17, R9, 0x1, R205, P0 ;  /* 0x0000000109117824 */ /* 0x000fe200000e06cd */
[----:B------:R-:W-:Y:S01]  /*5fa0*/  IADD3 R8, P0, R7, R0, RZ ;  /* 0x0000000007087210 */ /* 0x000fe20007f1e0ff */
[----:B------:R-:W-:Y:S04]  /*5fb0*/  IMAD R7, R5, 0x6000, R188 ;  /* 0x0000600005077824 */ /* 0x000fe800078e02bc */
[----:B------:R-:W-:Y:S01]  /*5fc0*/  IMAD.X R9, R9, 0x1, R2, P0 ;  /* 0x0000000109097824 */ /* 0x000fe200000e0602 */
[----:B------:R2:W-:Y:S01]  /*5fd0*/  LDGSTS.E.BYPASS.LTC128B.128 [R7], [R18.64], !P5 ;  /* 0x0000000012077fae */ /* 0x0005e2000e901d54 */
[----:B------:R-:W-:Y:S03]  /*5fe0*/  ISETP.NE.U32.AND P0, PT, R184, RZ, PT ;  /* 0x000000ffb800720c */ /* 0x000fe60003f05070 */
[----:B------:R2:W-:Y:S04]  /*5ff0*/  LDGSTS.E.BYPASS.LTC128B.128 [R7+0x2000], [R16.64], !P4 ;  /* 0x0200000010077fae */ /* 0x0005e8000e101d54 */
[----:B------:R2:W-:Y:S04]  /*6000*/  LDGSTS.E.BYPASS.LTC128B.128 [R7+0x4000], [R8.64], !P6 ;  /* 0x0400000008077fae */ /* 0x0005e8000f101d54 */
[----:B------:R2:W-:Y:S01]  /*6010*/  LDGSTS.E.BYPASS.LTC128B.128.ZFILL [R7+0x1000], [R14.64], P1 ;  /* 0x010000000e077fae */ /* 0x0005e20008941d54 */
[----:B------:R-:W-:Y:S11]  /*6020*/  ISETP.NE.U32.AND P1, PT, R203, RZ, PT ;  /* 0x000000ffcb00720c */ /* 0x000ff60003f25070 */
[----:B------:R-:W-:Y:S02]  /*6030*/  @!UPT UIADD3 URZ, URZ, URZ, URZ ;  /* 0x0000003f3f3ff290 */ /* 0x000fe4000fffe03f */
[----:B------:R2:W-:Y:S04]  /*6040*/  LDGSTS.E.BYPASS.LTC128B.128.ZFILL [R7+0x3000], [R12.64], P1 ;  /* 0x030000000c077fae */ /* 0x0005e80008941d54 */
[----:B------:R2:W-:Y:S02]  /*6050*/  LDGSTS.E.BYPASS.LTC128B.128.ZFILL [R7+0x5000], [R10.64], P0 ;  /* 0x050000000a077fae */ /* 0x0005e40008141d54 */
.L_x_1957:
[C---:B--23--:R-:W-:Y:S01]  /*6060*/  HMMA.16816.F32 R4, R136.reuse, R140, RZ ;  /* 0x0000008c8804723c */ /* 0x04cfe200000018ff */
[----:B------:R-:W0:Y:S01]  /*6070*/  LDGDEPBAR ;  /* 0x00000000000079af */ /* 0x000e220000000000 */
[----:B------:R-:W-:Y:S01]  /*6080*/  PLOP3.LUT P1, PT, PT, PT, UP1, 0x80, 0x0 ;  /* 0x000000000000781c */ /* 0x000fe20003f2f018 */
[----:B------:R-:W-:Y:S01]  /*6090*/  UIADD3 UR24, UR15, 0x1, URZ ;  /* 0x000000010f187890 */ /* 0x000fe2000fffe03f */
[C---:B------:R-:W-:Y:S01]  /*60a0*/  IMAD.IADD R0, R135.reuse, 0x1, R133 ;  /* 0x0000000187007824 */ /* 0x040fe200078e0285 */
[----:B------:R-:W-:Y:S01]  /*60b0*/  IADD3 R133, R180, R133, R135 ;  /* 0x00000085b4857210 */ /* 0x000fe20007ffe087 */
[----:B------:R-:W-:Y:S01]  /*60c0*/  IMAD.IADD R2, R135, 0x1, R134 ;  /* 0x0000000187027824 */ /* 0x000fe200078e0286 */
[----:B------:R-:W-:Y:S01]  /*60d0*/  PLOP3.LUT P0, PT, PT, PT, UP1, 0x80, 0x0 ;  /* 0x000000000000781c */ /* 0x000fe20003f0f018 */
[C---:B------:R-:W-:Y:S01]  /*60e0*/  HMMA.16816.F32 R8, R136.reuse, R142, RZ ;  /* 0x0000008e8808723c */ /* 0x040fe200000018ff */
[----:B------:R-:W-:Y:S01]  /*60f0*/  LDSM.16.M88.4 R140, [R179] ;  /* 0x00000000b38c783b */ /* 0x000fe20000000200 */
[----:B------:R-:W-:Y:S02]  /*6100*/  UISETP.GE.AND UP2, UPT, UR15, 0x1, UPT ;  /* 0x000000010f00788c */ /* 0x000fe4000bf46270 */
[----:B------:R-:W-:Y:S02]  /*6110*/  IMAD.MOV.U32 R210, RZ, RZ, R195 ;  /* 0x000000ffffd27224 */ /* 0x000fe400078e00c3 */
[----:B------:R-:W-:Y:S01]  /*6120*/  IMAD.MOV.U32 R212, RZ, RZ, c[0x0][0x2ac] ;  /* 0x0000ab00ffd47624 */ /* 0x000fe200078e00ff */
[----:B------:R-:W-:Y:S01]  /*6130*/  USEL UR15, UR24, URZ, !UP2 ;  /* 0x0000003f180f7287 */ /* 0x000fe2000d000000 */
[C---:B----4-:R-:W-:Y:S01]  /*6140*/  HMMA.16816.F32 R12, R136.reuse, R144, RZ ;  /* 0x00000090880c723c */ /* 0x050fe200000018ff */
[----:B------:R-:W-:Y:S05]  /*6150*/  @P1 IMAD.HI.U32 R209, R195, c[0x0][0x2c8], RZ ;  /* 0x0000b200c3d11a27 */ /* 0x000fea00078e00ff */
[----:B------:R-:W-:Y:S01]  /*6160*/  @P0 SHF.R.U32.HI R210, RZ, c[0x0][0x2cc], R209 ;  /* 0x0000b300ffd20a19 */ /* 0x000fe200000116d1 */
[----:B------:R-:W-:Y:S01]  /*6170*/  IMAD.SHL.U32 R209, R202, 0x40, RZ ;  /* 0x00000040cad17824 */ /* 0x000fe200078e00ff */
[C---:B------:R-:W-:Y:S01]  /*6180*/  HMMA.16816.F32 R16, R136.reuse, R146, RZ ;  /* 0x000000928810723c */ /* 0x040fe200000018ff */
[----:B------:R-:W2:Y:S01]  /*6190*/  LDSM.16.M88.4 R144, [R0+0xc100] ;  /* 0x00c100000090783b */ /* 0x000ea20000000200 */
[----:B------:R-:W-:Y:S02]  /*61a0*/  PLOP3.LUT P0, PT, PT, PT, UP0, 0x40, 0x0 ;  /* 0x000000000000781c */ /* 0x000fe40003f0e808 */
[----:B------:R-:W-:Y:S03]  /*61b0*/  IADD3 R213, -R196, 0x1, -R209 ;  /* 0x00000001c4d57810 */ /* 0x000fe60007ffe9d1 */
[----:B------:R-:W3:Y:S01]  /*61c0*/  SHFL.IDX PT, R211, R210, RZ, 0x1c1f ;  /* 0x001c1fffd2d37589 */ /* 0x000ee200000e0000 */
[C---:B-1----:R-:W-:Y:S01]  /*61d0*/  HMMA.16816.F32 R20, R136.reuse, R148, RZ ;  /* 0x000000948814723c */ /* 0x042fe200000018ff */
[----:B------:R-:W-:Y:S05]  /*61e0*/  IMAD R213, R212, c[0x0][0x1d0], R213 ;  /* 0x00007400d4d57a24 */ /* 0x000fea00078e02d5 */
[----:B------:R-:W-:Y:S02]  /*61f0*/  IADD3 R213, R213, -c[0x0][0x168], RZ ;  /* 0x80005a00d5d57a10 */ /* 0x000fe40007ffe0ff */
[C---:B------:R-:W-:Y:S01]  /*6200*/  HMMA.16816.F32 R24, R136.reuse, R150, RZ ;  /* 0x000000968818723c */ /* 0x040fe200000018ff */
[----:B------:R-:W-:Y:S03]  /*6210*/  LDSM.16.M88.4 R148, [R0+0xd100] ;  /* 0x00d100000094783b */ /* 0x000fe60000000200 */
[C---:B------:R-:W-:Y:S02]  /*6220*/  IADD3 R214, R213.reuse, c[0x0][0x328], RZ ;  /* 0x0000ca00d5d67a10 */ /* 0x040fe40007ffe0ff */
[----:B------:R-:W-:Y:S02]  /*6230*/  IADD3 R213, R213, UR13, RZ ;  /* 0x0000000dd5d57c10 */ /* 0x000fe4000fffe0ff */
[C---:B------:R-:W-:Y:S08]  /*6240*/  HMMA.16816.F32 R28, R136.reuse, R152, RZ ;  /* 0x00000098881c723c */ /* 0x040ff000000018ff */
[----:B------:R-:W-:Y:S01]  /*6250*/  HMMA.16816.F32 R32, R136, R154, RZ ;  /* 0x0000009a8820723c */ /* 0x000fe200000018ff */
[----:B------:R-:W1:Y:S06]  /*6260*/  LDSM.16.M88.4 R136, [R0+0xc900] ;  /* 0x00c900000088783b */ /* 0x000e6c0000000200 */
[----:B------:R-:W4:Y:S01]  /*6270*/  LDSM.16.M88.4 R152, [R0+0xd900] ;  /* 0x00d900000098783b */ /* 0x000f220000000200 */
[C---:B------:R-:W-:Y:S08]  /*6280*/  HMMA.16816.F32 R4, R156.reuse, R160, R4 ;  /* 0x000000a09c04723c */ /* 0x040ff00000001804 */
[C---:B------:R-:W-:Y:S01]  /*6290*/  HMMA.16816.F32 R8, R156.reuse, R162, R8 ;  /* 0x000000a29c08723c */ /* 0x040fe20000001808 */
[----:B------:R-:W-:Y:S07]  /*62a0*/  LDSM.16.M88.4 R160, [R178] ;  /* 0x00000000b2a0783b */ /* 0x000fee0000000200 */
[C---:B------:R-:W-:Y:S08]  /*62b0*/  HMMA.16816.F32 R12, R156.reuse, R164, R12 ;  /* 0x000000a49c0c723c */ /* 0x040ff0000000180c */
[C---:B------:R-:W-:Y:S01]  /*62c0*/  HMMA.16816.F32 R16, R156.reuse, R166, R16 ;  /* 0x000000a69c10723c */ /* 0x040fe20000001810 */
[----:B------:R-:W5:Y:S07]  /*62d0*/  LDSM.16.M88.4 R164, [R2+0xc100] ;  /* 0x00c1000002a4783b */ /* 0x000f6e0000000200 */
[C---:B------:R-:W-:Y:S08]  /*62e0*/  HMMA.16816.F32 R20, R156.reuse, R168, R20 ;  /* 0x000000a89c14723c */ /* 0x040ff00000001814 */
[C---:B------:R-:W-:Y:S01]  /*62f0*/  HMMA.16816.F32 R24, R156.reuse, R170, R24 ;  /* 0x000000aa9c18723c */ /* 0x040fe20000001818 */
[----:B------:R-:W4:Y:S07]  /*6300*/  LDSM.16.M88.4 R168, [R2+0xc900] ;  /* 0x00c9000002a8783b */ /* 0x000f2e0000000200 */
[C---:B------:R-:W-:Y:S08]  /*6310*/  HMMA.16816.F32 R28, R156.reuse, R172, R28 ;  /* 0x000000ac9c1c723c */ /* 0x040ff0000000181c */
[----:B------:R-:W-:Y:S01]  /*6320*/  HMMA.16816.F32 R32, R156, R174, R32 ;  /* 0x000000ae9c20723c */ /* 0x000fe20000001820 */
[----:B------:R-:W-:Y:S06]  /*6330*/  LDSM.16.M88.4 R156, [R183+UR4+0xf100] ;  /* 0x00f10004b79c783b */ /* 0x000fec0008000200 */
[----:B------:R-:W-:Y:S01]  /*6340*/  LDSM.16.M88.4 R172, [R133+0xe900] ;  /* 0x00e9000085ac783b */ /* 0x000fe20000000200 */
[C---:B--2---:R-:W-:Y:S05]  /*6350*/  HMMA.16816.F32 R4, R140.reuse, R144, R4 ;  /* 0x000000908c04723c */ /* 0x044fea0000001804 */
[--C-:B---3--:R-:W-:Y:S02]  /*6360*/  IMAD.IADD R216, R214, 0x1, R211.reuse ;  /* 0x00000001d6d87824 */ /* 0x108fe400078e02d3 */
[----:B------:R-:W-:Y:S01]  /*6370*/  IMAD.IADD R215, R213, 0x1, R211 ;  /* 0x00000001d5d77824 */ /* 0x000fe200078e02d3 */
[C---:B------:R-:W-:Y:S01]  /*6380*/  HMMA.16816.F32 R8, R140.reuse, R146, R8 ;  /* 0x000000928c08723c */ /* 0x040fe20000001808 */
[----:B------:R-:W2:Y:S07]  /*6390*/  LDSM.16.M88.4 R144, [R2+0xd100] ;  /* 0x00d100000290783b */ /* 0x000eae0000000200 */
[C---:B-1----:R-:W-:Y:S08]  /*63a0*/  HMMA.16816.F32 R12, R140.reuse, R136, R12 ;  /* 0x000000888c0c723c */ /* 0x042ff0000000180c */
[C---:B------:R-:W-:Y:S01]  /*63b0*/  HMMA.16816.F32 R16, R140.reuse, R138, R16 ;  /* 0x0000008a8c10723c */ /* 0x040fe20000001810 */
[----:B------:R-:W1:Y:S07]  /*63c0*/  LDSM.16.M88.4 R136, [R2+0xd900] ;  /* 0x00d900000288783b */ /* 0x000e6e0000000200 */
[C---:B------:R-:W-:Y:S08]  /*63d0*/  HMMA.16816.F32 R20, R140.reuse, R148, R20 ;  /* 0x000000948c14723c */ /* 0x040ff00000001814 */
[C---:B------:R-:W-:Y:S01]  /*63e0*/  HMMA.16816.F32 R24, R140.reuse, R150, R24 ;  /* 0x000000968c18723c */ /* 0x040fe20000001818 */
[----:B------:R-:W-:Y:S07]  /*63f0*/  LDSM.16.M88.4 R148, [R183+UR4+0xe100] ;  /* 0x00e10004b794783b */ /* 0x000fee0008000200 */
[C---:B----4-:R-:W-:Y:S08]  /*6400*/  HMMA.16816.F32 R28, R140.reuse, R152, R28 ;  /* 0x000000988c1c723c */ /* 0x050ff0000000181c */
[----:B------:R-:W-:Y:S01]  /*6410*/  HMMA.16816.F32 R32, R140, R154, R32 ;  /* 0x0000009a8c20723c */ /* 0x000fe20000001820 */
[----:B------:R-:W3:Y:S06]  /*6420*/  LDSM.16.M88.4 R140, [R185+0x4000] ;  /* 0x00400000b98c783b */ /* 0x000eec0000000200 */
[----:B------:R-:W4:Y:S01]  /*6430*/  LDSM.16.M88.4 R152, [R183+UR4+0xe900] ;  /* 0x00e90004b798783b */ /* 0x000f220008000200 */
[C---:B-----5:R-:W-:Y:S08]  /*6440*/  HMMA.16816.F32 R4, R160.reuse, R164, R4 ;  /* 0x000000a4a004723c */ /* 0x060ff00000001804 */
[C---:B------:R-:W-:Y:S01]  /*6450*/  HMMA.16816.F32 R8, R160.reuse, R166, R8 ;  /* 0x000000a6a008723c */ /* 0x040fe20000001808 */
[----:B------:R-:W5:Y:S07]  /*6460*/  LDSM.16.M88.4 R164, [R183+UR4+0xf900] ;  /* 0x00f90004b7a4783b */ /* 0x000f6e0008000200 */
[C---:B------:R-:W-:Y:S08]  /*6470*/  HMMA.16816.F32 R12, R160.reuse, R168, R12 ;  /* 0x000000a8a00c723c */ /* 0x040ff0000000180c */
[C---:B------:R-:W-:Y:S01]  /*6480*/  HMMA.16816.F32 R16, R160.reuse, R170, R16 ;  /* 0x000000aaa010723c */ /* 0x040fe20000001810 */
[----:B------:R-:W-:Y:S07]  /*6490*/  LDSM.16.M88.4 R168, [R134+0xe100] ;  /* 0x00e1000086a8783b */ /* 0x000fee0000000200 */
[C---:B--2---:R-:W-:Y:S08]  /*64a0*/  HMMA.16816.F32 R20, R160.reuse, R144, R20 ;  /* 0x00000090a014723c */ /* 0x044ff00000001814 */
[C---:B------:R-:W-:Y:S01]  /*64b0*/  HMMA.16816.F32 R24, R160.reuse, R146, R24 ;  /* 0x00000092a018723c */ /* 0x040fe20000001818 */
[----:B------:R-:W2:Y:S07]  /*64c0*/  LDSM.16.M88.4 R144, [R181+0x4000] ;  /* 0x00400000b590783b */ /* 0x000eae0000000200 */
[C---:B-1----:R-:W-:Y:S08]  /*64d0*/  HMMA.16816.F32 R28, R160.reuse, R136, R28 ;  /* 0x00000088a01c723c */ /* 0x042ff0000000181c */
[----:B------:R-:W-:Y:S01]  /*64e0*/  HMMA.16816.F32 R32, R160, R138, R32 ;  /* 0x0000008aa020723c */ /* 0x000fe20000001820 */
[----:B------:R-:W1:Y:S06]  /*64f0*/  LDSM.16.M88.4 R136, [R134+0xe900] ;  /* 0x00e900008688783b */ /* 0x000e6c0000000200 */
[----:B------:R-:W-:Y:S01]  /*6500*/  LDSM.16.M88.4 R160, [R0+0xe900] ;  /* 0x00e9000000a0783b */ /* 0x000fe20000000200 */
[C---:B---3--:R-:W-:Y:S08]  /*6510*/  HMMA.16816.F32 R4, R140.reuse, R148, R4 ;  /* 0x000000948c04723c */ /* 0x048ff00000001804 */
[C---:B------:R-:W-:Y:S01]  /*6520*/  HMMA.16816.F32 R8, R140.reuse, R150, R8 ;  /* 0x000000968c08723c */ /* 0x040fe20000001808 */
[----:B------:R-:W3:Y:S07]  /*6530*/  LDSM.16.M88.4 R148, [R134+0xf100] ;  /* 0x00f100008694783b */ /* 0x000eee0000000200 */
[C---:B----4-:R-:W-:Y:S08]  /*6540*/  HMMA.16816.F32 R12, R140.reuse, R152, R12 ;  /* 0x000000988c0c723c */ /* 0x050ff0000000180c */
[C---:B------:R-:W-:Y:S01]  /*6550*/  HMMA.16816.F32 R16, R140.reuse, R154, R16 ;  /* 0x0000009a8c10723c */ /* 0x040fe20000001810 */
[----:B------:R-:W4:Y:S07]  /*6560*/  LDSM.16.M88.4 R152, [R134+0xf900] ;  /* 0x00f900008698783b */ /* 0x000f2e0000000200 */
[C---:B------:R-:W-:Y:S08]  /*6570*/  HMMA.16816.F32 R20, R140.reuse, R156, R20 ;  /* 0x0000009c8c14723c */ /* 0x040ff00000001814 */
[C---:B------:R-:W-:Y:S01]  /*6580*/  HMMA.16816.F32 R24, R140.reuse, R158, R24 ;  /* 0x0000009e8c18723c */ /* 0x040fe20000001818 */
[----:B------:R-:W-:Y:S07]  /*6590*/  LDSM.16.M88.4 R156, [R0+0xe100] ;  /* 0x00e10000009c783b */ /* 0x000fee0000000200 */
[C---:B-----5:R-:W-:Y:S08]  /*65a0*/  HMMA.16816.F32 R28, R140.reuse, R164, R28 ;  /* 0x000000a48c1c723c */ /* 0x060ff0000000181c */
[----:B------:R-:W-:Y:S01]  /*65b0*/  HMMA.16816.F32 R32, R140, R166, R32 ;  /* 0x000000a68c20723c */ /* 0x000fe20000001820 */
[----:B------:R-:W5:Y:S06]  /*65c0*/  LDSM.16.M88.4 R140, [R179+0x4000] ;  /* 0x00400000b38c783b */ /* 0x000f6c0000000200 */
[----:B------:R-:W4:Y:S01]  /*65d0*/  LDSM.16.M88.4 R164, [R0+0xf100] ;  /* 0x00f1000000a4783b */ /* 0x000f220000000200 */
        /* <DEDUP_REMOVED lines=9> */
[C---:B----4-:R-:W-:Y:S08]  /*6670*/  HMMA.16816.F32 R28, R144.reuse, R152, R28 ;  /* 0x00000098901c723c */ /* 0x050ff0000000181c */
[----:B------:R-:W-:Y:S01]  /*6680*/  HMMA.16816.F32 R32, R144, R154, R32 ;  /* 0x0000009a9020723c */ /* 0x000fe20000001820 */
[----:B------:R-:W3:Y:S06]  /*6690*/  LDSM.16.M88.4 R144, [R133+0xf100] ;  /* 0x00f100008590783b */ /* 0x000eec0000000200 */
[----:B------:R-:W4:Y:S01]  /*66a0*/  LDSM.16.M88.4 R152, [R133+0xf900] ;  /* 0x00f900008598783b */ /* 0x000f220000000200 */
[C---:B-----5:R-:W-:Y:S08]  /*66b0*/  HMMA.16816.F32 R4, R140.reuse, R156, R4 ;  /* 0x0000009c8c04723c */ /* 0x060ff00000001804 */
[C---:B------:R-:W-:Y:S01]  /*66c0*/  HMMA.16816.F32 R8, R140.reuse, R158, R8 ;  /* 0x0000009e8c08723c */ /* 0x040fe20000001808 */
[----:B------:R-:W-:Y:S07]  /*66d0*/  LDSM.16.M88.4 R156, [R183+UR4+0x10900] ;  /* 0x01090004b79c783b */ /* 0x000fee0008000200 */
[C---:B------:R-:W-:Y:S08]  /*66e0*/  HMMA.16816.F32 R12, R140.reuse, R160, R12 ;  /* 0x000000a08c0c723c */ /* 0x040ff0000000180c */
[C---:B------:R-:W-:Y:S01]  /*66f0*/  HMMA.16816.F32 R16, R140.reuse, R162, R16 ;  /* 0x000000a28c10723c */ /* 0x040fe20000001810 */
[----:B------:R-:W-:Y:S07]  /*6700*/  LDSM.16.M88.4 R160, [R183+UR4+0x11100] ;  /* 0x01110004b7a0783b */ /* 0x000fee0008000200 */
[C---:B------:R-:W-:Y:S08]  /*6710*/  HMMA.16816.F32 R20, R140.reuse, R164, R20 ;  /* 0x000000a48c14723c */ /* 0x040ff00000001814 */
[C---:B------:R-:W-:Y:S01]  /*6720*/  HMMA.16816.F32 R24, R140.reuse, R166, R24 ;  /* 0x000000a68c18723c */ /* 0x040fe20000001818 */
[----:B------:R-:W-:Y:S07]  /*6730*/  LDSM.16.M88.4 R164, [R181+0x8000] ;  /* 0x00800000b5a4783b */ /* 0x000fee0000000200 */
[C---:B-1----:R-:W-:Y:S08]  /*6740*/  HMMA.16816.F32 R28, R140.reuse, R136, R28 ;  /* 0x000000888c1c723c */ /* 0x042ff0000000181c */
[----:B------:R-:W-:Y:S01]  /*6750*/  HMMA.16816.F32 R32, R140, R138, R32 ;  /* 0x0000008a8c20723c */ /* 0x000fe20000001820 */
[----:B------:R-:W-:Y:S06]  /*6760*/  LDSM.16.M88.4 R136, [R185+0x8000] ;  /* 0x00800000b988783b */ /* 0x000fec0000000200 */
[----:B------:R-:W1:Y:S01]  /*6770*/  LDSM.16.M88.4 R140, [R183+UR4+0x10100] ;  /* 0x01010004b78c783b */ /* 0x000e620008000200 */
        /* <DEDUP_REMOVED lines=8> */
[----:B------:R-:W2:Y:S07]  /*6800*/  LDSM.16.M88.4 R144, [R183+UR4+0x11900] ;  /* 0x01190004b790783b */ /* 0x000eae0008000200 */
[C---:B----4-:R-:W-:Y:S08]  /*6810*/  HMMA.16816.F32 R28, R148.reuse, R152, R28 ;  /* 0x00000098941c723c */ /* 0x050ff0000000181c */
[----:B------:R-:W-:Y:S01]  /*6820*/  HMMA.16816.F32 R32, R148, R154, R32 ;  /* 0x0000009a9420723c */ /* 0x000fe20000001820 */
[----:B------:R-:W3:Y:S06]  /*6830*/  LDSM.16.M88.4 R148, [R134+0x10900] ;  /* 0x010900008694783b */ /* 0x000eec0000000200 */
[----:B------:R-:W4:Y:S01]  /*6840*/  LDSM.16.M88.4 R152, [R134+0x11100] ;  /* 0x011100008698783b */ /* 0x000f220000000200 */
        /* <DEDUP_REMOVED lines=11> */
[----:B------:R-:W1:Y:S06]  /*6900*/  LDSM.16.M88.4 R136, [R179+0x8000] ;  /* 0x00800000b388783b */ /* 0x000e6c0000000200 */
[----:B------:R-:W2:Y:S01]  /*6910*/  LDSM.16.M88.4 R144, [R0+0x10900] ;  /* 0x010900000090783b */ /* 0x000ea20000000200 */
[C---:B------:R-:W-:Y:S08]  /*6920*/  HMMA.16816.F32 R4, R164.reuse, R168, R4 ;  /* 0x000000a8a404723c */ /* 0x040ff00000001804 */
[C---:B------:R-:W-:Y:S01]  /*6930*/  HMMA.16816.F32 R8, R164.reuse, R170, R8 ;  /* 0x000000aaa408723c */ /* 0x040fe20000001808 */
[----:B------:R-:W-:Y:S07]  /*6940*/  LDSM.16.M88.4 R168, [R133+0x10900] ;  /* 0x0109000085a8783b */ /* 0x000fee0000000200 */
[C---:B---3--:R-:W-:Y:S08]  /*6950*/  HMMA.16816.F32 R12, R164.reuse, R148, R12 ;  /* 0x00000094a40c723c */ /* 0x048ff0000000180c */
[C---:B------:R-:W-:Y:S01]  /*6960*/  HMMA.16816.F32 R16, R164.reuse, R150, R16 ;  /* 0x00000096a410723c */ /* 0x040fe20000001810 */
[----:B------:R-:W3:Y:S07]  /*6970*/  LDSM.16.M88.4 R148, [R0+0x11900] ;  /* 0x011900000094783b */ /* 0x000eee0000000200 */
[C---:B----4-:R-:W-:Y:S08]  /*6980*/  HMMA.16816.F32 R20, R164.reuse, R152, R20 ;  /* 0x00000098a414723c */ /* 0x050ff00000001814 */
[C---:B------:R-:W-:Y:S01]  /*6990*/  HMMA.16816.F32 R24, R164.reuse, R154, R24 ;  /* 0x0000009aa418723c */ /* 0x040fe20000001818 */
[----:B------:R-:W4:Y:S07]  /*69a0*/  LDSM.16.M88.4 R152, [R178+0x8000] ;  /* 0x00800000b298783b */ /* 0x000f2e0000000200 */
[C---:B------:R-:W-:Y:S08]  /*69b0*/  HMMA.16816.F32 R28, R164.reuse, R172, R28 ;  /* 0x000000aca41c723c */ /* 0x040ff0000000181c */
[----:B------:R-:W-:Y:S01]  /*69c0*/  HMMA.16816.F32 R32, R164, R174, R32 ;  /* 0x000000aea420723c */ /* 0x000fe20000001820 */
[----:B------:R-:W5:Y:S07]  /*69d0*/  LDSM.16.M88.4 R164, [R133+0x11100] ;  /* 0x0111000085a4783b */ /* 0x000f6e0000000200 */
[C---:B-1----:R-:W-:Y:S08]  /*69e0*/  HMMA.16816.F32 R4, R136.reuse, R140, R4 ;  /* 0x0000008c8804723c */ /* 0x042ff00000001804 */
[C---:B------:R-:W-:Y:S01]  /*69f0*/  HMMA.16816.F32 R8, R136.reuse, R142, R8 ;  /* 0x0000008e8808723c */ /* 0x040fe20000001808 */
[----:B------:R-:W1:Y:S07]  /*6a00*/  LDSM.16.M88.4 R140, [R133+0x11900] ;  /* 0x01190000858c783b */ /* 0x000e6e0000000200 */
[C---:B--2---:R-:W-:Y:S08]  /*6a10*/  HMMA.16816.F32 R12, R136.reuse, R144, R12 ;  /* 0x00000090880c723c */ /* 0x044ff0000000180c */
[C---:B------:R-:W-:Y:S08]  /*6a20*/  HMMA.16816.F32 R16, R136.reuse, R146, R16 ;  /* 0x000000928810723c */ /* 0x040ff00000001810 */
[C---:B------:R-:W-:Y:S08]  /*6a30*/  HMMA.16816.F32 R20, R136.reuse, R156, R20 ;  /* 0x0000009c8814723c */ /* 0x040ff00000001814 */
        /* <DEDUP_REMOVED lines=9> */
[C---:B-1----:R-:W-:Y:S08]  /*6ad0*/  HMMA.16816.F32 R28, R152.reuse, R140, R28 ;  /* 0x0000008c981c723c */ /* 0x042ff0000000181c */
[----:B------:R-:W-:Y:S01]  /*6ae0*/  HMMA.16816.F32 R32, R152, R142, R32 ;  /* 0x0000008e9820723c */ /* 0x000fe20000001820 */
[----:B------:R-:W-:-:S07]  /*6af0*/  @P0 BRA `(.L_x_1958) ;  /* 0x0000019000000947 */ /* 0x000fce0003800000 */
[----:B------:R-:W-:Y:S01]  /*6b00*/  IMAD R211, R212, c[0x0][0x1d0], R211 ;  /* 0x00007400d4d37a24 */ /* 0x000fe200078e02d3 */
[----:B------:R-:W-:Y:S04]  /*6b10*/  BSSY B0, `(.L_x_1959) ;  /* 0x0000012000007945 */ /* 0x000fe80003800000 */
        /* <DEDUP_REMOVED lines=12> */
.L_x_1960:
[----:B------:R-:W-:Y:S04]  /*6be0*/  MOV R0, 0x1 ;  /* 0x0000000100007802 */ /* 0x000fe80000000f00 */
[----:B------:R-:W-:Y:S11]  /*6bf0*/  ISETP.NE.AND P0, PT, R0, c[0x0][0x32c], PT ;  /* 0x0000cb0000007a0c */ /* 0x000ff60003f05270 */
[----:B------:R-:W-:Y:S02]  /*6c00*/  @!UPT UIADD3 URZ, URZ, URZ, URZ ;  /* 0x0000003f3f3ff290 */ /* 0x000fe4000fffe03f */
[----:B------:R-:W-:Y:S05]  /*6c10*/  @P0 IMAD.HI.U32 R0, R2, c[0x0][0x330], RZ ;  /* 0x0000cc0002000a27 */ /* 0x000fea00078e00ff */
[----:B------:R-:W-:Y:S02]  /*6c20*/  @P0 SHF.R.U32.HI R2, RZ, c[0x0][0x334], R0 ;  /* 0x0000cd00ff020a19 */ /* 0x000fe40000011600 */
.L_x_1961:
[----:B------:R-:W-:Y:S05]  /*6c30*/  BSYNC B0 ;  /* 0x0000000000007941 */ /* 0x000fea0003800000 */
.L_x_1959:
[----:B------:R-:W-:Y:S04]  /*6c40*/  IMAD R133, R2, c[0x0][0x32c], -R209 ;  /* 0x0000cb0002857a24 */ /* 0x000fe800078e0ad1 */
[----:B------:R-:W-:Y:S05]  /*6c50*/  IMAD.IADD R0, R133, 0x1, -R196 ;  /* 0x0000000185007824 */ /* 0x000fea00078e0ac4 */
[----:B------:R-:W-:Y:S02]  /*6c60*/  IADD3 R133, R0, c[0x0][0x32c], RZ ;  /* 0x0000cb0000857a10 */ /* 0x000fe40007ffe0ff */
[----:B------:R-:W-:Y:S02]  /*6c70*/  IMNMX R215, R215, R0, !PT ;  /* 0x00000000d7d77217 */ /* 0x000fe40007800200 */
[----:B------:R-:W-:Y:S02]  /*6c80*/  IMNMX R216, R216, R133, PT ;  /* 0x00000085d8d87217 */ /* 0x000fe40003800200 */
.L_x_1958:
[----:B------:R-:W-:Y:S04]  /*6c90*/  ISETP.GT.AND P2, PT, R202, -0x1, PT ;  /* 0xffffffffca00780c */ /* 0x000fe80003f44270 */
[C---:B------:R-:W-:Y:S04]  /*6ca0*/  ISETP.GT.AND P0, PT, R215.reuse, RZ, P2 ;  /* 0x000000ffd700720c */ /* 0x040fe80001704270 */
[----:B------:R-:W-:Y:S04]  /*6cb0*/  ISETP.LT.OR P0, PT, R216, 0x1, P0 ;  /* 0x00000001d800780c */ /* 0x000fe80000701670 */
[----:B------:R-:W-:Y:S02]  /*6cc0*/  FSEL R137, R4, -INF , !P0 ;  /* 0xff80000004897808 */ /* 0x000fe40004000000 */
[----:B------:R-:W-:Y:S04]  /*6cd0*/  ISETP.GT.AND P0, PT, R215, 0x1, P2 ;  /* 0x00000001d700780c */ /* 0x000fe80001704270 */
[C---:B------:R-:W-:Y:S04]  /*6ce0*/  ISETP.LT.OR P0, PT, R216.reuse, 0x2, P0 ;  /* 0x00000002d800780c */ /* 0x040fe80000701670 */
[----:B------:R-:W-:Y:S02]  /*6cf0*/  FSEL R133, R5, -INF , !P0 ;  /* 0xff80000005857808 */ /* 0x000fe40004000000 */
[C---:B------:R-:W-:Y:S04]  /*6d00*/  ISETP.GT.AND P0, PT, R215.reuse, 0x8, P2 ;  /* 0x00000008d700780c */ /* 0x040fe80001704270 */
        /* <DEDUP_REMOVED lines=11> */
[C---:B------:R-:W-:Y:S01]  /*6dc0*/  ISETP.GT.AND P0, PT, R215.reuse, 0x18, P2 ;  /* 0x00000018d700780c */ /* 0x040fe20001704270 */
[----:B------:R-:W1:Y:S03]  /*6dd0*/  SHFL.IDX PT, R13, R210, 0x1, 0x1c1f ;  /* 0x003c1f00d20d7f89 */ /* 0x000e6600000e0000 */
[----:B------:R-:W-:Y:S04]  /*6de0*/  ISETP.LT.OR P0, PT, R216, 0x19, P0 ;  /* 0x00000019d800780c */ /* 0x000fe80000701670 */
[----:B------:R-:W-:Y:S02]  /*6df0*/  FSEL R143, R16, -INF , !P0 ;  /* 0xff800000108f7808 */ /* 0x000fe40004000000 */
[----:B------:R-:W-:Y:S04]  /*6e00*/  ISETP.GT.AND P0, PT, R215, 0x19, P2 ;  /* 0x00000019d700780c */ /* 0x000fe80001704270 */
[C---:B------:R-:W-:Y:S04]  /*6e10*/  ISETP.LT.OR P0, PT, R216.reuse, 0x1a, P0 ;  /* 0x0000001ad800780c */ /* 0x040fe80000701670 */
[----:B------:R-:W-:Y:S02]  /*6e20*/  FSEL R141, R17, -INF , !P0 ;  /* 0xff800000118d7808 */ /* 0x000fe40004000000 */
[----:B------:R-:W-:Y:S04]  /*6e30*/  ISETP.GT.AND P0, PT, R215, 0x20, P2 ;  /* 0x00000020d700780c */ /* 0x000fe80001704270 */
[----:B------:R-:W-:Y:S01]  /*6e40*/  ISETP.LT.OR P0, PT, R216, 0x21, P0 ;  /* 0x00000021d800780c */ /* 0x000fe20000701670 */
[--C-:B-1----:R-:W-:Y:S02]  /*6e50*/  IMAD.IADD R214, R214, 0x1, R13.reuse ;  /* 0x00000001d6d67824 */ /* 0x102fe400078e020d */
[----:B------:R-:W-:Y:S01]  /*6e60*/  IMAD.IADD R213, R213, 0x1, R13 ;  /* 0x00000001d5d57824 */ /* 0x000fe200078e020d */
        /* <DEDUP_REMOVED lines=20> */
[----:B------:R-:W-:Y:S04]  /*6fb0*/  ISETP.LT.OR P0, PT, R216, 0x3a, P0 ;  /* 0x0000003ad800780c */ /* 0x000fe80000701670 */
[----:B------:R-:W-:Y:S02]  /*6fc0*/  FSEL R147, R33, -INF , !P0 ;  /* 0xff80000021937808 */ /* 0x000fe40004000000 */
[----:B------:R-:W-:Y:S11]  /*6fd0*/  PLOP3.LUT P0, PT, PT, PT, UP0, 0x40, 0x0 ;  /* 0x000000000000781c */ /* 0x000ff60003f0e808 */
[----:B------:R-:W-:Y:S02]  /*6fe0*/  @!UPT UIADD3 URZ, URZ, URZ, URZ ;  /* 0x0000003f3f3ff290 */ /* 0x000fe4000fffe03f */
[----:B------:R-:W-:-:S05]  /*6ff0*/  @P0 BRA `(.L_x_1962) ;  /* 0x0000019000000947 */ /* 0x000fca0003800000 */
        /* <DEDUP_REMOVED lines=14> */
.L_x_1964:
[----:B------:R-:W-:Y:S04]  /*70e0*/  MOV R0, 0x1 ;  /* 0x0000000100007802 */ /* 0x000fe80000000f00 */
[----:B------:R-:W-:Y:S11]  /*70f0*/  ISETP.NE.AND P0, PT, R0, c[0x0][0x32c], PT ;  /* 0x0000cb0000007a0c */ /* 0x000ff60003f05270 */
[----:B------:R-:W-:Y:S02]  /*7100*/  @!UPT UIADD3 URZ, URZ, URZ, URZ ;  /* 0x0000003f3f3ff290 */ /* 0x000fe4000fffe03f */
[----:B------:R-:W-:Y:S05]  /*7110*/  @P0 IMAD.HI.U32 R0, R2, c[0x0][0x330], RZ ;  /* 0x0000cc0002000a27 */ /* 0x000fea00078e00ff */
[----:B------:R-:W-:Y:S02]  /*7120*/  @P0 SHF.R.U32.HI R2, RZ, c[0x0][0x334], R0 ;  /* 0x0000cd00ff020a19 */ /* 0x000fe40000011600 */
.L_x_1965:
[----:B------:R-:W-:Y:S05]  /*7130*/  BSYNC B0 ;  /* 0x0000000000007941 */ /* 0x000fea0003800000 */
.L_x_1963:
[----:B------:R-:W-:Y:S04]  /*7140*/  IMAD R13, R2, c[0x0][0x32c], -R209 ;  /* 0x0000cb00020d7a24 */ /* 0x000fe800078e0ad1 */
[----:B------:R-:W-:Y:S05]  /*7150*/  IMAD.IADD R0, R13, 0x1, -R196 ;  /* 0x000000010d007824 */ /* 0x000fea00078e0ac4 */
[----:B------:R-:W-:Y:S02]  /*7160*/  IADD3 R13, R0, c[0x0][0x32c], RZ ;  /* 0x0000cb00000d7a10 */ /* 0x000fe40007ffe0ff */
[----:B------:R-:W-:Y:S02]  /*7170*/  IMNMX R213, R213, R0, !PT ;  /* 0x00000000d5d57217 */ /* 0x000fe40007800200 */
[----:B------:R-:W-:Y:S02]  /*7180*/  IMNMX R214, R214, R13, PT ;  /* 0x0000000dd6d67217 */ /* 0x000fe40003800200 */
.L_x_1962:
[----:B------:R-:W-:Y:S01]  /*7190*/  ISETP.GT.AND P0, PT, R213, RZ, P2 ;  /* 0x000000ffd500720c */ /* 0x000fe20001704270 */
[----:B------:R-:W-:Y:S04]  /*71a0*/  DEPBAR.LE SB0, 0x2 ;  /* 0x000080800000791a */ /* 0x000fe80000000000 */
[----:B------:R-:W-:Y:S01]  /*71b0*/  BAR.SYNC.DEFER_BLOCKING 0x0 ;  /* 0x0000000000007b1d */ /* 0x000fe20000010000 */
[----:B------:R-:W-:Y:S02]  /*71c0*/  ISETP.LT.OR P0, PT, R214, 0x1, P0 ;  /* 0x00000001d600780c */ /* 0x000fe40000701670 */
[----:B------:R-:W-:Y:S02]  /*71d0*/  FMNMX.FTZ R0, R137, R132, !PT ;  /* 0x0000008489007209 */ /* 0x000fe40007810000 */
[----:B------:R-:W-:Y:S02]  /*71e0*/  FSEL R12, R6, -INF , !P0 ;  /* 0xff800000060c7808 */ /* 0x000fe40004000000 */
[----:B------:R-:W-:Y:S02]  /*71f0*/  ISETP.GT.AND P0, PT, R213, 0x1, P2 ;  /* 0x00000001d500780c */ /* 0x000fe40001704270 */
[----:B------:R-:W-:Y:S02]  /*7200*/  FMNMX.FTZ R0, R133, R0, !PT ;  /* 0x0000000085007209 */ /* 0x000fe40007810000 */
[C---:B------:R-:W-:Y:S02]  /*7210*/  ISETP.LT.OR P0, PT, R214.reuse, 0x2, P0 ;  /* 0x00000002d600780c */ /* 0x040fe40000701670 */
[----:B------:R-:W-:Y:S02]  /*7220*/  FMNMX.FTZ R0, R5, R0, !PT ;  /* 0x0000000005007209 */ /* 0x000fe40007810000 */
[----:B------:R-:W-:Y:S02]  /*7230*/  FSEL R8, R7, -INF , !P0 ;  /* 0xff80000007087808 */ /* 0x000fe40004000000 */
[----:B------:R-:W-:Y:S02]  /*7240*/  ISETP.GT.AND P0, PT, R213, 0x8, P2 ;  /* 0x00000008d500780c */ /* 0x000fe40001704270 */
[----:B------:R-:W-:Y:S02]  /*7250*/  FMNMX.FTZ R0, R9, R0, !PT ;  /* 0x0000000009007209 */ /* 0x000fe40007810000 */
[----:B------:R-:W-:Y:S02]  /*7260*/  ISETP.LT.OR P0, PT, R214, 0x9, P0 ;  /* 0x00000009d600780c */ /* 0x000fe40000701670 */
        /* <DEDUP_REMOVED lines=49> */
[----:B------:R-:W-:Y:S02]  /*7580*/  FMNMX.FTZ R0, R147, R2, !PT ;  /* 0x0000000293007209 */ /* 0x000fe40007810000 */
[----:B------:R-:W-:Y:S02]  /*7590*/  FMNMX.FTZ R11, R158, R11, !PT ;  /* 0x0000000b9e0b7209 */ /* 0x000fe40007810000 */
[----:B------:R-:W-:Y:S01]  /*75a0*/  ISETP.LT.OR P0, PT, R214, 0x31, P0 ;  /* 0x00000031d600780c */ /* 0x000fe20000701670 */
[----:B------:R-:W1:Y:S01]  /*75b0*/  SHFL.BFLY PT, R7, R0, 0x2, 0x1f ;  /* 0x0c401f0000077f89 */ /* 0x000e6200000e0000 */
[----:B------:R-:W-:Y:S02]  /*75c0*/  FMNMX.FTZ R11, R156, R11, !PT ;  /* 0x0000000b9c0b7209 */ /* 0x000fe40007810000 */
[----:B------:R-:W-:Y:S02]  /*75d0*/  FSEL R150, R30, -INF , !P0 ;  /* 0xff8000001e967808 */ /* 0x000fe40004000000 */
[C---:B------:R-:W-:Y:S02]  /*75e0*/  ISETP.GT.AND P0, PT, R213.reuse, 0x31, P2 ;  /* 0x00000031d500780c */ /* 0x040fe40001704270 */
[----:B------:R-:W-:Y:S02]  /*75f0*/  FMNMX.FTZ R11, R154, R11, !PT ;  /* 0x0000000b9a0b7209 */ /* 0x000fe40007810000 */
[----:B------:R-:W-:Y:S02]  /*7600*/  ISETP.LT.OR P0, PT, R214, 0x32, P0 ;  /* 0x00000032d600780c */ /* 0x000fe40000701670 */
[----:B------:R-:W-:Y:S02]  /*7610*/  ISETP.GT.AND P1, PT, R213, 0x38, P2 ;  /* 0x00000038d500780c */ /* 0x000fe40001724270 */
[----:B------:R-:W-:Y:S02]  /*7620*/  FSEL R148, R31, -INF , !P0 ;  /* 0xff8000001f947808 */ /* 0x000fe40004000000 */
[----:B------:R-:W-:Y:S01]  /*7630*/  FMNMX.FTZ R11, R150, R11, !PT ;  /* 0x0000000b960b7209 */ /* 0x000fe20007810000 */
[----:B------:R-:W-:Y:S01]  /*7640*/  LDSM.16.MT88.4 R28, [R176+UR4+0x100] ;  /* 0x00010004b01c783b */ /* 0x000fe20008004200 */
[----:B------:R-:W-:Y:S02]  /*7650*/  ISETP.GT.AND P0, PT, R213, 0x39, P2 ;  /* 0x00000039d500780c */ /* 0x000fe40001704270 */
[----:B------:R-:W-:Y:S02]  /*7660*/  ISETP.LT.OR P1, PT, R214, 0x39, P1 ;  /* 0x00000039d600780c */ /* 0x000fe40000f21670 */
[----:B------:R-:W-:Y:S02]  /*7670*/  FMNMX.FTZ R11, R148, R11, !PT ;  /* 0x0000000b940b7209 */ /* 0x000fe40007810000 */
[----:B------:R-:W-:Y:S02]  /*7680*/  FSEL R146, R34, -INF , !P1 ;  /* 0xff80000022927808 */ /* 0x000fe40004800000 */
[----:B------:R-:W-:Y:S02]  /*7690*/  ISETP.LT.OR P0, PT, R214, 0x3a, P0 ;  /* 0x0000003ad600780c */ /* 0x000fe40000701670 */
[----:B------:R-:W-:Y:S02]  /*76a0*/  FMNMX.FTZ R15, R146, R11, !PT ;  /* 0x0000000b920f7209 */ /* 0x000fe40007810000 */
[----:B------:R-:W-:Y:S02]  /*76b0*/  FSEL R144, R35, -INF , !P0 ;  /* 0xff80000023907808 */ /* 0x000fe40004000000 */
[----:B------:R-:W-:Y:S02]  /*76c0*/  IADD3 R17, R176, UR4, RZ ;  /* 0x00000004b0117c10 */ /* 0x000fe4000fffe0ff */
[----:B------:R-:W-:Y:S02]  /*76d0*/  FMNMX.FTZ R13, R144, R15, !PT ;  /* 0x0000000f900d7209 */ /* 0x000fe40007810000 */
[----:B------:R-:W-:Y:S02]  /*76e0*/  IADD3 R134, R182, R17, RZ ;  /* 0x00000011b6867210 */ /* 0x000fe40007ffe0ff */
[----:B-1----:R-:W-:Y:S02]  /*76f0*/  FMNMX.FTZ R4, R0, R7, !PT ;  /* 0x0000000700047209 */ /* 0x002fe40007810000 */
[----:B------:R-:W1:Y:S08]  /*7700*/  SHFL.BFLY PT, R0, R13, 0x2, 0x1f ;  /* 0x0c401f000d007f89 */ /* 0x000e7000000e0000 */
[----:B------:R-:W2:Y:S01]  /*7710*/  SHFL.BFLY PT, R11, R4, 0x1, 0x1f ;  /* 0x0c201f00040b7f89 */ /* 0x000ea200000e0000 */
[----:B-1----:R-:W-:Y:S07]  /*7720*/  FMNMX.FTZ R7, R13, R0, !PT ;  /* 0x000000000d077209 */ /* 0x002fee0007810000 */
[----:B------:R-:W1:Y:S01]  /*7730*/  SHFL.BFLY PT, R0, R7, 0x1, 0x1f ;  /* 0x0c201f0007007f89 */ /* 0x000e6200000e0000 */
[----:B--2---:R-:W-:Y:S04]  /*7740*/  FMNMX.FTZ R2, R4, R11, !PT ;  /* 0x0000000b04027209 */ /* 0x004fe80007810000 */
[C---:B------:R-:W-:Y:S01]  /*7750*/  FSETP.NEU.FTZ.AND P0, PT, R2.reuse, -INF , PT ;  /* 0xff8000000200780b */ /* 0x040fe20003f1d000 */
[----:B------:R-:W-:Y:S05]  /*7760*/  FMUL.FTZ R152, R2, c[0x0][0x2d0] ;  /* 0x0000b40002987a20 */ /* 0x000fea0000410000 */
[----:B------:R-:W-:Y:S05]  /*7770*/  FSEL R152, R152, RZ, P0 ;  /* 0x000000ff98987208 */ /* 0x000fea0000000000 */
[--C-:B------:R-:W-:Y:S01]  /*7780*/  FFMA.FTZ R160, R5, c[0x0][0x2d0], -R152.reuse ;  /* 0x0000b40005a07a23 */ /* 0x100fe20000010898 */
[----:B------:R-:W-:Y:S01]  /*7790*/  FSEL R5, R2, RZ, P0 ;  /* 0x000000ff02057208 */ /* 0x000fe20000000000 */
[--C-:B------:R-:W-:Y:S02]  /*77a0*/  FFMA.FTZ R162, R137, c[0x0][0x2d0], -R152.reuse ;  /* 0x0000b40089a27a23 */ /* 0x100fe40000010898 */
[----:B------:R-:W-:Y:S01]  /*77b0*/  FFMA.FTZ R161, R133, c[0x0][0x2d0], -R152 ;  /* 0x0000b40085a17a23 */ /* 0x000fe20000010898 */
[----:B-1----:R-:W-:Y:S01]  /*77c0*/  FMNMX.FTZ R0, R7, R0, !PT ;  /* 0x0000000007007209 */ /* 0x002fe20007810000 */
[----:B------:R-:W-:Y:S02]  /*77d0*/  FADD.FTZ R4, -R5, R132 ;  /* 0x0000008405047221 */ /* 0x000fe40000010100 */
[----:B------:R-:W-:Y:S01]  /*77e0*/  MUFU.EX2 R162, R162 ;  /* 0x000000a200a27308 */ /* 0x000fe20000000800 */
[--C-:B------:R-:W-:Y:S01]  /*77f0*/  FFMA.FTZ R163, R9, c[0x0][0x2d0], -R152.reuse ;  /* 0x0000b40009a37a23 */ /* 0x100fe20000010898 */
[C---:B------:R-:W-:Y:S01]  /*7800*/  FSETP.NEU.FTZ.AND P0, PT, R0.reuse, -INF , PT ;  /* 0xff8000000000780b */ /* 0x040fe20003f1d000 */
[----:B------:R-:W-:Y:S01]  /*7810*/  FMUL.FTZ R145, R0, c[0x0][0x2d0] ;  /* 0x0000b40000917a20 */ /* 0x000fe20000410000 */
[----:B------:R-:W-:Y:S01]  /*7820*/  IADD3 R5, R177, UR4, RZ ;  /* 0x00000004b1057c10 */ /* 0x000fe2000fffe0ff */
[----:B------:R-:W-:Y:S01]  /*7830*/  FMUL.FTZ R132, R4, c[0x0][0x2d0] ;  /* 0x0000b40004847a20 */ /* 0x000fe20000410000 */
[----:B------:R-:W-:Y:S01]  /*7840*/  FSEL R4, R0, RZ, P0 ;  /* 0x000000ff00047208 */ /* 0x000fe20000000000 */
[--C-:B------:R-:W-:Y:S01]  /*7850*/  FFMA.FTZ R170, R143, c[0x0][0x2d0], -R152.reuse ;  /* 0x0000b4008faa7a23 */ /* 0x100fe20000010898 */
[----:B------:R-:W-:Y:S01]  /*7860*/  FSEL R145, R145, RZ, P0 ;  /* 0x000000ff91917208 */ /* 0x000fe20000000000 */
[--C-:B------:R-:W-:Y:S01]  /*7870*/  FFMA.FTZ R212, R159, c[0x0][0x2d0], -R152.reuse ;  /* 0x0000b4009fd47a23 */ /* 0x100fe20000010898 */
[----:B------:R-:W1:Y:S01]  /*7880*/  MUFU.EX2 R161, R161 ;  /* 0x000000a100a17308 */ /* 0x000e620000000800 */
[----:B------:R-:W-:Y:S01]  /*7890*/  FADD.FTZ R4, -R4, R3 ;  /* 0x0000000304047221 */ /* 0x000fe20000010100 */
[----:B------:R-:W-:Y:S01]  /*78a0*/  IADD3 R133, R182, R5, RZ ;  /* 0x00000005b6857210 */ /* 0x000fe20007ffe0ff */
[--C-:B------:R-:W-:Y:S02]  /*78b0*/  FFMA.FTZ R166, R12, c[0x0][0x2d0], -R145.reuse ;  /* 0x0000b4000ca67a23 */ /* 0x100fe40000010891 */
[----:B------:R-:W2:Y:S01]  /*78c0*/  LDSM.16.MT88.4 R12, [R177+UR4+0x100] ;  /* 0x00010004b10c783b */ /* 0x000ea20008004200 */
[--C-:B------:R-:W-:Y:S02]  /*78d0*/  FFMA.FTZ R165, R8, c[0x0][0x2d0], -R145.reuse ;  /* 0x0000b40008a57a23 */ /* 0x100fe40000010891 */
[--C-:B------:R-:W-:Y:S02]  /*78e0*/  FFMA.FTZ R164, R10, c[0x0][0x2d0], -R145.reuse ;  /* 0x0000b4000aa47a23 */ /* 0x100fe40000010891 */
[--C-:B------:R-:W-:Y:S01]  /*78f0*/  FFMA.FTZ R167, R6, c[0x0][0x2d0], -R145.reuse ;  /* 0x0000b40006a77a23 */ /* 0x100fe20000010891 */
[----:B------:R-:W3:Y:S01]  /*7900*/  MUFU.EX2 R132, R132 ;  /* 0x0000008400847308 */ /* 0x000ee20000000800 */
[----:B------:R-:W-:Y:S01]  /*7910*/  FMUL.FTZ R3, R4, c[0x0][0x2d0] ;  /* 0x0000b40004037a20 */ /* 0x000fe20000410000 */
[----:B------:R-:W4:Y:S01]  /*7920*/  LDSM.16.MT88.4 R20, [R133+0x100] ;  /* 0x000100008514783b */ /* 0x000f220000004200 */
[--C-:B------:R-:W-:Y:S02]  /*7930*/  FFMA.FTZ R175, R140, c[0x0][0x2d0], -R145.reuse ;  /* 0x0000b4008caf7a23 */ /* 0x100fe40000010891 */
[--C-:B------:R-:W-:Y:S02]  /*7940*/  FFMA.FTZ R213, R157, c[0x0][0x2d0], -R152.reuse ;  /* 0x0000b4009dd57a23 */ /* 0x100fe40000010898 */
[--C-:B------:R-:W-:Y:S02]  /*7950*/  FFMA.FTZ R214, R155, c[0x0][0x2d0], -R152.reuse ;  /* 0x0000b4009bd67a23 */ /* 0x100fe40000010898 */
[--C-:B------:R-:W-:Y:S01]  /*7960*/  FFMA.FTZ R215, R158, c[0x0][0x2d0], -R145.reuse ;  /* 0x0000b4009ed77a23 */ /* 0x100fe20000010891 */
[----:B------:R-:W5:Y:S01]  /*7970*/  MUFU.EX2 R3, R3 ;  /* 0x0000000300037308 */ /* 0x000f620000000800 */
[--C-:B------:R-:W-:Y:S01]  /*7980*/  FFMA.FTZ R216, R156, c[0x0][0x2d0], -R145.reuse ;  /* 0x0000b4009cd87a23 */ /* 0x100fe20000010891 */
[----:B-1----:R-:W-:Y:S01]  /*7990*/  F2FP.PACK_AB R136, R161, R162 ;  /* 0x000000a2a188723e */ /* 0x002fe200000000ff */
[----:B------:R-:W-:Y:S01]  /*79a0*/  LDSM.16.MT88.4 R156, [R177+UR4+0x5900] ;  /* 0x00590004b19c783b */ /* 0x000fe20008004200 */
[--C-:B------:R-:W-:Y:S02]  /*79b0*/  FFMA.FTZ R217, R154, c[0x0][0x2d0], -R145.reuse ;  /* 0x0000b4009ad97a23 */ /* 0x100fe40000010891 */
[--C-:B------:R-:W-:Y:S02]  /*79c0*/  FFMA.FTZ R218, R153, c[0x0][0x2d0], -R152.reuse ;  /* 0x0000b40099da7a23 */ /* 0x100fe40000010898 */
[--C-:B------:R-:W-:Y:S02]  /*79d0*/  FFMA.FTZ R219, R151, c[0x0][0x2d0], -R152.reuse ;  /* 0x0000b40097db7a23 */ /* 0x100fe40000010898 */
[----:B------:R-:W-:Y:S01]  /*79e0*/  MUFU.EX2 R160, R160 ;  /* 0x000000a000a07308 */ /* 0x000fe20000000800 */
[--C-:B------:R-:W-:Y:S02]  /*79f0*/  FFMA.FTZ R220, R149, c[0x0][0x2d0], -R152.reuse ;  /* 0x0000b40095dc7a23 */ /* 0x100fe40000010898 */
[--C-:B------:R-:W-:Y:S02]  /*7a00*/  FFMA.FTZ R222, R150, c[0x0][0x2d0], -R145.reuse ;  /* 0x0000b40096de7a23 */ /* 0x100fe40000010891 */
[C---:B---3--:R-:W-:Y:S02]  /*7a10*/  FMUL.FTZ R4, R132.reuse, R128 ;  /* 0x0000008084047220 */ /* 0x048fe40000410000 */
[C---:B------:R-:W-:Y:S02]  /*7a20*/  FMUL.FTZ R5, R132.reuse, R129 ;  /* 0x0000008184057220 */ /* 0x040fe40000410000 */
[C---:B------:R-:W-:Y:S01]  /*7a30*/  FMUL.FTZ R8, R132.reuse, R124 ;  /* 0x0000007c84087220 */ /* 0x040fe20000410000 */
[----:B------:R-:W1:Y:S01]  /*7a40*/  MUFU.EX2 R163, R163 ;  /* 0x000000a300a37308 */ /* 0x000e620000000800 */
[C---:B------:R-:W-:Y:S02]  /*7a50*/  FMUL.FTZ R9, R132.reuse, R125 ;  /* 0x0000007d84097220 */ /* 0x040fe40000410000 */
[C---:B------:R-:W-:Y:S02]  /*7a60*/  FMUL.FTZ R16, R132.reuse, R104 ;  /* 0x0000006884107220 */ /* 0x040fe40000410000 */
[C---:B-----5:R-:W-:Y:S02]  /*7a70*/  FMUL.FTZ R6, R3.reuse, R130 ;  /* 0x0000008203067220 */ /* 0x060fe40000410000 */
[C---:B------:R-:W-:Y:S02]  /*7a80*/  FMUL.FTZ R7, R3.reuse, R131 ;  /* 0x0000008303077220 */ /* 0x040fe40000410000 */
[C---:B------:R-:W-:Y:S01]  /*7a90*/  FMUL.FTZ R10, R3.reuse, R126 ;  /* 0x0000007e030a7220 */ /* 0x040fe20000410000 */
[----:B------:R-:W-:Y:S01]  /*7aa0*/  MUFU.EX2 R166, R166 ;  /* 0x000000a600a67308 */ /* 0x000fe20000000800 */
[C---:B------:R-:W-:Y:S01]  /*7ab0*/  FMUL.FTZ R11, R3.reuse, R127 ;  /* 0x0000007f030b7220 */ /* 0x040fe20000410000 */
[----:B------:R-:W-:Y:S01]  /*7ac0*/  LDSM.16.MT88.4 R128, [R133+0x2900] ;  /* 0x002900008580783b */ /* 0x000fe20000004200 */
[C---:B------:R-:W-:Y:S02]  /*7ad0*/  FMUL.FTZ R17, R132.reuse, R105 ;  /* 0x0000006984117220 */ /* 0x040fe40000410000 */
[C---:B------:R-:W-:Y:S02]  /*7ae0*/  FMUL.FTZ R18, R3.reuse, R106 ;  /* 0x0000006a03127220 */ /* 0x040fe40000410000 */
[----:B------:R-:W-:Y:S02]  /*7af0*/  FMUL.FTZ R19, R3, R107 ;  /* 0x0000006b03137220 */ /* 0x000fe40000410000 */
[C---:B------:R-:W-:Y:S01]  /*7b00*/  FMUL.FTZ R24, R132.reuse, R112 ;  /* 0x0000007084187220 */ /* 0x040fe20000410000 */
[----:B------:R-:W3:Y:S01]  /*7b10*/  MUFU.EX2 R165, R165 ;  /* 0x000000a500a57308 */ /* 0x000ee20000000800 */
[----:B------:R-:W-:Y:S01]  /*7b20*/  LDSM.16.MT88.4 R104, [R177+UR4+0x2100] ;  /* 0x00210004b168783b */ /* 0x000fe20008004200 */
[C---:B------:R-:W-:Y:S01]  /*7b30*/  FMUL.FTZ R25, R132.reuse, R113 ;  /* 0x0000007184197220 */ /* 0x040fe20000410000 */
[----:B-1----:R-:W-:Y:S01]  /*7b40*/  F2FP.PACK_AB R138, R163, R160 ;  /* 0x000000a0a38a723e */ /* 0x002fe200000000ff */
[C---:B------:R-:W-:Y:S02]  /*7b50*/  FMUL.FTZ R26, R3.reuse, R114 ;  /* 0x00000072031a7220 */ /* 0x040fe40000410000 */
[C---:B------:R-:W-:Y:S03]  /*7b60*/  FMUL.FTZ R27, R3.reuse, R115 ;  /* 0x00000073031b7220 */ /* 0x040fe60000410000 */
[----:B------:R-:W-:Y:S01]  /*7b70*/  LDSM.16.MT88.4 R112, [R177+UR4+0x900] ;  /* 0x00090004b170783b */ /* 0x000fe20008004200 */
[----:B------:R-:W-:Y:S01]  /*7b80*/  MUFU.EX2 R164, R164 ;  /* 0x000000a400a47308 */ /* 0x000fe20000000800 */
[C---:B------:R-:W-:Y:S02]  /*7b90*/  FMUL.FTZ R32, R132.reuse, R120 ;  /* 0x0000007884207220 */ /* 0x040fe40000410000 */
[----:B------:R-:W-:Y:S02]  /*7ba0*/  FMUL.FTZ R33, R132, R121 ;  /* 0x0000007984217220 */ /* 0x000fe40000410000 */
[C---:B------:R-:W-:Y:S02]  /*7bb0*/  FMUL.FTZ R34, R3.reuse, R122 ;  /* 0x0000007a03227220 */ /* 0x040fe40000410000 */
[----:B------:R-:W-:Y:S01]  /*7bc0*/  LDSM.16.MT88.4 R124, [R177+UR4+0x2900] ;  /* 0x00290004b17c783b */ /* 0x000fe20008004200 */
[----:B------:R-:W-:Y:S02]  /*7bd0*/  FMUL.FTZ R35, R3, R123 ;  /* 0x0000007b03237220 */ /* 0x000fe40000410000 */
[----:B------:R-:W1:Y:S01]  /*7be0*/  MUFU.EX2 R167, R167 ;  /* 0x000000a700a77308 */ /* 0x000e620000000800 */
[--C-:B------:R-:W-:Y:S02]  /*7bf0*/  FFMA.FTZ R223, R148, c[0x0][0x2d0], -R145.reuse ;  /* 0x0000b40094df7a23 */ /* 0x100fe40000010891 */
[--C-:B------:R-:W-:Y:S01]  /*7c00*/  FFMA.FTZ R224, R146, c[0x0][0x2d0], -R145.reuse ;  /* 0x0000b40092e07a23 */ /* 0x100fe20000010891 */
[----:B---3--:R-:W-:Y:S01]  /*7c10*/  F2FP.PACK_AB R137, R165, R166 ;  /* 0x000000a6a589723e */ /* 0x008fe200000000ff */
[----:B------:R-:W-:Y:S01]  /*7c20*/  LDSM.16.MT88.4 R120, [R134+0x900] ;  /* 0x000900008678783b */ /* 0x000fe20000004200 */
[C---:B------:R-:W-:Y:S02]  /*7c30*/  FMUL.FTZ R36, R132.reuse, R36 ;  /* 0x0000002484247220 */ /* 0x040fe40000410000 */
[C---:B------:R-:W-:Y:S02]  /*7c40*/  FMUL.FTZ R37, R132.reuse, R37 ;  /* 0x0000002584257220 */ /* 0x040fe40000410000 */
[C---:B------:R-:W-:Y:S01]  /*7c50*/  FMUL.FTZ R38, R3.reuse, R38 ;  /* 0x0000002603267220 */ /* 0x040fe20000410000 */
[----:B------:R-:W-:Y:S01]  /*7c60*/  MUFU.EX2 R170, R170 ;  /* 0x000000aa00aa7308 */ /* 0x000fe20000000800 */
[C---:B------:R-:W-:Y:S01]  /*7c70*/  FMUL.FTZ R39, R3.reuse, R39 ;  /* 0x0000002703277220 */ /* 0x040fe20000410000 */
[----:B------:R-:W-:Y:S01]  /*7c80*/  LDSM.16.MT88.4 R148, [R176+UR4+0x3900] ;  /* 0x00390004b094783b */ /* 0x000fe20008004200 */
[C---:B------:R-:W-:Y:S02]  /*7c90*/  FMUL.FTZ R40, R132.reuse, R40 ;  /* 0x0000002884287220 */ /* 0x040fe40000410000 */
[C---:B------:R-:W-:Y:S02]  /*7ca0*/  FMUL.FTZ R41, R132.reuse, R41 ;  /* 0x0000002984297220 */ /* 0x040fe40000410000 */
[C---:B------:R-:W-:Y:S02]  /*7cb0*/  FMUL.FTZ R42, R3.reuse, R42 ;  /* 0x0000002a032a7220 */ /* 0x040fe40000410000 */
[----:B------:R-:W-:Y:S01]  /*7cc0*/  FMUL.FTZ R43, R3, R43 ;  /* 0x0000002b032b7220 */ /* 0x000fe20000410000 */
[----:B------:R-:W-:Y:S01]  /*7cd0*/  MUFU.EX2 R175, R175 ;  /* 0x000000af00af7308 */ /* 0x000fe20000000800 */
[C---:B------:R-:W-:Y:S01]  /*7ce0*/  FMUL.FTZ R44, R132.reuse, R44 ;  /* 0x0000002c842c7220 */ /* 0x040fe20000410000 */
[----:B-1----:R-:W-:Y:S01]  /*7cf0*/  F2FP.PACK_AB R139, R167, R164 ;  /* 0x000000a4a78b723e */ /* 0x002fe200000000ff */
[C---:B------:R-:W-:Y:S02]  /*7d00*/  FMUL.FTZ R45, R132.reuse, R45 ;  /* 0x0000002d842d7220 */ /* 0x040fe40000410000 */
[C---:B------:R-:W-:Y:S02]  /*7d10*/  FMUL.FTZ R46, R3.reuse, R46 ;  /* 0x0000002e032e7220 */ /* 0x040fe40000410000 */
[C---:B------:R-:W-:Y:S02]  /*7d20*/  FMUL.FTZ R47, R3.reuse, R47 ;  /* 0x0000002f032f7220 */ /* 0x040fe40000410000 */
[C---:B--2---:R-:W-:Y:S01]  /*7d30*/  HMMA.16816.F32 R4, R136.reuse, R12, R4 ;  /* 0x0000000c8804723c */ /* 0x044fe20000001804 */
[----:B------:R-:W-:Y:S04]  /*7d40*/  MUFU.EX2 R212, R212 ;  /* 0x000000d400d47308 */ /* 0x000fe80000000800 */
        /* <DEDUP_REMOVED lines=9> */
[----:B------:R-:W1:Y:S01]  /*7de0*/  LDSM.16.MT88.4 R100, [R134+0x100] ;  /* 0x000100008664783b */ /* 0x000e620000004200 */
[C---:B------:R-:W-:Y:S02]  /*7df0*/  FMUL.FTZ R50, R3.reuse, R50 ;  /* 0x0000003203327220 */ /* 0x040fe40000410000 */
[C---:B------:R-:W-:Y:S02]  /*7e00*/  FMUL.FTZ R51, R3.reuse, R51 ;  /* 0x0000003303337220 */ /* 0x040fe40000410000 */
[C---:B----4-:R-:W-:Y:S03]  /*7e10*/  HMMA.16816.F32 R12, R136.reuse, R20, R12 ;  /* 0x00000014880c723c */ /* 0x050fe6000000180c */
[C---:B------:R-:W-:Y:S01]  /*7e20*/  FMUL.FTZ R52, R132.reuse, R52 ;  /* 0x0000003484347220 */ /* 0x040fe20000410000 */
[----:B------:R-:W-:Y:S01]  /*7e30*/  MUFU.EX2 R215, R215 ;  /* 0x000000d700d77308 */ /* 0x000fe20000000800 */
[C---:B------:R-:W-:Y:S02]  /*7e40*/  FMUL.FTZ R53, R132.reuse, R53 ;  /* 0x0000003584357220 */ /* 0x040fe40000410000 */
[C---:B------:R-:W-:Y:S01]  /*7e50*/  FMUL.FTZ R20, R132.reuse, R108 ;  /* 0x0000006c84147220 */ /* 0x040fe20000410000 */
[C---:B------:R-:W-:Y:S04]  /*7e60*/  HMMA.16816.F32 R16, R136.reuse, R22, R16 ;  /* 0x000000168810723c */ /* 0x040fe80000001810 */
[C---:B------:R-:W-:Y:S02]  /*7e70*/  FMUL.FTZ R21, R132.reuse, R109 ;  /* 0x0000006d84157220 */ /* 0x040fe40000410000 */
[C---:B------:R-:W-:Y:S01]  /*7e80*/  FMUL.FTZ R54, R3.reuse, R54 ;  /* 0x0000003603367220 */ /* 0x040fe20000410000 */
[----:B------:R-:W-:Y:S01]  /*7e90*/  MUFU.EX2 R216, R216 ;  /* 0x000000d800d87308 */ /* 0x000fe20000000800 */
[C---:B------:R-:W-:Y:S04]  /*7ea0*/  FMUL.FTZ R22, R3.reuse, R110 ;  /* 0x0000006e03167220 */ /* 0x040fe80000410000 */
[C---:B------:R-:W-:Y:S02]  /*7eb0*/  FMUL.FTZ R23, R3.reuse, R111 ;  /* 0x0000006f03177220 */ /* 0x040fe40000410000 */
[----:B------:R-:W2:Y:S01]  /*7ec0*/  LDSM.16.MT88.4 R108, [R133+0x2100] ;  /* 0x00210000856c783b */ /* 0x000ea20000004200 */
[C---:B------:R-:W-:Y:S02]  /*7ed0*/  FMUL.FTZ R55, R3.reuse, R55 ;  /* 0x0000003703377220 */ /* 0x040fe40000410000 */
[C---:B------:R-:W-:Y:S01]  /*7ee0*/  FMUL.FTZ R56, R132.reuse, R56 ;  /* 0x0000003884387220 */ /* 0x040fe20000410000 */
[----:B------:R-:W-:Y:S01]  /*7ef0*/  MUFU.EX2 R217, R217 ;  /* 0x000000d900d97308 */ /* 0x000fe20000000800 */
[C---:B------:R-:W-:Y:S03]  /*7f00*/  HMMA.16816.F32 R20, R136.reuse, R28, R20 ;  /* 0x0000001c8814723c */ /* 0x040fe60000001814 */
[C---:B------:R-:W-:Y:S02]  /*7f10*/  FMUL.FTZ R57, R132.reuse, R57 ;  /* 0x0000003984397220 */ /* 0x040fe40000410000 */
[C---:B------:R-:W-:Y:S02]  /*7f20*/  FMUL.FTZ R58, R3.reuse, R58 ;  /* 0x0000003a033a7220 */ /* 0x040fe40000410000 */
[C---:B------:R-:W-:Y:S01]  /*7f30*/  FMUL.FTZ R28, R132.reuse, R116 ;  /* 0x00000074841c7220 */ /* 0x040fe20000410000 */
[C---:B------:R-:W-:Y:S01]  /*7f40*/  HMMA.16816.F32 R24, R136.reuse, R30, R24 ;  /* 0x0000001e8818723c */ /* 0x040fe20000001818 */
[----:B------:R-:W-:Y:S03]  /*7f50*/  MUFU.EX2 R218, R218 ;  /* 0x000000da00da7308 */ /* 0x000fe60000000800 */
[C---:B------:R-:W-:Y:S02]  /*7f60*/  FMUL.FTZ R29, R132.reuse, R117 ;  /* 0x00000075841d7220 */ /* 0x040fe40000410000 */
[C---:B------:R-:W-:Y:S02]  /*7f70*/  FMUL.FTZ R59, R3.reuse, R59 ;  /* 0x0000003b033b7220 */ /* 0x040fe40000410000 */
[C---:B------:R-:W-:Y:S03]  /*7f80*/  FMUL.FTZ R30, R3.reuse, R118 ;  /* 0x00000076031e7220 */ /* 0x040fe60000410000 */
[----:B------:R-:W-:Y:S01]  /*7f90*/  MUFU.EX2 R219, R219 ;  /* 0x000000db00db7308 */ /* 0x000fe20000000800 */
[C---:B------:R-:W-:Y:S02]  /*7fa0*/  FMUL.FTZ R31, R3.reuse, R119 ;  /* 0x00000077031f7220 */ /* 0x040fe40000410000 */
[----:B------:R-:W-:Y:S01]  /*7fb0*/  LDSM.16.MT88.4 R116, [R176+UR4+0x900] ;  /* 0x00090004b074783b */ /* 0x000fe20008004200 */
[C---:B------:R-:W-:Y:S02]  /*7fc0*/  FMUL.FTZ R60, R132.reuse, R60 ;  /* 0x0000003c843c7220 */ /* 0x040fe40000410000 */
[C---:B------:R-:W-:Y:S02]  /*7fd0*/  FMUL.FTZ R61, R132.reuse, R61 ;  /* 0x0000003d843d7220 */ /* 0x040fe40000410000 */
[C---:B-1----:R-:W-:Y:S02]  /*7fe0*/  HMMA.16816.F32 R28, R136.reuse, R100, R28 ;  /* 0x00000064881c723c */ /* 0x042fe4000000181c */
[----:B------:R-:W-:Y:S01]  /*7ff0*/  MUFU.EX2 R220, R220 ;  /* 0x000000dc00dc7308 */ /* 0x000fe20000000800 */
[C---:B------:R-:W-:Y:S02]  /*8000*/  FMUL.FTZ R62, R3.reuse, R62 ;  /* 0x0000003e033e7220 */ /* 0x040fe40000410000 */
[C---:B------:R-:W-:Y:S02]  /*8010*/  FMUL.FTZ R63, R3.reuse, R63 ;  /* 0x0000003f033f7220 */ /* 0x040fe40000410000 */
[C---:B------:R-:W-:Y:S01]  /*8020*/  FMUL.FTZ R64, R132.reuse, R64 ;  /* 0x0000004084407220 */ /* 0x040fe20000410000 */
[C---:B------:R-:W-:Y:S01]  /*8030*/  HMMA.16816.F32 R32, R136.reuse, R102, R32 ;  /* 0x000000668820723c */ /* 0x040fe20000001820 */
[----:B------:R-:W1:Y:S03]  /*8040*/  LDSM.16.MT88.4 R100, [R176+UR4+0x2100] ;  /* 0x00210004b064783b */ /* 0x000e660008004200 */
[C---:B------:R-:W-:Y:S01]  /*8050*/  FMUL.FTZ R65, R132.reuse, R65 ;  /* 0x0000004184417220 */ /* 0x040fe20000410000 */
[----:B------:R-:W-:Y:S01]  /*8060*/  MUFU.EX2 R222, R222 ;  /* 0x000000de00de7308 */ /* 0x000fe20000000800 */
[C---:B------:R-:W-:Y:S02]  /*8070*/  FMUL.FTZ R66, R3.reuse, R66 ;  /* 0x0000004203427220 */ /* 0x040fe40000410000 */
[C---:B------:R-:W-:Y:S04]  /*8080*/  HMMA.16816.F32 R36, R136.reuse, R104, R36 ;  /* 0x000000688824723c */ /* 0x040fe80000001824 */
[C---:B------:R-:W-:Y:S02]  /*8090*/  FMUL.FTZ R67, R3.reuse, R67 ;  /* 0x0000004303437220 */ /* 0x040fe40000410000 */
[C---:B------:R-:W-:Y:S01]  /*80a0*/  FMUL.FTZ R68, R132.reuse, R68 ;  /* 0x0000004484447220 */ /* 0x040fe20000410000 */
[----:B------:R-:W-:Y:S01]  /*80b0*/  MUFU.EX2 R223, R223 ;  /* 0x000000df00df7308 */ /* 0x000fe20000000800 */
[C---:B------:R-:W-:Y:S01]  /*80c0*/  HMMA.16816.F32 R40, R136.reuse, R106, R40 ;  /* 0x0000006a8828723c */ /* 0x040fe20000001828 */
[----:B------:R-:W3:Y:S03]  /*80d0*/  LDSM.16.MT88.4 R104, [R134+0x2100] ;  /* 0x002100008668783b */ /* 0x000ee60000004200 */
[C---:B------:R-:W-:Y:S02]  /*80e0*/  FMUL.FTZ R69, R132.reuse, R69 ;  /* 0x0000004584457220 */ /* 0x040fe40000410000 */
[C---:B------:R-:W-:Y:S02]  /*80f0*/  FMUL.FTZ R70, R3.reuse, R70 ;  /* 0x0000004603467220 */ /* 0x040fe40000410000 */
[C---:B--2---:R-:W-:Y:S01]  /*8100*/  HMMA.16816.F32 R44, R136.reuse, R108, R44 ;  /* 0x0000006c882c723c */ /* 0x044fe2000000182c */
[----:B------:R-:W-:Y:S03]  /*8110*/  MUFU.EX2 R224, R224 ;  /* 0x000000e000e07308 */ /* 0x000fe60000000800 */
[C---:B------:R-:W-:Y:S02]  /*8120*/  FMUL.FTZ R71, R3.reuse, R71 ;  /* 0x0000004703477220 */ /* 0x040fe40000410000 */
[C---:B------:R-:W-:Y:S02]  /*8130*/  FMUL.FTZ R72, R132.reuse, R72 ;  /* 0x0000004884487220 */ /* 0x040fe40000410000 */
[C---:B------:R-:W-:Y:S01]  /*8140*/  HMMA.16816.F32 R48, R136.reuse, R110, R48 ;  /* 0x0000006e8830723c */ /* 0x040fe20000001830 */
[----:B------:R-:W2:Y:S03]  /*8150*/  LDSM.16.MT88.4 R108, [R177+UR4+0x4100] ;  /* 0x00410004b16c783b */ /* 0x000ea60008004200 */
[C---:B------:R-:W-:Y:S02]  /*8160*/  FMUL.FTZ R73, R132.reuse, R73 ;  /* 0x0000004984497220 */ /* 0x040fe40000410000 */
[C---:B------:R-:W-:Y:S02]  /*8170*/  FMUL.FTZ R74, R3.reuse, R74 ;  /* 0x0000004a034a7220 */ /* 0x040fe40000410000 */
[C---:B------:R-:W-:Y:S01]  /*8180*/  FMUL.FTZ R75, R3.reuse, R75 ;  /* 0x0000004b034b7220 */ /* 0x040fe20000410000 */
[C---:B-1----:R-:W-:Y:S03]  /*8190*/  HMMA.16816.F32 R52, R136.reuse, R100, R52 ;  /* 0x000000648834723c */ /* 0x042fe60000001834 */
[C---:B------:R-:W-:Y:S02]  /*81a0*/  FMUL.FTZ R84, R132.reuse, R84 ;  /* 0x0000005484547220 */ /* 0x040fe40000410000 */
[----:B------:R-:W-:Y:S02]  /*81b0*/  FMUL.FTZ R85, R132, R85 ;  /* 0x0000005584557220 */ /* 0x000fe40000410000 */
[C---:B------:R-:W-:Y:S01]  /*81c0*/  FMUL.FTZ R86, R3.reuse, R86 ;  /* 0x0000005603567220 */ /* 0x040fe20000410000 */
[C---:B------:R-:W-:Y:S01]  /*81d0*/  HMMA.16816.F32 R56, R136.reuse, R102, R56 ;  /* 0x000000668838723c */ /* 0x040fe20000001838 */
[----:B------:R-:W1:Y:S03]  /*81e0*/  LDSM.16.MT88.4 R100, [R133+0x4100] ;  /* 0x004100008564783b */ /* 0x000e660000004200 */
        /* <DEDUP_REMOVED lines=9> */
[--C-:B------:R-:W-:Y:S01]  /*8280*/  FFMA.FTZ R174, R142, c[0x0][0x2d0], -R145.reuse ;  /* 0x0000b4008eae7a23 */ /* 0x100fe20000010891 */
[----:B------:R-:W4:Y:S01]  /*8290*/  MUFU.EX2 R169, R169 ;  /* 0x000000a900a97308 */ /* 0x000f220000000800 */
[C---:B--2---:R-:W-:Y:S01]  /*82a0*/  HMMA.16816.F32 R68, R136.reuse, R108, R68 ;  /* 0x0000006c8844723c */ /* 0x044fe20000001844 */
[----:B------:R-:W-:Y:S03]  /*82b0*/  LDSM.16.MT88.4 R140, [R176+UR4+0x2900] ;  /* 0x00290004b08c783b */ /* 0x000fe60008004200 */
[--C-:B------:R-:W-:Y:S02]  /*82c0*/  FFMA.FTZ R172, R172, c[0x0][0x2d0], -R145.reuse ;  /* 0x0000b400acac7a23 */ /* 0x100fe40000010891 */
[C---:B------:R-:W-:Y:S02]  /*82d0*/  FMUL.FTZ R88, R132.reuse, R88 ;  /* 0x0000005884587220 */ /* 0x040fe40000410000 */
[C---:B------:R-:W-:Y:S01]  /*82e0*/  HMMA.16816.F32 R72, R136.reuse, R110, R72 ;  /* 0x0000006e8848723c */ /* 0x040fe20000001848 */
[----:B------:R-:W2:Y:S01]  /*82f0*/  LDSM.16.MT88.4 R108, [R134+0x4100] ;  /* 0x00410000866c783b */ /* 0x000ea20000004200 */
        /* <DEDUP_REMOVED lines=8> */
[C---:B------:R-:W-:Y:S01]  /*8380*/  FMUL.FTZ R91, R3.reuse, R91 ;  /* 0x0000005b035b7220 */ /* 0x040fe20000410000 */
[C---:B-1----:R-:W-:Y:S03]  /*8390*/  HMMA.16816.F32 R76, R136.reuse, R100, R76 ;  /* 0x00000064884c723c */ /* 0x042fe6000000184c */
[C---:B------:R-:W-:Y:S01]  /*83a0*/  FMUL.FTZ R80, R132.reuse, R80 ;  /* 0x0000005084507220 */ /* 0x040fe20000410000 */
[----:B------:R-:W1:Y:S01]  /*83b0*/  MUFU.EX2 R172, R172 ;  /* 0x000000ac00ac7308 */ /* 0x000e620000000800 */
[C---:B------:R-:W-:Y:S02]  /*83c0*/  FMUL.FTZ R81, R132.reuse, R81 ;  /* 0x0000005184517220 */ /* 0x040fe40000410000 */
[----:B------:R-:W-:Y:S01]  /*83d0*/  FMUL.FTZ R82, R3, R82 ;  /* 0x0000005203527220 */ /* 0x000fe20000410000 */
[----:B----4-:R-:W-:Y:S01]  /*83e0*/  F2FP.PACK_AB R100, R169, R168 ;  /* 0x000000a8a964723e */ /* 0x010fe200000000ff */
[C---:B------:R-:W-:Y:S03]  /*83f0*/  FMUL.FTZ R83, R3.reuse, R83 ;  /* 0x0000005303537220 */ /* 0x040fe60000410000 */
[C---:B------:R-:W-:Y:S02]  /*8400*/  FMUL.FTZ R92, R132.reuse, R92 ;  /* 0x0000005c845c7220 */ /* 0x040fe40000410000 */
[C---:B------:R-:W-:Y:S01]  /*8410*/  FMUL.FTZ R93, R132.reuse, R93 ;  /* 0x0000005d845d7220 */ /* 0x040fe20000410000 */
[----:B------:R-:W4:Y:S01]  /*8420*/  MUFU.EX2 R174, R174 ;  /* 0x000000ae00ae7308 */ /* 0x000f220000000800 */
[C---:B------:R-:W-:Y:S03]  /*8430*/  HMMA.16816.F32 R80, R136.reuse, R102, R80 ;  /* 0x000000668850723c */ /* 0x040fe60000001850 */
[C---:B------:R-:W-:Y:S02]  /*8440*/  FMUL.FTZ R94, R3.reuse, R94 ;  /* 0x0000005e035e7220 */ /* 0x040fe40000410000 */
[----:B------:R-:W-:Y:S02]  /*8450*/  FMUL.FTZ R95, R3, R95 ;  /* 0x0000005f035f7220 */ /* 0x000fe40000410000 */
[C---:B------:R-:W-:Y:S01]  /*8460*/  FMUL.FTZ R96, R132.reuse, R96 ;  /* 0x0000006084607220 */ /* 0x040fe20000410000 */
[C---:B---3--:R-:W-:Y:S04]  /*8470*/  HMMA.16816.F32 R84, R136.reuse, R104, R84 ;  /* 0x000000688854723c */ /* 0x048fe80000001854 */
[----:B------:R-:W-:Y:S01]  /*8480*/  FMUL.FTZ R97, R132, R97 ;  /* 0x0000006184617220 */ /* 0x000fe20000410000 */
[----:B-----5:R-:W-:Y:S01]  /*8490*/  F2FP.PACK_AB R102, R171, R170 ;  /* 0x000000aaab66723e */ /* 0x020fe200000000ff */
[C---:B------:R-:W-:Y:S01]  /*84a0*/  FMUL.FTZ R98, R3.reuse, R98 ;  /* 0x0000006203627220 */ /* 0x040fe20000410000 */
[----:B-1----:R-:W-:Y:S01]  /*84b0*/  F2FP.PACK_AB R101, R172, R173 ;  /* 0x000000adac65723e */ /* 0x002fe200000000ff */
[C---:B------:R-:W-:Y:S01]  /*84c0*/  HMMA.16816.F32 R88, R136.reuse, R106, R88 ;  /* 0x0000006a8858723c */ /* 0x040fe20000001858 */
[----:B------:R-:W1:Y:S03]  /*84d0*/  LDSM.16.MT88.4 R104, [R133+0x900] ;  /* 0x000900008568783b */ /* 0x000e660000004200 */
[----:B------:R-:W-:Y:S02]  /*84e0*/  FMUL.FTZ R99, R3, R99 ;  /* 0x0000006303637220 */ /* 0x000fe40000410000 */
[--C-:B------:R-:W-:Y:S01]  /*84f0*/  FFMA.FTZ R211, R211, c[0x0][0x2d0], -R152.reuse ;  /* 0x0000b400d3d37a23 */ /* 0x100fe20000010898 */
[----:B----4-:R-:W-:Y:S01]  /*8500*/  F2FP.PACK_AB R103, R175, R174 ;  /* 0x000000aeaf67723e */ /* 0x010fe200000000ff */
[C---:B--2---:R-:W-:Y:S04]  /*8510*/  HMMA.16816.F32 R92, R136.reuse, R108, R92 ;  /* 0x0000006c885c723c */ /* 0x044fe8000000185c */
[----:B------:R-:W-:Y:S01]  /*8520*/  FFMA.FTZ R152, R147, c[0x0][0x2d0], -R152 ;  /* 0x0000b40093987a23 */ /* 0x000fe20000010898 */
[----:B------:R-:W-:Y:S01]  /*8530*/  MUFU.EX2 R211, R211 ;  /* 0x000000d300d37308 */ /* 0x000fe20000000800 */
[--C-:B------:R-:W-:Y:S02]  /*8540*/  FFMA.FTZ R210, R210, c[0x0][0x2d0], -R145.reuse ;  /* 0x0000b400d2d27a23 */ /* 0x100fe40000010891 */
[----:B------:R-:W-:Y:S01]  /*8550*/  HMMA.16816.F32 R96, R136, R110, R96 ;  /* 0x0000006e8860723c */ /* 0x000fe20000001860 */
[----:B------:R-:W2:Y:S03]  /*8560*/  LDSM.16.MT88.4 R108, [R134+0x2900] ;  /* 0x00290000866c783b */ /* 0x000ea60000004200 */
[----:B------:R-:W-:Y:S02]  /*8570*/  FFMA.FTZ R145, R144, c[0x0][0x2d0], -R145 ;  /* 0x0000b40090917a23 */ /* 0x000fe40000010891 */
[----:B------:R-:W-:Y:S01]  /*8580*/  FFMA.FTZ R162, R132, R197, R162 ;  /* 0x000000c584a27223 */ /* 0x000fe200000100a2 */
[----:B------:R3:W4:Y:S01]  /*8590*/  MUFU.EX2 R221, R152 ;  /* 0x0000009800dd7308 */ /* 0x0007220000000800 */
[C---:B------:R-:W-:Y:S05]  /*85a0*/  HMMA.16816.F32 R4, R100.reuse, R112, R4 ;  /* 0x000000706404723c */ /* 0x040fea0000001804 */
[----:B------:R-:W-:Y:S01]  /*85b0*/  F2FP.PACK_AB R136, R219, R218 ;  /* 0x000000dadb88723e */ /* 0x000fe200000000ff */
[----:B------:R-:W-:Y:S01]  /*85c0*/  FADD.FTZ R161, R161, R162 ;  /* 0x000000a2a1a17221 */ /* 0x000fe20000010000 */
[----:B------:R-:W-:Y:S01]  /*85d0*/  F2FP.PACK_AB R137, R223, R222 ;  /* 0x000000dedf89723e */ /* 0x000fe200000000ff */
[C---:B------:R-:W-:Y:S01]  /*85e0*/  HMMA.16816.F32 R8, R100.reuse, R114, R8 ;  /* 0x000000726408723c */ /* 0x040fe20000001808 */
[----:B------:R-:W-:Y:S01]  /*85f0*/  LDSM.16.MT88.4 R112, [R133+0x4900] ;  /* 0x004900008570783b */ /* 0x000fe20000004200 */
[----:B------:R-:W5:Y:S02]  /*8600*/  MUFU.EX2 R225, R145 ;  /* 0x0000009100e17308 */ /* 0x000f640000000800 */
[----:B------:R-:W-:Y:S02]  /*8610*/  FFMA.FTZ R166, R3, R198, R166 ;  /* 0x000000c603a67223 */ /* 0x000fe400000100a6 */
[----:B------:R-:W-:Y:S02]  /*8620*/  FADD.FTZ R160, R160, R161 ;  /* 0x000000a1a0a07221 */ /* 0x000fe40000010000 */
[----:B------:R-:W-:Y:S01]  /*8630*/  FADD.FTZ R165, R165, R166 ;  /* 0x000000a6a5a57221 */ /* 0x000fe20000010000 */
[C---:B-1----:R-:W-:Y:S03]  /*8640*/  HMMA.16816.F32 R12, R100.reuse, R104, R12 ;  /* 0x00000068640c723c */ /* 0x042fe6000000180c */
[----:B------:R-:W1:Y:S01]  /*8650*/  MUFU.EX2 R210, R210 ;  /* 0x000000d200d27308 */ /* 0x000e620000000800 */
[----:B------:R-:W-:Y:S01]  /*8660*/  FADD.FTZ R163, R163, R160 ;  /* 0x000000a0a3a37221 */ /* 0x000fe20000010000 */
[----:B---3--:R-:W-:Y:S01]  /*8670*/  LDSM.16.MT88.4 R152, [R134+0x3900] ;  /* 0x003900008698783b */ /* 0x008fe20000004200 */
[----:B----4-:R-:W-:Y:S02]  /*8680*/  F2FP.PACK_AB R138, R221, R220 ;  /* 0x000000dcdd8a723e */ /* 0x010fe400000000ff */
[C---:B------:R-:W-:Y:S04]  /*8690*/  HMMA.16816.F32 R16, R100.reuse, R106, R16 ;  /* 0x0000006a6410723c */ /* 0x040fe80000001810 */
[----:B------:R-:W-:Y:S01]  /*86a0*/  FADD.FTZ R164, R164, R165 ;  /* 0x000000a5a4a47221 */ /* 0x000fe20000010000 */
[----:B------:R-:W3:Y:S01]  /*86b0*/  LDSM.16.MT88.4 R104, [R177+UR4+0x4900] ;  /* 0x00490004b168783b */ /* 0x000ee20008004200 */
[----:B------:R-:W-:Y:S02]  /*86c0*/  FADD.FTZ R168, R168, R163 ;  /* 0x000000a3a8a87221 */ /* 0x000fe40000010000 */
[C---:B------:R-:W-:Y:S04]  /*86d0*/  HMMA.16816.F32 R20, R100.reuse, R116, R20 ;  /* 0x000000746414723c */ /* 0x040fe80000001814 */
[----:B-----5:R-:W-:Y:S01]  /*86e0*/  F2FP.PACK_AB R139, R225, R224 ;  /* 0x000000e0e18b723e */ /* 0x020fe200000000ff */
[----:B------:R-:W-:Y:S01]  /*86f0*/  FADD.FTZ R164, R167, R164 ;  /* 0x000000a4a7a47221 */ /* 0x000fe20000010000 */
[----:B------:R-:W-:Y:S01]  /*8700*/  LDSM.16.MT88.4 R144, [R133+0x3900] ;  /* 0x003900008590783b */ /* 0x000fe20000004200 */
[----:B------:R-:W-:Y:S01]  /*8710*/  FADD.FTZ R169, R169, R168 ;  /* 0x000000a8a9a97221 */ /* 0x000fe20000010000 */
[C---:B------:R-:W-:Y:S04]  /*8720*/  HMMA.16816.F32 R24, R100.reuse, R118, R24 ;  /* 0x000000766418723c */ /* 0x040fe80000001818 */
[----:B------:R-:W-:Y:S02]  /*8730*/  FADD.FTZ R173, R173, R164 ;  /* 0x000000a4adad7221 */ /* 0x000fe40000010000 */
[----:B------:R-:W-:Y:S02]  /*8740*/  LDSM.16.MT88.4 R116, [R134+0x4900] ;  /* 0x004900008674783b */ /* 0x000fe40000004200 */
[C---:B------:R-:W-:Y:S04]  /*8750*/  HMMA.16816.F32 R28, R100.reuse, R120, R28 ;  /* 0x00000078641c723c */ /* 0x040fe8000000181c */
[----:B------:R-:W-:Y:S04]  /*8760*/  FADD.FTZ R173, R172, R173 ;  /* 0x000000adacad7221 */ /* 0x000fe80000010000 */
[C---:B------:R-:W-:Y:S01]  /*8770*/  HMMA.16816.F32 R32, R100.reuse, R122, R32 ;  /* 0x0000007a6420723c */ /* 0x040fe20000001820 */
[----:B------:R-:W-:Y:S03]  /*8780*/  LDSM.16.MT88.4 R120, [R133+0x1100] ;  /* 0x001100008578783b */ /* 0x000fe60000004200 */
[----:B------:R-:W-:Y:S04]  /*8790*/  FADD.FTZ R174, R174, R173 ;  /* 0x000000adaeae7221 */ /* 0x000fe80000010000 */
[C---:B------:R-:W-:Y:S04]  /*87a0*/  HMMA.16816.F32 R36, R100.reuse, R124, R36 ;  /* 0x0000007c6424723c */ /* 0x040fe80000001824 */
[----:B------:R-:W-:Y:S04]  /*87b0*/  FADD.FTZ R175, R175, R174 ;  /* 0x000000aeafaf7221 */ /* 0x000fe80000010000 */
[C---:B------:R-:W-:Y:S01]  /*87c0*/  HMMA.16816.F32 R40, R100.reuse, R126, R40 ;  /* 0x0000007e6428723c */ /* 0x040fe20000001828 */
[----:B------:R-:W-:Y:S07]  /*87d0*/  LDSM.16.MT88.4 R124, [R134+0x1100] ;  /* 0x00110000867c783b */ /* 0x000fee0000004200 */
[C---:B------:R-:W-:Y:S08]  /*87e0*/  HMMA.16816.F32 R44, R100.reuse, R128, R44 ;  /* 0x00000080642c723c */ /* 0x040ff0000000182c */
[C---:B------:R-:W-:Y:S08]  /*87f0*/  HMMA.16816.F32 R48, R100.reuse, R130, R48 ;  /* 0x000000826430723c */ /* 0x040ff00000001830 */
[C---:B------:R-:W-:Y:S08]  /*8800*/  HMMA.16816.F32 R52, R100.reuse, R140, R52 ;  /* 0x0000008c6434723c */ /* 0x040ff00000001834 */
[C---:B------:R-:W-:Y:S01]  /*8810*/  HMMA.16816.F32 R56, R100.reuse, R142, R56 ;  /* 0x0000008e6438723c */ /* 0x040fe20000001838 */
[----:B------:R-:W-:Y:S07]  /*8820*/  LDSM.16.MT88.4 R140, [R177+UR4+0x3900] ;  /* 0x00390004b18c783b */ /* 0x000fee0008004200 */
[C---:B--2---:R-:W-:Y:S08]  /*8830*/  HMMA.16816.F32 R60, R100.reuse, R108, R60 ;  /* 0x0000006c643c723c */ /* 0x044ff0000000183c */
[C---:B------:R-:W-:Y:S01]  /*8840*/  HMMA.16816.F32 R64, R100.reuse, R110, R64 ;  /* 0x0000006e6440723c */ /* 0x040fe20000001840 */
[----:B------:R-:W2:Y:S07]  /*8850*/  LDSM.16.MT88.4 R108, [R176+UR4+0x4900] ;  /* 0x00490004b06c783b */ /* 0x000eae0008004200 */
[C---:B---3--:R-:W-:Y:S08]  /*8860*/  HMMA.16816.F32 R68, R100.reuse, R104, R68 ;  /* 0x000000686444723c */ /* 0x048ff00000001844 */
[C---:B------:R-:W-:Y:S01]  /*8870*/  HMMA.16816.F32 R72, R100.reuse, R106, R72 ;  /* 0x0000006a6448723c */ /* 0x040fe20000001848 */
[----:B------:R-:W3:Y:S07]  /*8880*/  LDSM.16.MT88.4 R104, [R177+UR4+0x1100] ;  /* 0x00110004b168783b */ /* 0x000eee0008004200 */
[C---:B------:R-:W-:Y:S08]  /*8890*/  HMMA.16816.F32 R76, R100.reuse, R112, R76 ;  /* 0x00000070644c723c */ /* 0x040ff0000000184c */
[C---:B------:R-:W-:Y:S01]  /*88a0*/  HMMA.16816.F32 R80, R100.reuse, R114, R80 ;  /* 0x000000726450723c */ /* 0x040fe20000001850 */
[----:B------:R-:W4:Y:S07]  /*88b0*/  LDSM.16.MT88.4 R112, [R176+UR4+0x1100] ;  /* 0x00110004b070783b */ /* 0x000f2e0008004200 */
[C---:B--2---:R-:W-:Y:S08]  /*88c0*/  HMMA.16816.F32 R84, R100.reuse, R108, R84 ;  /* 0x0000006c6454723c */ /* 0x044ff00000001854 */
[C---:B------:R-:W-:Y:S01]  /*88d0*/  HMMA.16816.F32 R88, R100.reuse, R110, R88 ;  /* 0x0000006e6458723c */ /* 0x040fe20000001858 */
[----:B------:R-:W2:Y:S07]  /*88e0*/  LDSM.16.MT88.4 R108, [R177+UR4+0x3100] ;  /* 0x00310004b16c783b */ /* 0x000eae0008004200 */
[C---:B------:R-:W-:Y:S08]  /*88f0*/  HMMA.16816.F32 R92, R100.reuse, R116, R92 ;  /* 0x00000074645c723c */ /* 0x040ff0000000185c */
[----:B------:R-:W-:Y:S01]  /*8900*/  HMMA.16816.F32 R96, R100, R118, R96 ;  /* 0x000000766460723c */ /* 0x000fe20000001860 */
[----:B------:R-:W5:Y:S06]  /*8910*/  LDSM.16.MT88.4 R116, [R133+0x3100] ;  /* 0x003100008574783b */ /* 0x000f6c0000004200 */
[----:B------:R-:W-:Y:S02]  /*8920*/  F2FP.PACK_AB R100, R212, R211 ;  /* 0x000000d3d464723e */ /* 0x000fe400000000ff */
[----:B------:R-:W-:Y:S03]  /*8930*/  F2FP.PACK_AB R102, R214, R213 ;  /* 0x000000d5d666723e */ /* 0x000fe600000000ff */
[----:B-1----:R-:W-:Y:S01]  /*8940*/  F2FP.PACK_AB R101, R215, R210 ;  /* 0x000000d2d765723e */ /* 0x002fe200000000ff */
[----:B------:R-:W-:Y:S01]  /*8950*/  FADD.FTZ R210, R210, R175 ;  /* 0x000000afd2d27221 */ /* 0x000fe20000010000 */
[----:B------:R-:W-:Y:S03]  /*8960*/  F2FP.PACK_AB R103, R217, R216 ;  /* 0x000000d8d967723e */ /* 0x000fe600000000ff */
[----:B------:R-:W-:Y:S04]  /*8970*/  FADD.FTZ R215, R215, R210 ;  /* 0x000000d2d7d77221 */ /* 0x000fe80000010000 */
[C---:B---3--:R-:W-:Y:S03]  /*8980*/  HMMA.16816.F32 R4, R100.reuse, R104, R4 ;  /* 0x000000686404723c */ /* 0x048fe60000001804 */
[----:B------:R-:W-:Y:S04]  /*8990*/  FADD.FTZ R216, R216, R215 ;  /* 0x000000d7d8d87221 */ /* 0x000fe80000010000 */
[----:B------:R-:W-:Y:S01]  /*89a0*/  FADD.FTZ R217, R217, R216 ;  /* 0x000000d8d9d97221 */ /* 0x000fe20000010000 */
[C---:B------:R-:W-:Y:S01]  /*89b0*/  HMMA.16816.F32 R8, R100.reuse, R106, R8 ;  /* 0x0000006a6408723c */ /* 0x040fe20000001808 */
[----:B------:R-:W1:Y:S03]  /*89c0*/  LDSM.16.MT88.4 R104, [R176+UR4+0x3100] ;  /* 0x00310004b068783b */ /* 0x000e660008004200 */
[----:B------:R-:W-:Y:S04]  /*89d0*/  FADD.FTZ R222, R222, R217 ;  /* 0x000000d9dede7221 */ /* 0x000fe80000010000 */
[C---:B------:R-:W-:Y:S04]  /*89e0*/  HMMA.16816.F32 R12, R100.reuse, R120, R12 ;  /* 0x00000078640c723c */ /* 0x040fe8000000180c */
[----:B------:R-:W-:Y:S04]  /*89f0*/  FADD.FTZ R223, R223, R222 ;  /* 0x000000dedfdf7221 */ /* 0x000fe80000010000 */
[C---:B------:R-:W-:Y:S01]  /*8a00*/  HMMA.16816.F32 R16, R100.reuse, R122, R16 ;  /* 0x0000007a6410723c */ /* 0x040fe20000001810 */
[----:B------:R-:W-:Y:S03]  /*8a10*/  LDSM.16.MT88.4 R120, [R134+0x1900] ;  /* 0x001900008678783b */ /* 0x000fe60000004200 */
[----:B------:R-:W-:Y:S04]  /*8a20*/  FADD.FTZ R198, R224, R223 ;  /* 0x000000dfe0c67221 */ /* 0x000fe80000010000 */
[C---:B----4-:R-:W-:Y:S04]  /*8a30*/  HMMA.16816.F32 R20, R100.reuse, R112, R20 ;  /* 0x000000706414723c */ /* 0x050fe80000001814 */
[----:B------:R-:W-:Y:S04]  /*8a40*/  FADD.FTZ R198, R225, R198 ;  /* 0x000000c6e1c67221 */ /* 0x000fe80000010000 */
[C---:B------:R-:W-:Y:S01]  /*8a50*/  HMMA.16816.F32 R24, R100.reuse, R114, R24 ;  /* 0x000000726418723c */ /* 0x040fe20000001818 */
[----:B------:R-:W3:Y:S07]  /*8a60*/  LDSM.16.MT88.4 R112, [R134+0x3100] ;  /* 0x003100008670783b */ /* 0x000eee0000004200 */
[C---:B------:R-:W-:Y:S08]  /*8a70*/  HMMA.16816.F32 R28, R100.reuse, R124, R28 ;  /* 0x0000007c641c723c */ /* 0x040ff0000000181c */
[C---:B------:R-:W-:Y:S01]  /*8a80*/  HMMA.16816.F32 R32, R100.reuse, R126, R32 ;  /* 0x0000007e6420723c */ /* 0x040fe20000001820 */
[----:B------:R-:W-:Y:S07]  /*8a90*/  LDSM.16.MT88.4 R124, [R177+UR4+0x1900] ;  /* 0x00190004b17c783b */ /* 0x000fee0008004200 */
[C---:B--2---:R-:W-:Y:S08]  /*8aa0*/  HMMA.16816.F32 R36, R100.reuse, R108, R36 ;  /* 0x0000006c6424723c */ /* 0x044ff00000001824 */
[C---:B------:R-:W-:Y:S01]  /*8ab0*/  HMMA.16816.F32 R40, R100.reuse, R110, R40 ;  /* 0x0000006e6428723c */ /* 0x040fe20000001828 */
[----:B------:R-:W2:Y:S07]  /*8ac0*/  LDSM.16.MT88.4 R108, [R177+UR4+0x5100] ;  /* 0x00510004b16c783b */ /* 0x000eae0008004200 */
[C---:B-----5:R-:W-:Y:S08]  /*8ad0*/  HMMA.16816.F32 R44, R100.reuse, R116, R44 ;  /* 0x00000074642c723c */ /* 0x060ff0000000182c */
[C---:B------:R-:W-:Y:S01]  /*8ae0*/  HMMA.16816.F32 R48, R100.reuse, R118, R48 ;  /* 0x000000766430723c */ /* 0x040fe20000001830 */
[----:B------:R-:W4:Y:S07]  /*8af0*/  LDSM.16.MT88.4 R116, [R133+0x5100] ;  /* 0x005100008574783b */ /* 0x000f2e0000004200 */
[C---:B-1----:R-:W-:Y:S08]  /*8b00*/  HMMA.16816.F32 R52, R100.reuse, R104, R52 ;  /* 0x000000686434723c */ /* 0x042ff00000001834 */
[C---:B------:R-:W-:Y:S01]  /*8b10*/  HMMA.16816.F32 R56, R100.reuse, R106, R56 ;  /* 0x0000006a6438723c */ /* 0x040fe20000001838 */
[----:B------:R-:W1:Y:S07]  /*8b20*/  LDSM.16.MT88.4 R104, [R176+UR4+0x5100] ;  /* 0x00510004b068783b */ /* 0x000e6e0008004200 */
        /* <DEDUP_REMOVED lines=8> */
[----:B------:R-:W4:Y:S07]  /*8bb0*/  LDSM.16.MT88.4 R116, [R176+UR4+0x1900] ;  /* 0x00190004b074783b */ /* 0x000f2e0008004200 */
[C---:B-1----:R-:W-:Y:S08]  /*8bc0*/  HMMA.16816.F32 R84, R100.reuse, R104, R84 ;  /* 0x000000686454723c */ /* 0x042ff00000001854 */
[C---:B------:R-:W-:Y:S08]  /*8bd0*/  HMMA.16816.F32 R88, R100.reuse, R106, R88 ;  /* 0x0000006a6458723c */ /* 0x040ff00000001858 */
[C---:B---3--:R-:W-:Y:S08]  /*8be0*/  HMMA.16816.F32 R92, R100.reuse, R112, R92 ;  /* 0x00000070645c723c */ /* 0x048ff0000000185c */
[----:B------:R-:W-:Y:S08]  /*8bf0*/  HMMA.16816.F32 R96, R100, R114, R96 ;  /* 0x000000726460723c */ /* 0x000ff00000001860 */
[C---:B------:R-:W-:Y:S01]  /*8c00*/  HMMA.16816.F32 R128, R136.reuse, R124, R4 ;  /* 0x0000007c8880723c */ /* 0x040fe20000001804 */
[----:B------:R-:W1:Y:S07]  /*8c10*/  LDSM.16.MT88.4 R4, [R133+0x5900] ;  /* 0x005900008504783b */ /* 0x000e6e0000004200 */
[C---:B------:R-:W-:Y:S01]  /*8c20*/  HMMA.16816.F32 R124, R136.reuse, R126, R8 ;  /* 0x0000007e887c723c */ /* 0x040fe20000001808 */
[----:B------:R-:W3:Y:S07]  /*8c30*/  LDSM.16.MT88.4 R8, [R176+UR4+0x5900] ;  /* 0x00590004b008783b */ /* 0x000eee0008004200 */
[C---:B--2---:R-:W-:Y:S01]  /*8c40*/  HMMA.16816.F32 R100, R136.reuse, R108, R12 ;  /* 0x0000006c8864723c */ /* 0x044fe2000000180c */
[----:B------:R-:W2:Y:S07]  /*8c50*/  LDSM.16.MT88.4 R12, [R134+0x5900] ;  /* 0x00590000860c783b */ /* 0x000eae0000004200 */
        /* <DEDUP_REMOVED lines=15> */
[C---:B-1----:R-:W-:Y:S07]  /*8d50*/  HMMA.16816.F32 R76, R136.reuse, R4, R76 ;  /* 0x00000004884c723c */ /* 0x042fee000000184c */
[----:B------:R-:W-:Y:S01]  /*8d60*/  FADD.FTZ R4, R170, R169 ;  /* 0x000000a9aa047221 */ /* 0x000fe20000010000 */
[C---:B------:R-:W-:Y:S04]  /*8d70*/  HMMA.16816.F32 R80, R136.reuse, R6, R80 ;  /* 0x000000068850723c */ /* 0x040fe80000001850 */
[----:B------:R-:W-:Y:S04]  /*8d80*/  FADD.FTZ R4, R171, R4 ;  /* 0x00000004ab047221 */ /* 0x000fe80000010000 */
[C---:B---3--:R-:W-:Y:S04]  /*8d90*/  HMMA.16816.F32 R84, R136.reuse, R8, R84 ;  /* 0x000000088854723c */ /* 0x048fe80000001854 */
[----:B------:R-:W-:Y:S04]  /*8da0*/  FADD.FTZ R211, R211, R4 ;  /* 0x00000004d3d37221 */ /* 0x000fe80000010000 */
[C---:B------:R-:W-:Y:S04]  /*8db0*/  HMMA.16816.F32 R88, R136.reuse, R10, R88 ;  /* 0x0000000a8858723c */ /* 0x040fe80000001858 */
[----:B------:R-:W-:Y:S04]  /*8dc0*/  FADD.FTZ R212, R212, R211 ;  /* 0x000000d3d4d47221 */ /* 0x000fe80000010000 */
[C---:B--2---:R-:W-:Y:S04]  /*8dd0*/  HMMA.16816.F32 R92, R136.reuse, R12, R92 ;  /* 0x0000000c885c723c */ /* 0x044fe8000000185c */
[----:B------:R-:W-:Y:S04]  /*8de0*/  FADD.FTZ R3, R213, R212 ;  /* 0x000000d4d5037221 */ /* 0x000fe80000010000 */
[----:B------:R-:W-:Y:S01]  /*8df0*/  FADD.FTZ R3, R214, R3 ;  /* 0x00000003d6037221 */ /* 0x000fe20000010000 */
[----:B------:R-:W-:Y:S03]  /*8e00*/  HMMA.16816.F32 R96, R136, R14, R96 ;  /* 0x0000000e8860723c */ /* 0x000fe60000001860 */
[----:B------:R-:W-:Y:S01]  /*8e10*/  FADD.FTZ R218, R218, R3 ;  /* 0x00000003dada7221 */ /* 0x000fe20000010000 */
[----:B------:R-:W-:Y:S03]  /*8e20*/  IADD3 R3, R202, -0x2, RZ ;  /* 0xfffffffeca037810 */ /* 0x000fe60007ffe0ff */
[----:B------:R-:W-:Y:S01]  /*8e30*/  FADD.FTZ R219, R219, R218 ;  /* 0x000000dadbdb7221 */ /* 0x000fe20000010000 */
[----:B------:R-:W-:Y:S04]  /*8e40*/  ISETP.GE.AND P0, PT, R3, UR11, PT ;  /* 0x0000000b03007c0c */ /* 0x000fe8000bf06270 */
[----:B------:R-:W-:Y:S04]  /*8e50*/  FADD.FTZ R220, R220, R219 ;  /* 0x000000dbdcdc7221 */ /* 0x000fe80000010000 */
[----:B------:R-:W-:Y:S05]  /*8e60*/  FADD.FTZ R197, R221, R220 ;  /* 0x000000dcddc57221 */ /* 0x000fea0000010000 */
[----:B------:R-:W-:-:S05]  /*8e70*/  @!P0 BRA `(.L_x_1966) ;  /* 0x0000040000008947 */ /* 0x000fca0003800000 */
[----:B------:R-:W-:Y:S01]  /*8e80*/  ISETP.NE.AND P2, PT, R187, 0x1, PT ;  /* 0x00000001bb00780c */ /* 0x000fe20003f45270 */
[----:B------:R-:W-:Y:S01]  /*8e90*/  IMAD.MOV.U32 R190, RZ, RZ, RZ ;  /* 0x000000ffffbe7224 */ /* 0x000fe200078e00ff */
[----:B------:R-:W-:Y:S02]  /*8ea0*/  IADD3 R191, R193, R209, R194 ;  /* 0x000000d1c1bf7210 */ /* 0x000fe40007ffe0c2 */
[----:B------:R-:W-:Y:S02]  /*8eb0*/  IADD3 R12, -R206, 0x10, RZ ;  /* 0x00000010ce0c7810 */ /* 0x000fe40007ffe1ff */
[----:B------:R-:W-:Y:S02]  /*8ec0*/  IADD3 R191, R191, -0x80, RZ ;  /* 0xffffff80bfbf7810 */ /* 0x000fe40007ffe0ff */
[----:B------:R-:W-:Y:S02]  /*8ed0*/  LOP3.LUT R12, R12, 0xf, RZ, 0xc0, !PT ;  /* 0x0000000f0c0c7812 */ /* 0x000fe400078ec0ff */
[----:B------:R-:W-:Y:S01]  /*8ee0*/  IADD3 R11, -R203, 0x10, RZ ;  /* 0x00000010cb0b7810 */ /* 0x000fe20007ffe1ff */
[----:B------:R-:W-:Y:S02]  /*8ef0*/  IMAD.MOV.U32 R3, RZ, RZ, R191 ;  /* 0x000000ffff037224 */ /* 0x000fe400078e00bf */
[----:B------:R-:W-:Y:S01]  /*8f00*/  @P2 IMAD.HI.U32 R6, R191, c[0x0][0x2bc], RZ ;  /* 0x0000af00bf062a27 */ /* 0x000fe200078e00ff */
[----:B------:R-:W-:Y:S04]  /*8f10*/  LOP3.LUT R11, R11, 0xf, RZ, 0xc0, !PT ;  /* 0x0000000f0b0b7812 */ /* 0x000fe800078ec0ff */
[----:B------:R-:W-:Y:S04]  /*8f20*/  @P2 SHF.R.U32.HI R3, RZ, c[0x0][0x2c0], R6 ;  /* 0x0000b000ff032a19 */ /* 0x000fe80000011606 */
[C---:B------:R-:W-:Y:S04]  /*8f30*/  @!P3 IADD3 R7, P0, R3.reuse, UR18, RZ ;  /* 0x000000120307bc10 */ /* 0x040fe8000ff1e0ff */
[----:B------:R-:W-:Y:S02]  /*8f40*/  @!P3 LEA.HI.X.SX32 R6, R3, UR10, 0x1, P0 ;  /* 0x0000000a0306bc11 */ /* 0x000fe400080f0eff */
[C---:B------:R-:W-:Y:S04]  /*8f50*/  @!P3 LEA R4, P0, R7.reuse, c[0x0][0x2a0], 0x2 ;  /* 0x0000a8000704ba11 */ /* 0x040fe800078010ff */
[----:B------:R-:W-:Y:S01]  /*8f60*/  @!P3 LEA.HI.X R5, R7, c[0x0][0x2a4], R6, 0x2, P0 ;  /* 0x0000a9000705ba11 */ /* 0x000fe200000f1406 */
[----:B------:R-:W-:Y:S04]  /*8f70*/  IMAD.MOV R6, RZ, RZ, -R3 ;  /* 0x000000ffff067224 */ /* 0x000fe800078e0a03 */
[----:B------:R-:W2:Y:S01]  /*8f80*/  @!P3 LDG.E R190, [R4.64] ;  /* 0x0000001404beb981 */ /* 0x000ea2000c1e1900 */
[----:B------:R-:W-:Y:S04]  /*8f90*/  IMAD R191, R6, c[0x0][0x2b8], R191 ;  /* 0x0000ae0006bf7a24 */ /* 0x000fe800078e02bf */
[----:B------:R-:W-:Y:S01]  /*8fa0*/  IMAD.WIDE.U32 R8, R191, c[0x0][0x1e0], RZ ;  /* 0x00007800bf087a25 */ /* 0x000fe200078e00ff */
[----:B------:R-:W-:Y:S05]  /*8fb0*/  SHF.R.S32.HI R3, RZ, 0x1f, R191 ;  /* 0x0000001fff037819 */ /* 0x000fea00000114bf */
        /* <DEDUP_REMOVED lines=9> */
[C---:B------:R-:W-:Y:S02]  /*9050*/  LEA R5, P0, R7.reuse, c[0x0][0x1c8], 0x1 ;  /* 0x0000720007057a11 */ /* 0x040fe400078008ff */
[----:B------:R-:W-:Y:S02]  /*9060*/  IADD3 R9, -R184, 0x10, RZ ;  /* 0x00000010b8097810 */ /* 0x000fe40007ffe1ff */
[----:B------:R-:W-:Y:S01]  /*9070*/  LEA.HI.X R3, R7, c[0x0][0x1cc], R4, 0x1, P0 ;  /* 0x0000730007037a11 */ /* 0x000fe200000f0c04 */
[----:B------:R-:W1:Y:S01]  /*9080*/  SHFL.IDX PT, R8, R5, 0x1, 0x181f ;  /* 0x00381f0005087f89 */ /* 0x000e6200000e0000 */
[----:B------:R-:W-:Y:S01]  /*9090*/  IMAD.SHL.U32 R4, R186, 0x2, RZ ;  /* 0x00000002ba047824 */ /* 0x000fe200078e00ff */
[----:B------:R-:W-:Y:S02]  /*90a0*/  LOP3.LUT R9, R9, 0xf, RZ, 0xc0, !PT ;  /* 0x0000000f09097812 */ /* 0x000fe400078ec0ff */
[----:B------:R-:W2:Y:S04]  /*90b0*/  SHFL.IDX PT, R14, R3, 0x1, 0x181f ;  /* 0x00381f00030e7f89 */ /* 0x000ea800000e0000 */
[----:B------:R3:W4:Y:S04]  /*90c0*/  SHFL.IDX PT, R7, R5, RZ, 0x181f ;  /* 0x00181fff05077589 */ /* 0x00072800000e0000 */
[----:B------:R5:W4:Y:S01]  /*90d0*/  SHFL.IDX PT, R6, R3, RZ, 0x181f ;  /* 0x00181fff03067589 */ /* 0x000b2200000e0000 */
[----:B-1----:R-:W-:Y:S04]  /*90e0*/  IADD3 R12, P1, P0, R12, R8, R207 ;  /* 0x000000080c0c7210 */ /* 0x002fe8000783e0cf */
[----:B--2---:R-:W-:Y:S02]  /*90f0*/  IADD3.X R13, RZ, R14, R208, P1, P0 ;  /* 0x0000000eff0d7210 */ /* 0x004fe40000fe04d0 */
[----:B------:R-:W-:Y:S02]  /*9100*/  IADD3 R10, P1, P0, R11, R8, R204 ;  /* 0x000000080b0a7210 */ /* 0x000fe4000783e0cc */
[----:B---3--:R-:W-:Y:S02]  /*9110*/  SHF.L.U64.HI R5, R186, 0x1, R189 ;  /* 0x00000001ba057819 */ /* 0x008fe400000102bd */
[----:B------:R-:W-:Y:S01]  /*9120*/  IADD3.X R11, RZ, R14, R205, P1, P0 ;  /* 0x0000000eff0b7210 */ /* 0x000fe20000fe04cd */
[----:B-----5:R-:W-:Y:S01]  /*9130*/  IMAD.U32 R3, RZ, RZ, UR15 ;  /* 0x0000000fff037e24 */ /* 0x020fe2000f8e00ff */
[----:B------:R-:W-:Y:S03]  /*9140*/  IADD3 R8, P1, P0, R9, R8, R4 ;  /* 0x0000000809087210 */ /* 0x000fe6000783e004 */
[----:B------:R-:W-:Y:S01]  /*9150*/  IMAD R3, R3, 0x3000, R192 ;  /* 0x0000300003037824 */ /* 0x000fe200078e02c0 */
[----:B------:R-:W-:Y:S02]  /*9160*/  IADD3.X R9, RZ, R14, R5, P1, P0 ;  /* 0x0000000eff097210 */ /* 0x000fe40000fe0405 */
[C---:B----4-:R-:W-:Y:S02]  /*9170*/  IADD3 R16, P1, R7.reuse, R207, RZ ;  /* 0x000000cf07107210 */ /* 0x050fe40007f3e0ff */
[C---:B------:R-:W-:Y:S03]  /*9180*/  IADD3 R14, P0, R7.reuse, R204, RZ ;  /* 0x000000cc070e7210 */ /* 0x040fe60007f1e0ff */
[----:B------:R-:W-:Y:S01]  /*9190*/  IMAD.X R17, R6, 0x1, R208, P1 ;  /* 0x0000000106117824 */ /* 0x000fe200008e06d0 */
[----:B------:R-:W-:Y:S01]  /*91a0*/  ISETP.NE.U32.AND P1, PT, R206, RZ, PT ;  /* 0x000000ffce00720c */ /* 0x000fe20003f25070 */
[C---:B------:R-:W-:Y:S01]  /*91b0*/  IMAD.X R15, R6.reuse, 0x1, R205, P0 ;  /* 0x00000001060f7824 */ /* 0x040fe200000e06cd */
[----:B------:R-:W-:Y:S01]  /*91c0*/  IADD3 R4, P0, R7, R4, RZ ;  /* 0x0000000407047210 */ /* 0x000fe20007f1e0ff */
[----:B------:R-:W-:Y:S04]  /*91d0*/  IMAD.SHL.U32 R7, R3, 0x2, RZ ;  /* 0x0000000203077824 */ /* 0x000fe800078e00ff */
[----:B------:R-:W-:Y:S01]  /*91e0*/  IMAD.X R5, R6, 0x1, R5, P0 ;  /* 0x0000000106057824 */ /* 0x000fe200000e0605 */
[----:B------:R1:W-:Y:S01]  /*91f0*/  LDGSTS.E.BYPASS.LTC128B.128 [R7+0xc100], [R16.64], !P5 ;  /* 0x0c10000010077fae */ /* 0x0003e2000e901d54 */
        /* <DEDUP_REMOVED lines=8> */
.L_x_1966:
[----:B------:R-:W-:Y:S01]  /*9280*/  UISETP.GE.AND UP3, UPT, UR5, 0x1, UPT ;  /* 0x000000010500788c */ /* 0x000fe2000bf66270 */
[----:B------:R2:W3:Y:S01]  /*9290*/  R2UR UR4, R202 ;  /* 0x00000000ca0473c2 */ /* 0x0004e200000e0000 */
[----:B------:R-:W0:Y:S01]  /*92a0*/  LDGDEPBAR ;  /* 0x00000000000079af */ /* 0x000e220000000000 */
[----:B------:R-:W-:Y:S02]  /*92b0*/  IMAD.MOV.U32 R3, RZ, RZ, R0 ;  /* 0x000000ffff037224 */ /* 0x000fe400078e0000 */
[----:B------:R-:W-:Y:S01]  /*92c0*/  IMAD.MOV.U32 R132, RZ, RZ, R2 ;  /* 0x000000ffff847224 */ /* 0x000fe200078e0002 */
[----:B--2---:R-:W-:Y:S01]  /*92d0*/  IADD3 R202, R202, -0x1, RZ ;  /* 0xffffffffcaca7810 */ /* 0x004fe20007ffe0ff */
[----:B---3--:R-:W-:Y:S02]  /*92e0*/  UISETP.GT.AND UP2, UPT, UR4, UR7, UPT ;  /* 0x000000070400728c */ /* 0x008fe4000bf44270 */
[----:B------:R-:W-:Y:S04]  /*92f0*/  UIADD3 UR4, UR5, 0x1, URZ ;  /* 0x0000000105047890 */ /* 0x000fe8000fffe03f */
[----:B------:R-:W-:Y:S01]  /*9300*/  USEL UR5, UR4, URZ, !UP3 ;  /* 0x0000003f04057287 */ /* 0x000fe2000d800000 */
[----:B------:R-:W-:Y:S11]  /*9310*/  PLOP3.LUT P0, PT, PT, PT, UP2, 0x80, 0x0 ;  /* 0x000000000000781c */ /* 0x000ff60003f0f028 */
[----:B------:R-:W-:Y:S02]  /*9320*/  @!UPT UIADD3 URZ, URZ, URZ, URZ ;  /* 0x0000003f3f3ff290 */ /* 0x000fe4000fffe03f */
[----:B------:R-:W-:-:S05]  /*9330*/  @P0 BRA `(.L_x_1967) ;  /* 0xffffc90000000947 */ /* 0x000fca000383ffff */
.L_x_1956:
[----:B------:R-:W-:Y:S01]  /*9340*/  IMAD.MOV.U32 R3, RZ, RZ, 0x1 ;  /* 0x00000001ff037424 */ /* 0x000fe200078e00ff */
[----:B------:R-:W-:Y:S01]  /*9350*/  ULEA UR4, UR6, 0x7f, 0x7 ;  /* 0x0000007f06047891 */ /* 0x000fe2000f8e383f */
[----:B------:R-:W-:Y:S01]  /*9360*/  PLOP3.LUT P0, PT, PT, PT, UP0, 0x40, 0x0 ;  /* 0x000000000000781c */ /* 0x000fe20003f0e808 */
[----:B-1----:R-:W-:Y:S01]  /*9370*/  IMAD.MOV.U32 R4, RZ, RZ, c[0x0][0x2ac] ;  /* 0x0000ab00ff047624 */ /* 0x002fe200078e00ff */
[----:B------:R-:W-:Y:S01]  /*9380*/  ULDC.64 UR6, c[0x0][0x2c8] ;  /* 0x0000b20000067ab9 */ /* 0x000fe20000000a00 */
[----:B------:R-:W-:Y:S01]  /*9390*/  IADD3 R5, R3, -c[0x0][0x168], RZ ;  /* 0x80005a0003057a10 */ /* 0x000fe20007ffe0ff */
[----:B------:R-:W-:-:S04]  /*93a0*/  UIMAD.WIDE.U32 UR24, UR4, UR6, URZ ;  /* 0x00000006041872a5 */ /* 0x000fc8000f8e003f */
[----:B------:R-:W-:Y:S01]  /*93b0*/  @UP1 USHF.R.U32.HI UR4, URZ, UR7, UR25 ;  /* 0x000000073f041299 */ /* 0x000fe20008011619 */
[----:B------:R-:W-:-:S05]  /*93c0*/  IMAD R4, R4, c[0x0][0x1d0], R5 ;  /* 0x0000740004047a24 */ /* 0x000fca00078e0205 */
[----:B------:R-:W-:-:S04]  /*93d0*/  IADD3 R4, R4, UR4, RZ ;  /* 0x0000000404047c10 */ /* 0x000fc8000fffe0ff */
[----:B------:R-:W-:Y:S01]  /*93e0*/  IADD3 R5, R4, -c[0x0][0x324], RZ ;  /* 0x8000c90004057a10 */ /* 0x000fe20007ffe0ff */
[----:B------:R-:W-:Y:S05]  /*93f0*/  @P0 BRA `(.L_x_1968) ;  /* 0x000000d000000947 */ /* 0x000fea0003800000 */
[----:B------:R-:W-:-:S13]  /*9400*/  ISETP.GT.AND P0, PT, R4, -0x1, PT ;  /* 0xffffffff0400780c */ /* 0x000fda0003f04270 */
[----:B------:R-:W-:Y:S05]  /*9410*/  @P0 BRA `(.L_x_1969) ;  /* 0x0000006000000947 */ /* 0x000fea0003800000 */
[----:B------:R-:W-:Y:S02]  /*9420*/  ISETP.NE.AND P0, PT, R3, c[0x0][0x32c], PT ;  /* 0x0000cb0003007a0c */ /* 0x000fe40003f05270 */
[----:B------:R-:W-:-:S11]  /*9430*/  LOP3.LUT R4, RZ, R4, RZ, 0x33, !PT ;  /* 0x00000004ff047212 */ /* 0x000fd600078e33ff */
[----:B------:R-:W-:-:S05]  /*9440*/  @P0 IMAD.HI.U32 R3, R4, c[0x0][0x330], RZ ;  /* 0x0000cc0004030a27 */ /* 0x000fca00078e00ff */
[----:B------:R-:W-:-:S04]  /*9450*/  @P0 SHF.R.U32.HI R4, RZ, c[0x0][0x334], R3 ;  /* 0x0000cd00ff040a19 */ /* 0x000fc80000011603 */
[----:B------:R-:W-:Y:S01]  /*9460*/  LOP3.LUT R4, RZ, R4, RZ, 0x33, !PT ;  /* 0x00000004ff047212 */ /* 0x000fe200078e33ff */
[----:B------:R-:W-:Y:S05]  /*9470*/  BRA `(.L_x_1970) ;  /* 0x0000003000007947 */ /* 0x000fea0003800000 */
.L_x_1969:
[----:B------:R-:W-:-:S13]  /*9480*/  ISETP.NE.AND P0, PT, R3, c[0x0][0x32c], PT ;  /* 0x0000cb0003007a0c */ /* 0x000fda0003f05270 */
[----:B------:R-:W-:-:S05]  /*9490*/  @P0 IMAD.HI.U32 R3, R4, c[0x0][0x330], RZ ;  /* 0x0000cc0004030a27 */ /* 0x000fca00078e00ff */
[----:B------:R-:W-:-:S05]  /*94a0*/  @P0 SHF.R.U32.HI R4, RZ, c[0x0][0x334], R3 ;  /* 0x0000cd00ff040a19 */ /* 0x000fca0000011603 */
.L_x_1970:
[----:B------:R-:W-:-:S05]  /*94b0*/  IMAD R4, R4, c[0x0][0x32c], RZ ;  /* 0x0000cb0004047a24 */ /* 0x000fca00078e02ff */
[----:B------:R-:W-:-:S04]  /*94c0*/  IMNMX R5, R5, R4, !PT ;  /* 0x0000000405057217 */ /* 0x000fc80007800200 */
.L_x_1968:
[----:B------:R-:W-:-:S04]  /*94d0*/  IADD3 R4, R5, 0x3f, RZ ;  /* 0x0000003f05047810 */ /* 0x000fc80007ffe0ff */
[----:B------:R-:W-:-:S04]  /*94e0*/  SHF.R.S32.HI R3, RZ, 0x1f, R4 ;  /* 0x0000001fff037819 */ /* 0x000fc80000011404 */
[----:B------:R-:W-:-:S04]  /*94f0*/  LEA.HI R3, R3, R4, RZ, 0x6 ;  /* 0x0000000403037211 */ /* 0x000fc800078f30ff */
[----:B------:R-:W-:-:S04]  /*9500*/  SHF.R.S32.HI R209, RZ, 0x6, R3 ;  /* 0x00000006ffd17819 */ /* 0x000fc80000011403 */
[----:B------:R-:W-:-:S04]  /*9510*/  IMNMX R209, R209, UR11, !PT ;  /* 0x0000000bd1d17c17 */ /* 0x000fc8000f800200 */
[----:B------:R-:W-:-:S13]  /*9520*/  ISETP.GE.AND P0, PT, R202, R209, PT ;  /* 0x000000d1ca00720c */ /* 0x000fda0003f06270 */
[----:B------:R-:W-:Y:S05]  /*9530*/  @!P0 BRA `(.L_x_1971) ;  /* 0x00002ca000008947 */ /* 0x000fea0003800000 */
[----:B------:R-:W-:Y:S01]  /*9540*/  IMAD.MOV.U32 R3, RZ, RZ, R0 ;  /* 0x000000ffff037224 */ /* 0x000fe200078e0000 */
[----:B------:R-:W-:Y:S01]  /*9550*/  LOP3.LUT P0, RZ, R201, 0x2, RZ, 0xc0, !PT ;  /* 0x00000002c9ff7812 */ /* 0x000fe2000780c0ff */
[----:B------:R-:W-:Y:S01]  /*9560*/  IMAD.MOV.U32 R180, RZ, RZ, 0x20 ;  /* 0x00000020ffb47424 */ /* 0x000fe200078e00ff */
[----:B------:R-:W-:Y:S01]  /*9570*/  SHF.R.S32.HI R5, RZ, 0x1f, R200 ;  /* 0x0000001fff057819 */ /* 0x000fe200000114c8 */
[----:B------:R-:W-:Y:S01]  /*9580*/  IMAD.MOV.U32 R133, RZ, RZ, R2 ;  /* 0x000000ffff857224 */ /* 0x000fe200078e0002 */
[----:B------:R-:W-:Y:S01]  /*9590*/  SHF.R.S32.HI R0, RZ, 0x1f, R199 ;  /* 0x0000001fff007819 */ /* 0x000fe200000114c7 */
[C---:B------:R-:W-:Y:S01]  /*95a0*/  IMAD.SHL.U32 R207, R200.reuse, 0x2, RZ ;  /* 0x00000002c8cf7824 */ /* 0x040fe200078e00ff */
[----:B------:R-:W-:Y:S01]  /*95b0*/  SEL R206, RZ, 0x10, P5 ;  /* 0x00000010ffce7807 */ /* 0x000fe20002800000 */
[----:B------:R-:W-:Y:S01]  /*95c0*/  IMAD.SHL.U32 R204, R199, 0x2, RZ ;  /* 0x00000002c7cc7824 */ /* 0x000fe200078e00ff */
[----:B------:R-:W-:Y:S02]  /*95d0*/  SEL R203, RZ, 0x10, P4 ;  /* 0x00000010ffcb7807 */ /* 0x000fe40002000000 */
[----:B------:R-:W-:-:S02]  /*95e0*/  SHF.L.U64.HI R208, R200, 0x1, R5 ;  /* 0x00000001c8d07819 */ /* 0x000fc40000010205 */
[----:B------:R-:W-:Y:S02]  /*95f0*/  SHF.L.U64.HI R205, R199, 0x1, R0 ;  /* 0x00000001c7cd7819 */ /* 0x000fe40000010200 */
[----:B------:R-:W-:Y:S02]  /*9600*/  SEL R180, R180, 0xffffffe0, !P0 ;  /* 0xffffffe0b4b47807 */ /* 0x000fe40004000000 */
.L_x_1974:
[----:B------:R-:W-:Y:S04]  /*9610*/  DEPBAR.LE SB0, 0x2 ;  /* 0x000080800000791a */ /* 0x000fe80000000000 */
[----:B------:R-:W-:Y:S01]  /*9620*/  BAR.SYNC.DEFER_BLOCKING 0x0 ;  /* 0x0000000000007b1d */ /* 0x000fe20000010000 */
[----:B------:R-:W-:Y:S01]  /*9630*/  UIMAD UR4, UR5, 0x6000, URZ ;  /* 0x00006000050478a4 */ /* 0x000fe2000f8e023f */
[----:B------:R-:W-:Y:S05]  /*9640*/  ISETP.LE.AND P0, PT, R202, UR11, PT ;  /* 0x0000000bca007c0c */ /* 0x000fea000bf03270 */
[----:B------:R-:W-:Y:S05]  /*9650*/  IADD3 R132, R183, UR4, RZ ;  /* 0x00000004b7847c10 */ /* 0x000fea000fffe0ff */
[----:B------:R-:W-:Y:S01]  /*9660*/  IMAD.IADD R2, R180, 0x1, R132 ;  /* 0x00000001b4027824 */ /* 0x000fe200078e0284 */
[----:B-1----:R1:W2:Y:S04]  /*9670*/  LDSM.16.M88.4 R136, [R185] ;  /* 0x00000000b988783b */ /* 0x0022a80000000200 */
        /* <DEDUP_REMOVED lines=59> */
.L_x_1972:
[C---:B--23--:R-:W-:Y:S01]  /*9a30*/  HMMA.16816.F32 R4, R136.reuse, R140, RZ ;  /* 0x0000008c8804723c */ /* 0x04cfe200000018ff */
[----:B------:R-:W0:Y:S01]  /*9a40*/  LDGDEPBAR ;  /* 0x00000000000079af */ /* 0x000e220000000000 */
[----:B------:R-:W-:Y:S02]  /*9a50*/  UIADD3 UR6, UR15, 0x1, URZ ;  /* 0x000000010f067890 */ /* 0x000fe4000fffe03f */
[C---:B------:R-:W-:Y:S01]  /*9a60*/  IADD3 R0, R135.reuse, R132, RZ ;  /* 0x0000008487007210 */ /* 0x040fe20007ffe0ff */
[----:B------:R-:W-:Y:S01]  /*9a70*/  UISETP.GE.AND UP2, UPT, UR15, 0x1, UPT ;  /* 0x000000010f00788c */ /* 0x000fe2000bf46270 */
[----:B------:R-:W-:Y:S02]  /*9a80*/  IADD3 R172, R135, R2, RZ ;  /* 0x0000000287ac7210 */ /* 0x000fe40007ffe0ff */
[C---:B------:R-:W-:Y:S01]  /*9a90*/  HMMA.16816.F32 R8, R136.reuse, R142, RZ ;  /* 0x0000008e8808723c */ /* 0x040fe200000018ff */
[----:B------:R-:W-:Y:S01]  /*9aa0*/  LDSM.16.M88.4 R140, [R0+0xc100] ;  /* 0x00c10000008c783b */ /* 0x000fe20000000200 */
[----:B------:R-:W-:Y:S02]  /*9ab0*/  USEL UR15, UR6, URZ, !UP2 ;  /* 0x0000003f060f7287 */ /* 0x000fe4000d000000 */
[----:B------:R-:W-:Y:S04]  /*9ac0*/  IADD3 R132, R180, R132, R135 ;  /* 0x00000084b4847210 */ /* 0x000fe80007ffe087 */
[C---:B----4-:R-:W-:Y:S01]  /*9ad0*/  HMMA.16816.F32 R12, R136.reuse, R16, RZ ;  /* 0x00000010880c723c */ /* 0x050fe200000018ff */
[----:B------:R-:W-:Y:S07]  /*9ae0*/  LDSM.16.M88.4 R164, [R0+0xd900] ;  /* 0x00d9000000a4783b */ /* 0x000fee0000000200 */
[C---:B------:R-:W-:Y:S01]  /*9af0*/  HMMA.16816.F32 R16, R136.reuse, R18, RZ ;  /* 0x000000128810723c */ /* 0x040fe200000018ff */
[----:B------:R-:W-:Y:S07]  /*9b00*/  LDSM.16.M88.4 R168, [R172+0xc100] ;  /* 0x00c10000aca8783b */ /* 0x000fee0000000200 */
[C---:B-1----:R-:W-:Y:S08]  /*9b10*/  HMMA.16816.F32 R20, R136.reuse, R24, RZ ;  /* 0x000000188814723c */ /* 0x042ff000000018ff */
[C---:B------:R-:W-:Y:S08]  /*9b20*/  HMMA.16816.F32 R24, R136.reuse, R26, RZ ;  /* 0x0000001a8818723c */ /* 0x040ff000000018ff */
[C---:B------:R-:W-:Y:S08]  /*9b30*/  HMMA.16816.F32 R28, R136.reuse, R32, RZ ;  /* 0x00000020881c723c */ /* 0x040ff000000018ff */
[----:B------:R-:W-:Y:S01]  /*9b40*/  HMMA.16816.F32 R32, R136, R34, RZ ;  /* 0x000000228820723c */ /* 0x000fe200000018ff */
[----:B------:R-:W1:Y:S07]  /*9b50*/  LDSM.16.M88.4 R136, [R179] ;  /* 0x00000000b388783b */ /* 0x000e6e0000000200 */
[C---:B------:R-:W-:Y:S08]  /*9b60*/  HMMA.16816.F32 R4, R144.reuse, R148, R4 ;  /* 0x000000949004723c */ /* 0x040ff00000001804 */
[C---:B------:R-:W-:Y:S01]  /*9b70*/  HMMA.16816.F32 R8, R144.reuse, R150, R8 ;  /* 0x000000969008723c */ /* 0x040fe20000001808 */
[----:B------:R-:W2:Y:S07]  /*9b80*/  LDSM.16.M88.4 R148, [R0+0xc900] ;  /* 0x00c900000094783b */ /* 0x000eae0000000200 */
[C---:B------:R-:W-:Y:S08]  /*9b90*/  HMMA.16816.F32 R12, R144.reuse, R152, R12 ;  /* 0x00000098900c723c */ /* 0x040ff0000000180c */
[C---:B------:R-:W-:Y:S01]  /*9ba0*/  HMMA.16816.F32 R16, R144.reuse, R154, R16 ;  /* 0x0000009a9010723c */ /* 0x040fe20000001810 */
[----:B------:R-:W3:Y:S07]  /*9bb0*/  LDSM.16.M88.4 R152, [R0+0xd100] ;  /* 0x00d100000098783b */ /* 0x000eee0000000200 */
[C---:B------:R-:W-:Y:S08]  /*9bc0*/  HMMA.16816.F32 R20, R144.reuse, R156, R20 ;  /* 0x0000009c9014723c */ /* 0x040ff00000001814 */
[C---:B------:R-:W-:Y:S01]  /*9bd0*/  HMMA.16816.F32 R24, R144.reuse, R158, R24 ;  /* 0x0000009e9018723c */ /* 0x040fe20000001818 */
[----:B------:R-:W4:Y:S07]  /*9be0*/  LDSM.16.M88.4 R156, [R178] ;  /* 0x00000000b29c783b */ /* 0x000f2e0000000200 */
[C---:B------:R-:W-:Y:S08]  /*9bf0*/  HMMA.16816.F32 R28, R144.reuse, R160, R28 ;  /* 0x000000a0901c723c */ /* 0x040ff0000000181c */
[----:B------:R-:W-:Y:S01]  /*9c00*/  HMMA.16816.F32 R32, R144, R162, R32 ;  /* 0x000000a29020723c */ /* 0x000fe20000001820 */
[----:B------:R-:W5:Y:S07]  /*9c10*/  LDSM.16.M88.4 R144, [R172+0xc900] ;  /* 0x00c90000ac90783b */ /* 0x000f6e0000000200 */
[C---:B-1----:R-:W-:Y:S01]  /*9c20*/  HMMA.16816.F32 R4, R136.reuse, R140, R4 ;  /* 0x0000008c8804723c */ /* 0x042fe20000001804 */
[----:B------:R-:W1:Y:S07]  /*9c30*/  LDSM.16.M88.4 R160, [R172+0xd100] ;  /* 0x00d10000aca0783b */ /* 0x000e6e0000000200 */
[C---:B------:R-:W-:Y:S01]  /*9c40*/  HMMA.16816.F32 R8, R136.reuse, R142, R8 ;  /* 0x0000008e8808723c */ /* 0x040fe20000001808 */
[----:B------:R-:W1:Y:S07]  /*9c50*/  LDSM.16.M88.4 R140, [R172+0xd900] ;  /* 0x00d90000ac8c783b */ /* 0x000e6e0000000200 */
[C---:B--2---:R-:W-:Y:S08]  /*9c60*/  HMMA.16816.F32 R12, R136.reuse, R148, R12 ;  /* 0x00000094880c723c */ /* 0x044ff0000000180c */
[C---:B------:R-:W-:Y:S01]  /*9c70*/  HMMA.16816.F32 R16, R136.reuse, R150, R16 ;  /* 0x000000968810723c */ /* 0x040fe20000001810 */
[----:B------:R-:W-:Y:S07]  /*9c80*/  LDSM.16.M88.4 R148, [R183+UR4+0xe100] ;  /* 0x00e10004b794783b */ /* 0x000fee0008000200 */
[C---:B---3--:R-:W-:Y:S08]  /*9c90*/  HMMA.16816.F32 R20, R136.reuse, R152, R20 ;  /* 0x000000988814723c */ /* 0x048ff00000001814 */
[C---:B------:R-:W-:Y:S01]  /*9ca0*/  HMMA.16816.F32 R24, R136.reuse, R154, R24 ;  /* 0x0000009a8818723c */ /* 0x040fe20000001818 */
[----:B------:R-:W-:Y:S07]  /*9cb0*/  LDSM.16.M88.4 R152, [R183+UR4+0xe900] ;  /* 0x00e90004b798783b */ /* 0x000fee0008000200 */
[C---:B------:R-:W-:Y:S08]  /*9cc0*/  HMMA.16816.F32 R28, R136.reuse, R164, R28 ;  /* 0x000000a4881c723c */ /* 0x040ff0000000181c */
[----:B------:R-:W-:Y:S01]  /*9cd0*/  HMMA.16816.F32 R32, R136, R166, R32 ;  /* 0x000000a68820723c */ /* 0x000fe20000001820 */
[----:B------:R-:W2:Y:S07]  /*9ce0*/  LDSM.16.M88.4 R136, [R185+0x4000] ;  /* 0x00400000b988783b */ /* 0x000eae0000000200 */
[C---:B----4-:R-:W-:Y:S01]  /*9cf0*/  HMMA.16816.F32 R4, R156.reuse, R168, R4 ;  /* 0x000000a89c04723c */ /* 0x050fe20000001804 */
[----:B------:R-:W-:Y:S07]  /*9d00*/  LDSM.16.M88.4 R164, [R181+0x4000] ;  /* 0x00400000b5a4783b */ /* 0x000fee0000000200 */
[C---:B------:R-:W-:Y:S01]  /*9d10*/  HMMA.16816.F32 R8, R156.reuse, R170, R8 ;  /* 0x000000aa9c08723c */ /* 0x040fe20000001808 */
[----:B------:R-:W-:Y:S07]  /*9d20*/  LDSM.16.M88.4 R168, [R2+0xe100] ;  /* 0x00e1000002a8783b */ /* 0x000fee0000000200 */
[C---:B-----5:R-:W-:Y:S08]  /*9d30*/  HMMA.16816.F32 R12, R156.reuse, R144, R12 ;  /* 0x000000909c0c723c */ /* 0x060ff0000000180c */
[C---:B------:R-:W-:Y:S01]  /*9d40*/  HMMA.16816.F32 R16, R156.reuse, R146, R16 ;  /* 0x000000929c10723c */ /* 0x040fe20000001810 */
[----:B------:R-:W3:Y:S07]  /*9d50*/  LDSM.16.M88.4 R144, [R183+UR4+0xf100] ;  /* 0x00f10004b790783b */ /* 0x000eee0008000200 */
[C---:B-1----:R-:W-:Y:S08]  /*9d60*/  HMMA.16816.F32 R20, R156.reuse, R160, R20 ;  /* 0x000000a09c14723c */ /* 0x042ff00000001814 */
[C---:B------:R-:W-:Y:S01]  /*9d70*/  HMMA.16816.F32 R24, R156.reuse, R162, R24 ;  /* 0x000000a29c18723c */ /* 0x040fe20000001818 */
[----:B------:R-:W1:Y:S07]  /*9d80*/  LDSM.16.M88.4 R160, [R183+UR4+0xf900] ;  /* 0x00f90004b7a0783b */ /* 0x000e6e0008000200 */
[C---:B------:R-:W-:Y:S08]  /*9d90*/  HMMA.16816.F32 R28, R156.reuse, R140, R28 ;  /* 0x0000008c9c1c723c */ /* 0x040ff0000000181c */
[----:B------:R-:W-:Y:S01]  /*9da0*/  HMMA.16816.F32 R32, R156, R142, R32 ;  /* 0x0000008e9c20723c */ /* 0x000fe20000001820 */
[----:B------:R-:W4:Y:S07]  /*9db0*/  LDSM.16.M88.4 R140, [R2+0xe900] ;  /* 0x00e90000028c783b */ /* 0x000f2e0000000200 */
[C---:B--2---:R-:W-:Y:S01]  /*9dc0*/  HMMA.16816.F32 R4, R136.reuse, R148, R4 ;  /* 0x000000948804723c */ /* 0x044fe20000001804 */
[----:B------:R-:W-:Y:S07]  /*9dd0*/  LDSM.16.M88.4 R156, [R2+0xf900] ;  /* 0x00f90000029c783b */ /* 0x000fee0000000200 */
        /* <DEDUP_REMOVED lines=11> */
[C---:B------:R-:W-:Y:S01]  /*9e90*/  HMMA.16816.F32 R4, R164.reuse, R168, R4 ;  /* 0x000000a8a404723c */ /* 0x040fe20000001804 */
[----:B------:R-:W-:Y:S07]  /*9ea0*/  LDSM.16.M88.4 R160, [R178+0x4000] ;  /* 0x00400000b2a0783b */ /* 0x000fee0000000200 */
[C---:B------:R-:W-:Y:S01]  /*9eb0*/  HMMA.16816.F32 R8, R164.reuse, R170, R8 ;  /* 0x000000aaa408723c */ /* 0x040fe20000001808 */
[----:B------:R-:W-:Y:S07]  /*9ec0*/  LDSM.16.M88.4 R168, [R172+0xe100] ;  /* 0x00e10000aca8783b */ /* 0x000fee0000000200 */
[C---:B----4-:R-:W-:Y:S01]  /*9ed0*/  HMMA.16816.F32 R12, R164.reuse, R140, R12 ;  /* 0x0000008ca40c723c */ /* 0x050fe2000000180c */
[----:B------:R-:W-:Y:S07]  /*9ee0*/  LDSM.16.M88.4 R172, [R172+0x10100] ;  /* 0x01010000acac783b */ /* 0x000fee0000000200 */
[C---:B------:R-:W-:Y:S01]  /*9ef0*/  HMMA.16816.F32 R16, R164.reuse, R142, R16 ;  /* 0x0000008ea410723c */ /* 0x040fe20000001810 */
[----:B------:R-:W4:Y:S07]  /*9f00*/  LDSM.16.M88.4 R140, [R0+0xf100] ;  /* 0x00f10000008c783b */ /* 0x000f2e0000000200 */
[C---:B--2---:R-:W-:Y:S08]  /*9f10*/  HMMA.16816.F32 R20, R164.reuse, R148, R20 ;  /* 0x00000094a414723c */ /* 0x044ff00000001814 */
[C---:B------:R-:W-:Y:S01]  /*9f20*/  HMMA.16816.F32 R24, R164.reuse, R150, R24 ;  /* 0x00000096a418723c */ /* 0x040fe20000001818 */
[----:B------:R-:W2:Y:S07]  /*9f30*/  LDSM.16.M88.4 R148, [R0+0xf900] ;  /* 0x00f900000094783b */ /* 0x000eae0000000200 */
[C---:B------:R-:W-:Y:S08]  /*9f40*/  HMMA.16816.F32 R28, R164.reuse, R156, R28 ;  /* 0x0000009ca41c723c */ /* 0x040ff0000000181c */
[----:B------:R-:W-:Y:S01]  /*9f50*/  HMMA.16816.F32 R32, R164, R158, R32 ;  /* 0x0000009ea420723c */ /* 0x000fe20000001820 */
[----:B------:R-:W5:Y:S07]  /*9f60*/  LDSM.16.M88.4 R156, [R132+0xe900] ;  /* 0x00e90000849c783b */ /* 0x000f6e0000000200 */
[C---:B---3--:R-:W-:Y:S01]  /*9f70*/  HMMA.16816.F32 R4, R144.reuse, R152, R4 ;  /* 0x000000989004723c */ /* 0x048fe20000001804 */
[----:B------:R-:W-:Y:S07]  /*9f80*/  LDSM.16.M88.4 R164, [R183+UR4+0x11100] ;  /* 0x01110004b7a4783b */ /* 0x000fee0008000200 */
[C---:B------:R-:W-:Y:S01]  /*9f90*/  HMMA.16816.F32 R8, R144.reuse, R154, R8 ;  /* 0x0000009a9008723c */ /* 0x040fe20000001808 */
[----:B------:R-:W-:Y:S07]  /*9fa0*/  LDSM.16.M88.4 R152, [R183+UR4+0x10900] ;  /* 0x01090004b798783b */ /* 0x000fee0008000200 */
[C---:B-1----:R-:W-:Y:S08]  /*9fb0*/  HMMA.16816.F32 R12, R144.reuse, R136, R12 ;  /* 0x00000088900c723c */ /* 0x042ff0000000180c */
[C---:B------:R-:W-:Y:S01]  /*9fc0*/  HMMA.16816.F32 R16, R144.reuse, R138, R16 ;  /* 0x0000008a9010723c */ /* 0x040fe20000001810 */
[----:B------:R-:W1:Y:S07]  /*9fd0*/  LDSM.16.M88.4 R136, [R132+0xf100] ;  /* 0x00f100008488783b */ /* 0x000e6e0000000200 */
[C---:B----4-:R-:W-:Y:S08]  /*9fe0*/  HMMA.16816.F32 R20, R144.reuse, R140, R20 ;  /* 0x0000008c9014723c */ /* 0x050ff00000001814 */
[C---:B------:R-:W-:Y:S01]  /*9ff0*/  HMMA.16816.F32 R24, R144.reuse, R142, R24 ;  /* 0x0000008e9018723c */ /* 0x040fe20000001818 */
[----:B------:R-:W3:Y:S07]  /*a000*/  LDSM.16.M88.4 R140, [R132+0xf900] ;  /* 0x00f90000848c783b */ /* 0x000eee0000000200 */
[C---:B--2---:R-:W-:Y:S08]  /*a010*/  HMMA.16816.F32 R28, R144.reuse, R148, R28 ;  /* 0x00000094901c723c */ /* 0x044ff0000000181c */
[----:B------:R-:W-:Y:S01]  /*a020*/  HMMA.16816.F32 R32, R144, R150, R32 ;  /* 0x000000969020723c */ /* 0x000fe20000001820 */
[----:B------:R-:W-:Y:S07]  /*a030*/  LDSM.16.M88.4 R144, [R185+0x8000] ;  /* 0x00800000b990783b */ /* 0x000fee0000000200 */
[C---:B------:R-:W-:Y:S01]  /*a040*/  HMMA.16816.F32 R4, R160.reuse, R168, R4 ;  /* 0x000000a8a004723c */ /* 0x040fe20000001804 */
[----:B------:R-:W2:Y:S07]  /*a050*/  LDSM.16.M88.4 R148, [R183+UR4+0x10100] ;  /* 0x01010004b794783b */ /* 0x000eae0008000200 */
[C---:B------:R-:W-:Y:S01]  /*a060*/  HMMA.16816.F32 R8, R160.reuse, R170, R8 ;  /* 0x000000aaa008723c */ /* 0x040fe20000001808 */
[----:B------:R-:W-:Y:S07]  /*a070*/  LDSM.16.M88.4 R168, [R2+0x10100] ;  /* 0x0101000002a8783b */ /* 0x000fee0000000200 */
[C---:B-----5:R-:W-:Y:S08]  /*a080*/  HMMA.16816.F32 R12, R160.reuse, R156, R12 ;  /* 0x0000009ca00c723c */ /* 0x060ff0000000180c */
[C---:B------:R-:W-:Y:S01]  /*a090*/  HMMA.16816.F32 R16, R160.reuse, R158, R16 ;  /* 0x0000009ea010723c */ /* 0x040fe20000001810 */
[----:B------:R-:W4:Y:S07]  /*a0a0*/  LDSM.16.M88.4 R156, [R183+UR4+0x11900] ;  /* 0x01190004b79c783b */ /* 0x000f2e0008000200 */
[C---:B-1----:R-:W-:Y:S08]  /*a0b0*/  HMMA.16816.F32 R20, R160.reuse, R136, R20 ;  /* 0x00000088a014723c */ /* 0x042ff00000001814 */
[C---:B------:R-:W-:Y:S01]  /*a0c0*/  HMMA.16816.F32 R24, R160.reuse, R138, R24 ;  /* 0x0000008aa018723c */ /* 0x040fe20000001818 */
[----:B------:R-:W1:Y:S07]  /*a0d0*/  LDSM.16.M88.4 R136, [R181+0x8000] ;  /* 0x00800000b588783b */ /* 0x000e6e0000000200 */
[C---:B---3--:R-:W-:Y:S08]  /*a0e0*/  HMMA.16816.F32 R28, R160.reuse, R140, R28 ;  /* 0x0000008ca01c723c */ /* 0x048ff0000000181c */
[----:B------:R-:W-:Y:S01]  /*a0f0*/  HMMA.16816.F32 R32, R160, R142, R32 ;  /* 0x0000008ea020723c */ /* 0x000fe20000001820 */
[----:B------:R-:W3:Y:S07]  /*a100*/  LDSM.16.M88.4 R140, [R2+0x10900] ;  /* 0x01090000028c783b */ /* 0x000eee0000000200 */
        /* <DEDUP_REMOVED lines=10> */
[C---:B----4-:R-:W-:Y:S08]  /*a1b0*/  HMMA.16816.F32 R28, R144.reuse, R156, R28 ;  /* 0x0000009c901c723c */ /* 0x050ff0000000181c */
[----:B------:R-:W-:Y:S01]  /*a1c0*/  HMMA.16816.F32 R32, R144, R158, R32 ;  /* 0x0000009e9020723c */ /* 0x000fe20000001820 */
[----:B------:R-:W4:Y:S07]  /*a1d0*/  LDSM.16.M88.4 R144, [R0+0x10900] ;  /* 0x010900000090783b */ /* 0x000f2e0000000200 */
[C---:B-1----:R-:W-:Y:S01]  /*a1e0*/  HMMA.16816.F32 R4, R136.reuse, R168, R4 ;  /* 0x000000a88804723c */ /* 0x042fe20000001804 */
[----:B------:R-:W1:Y:S07]  /*a1f0*/  LDSM.16.M88.4 R156, [R0+0x11100] ;  /* 0x01110000009c783b */ /* 0x000e6e0000000200 */
[C---:B------:R-:W-:Y:S01]  /*a200*/  HMMA.16816.F32 R8, R136.reuse, R170, R8 ;  /* 0x000000aa8808723c */ /* 0x040fe20000001808 */
[----:B------:R-:W-:Y:S07]  /*a210*/  LDSM.16.M88.4 R168, [R178+0x8000] ;  /* 0x00800000b2a8783b */ /* 0x000fee0000000200 */
[C---:B---3--:R-:W-:Y:S08]  /*a220*/  HMMA.16816.F32 R12, R136.reuse, R140, R12 ;  /* 0x0000008c880c723c */ /* 0x048ff0000000180c */
[C---:B------:R-:W-:Y:S01]  /*a230*/  HMMA.16816.F32 R16, R136.reuse, R142, R16 ;  /* 0x0000008e8810723c */ /* 0x040fe20000001810 */
[----:B------:R-:W3:Y:S07]  /*a240*/  LDSM.16.M88.4 R140, [R0+0x11900] ;  /* 0x01190000008c783b */ /* 0x000eee0000000200 */
[C---:B--2---:R-:W-:Y:S08]  /*a250*/  HMMA.16816.F32 R20, R136.reuse, R148, R20 ;  /* 0x000000948814723c */ /* 0x044ff00000001814 */
[C---:B------:R-:W-:Y:S08]  /*a260*/  HMMA.16816.F32 R24, R136.reuse, R150, R24 ;  /* 0x000000968818723c */ /* 0x040ff00000001818 */
[C---:B-----5:R-:W-:Y:S08]  /*a270*/  HMMA.16816.F32 R28, R136.reuse, R152, R28 ;  /* 0x00000098881c723c */ /* 0x060ff0000000181c */
[----:B------:R-:W-:Y:S01]  /*a280*/  HMMA.16816.F32 R32, R136, R154, R32 ;  /* 0x0000009a8820723c */ /* 0x000fe20000001820 */
[----:B------:R-:W2:Y:S07]  /*a290*/  LDSM.16.M88.4 R136, [R132+0x10900] ;  /* 0x010900008488783b */ /* 0x000eae0000000200 */
[C---:B------:R-:W-:Y:S08]  /*a2a0*/  HMMA.16816.F32 R4, R160.reuse, R164, R4 ;  /* 0x000000a4a004723c */ /* 0x040ff00000001804 */
[C---:B------:R-:W-:Y:S08]  /*a2b0*/  HMMA.16816.F32 R8, R160.reuse, R166, R8 ;  /* 0x000000a6a008723c */ /* 0x040ff00000001808 */
[C---:B----4-:R-:W-:Y:S08]  /*a2c0*/  HMMA.16816.F32 R12, R160.reuse, R144, R12 ;  /* 0x00000090a00c723c */ /* 0x050ff0000000180c */
[C---:B------:R-:W-:Y:S01]  /*a2d0*/  HMMA.16816.F32 R16, R160.reuse, R146, R16 ;  /* 0x00000092a010723c */ /* 0x040fe20000001810 */
[----:B------:R-:W4:Y:S07]  /*a2e0*/  LDSM.16.M88.4 R144, [R132+0x11100] ;  /* 0x011100008490783b */ /* 0x000f2e0000000200 */
[C---:B-1----:R-:W-:Y:S08]  /*a2f0*/  HMMA.16816.F32 R20, R160.reuse, R156, R20 ;  /* 0x0000009ca014723c */ /* 0x042ff00000001814 */
[C---:B------:R-:W-:Y:S08]  /*a300*/  HMMA.16816.F32 R24, R160.reuse, R158, R24 ;  /* 0x0000009ea018723c */ /* 0x040ff00000001818 */
[C---:B---3--:R-:W-:Y:S08]  /*a310*/  HMMA.16816.F32 R28, R160.reuse, R140, R28 ;  /* 0x0000008ca01c723c */ /* 0x048ff0000000181c */
        /* <DEDUP_REMOVED lines=11> */
[C---:B----4-:R-:W-:Y:S01]  /*a3d0*/  HMMA.16816.F32 R20, R168.reuse, R144, R20 ;  /* 0x00000090a814723c */ /* 0x050fe20000001814 */
[----:B------:R-:W-:Y:S03]  /*a3e0*/  LDSM.16.MT88.4 R152, [R176+UR4+0x2900] ;  /* 0x00290004b098783b */ /* 0x000fe60008004200 */
[----:B------:R-:W-:Y:S04]  /*a3f0*/  FMNMX.FTZ R149, R5, R0, !PT ;  /* 0x0000000005957209 */ /* 0x000fe80007810000 */
[C---:B------:R-:W-:Y:S04]  /*a400*/  HMMA.16816.F32 R24, R168.reuse, R146, R24 ;  /* 0x00000092a818723c */ /* 0x040fe80000001818 */
        /* <DEDUP_REMOVED lines=36> */
[----:B------:R-:W2:Y:S01]  /*a650*/  SHFL.BFLY PT, R0, R143, 0x1, 0x1f ;  /* 0x0c201f008f007f89 */ /* 0x000ea200000e0000 */
[----:B-1----:R-:W-:Y:S07]  /*a660*/  FMNMX.FTZ R2, R145, R2, !PT ;  /* 0x0000000291027209 */ /* 0x002fee0007810000 */
[----:B------:R-:W-:Y:S01]  /*a670*/  LDSM.16.MT88.4 R144, [R177+UR4+0x2900] ;  /* 0x00290004b190783b */ /* 0x000fe20008004200 */
[C---:B------:R-:W-:Y:S02]  /*a680*/  FADD.FTZ R133, -R2.reuse, R133 ;  /* 0x0000008502857221 */ /* 0x040fe40000010100 */
[----:B------:R-:W-:Y:S01]  /*a690*/  FMUL.FTZ R165, R2, c[0x0][0x2d0] ;  /* 0x0000b40002a57a20 */ /* 0x000fe20000410000 */
[----:B--2---:R-:W-:Y:S01]  /*a6a0*/  FMNMX.FTZ R0, R143, R0, !PT ;  /* 0x000000008f007209 */ /* 0x004fe20007810000 */
[----:B------:R-:W-:Y:S02]  /*a6b0*/  FMUL.FTZ R132, R133, c[0x0][0x2d0] ;  /* 0x0000b40085847a20 */ /* 0x000fe40000410000 */
[----:B------:R-:W-:Y:S02]  /*a6c0*/  FFMA.FTZ R156, R4, c[0x0][0x2d0], -R165 ;  /* 0x0000b400049c7a23 */ /* 0x000fe400000108a5 */
[C---:B------:R-:W-:Y:S02]  /*a6d0*/  FADD.FTZ R133, -R0.reuse, R3 ;  /* 0x0000000300857221 */ /* 0x040fe40000010100 */
[----:B------:R-:W-:Y:S01]  /*a6e0*/  FMUL.FTZ R164, R0, c[0x0][0x2d0] ;  /* 0x0000b40000a47a20 */ /* 0x000fe20000410000 */
[----:B------:R-:W1:Y:S01]  /*a6f0*/  MUFU.EX2 R132, R132 ;  /* 0x0000008400847308 */ /* 0x000e620000000800 */
[----:B------:R-:W-:Y:S02]  /*a700*/  FMUL.FTZ R3, R133, c[0x0][0x2d0] ;  /* 0x0000b40085037a20 */ /* 0x000fe40000410000 */
[--C-:B------:R-:W-:Y:S02]  /*a710*/  FFMA.FTZ R157, R5, c[0x0][0x2d0], -R165.reuse ;  /* 0x0000b400059d7a23 */ /* 0x100fe400000108a5 */
[--C-:B------:R-:W-:Y:S02]  /*a720*/  FFMA.FTZ R158, R8, c[0x0][0x2d0], -R165.reuse ;  /* 0x0000b400089e7a23 */ /* 0x100fe400000108a5 */
[--C-:B------:R-:W-:Y:S01]  /*a730*/  FFMA.FTZ R159, R9, c[0x0][0x2d0], -R165.reuse ;  /* 0x0000b400099f7a23 */ /* 0x100fe200000108a5 */
[----:B------:R-:W-:Y:S01]  /*a740*/  IADD3 R9, R177, UR4, RZ ;  /* 0x00000004b1097c10 */ /* 0x000fe2000fffe0ff */
[--C-:B------:R-:W-:Y:S01]  /*a750*/  FFMA.FTZ R160, R6, c[0x0][0x2d0], -R164.reuse ;  /* 0x0000b40006a07a23 */ /* 0x100fe200000108a4 */
[----:B------:R-:W2:Y:S01]  /*a760*/  MUFU.EX2 R3, R3 ;  /* 0x0000000300037308 */ /* 0x000ea20000000800 */
[--C-:B------:R-:W-:Y:S01]  /*a770*/  FFMA.FTZ R161, R7, c[0x0][0x2d0], -R164.reuse ;  /* 0x0000b40007a17a23 */ /* 0x100fe200000108a4 */
[----:B------:R-:W-:Y:S01]  /*a780*/  IADD3 R133, R182, R9, RZ ;  /* 0x00000009b6857210 */ /* 0x000fe20007ffe0ff */
[--C-:B------:R-:W-:Y:S02]  /*a790*/  FFMA.FTZ R162, R10, c[0x0][0x2d0], -R164.reuse ;  /* 0x0000b4000aa27a23 */ /* 0x100fe400000108a4 */
[--C-:B------:R-:W-:Y:S02]  /*a7a0*/  FFMA.FTZ R163, R11, c[0x0][0x2d0], -R164.reuse ;  /* 0x0000b4000ba37a23 */ /* 0x100fe400000108a4 */
[----:B------:R-:W3:Y:S01]  /*a7b0*/  LDSM.16.MT88.4 R140, [R133+0x100] ;  /* 0x00010000858c783b */ /* 0x000ee20000004200 */
[--C-:B------:R-:W-:Y:S02]  /*a7c0*/  FFMA.FTZ R166, R12, c[0x0][0x2d0], -R165.reuse ;  /* 0x0000b4000ca67a23 */ /* 0x100fe400000108a5 */
[----:B------:R-:W-:Y:S01]  /*a7d0*/  MUFU.EX2 R156, R156 ;  /* 0x0000009c009c7308 */ /* 0x000fe20000000800 */
[--C-:B------:R-:W-:Y:S02]  /*a7e0*/  FFMA.FTZ R167, R13, c[0x0][0x2d0], -R165.reuse ;  /* 0x0000b4000da77a23 */ /* 0x100fe400000108a5 */
[--C-:B------:R-:W-:Y:S02]  /*a7f0*/  FFMA.FTZ R168, R14, c[0x0][0x2d0], -R164.reuse ;  /* 0x0000b4000ea87a23 */ /* 0x100fe400000108a4 */
[C---:B-1----:R-:W-:Y:S01]  /*a800*/  FMUL.FTZ R4, R132.reuse, R128 ;  /* 0x0000008084047220 */ /* 0x042fe20000410000 */
[----:B------:R-:W-:Y:S01]  /*a810*/  LDSM.16.MT88.4 R148, [R133+0x2900] ;  /* 0x002900008594783b */ /* 0x000fe20000004200 */
[C---:B------:R-:W-:Y:S02]  /*a820*/  FMUL.FTZ R5, R132.reuse, R129 ;  /* 0x0000008184057220 */ /* 0x040fe40000410000 */
[C---:B------:R-:W-:Y:S01]  /*a830*/  FMUL.FTZ R8, R132.reuse, R124 ;  /* 0x0000007c84087220 */ /* 0x040fe20000410000 */
[----:B------:R-:W1:Y:S01]  /*a840*/  MUFU.EX2 R157, R157 ;  /* 0x0000009d009d7308 */ /* 0x000e620000000800 */
[C---:B------:R-:W-:Y:S02]  /*a850*/  FMUL.FTZ R9, R132.reuse, R125 ;  /* 0x0000007d84097220 */ /* 0x040fe40000410000 */
[C---:B------:R-:W-:Y:S02]  /*a860*/  FMUL.FTZ R100, R132.reuse, R100 ;  /* 0x0000006484647220 */ /* 0x040fe40000410000 */
[C---:B--2---:R-:W-:Y:S02]  /*a870*/  FMUL.FTZ R6, R3.reuse, R130 ;  /* 0x0000008203067220 */ /* 0x044fe40000410000 */
[C---:B------:R-:W-:Y:S02]  /*a880*/  FMUL.FTZ R7, R3.reuse, R131 ;  /* 0x0000008303077220 */ /* 0x040fe40000410000 */
[C---:B------:R-:W-:Y:S01]  /*a890*/  FMUL.FTZ R10, R3.reuse, R126 ;  /* 0x0000007e030a7220 */ /* 0x040fe20000410000 */
[----:B------:R-:W-:Y:S01]  /*a8a0*/  MUFU.EX2 R158, R158 ;  /* 0x0000009e009e7308 */ /* 0x000fe20000000800 */
[C---:B------:R-:W-:Y:S02]  /*a8b0*/  FMUL.FTZ R11, R3.reuse, R127 ;  /* 0x0000007f030b7220 */ /* 0x040fe40000410000 */
[----:B------:R-:W2:Y:S01]  /*a8c0*/  LDSM.16.MT88.4 R124, [R176+UR4+0x100] ;  /* 0x00010004b07c783b */ /* 0x000ea20008004200 */
[C---:B------:R-:W-:Y:S02]  /*a8d0*/  FMUL.FTZ R101, R132.reuse, R101 ;  /* 0x0000006584657220 */ /* 0x040fe40000410000 */
[C---:B------:R-:W-:Y:S02]  /*a8e0*/  FMUL.FTZ R102, R3.reuse, R102 ;  /* 0x0000006603667220 */ /* 0x040fe40000410000 */
[----:B------:R-:W-:Y:S02]  /*a8f0*/  FMUL.FTZ R103, R3, R103 ;  /* 0x0000006703677220 */ /* 0x000fe40000410000 */
[----:B------:R-:W4:Y:S01]  /*a900*/  MUFU.EX2 R159, R159 ;  /* 0x0000009f009f7308 */ /* 0x000f220000000800 */
[C---:B------:R-:W-:Y:S02]  /*a910*/  FMUL.FTZ R104, R132.reuse, R104 ;  /* 0x0000006884687220 */ /* 0x040fe40000410000 */
[C---:B------:R-:W-:Y:S01]  /*a920*/  FMUL.FTZ R105, R132.reuse, R105 ;  /* 0x0000006984697220 */ /* 0x040fe20000410000 */
[----:B-1----:R-:W-:Y:S01]  /*a930*/  F2FP.PACK_AB R128, R157, R156 ;  /* 0x0000009c9d80723e */ /* 0x002fe200000000ff */
[C---:B------:R-:W-:Y:S02]  /*a940*/  FMUL.FTZ R106, R3.reuse, R106 ;  /* 0x0000006a036a7220 */ /* 0x040fe40000410000 */
[C---:B------:R-:W-:Y:S02]  /*a950*/  FMUL.FTZ R107, R3.reuse, R107 ;  /* 0x0000006b036b7220 */ /* 0x040fe40000410000 */
[C---:B------:R-:W-:Y:S01]  /*a960*/  FMUL.FTZ R108, R132.reuse, R108 ;  /* 0x0000006c846c7220 */ /* 0x040fe20000410000 */
[----:B------:R-:W-:Y:S01]  /*a970*/  MUFU.EX2 R160, R160 ;  /* 0x000000a000a07308 */ /* 0x000fe20000000800 */
[----:B------:R-:W-:Y:S02]  /*a980*/  FMUL.FTZ R109, R132, R109 ;  /* 0x0000006d846d7220 */ /* 0x000fe40000410000 */
[C---:B------:R-:W-:Y:S02]  /*a990*/  FMUL.FTZ R110, R3.reuse, R110 ;  /* 0x0000006e036e7220 */ /* 0x040fe40000410000 */
[----:B------:R-:W-:Y:S02]  /*a9a0*/  FMUL.FTZ R111, R3, R111 ;  /* 0x0000006f036f7220 */ /* 0x000fe40000410000 */
[--C-:B------:R-:W-:Y:S02]  /*a9b0*/  FFMA.FTZ R169, R15, c[0x0][0x2d0], -R164.reuse ;  /* 0x0000b4000fa97a23 */ /* 0x100fe400000108a4 */
[--C-:B------:R-:W-:Y:S01]  /*a9c0*/  FFMA.FTZ R170, R16, c[0x0][0x2d0], -R165.reuse ;  /* 0x0000b40010aa7a23 */ /* 0x100fe200000108a5 */
[----:B------:R-:W1:Y:S01]  /*a9d0*/  MUFU.EX2 R161, R161 ;  /* 0x000000a100a17308 */ /* 0x000e620000000800 */
[--C-:B------:R-:W-:Y:S02]  /*a9e0*/  FFMA.FTZ R171, R17, c[0x0][0x2d0], -R165.reuse ;  /* 0x0000b40011ab7a23 */ /* 0x100fe400000108a5 */
[--C-:B------:R-:W-:Y:S01]  /*a9f0*/  FFMA.FTZ R172, R18, c[0x0][0x2d0], -R164.reuse ;  /* 0x0000b40012ac7a23 */ /* 0x100fe200000108a4 */
[----:B----4-:R-:W-:Y:S01]  /*aa00*/  F2FP.PACK_AB R130, R159, R158 ;  /* 0x0000009e9f82723e */ /* 0x010fe200000000ff */
[--C-:B------:R-:W-:Y:S02]  /*aa10*/  FFMA.FTZ R173, R19, c[0x0][0x2d0], -R164.reuse ;  /* 0x0000b40013ad7a23 */ /* 0x100fe400000108a4 */
[----:B------:R-:W-:Y:S01]  /*aa20*/  LDSM.16.MT88.4 R16, [R133+0x900] ;  /* 0x000900008510783b */ /* 0x000fe20000004200 */
[--C-:B------:R-:W-:Y:S02]  /*aa30*/  FFMA.FTZ R174, R28, c[0x0][0x2d0], -R165.reuse ;  /* 0x0000b4001cae7a23 */ /* 0x100fe400000108a5 */
[----:B------:R-:W-:Y:S01]  /*aa40*/  MUFU.EX2 R162, R162 ;  /* 0x000000a200a27308 */ /* 0x000fe20000000800 */
[--C-:B------:R-:W-:Y:S02]  /*aa50*/  FFMA.FTZ R175, R29, c[0x0][0x2d0], -R165.reuse ;  /* 0x0000b4001daf7a23 */ /* 0x100fe400000108a5 */
[--C-:B------:R-:W-:Y:S02]  /*aa60*/  FFMA.FTZ R210, R30, c[0x0][0x2d0], -R164.reuse ;  /* 0x0000b4001ed27a23 */ /* 0x100fe400000108a4 */
[--C-:B------:R-:W-:Y:S02]  /*aa70*/  FFMA.FTZ R211, R31, c[0x0][0x2d0], -R164.reuse ;  /* 0x0000b4001fd37a23 */ /* 0x100fe400000108a4 */
[----:B------:R-:W-:Y:S01]  /*aa80*/  LDSM.16.MT88.4 R28, [R176+UR4+0x1900] ;  /* 0x00190004b01c783b */ /* 0x000fe20008004200 */
[----:B------:R-:W-:Y:S02]  /*aa90*/  FFMA.FTZ R212, R32, c[0x0][0x2d0], -R165 ;  /* 0x0000b40020d47a23 */ /* 0x000fe400000108a5 */
[----:B------:R-:W4:Y:S01]  /*aaa0*/  MUFU.EX2 R163, R163 ;  /* 0x000000a300a37308 */ /* 0x000f220000000800 */
[----:B------:R-:W-:Y:S02]  /*aab0*/  FFMA.FTZ R213, R34, c[0x0][0x2d0], -R164 ;  /* 0x0000b40022d57a23 */ /* 0x000fe400000108a4 */
[C---:B------:R-:W-:Y:S01]  /*aac0*/  FMUL.FTZ R112, R132.reuse, R112 ;  /* 0x0000007084707220 */ /* 0x040fe20000410000 */
        /* <DEDUP_REMOVED lines=10> */
[----:B------:R-:W1:Y:S01]  /*ab70*/  MUFU.EX2 R167, R167 ;  /* 0x000000a700a77308 */ /* 0x000e620000000800 */
[C---:B------:R-:W-:Y:S02]  /*ab80*/  FMUL.FTZ R121, R132.reuse, R121 ;  /* 0x0000007984797220 */ /* 0x040fe40000410000 */
[----:B------:R-:W-:Y:S01]  /*ab90*/  FMUL.FTZ R122, R3, R122 ;  /* 0x0000007a037a7220 */ /* 0x000fe20000410000 */
[----:B----4-:R-:W-:Y:S01]  /*aba0*/  F2FP.PACK_AB R131, R163, R162 ;  /* 0x000000a2a383723e */ /* 0x010fe200000000ff */
[C---:B------:R-:W-:Y:S02]  /*abb0*/  FMUL.FTZ R123, R3.reuse, R123 ;  /* 0x0000007b037b7220 */ /* 0x040fe40000410000 */
[C---:B------:R-:W-:Y:S02]  /*abc0*/  FMUL.FTZ R36, R132.reuse, R36 ;  /* 0x0000002484247220 */ /* 0x040fe40000410000 */
[----:B------:R-:W-:Y:S01]  /*abd0*/  FMUL.FTZ R37, R132, R37 ;  /* 0x0000002584257220 */ /* 0x000fe20000410000 */
[----:B------:R-:W-:Y:S01]  /*abe0*/  MUFU.EX2 R168, R168 ;  /* 0x000000a800a87308 */ /* 0x000fe20000000800 */
[C---:B------:R-:W-:Y:S05]  /*abf0*/  HMMA.16816.F32 R4, R128.reuse, R136, R4 ;  /* 0x000000888004723c */ /* 0x040fea0000001804 */
[C---:B------:R-:W-:Y:S02]  /*ac00*/  FMUL.FTZ R38, R3.reuse, R38 ;  /* 0x0000002603267220 */ /* 0x040fe40000410000 */
[----:B------:R-:W-:Y:S01]  /*ac10*/  IADD3 R137, R176, UR4, RZ ;  /* 0x00000004b0897c10 */ /* 0x000fe2000fffe0ff */
[C---:B------:R-:W-:Y:S01]  /*ac20*/  HMMA.16816.F32 R8, R128.reuse, R138, R8 ;  /* 0x0000008a8008723c */ /* 0x040fe20000001808 */
[----:B------:R-:W4:Y:S03]  /*ac30*/  MUFU.EX2 R169, R169 ;  /* 0x000000a900a97308 */ /* 0x000f260000000800 */
[----:B------:R-:W-:Y:S01]  /*ac40*/  IADD3 R134, R182, R137, RZ ;  /* 0x00000089b6867210 */ /* 0x000fe20007ffe0ff */
[C---:B------:R-:W-:Y:S02]  /*ac50*/  FMUL.FTZ R39, R3.reuse, R39 ;  /* 0x0000002703277220 */ /* 0x040fe40000410000 */
[C---:B------:R-:W-:Y:S01]  /*ac60*/  FMUL.FTZ R40, R132.reuse, R40 ;  /* 0x0000002884287220 */ /* 0x040fe20000410000 */
[C---:B---3--:R-:W-:Y:S01]  /*ac70*/  HMMA.16816.F32 R100, R128.reuse, R140, R100 ;  /* 0x0000008c8064723c */ /* 0x048fe20000001864 */
[----:B------:R-:W3:Y:S02]  /*ac80*/  LDSM.16.MT88.4 R136, [R134+0x100] ;  /* 0x000100008688783b */ /* 0x000ee40000004200 */
[----:B------:R-:W-:Y:S01]  /*ac90*/  MUFU.EX2 R170, R170 ;  /* 0x000000aa00aa7308 */ /* 0x000fe20000000800 */
[C---:B------:R-:W-:Y:S02]  /*aca0*/  FMUL.FTZ R41, R132.reuse, R41 ;  /* 0x0000002984297220 */ /* 0x040fe40000410000 */
[C---:B------:R-:W-:Y:S02]  /*acb0*/  FMUL.FTZ R42, R3.reuse, R42 ;  /* 0x0000002a032a7220 */ /* 0x040fe40000410000 */
[C---:B------:R-:W-:Y:S01]  /*acc0*/  HMMA.16816.F32 R104, R128.reuse, R142, R104 ;  /* 0x0000008e8068723c */ /* 0x040fe20000001868 */
[----:B------:R-:W5:Y:S03]  /*acd0*/  LDSM.16.MT88.4 R140, [R177+UR4+0x2100] ;  /* 0x00210004b18c783b */ /* 0x000f660008004200 */
[C---:B------:R-:W-:Y:S01]  /*ace0*/  FMUL.FTZ R43, R3.reuse, R43 ;  /* 0x0000002b032b7220 */ /* 0x040fe20000410000 */
[----:B------:R-:W1:Y:S01]  /*acf0*/  MUFU.EX2 R171, R171 ;  /* 0x000000ab00ab7308 */ /* 0x000e620000000800 */
[C---:B------:R-:W-:Y:S02]  /*ad00*/  FMUL.FTZ R44, R132.reuse, R44 ;  /* 0x0000002c842c7220 */ /* 0x040fe40000410000 */
[C---:B--2---:R-:W-:Y:S01]  /*ad10*/  HMMA.16816.F32 R108, R128.reuse, R124, R108 ;  /* 0x0000007c806c723c */ /* 0x044fe2000000186c */
[----:B------:R-:W-:Y:S03]  /*ad20*/  LDSM.16.MT88.4 R12, [R134+0x4100] ;  /* 0x00410000860c783b */ /* 0x000fe60000004200 */
[C---:B------:R-:W-:Y:S02]  /*ad30*/  FMUL.FTZ R45, R132.reuse, R45 ;  /* 0x0000002d842d7220 */ /* 0x040fe40000410000 */
[C---:B------:R-:W-:Y:S01]  /*ad40*/  FMUL.FTZ R46, R3.reuse, R46 ;  /* 0x0000002e032e7220 */ /* 0x040fe20000410000 */
[----:B------:R-:W-:Y:S01]  /*ad50*/  MUFU.EX2 R172, R172 ;  /* 0x000000ac00ac7308 */ /* 0x000fe20000000800 */
[C---:B------:R-:W-:Y:S01]  /*ad60*/  HMMA.16816.F32 R112, R128.reuse, R126, R112 ;  /* 0x0000007e8070723c */ /* 0x040fe20000001870 */
[----:B------:R-:W2:Y:S03]  /*ad70*/  LDSM.16.MT88.4 R124, [R133+0x2100] ;  /* 0x00210000857c783b */ /* 0x000ea60000004200 */
[C---:B------:R-:W-:Y:S02]  /*ad80*/  FMUL.FTZ R47, R3.reuse, R47 ;  /* 0x0000002f032f7220 */ /* 0x040fe40000410000 */
[C---:B------:R-:W-:Y:S02]  /*ad90*/  FMUL.FTZ R48, R132.reuse, R48 ;  /* 0x0000003084307220 */ /* 0x040fe40000410000 */
[C---:B------:R-:W-:Y:S01]  /*ada0*/  FMUL.FTZ R49, R132.reuse, R49 ;  /* 0x0000003184317220 */ /* 0x040fe20000410000 */
[----:B------:R-:W1:Y:S03]  /*adb0*/  MUFU.EX2 R173, R173 ;  /* 0x000000ad00ad7308 */ /* 0x000e660000000800 */
[C---:B------:R-:W-:Y:S02]  /*adc0*/  FMUL.FTZ R50, R3.reuse, R50 ;  /* 0x0000003203327220 */ /* 0x040fe40000410000 */
[C---:B------:R-:W-:Y:S02]  /*add0*/  FMUL.FTZ R51, R3.reuse, R51 ;  /* 0x0000003303337220 */ /* 0x040fe40000410000 */
[C---:B------:R-:W-:Y:S01]  /*ade0*/  FMUL.FTZ R52, R132.reuse, R52 ;  /* 0x0000003484347220 */ /* 0x040fe20000410000 */
[C---:B---3--:R-:W-:Y:S02]  /*adf0*/  HMMA.16816.F32 R116, R128.reuse, R136, R116 ;  /* 0x000000888074723c */ /* 0x048fe40000001874 */
[----:B------:R-:W-:Y:S01]  /*ae00*/  MUFU.EX2 R174, R174 ;  /* 0x000000ae00ae7308 */ /* 0x000fe20000000800 */
[C---:B------:R-:W-:Y:S02]  /*ae10*/  FMUL.FTZ R53, R132.reuse, R53 ;  /* 0x0000003584357220 */ /* 0x040fe40000410000 */
[C---:B------:R-:W-:Y:S02]  /*ae20*/  FMUL.FTZ R54, R3.reuse, R54 ;  /* 0x0000003603367220 */ /* 0x040fe40000410000 */
[C---:B------:R-:W-:Y:S01]  /*ae30*/  FMUL.FTZ R55, R3.reuse, R55 ;  /* 0x0000003703377220 */ /* 0x040fe20000410000 */
[C---:B------:R-:W-:Y:S01]  /*ae40*/  HMMA.16816.F32 R120, R128.reuse, R138, R120 ;  /* 0x0000008a8078723c */ /* 0x040fe20000001878 */
[----:B------:R-:W3:Y:S03]  /*ae50*/  LDSM.16.MT88.4 R136, [R176+UR4+0x2100] ;  /* 0x00210004b088783b */ /* 0x000ee60008004200 */
[C---:B------:R-:W-:Y:S01]  /*ae60*/  FMUL.FTZ R56, R132.reuse, R56 ;  /* 0x0000003884387220 */ /* 0x040fe20000410000 */
[----:B------:R-:W-:Y:S01]  /*ae70*/  MUFU.EX2 R175, R175 ;  /* 0x000000af00af7308 */ /* 0x000fe20000000800 */
[C---:B------:R-:W-:Y:S02]  /*ae80*/  FMUL.FTZ R57, R132.reuse, R57 ;  /* 0x0000003984397220 */ /* 0x040fe40000410000 */
[C---:B-----5:R-:W-:Y:S04]  /*ae90*/  HMMA.16816.F32 R36, R128.reuse, R140, R36 ;  /* 0x0000008c8024723c */ /* 0x060fe80000001824 */
[C---:B------:R-:W-:Y:S02]  /*aea0*/  FMUL.FTZ R58, R3.reuse, R58 ;  /* 0x0000003a033a7220 */ /* 0x040fe40000410000 */
[C---:B------:R-:W-:Y:S01]  /*aeb0*/  FMUL.FTZ R59, R3.reuse, R59 ;  /* 0x0000003b033b7220 */ /* 0x040fe20000410000 */
[----:B------:R-:W-:Y:S01]  /*aec0*/  MUFU.EX2 R210, R210 ;  /* 0x000000d200d27308 */ /* 0x000fe20000000800 */
[C---:B------:R-:W-:Y:S01]  /*aed0*/  HMMA.16816.F32 R40, R128.reuse, R142, R40 ;  /* 0x0000008e8028723c */ /* 0x040fe20000001828 */
[----:B------:R-:W5:Y:S03]  /*aee0*/  LDSM.16.MT88.4 R140, [R134+0x2100] ;  /* 0x00210000868c783b */ /* 0x000f660000004200 */
[C---:B------:R-:W-:Y:S02]  /*aef0*/  FMUL.FTZ R60, R132.reuse, R60 ;  /* 0x0000003c843c7220 */ /* 0x040fe40000410000 */
[C---:B------:R-:W-:Y:S02]  /*af00*/  FMUL.FTZ R61, R132.reuse, R61 ;  /* 0x0000003d843d7220 */ /* 0x040fe40000410000 */
[C---:B--2---:R-:W-:Y:S01]  /*af10*/  HMMA.16816.F32 R44, R128.reuse, R124, R44 ;  /* 0x0000007c802c723c */ /* 0x044fe2000000182c */
[----:B------:R-:W-:Y:S03]  /*af20*/  MUFU.EX2 R211, R211 ;  /* 0x000000d300d37308 */ /* 0x000fe60000000800 */
[C---:B------:R-:W-:Y:S02]  /*af30*/  FMUL.FTZ R62, R3.reuse, R62 ;  /* 0x0000003e033e7220 */ /* 0x040fe40000410000 */
[C---:B------:R-:W-:Y:S02]  /*af40*/  FMUL.FTZ R63, R3.reuse, R63 ;  /* 0x0000003f033f7220 */ /* 0x040fe40000410000 */
[C---:B------:R-:W-:Y:S01]  /*af50*/  HMMA.16816.F32 R48, R128.reuse, R126, R48 ;  /* 0x0000007e8030723c */ /* 0x040fe20000001830 */
[----:B------:R-:W2:Y:S02]  /*af60*/  LDSM.16.MT88.4 R124, [R177+UR4+0x4100] ;  /* 0x00410004b17c783b */ /* 0x000ea40008004200 */
[----:B------:R-:W-:Y:S01]  /*af70*/  MUFU.EX2 R212, R212 ;  /* 0x000000d400d47308 */ /* 0x000fe20000000800 */
[C---:B------:R-:W-:Y:S02]  /*af80*/  FMUL.FTZ R64, R132.reuse, R64 ;  /* 0x0000004084407220 */ /* 0x040fe40000410000 */
[C---:B------:R-:W-:Y:S02]  /*af90*/  FMUL.FTZ R65, R132.reuse, R65 ;  /* 0x0000004184417220 */ /* 0x040fe40000410000 */
[C---:B------:R-:W-:Y:S01]  /*afa0*/  FMUL.FTZ R66, R3.reuse, R66 ;  /* 0x0000004203427220 */ /* 0x040fe20000410000 */
[C---:B---3--:R-:W-:Y:S03]  /*afb0*/  HMMA.16816.F32 R52, R128.reuse, R136, R52 ;  /* 0x000000888034723c */ /* 0x048fe60000001834 */
[C---:B------:R-:W-:Y:S01]  /*afc0*/  FMUL.FTZ R67, R3.reuse, R67 ;  /* 0x0000004303437220 */ /* 0x040fe20000410000 */
[----:B------:R-:W-:Y:S01]  /*afd0*/  MUFU.EX2 R213, R213 ;  /* 0x000000d500d57308 */ /* 0x000fe20000000800 */
[C---:B------:R-:W-:Y:S02]  /*afe0*/  FMUL.FTZ R68, R132.reuse, R68 ;  /* 0x0000004484447220 */ /* 0x040fe40000410000 */
[C---:B------:R-:W-:Y:S01]  /*aff0*/  FMUL.FTZ R69, R132.reuse, R69 ;  /* 0x0000004584457220 */ /* 0x040fe20000410000 */
        /* <DEDUP_REMOVED lines=8> */
[----:B------:R-:W5:Y:S03]  /*b080*/  LDSM.16.MT88.4 R140, [R176+UR4+0x4100] ;  /* 0x00410004b08c783b */ /* 0x000f660008004200 */
[C---:B------:R-:W-:Y:S02]  /*b090*/  FMUL.FTZ R74, R3.reuse, R74 ;  /* 0x0000004a034a7220 */ /* 0x040fe40000410000 */
[C---:B------:R-:W-:Y:S02]  /*b0a0*/  FMUL.FTZ R75, R3.reuse, R75 ;  /* 0x0000004b034b7220 */ /* 0x040fe40000410000 */
[C---:B--2---:R-:W-:Y:S04]  /*b0b0*/  HMMA.16816.F32 R68, R128.reuse, R124, R68 ;  /* 0x0000007c8044723c */ /* 0x044fe80000001844 */
[C---:B------:R-:W-:Y:S02]  /*b0c0*/  FMUL.FTZ R76, R132.reuse, R76 ;  /* 0x0000004c844c7220 */ /* 0x040fe40000410000 */
[C---:B------:R-:W-:Y:S02]  /*b0d0*/  FMUL.FTZ R77, R132.reuse, R77 ;  /* 0x0000004d844d7220 */ /* 0x040fe40000410000 */
[C---:B------:R-:W-:Y:S01]  /*b0e0*/  HMMA.16816.F32 R72, R128.reuse, R126, R72 ;  /* 0x0000007e8048723c */ /* 0x040fe20000001848 */
[----:B------:R-:W2:Y:S03]  /*b0f0*/  LDSM.16.MT88.4 R124, [R177+UR4+0x900] ;  /* 0x00090004b17c783b */ /* 0x000ea60008004200 */
[C---:B------:R-:W-:Y:S02]  /*b100*/  FMUL.FTZ R78, R3.reuse, R78 ;  /* 0x0000004e034e7220 */ /* 0x040fe40000410000 */
[C---:B------:R-:W-:Y:S02]  /*b110*/  FMUL.FTZ R79, R3.reuse, R79 ;  /* 0x0000004f034f7220 */ /* 0x040fe40000410000 */
[C---:B------:R-:W-:Y:S04]  /*b120*/  FMUL.FTZ R80, R132.reuse, R80 ;  /* 0x0000005084507220 */ /* 0x040fe80000410000 */
[C---:B------:R-:W-:Y:S01]  /*b130*/  FMUL.FTZ R81, R132.reuse, R81 ;  /* 0x0000005184517220 */ /* 0x040fe20000410000 */
[C---:B---3--:R-:W-:Y:S03]  /*b140*/  HMMA.16816.F32 R76, R128.reuse, R136, R76 ;  /* 0x00000088804c723c */ /* 0x048fe6000000184c */
[C---:B------:R-:W-:Y:S02]  /*b150*/  FMUL.FTZ R82, R3.reuse, R82 ;  /* 0x0000005203527220 */ /* 0x040fe40000410000 */
[C---:B------:R-:W-:Y:S02]  /*b160*/  FMUL.FTZ R83, R3.reuse, R83 ;  /* 0x0000005303537220 */ /* 0x040fe40000410000 */
[C---:B------:R-:W-:Y:S02]  /*b170*/  FMUL.FTZ R84, R132.reuse, R84 ;  /* 0x0000005484547220 */ /* 0x040fe40000410000 */
[C---:B------:R-:W-:Y:S03]  /*b180*/  FMUL.FTZ R85, R132.reuse, R85 ;  /* 0x0000005584557220 */ /* 0x040fe60000410000 */
[C---:B------:R-:W-:Y:S01]  /*b190*/  HMMA.16816.F32 R80, R128.reuse, R138, R80 ;  /* 0x0000008a8050723c */ /* 0x040fe20000001850 */
[----:B------:R-:W3:Y:S02]  /*b1a0*/  LDSM.16.MT88.4 R136, [R176+UR4+0x900] ;  /* 0x00090004b088783b */ /* 0x000ee40008004200 */
[C---:B------:R-:W-:Y:S02]  /*b1b0*/  FMUL.FTZ R86, R3.reuse, R86 ;  /* 0x0000005603567220 */ /* 0x040fe40000410000 */
[C---:B------:R-:W-:Y:S02]  /*b1c0*/  FMUL.FTZ R87, R3.reuse, R87 ;  /* 0x0000005703577220 */ /* 0x040fe40000410000 */
[C---:B------:R-:W-:Y:S02]  /*b1d0*/  FMUL.FTZ R88, R132.reuse, R88 ;  /* 0x0000005884587220 */ /* 0x040fe40000410000 */
[C---:B------:R-:W-:Y:S03]  /*b1e0*/  FMUL.FTZ R89, R132.reuse, R89 ;  /* 0x0000005984597220 */ /* 0x040fe60000410000 */
[C---:B-----5:R-:W-:Y:S03]  /*b1f0*/  HMMA.16816.F32 R84, R128.reuse, R140, R84 ;  /* 0x0000008c8054723c */ /* 0x060fe60000001854 */
[C---:B------:R-:W-:Y:S02]  /*b200*/  FMUL.FTZ R90, R3.reuse, R90 ;  /* 0x0000005a035a7220 */ /* 0x040fe40000410000 */
[C---:B------:R-:W-:Y:S02]  /*b210*/  FMUL.FTZ R91, R3.reuse, R91 ;  /* 0x0000005b035b7220 */ /* 0x040fe40000410000 */
[C---:B------:R-:W-:Y:S02]  /*b220*/  FMUL.FTZ R92, R132.reuse, R92 ;  /* 0x0000005c845c7220 */ /* 0x040fe40000410000 */
[C---:B------:R-:W-:Y:S03]  /*b230*/  FMUL.FTZ R93, R132.reuse, R93 ;  /* 0x0000005d845d7220 */ /* 0x040fe60000410000 */
[C---:B------:R-:W-:Y:S01]  /*b240*/  HMMA.16816.F32 R88, R128.reuse, R142, R88 ;  /* 0x0000008e8058723c */ /* 0x040fe20000001858 */
[----:B------:R-:W5:Y:S02]  /*b250*/  LDSM.16.MT88.4 R140, [R134+0x900] ;  /* 0x00090000868c783b */ /* 0x000f640000004200 */
[C---:B------:R-:W-:Y:S02]  /*b260*/  FMUL.FTZ R94, R3.reuse, R94 ;  /* 0x0000005e035e7220 */ /* 0x040fe40000410000 */
[C---:B------:R-:W-:Y:S02]  /*b270*/  FMUL.FTZ R95, R3.reuse, R95 ;  /* 0x0000005f035f7220 */ /* 0x040fe40000410000 */
[C---:B------:R-:W-:Y:S02]  /*b280*/  FMUL.FTZ R96, R132.reuse, R96 ;  /* 0x0000006084607220 */ /* 0x040fe40000410000 */
[C---:B------:R-:W-:Y:S03]  /*b290*/  FMUL.FTZ R97, R132.reuse, R97 ;  /* 0x0000006184617220 */ /* 0x040fe60000410000 */
[C---:B------:R-:W-:Y:S03]  /*b2a0*/  HMMA.16816.F32 R92, R128.reuse, R12, R92 ;  /* 0x0000000c805c723c */ /* 0x040fe6000000185c */
[C---:B------:R-:W-:Y:S02]  /*b2b0*/  FMUL.FTZ R98, R3.reuse, R98 ;  /* 0x0000006203627220 */ /* 0x040fe40000410000 */
[----:B------:R-:W-:Y:S02]  /*b2c0*/  FMUL.FTZ R99, R3, R99 ;  /* 0x0000006303637220 */ /* 0x000fe40000410000 */
[----:B-1----:R-:W-:Y:S01]  /*b2d0*/  F2FP.PACK_AB R12, R167, R166 ;  /* 0x000000a6a70c723e */ /* 0x002fe200000000ff */
[----:B------:R-:W-:Y:S01]  /*b2e0*/  FFMA.FTZ R156, R132, R197, R156 ;  /* 0x000000c5849c7223 */ /* 0x000fe2000001009c */
[----:B----4-:R-:W-:Y:S03]  /*b2f0*/  F2FP.PACK_AB R13, R169, R168 ;  /* 0x000000a8a90d723e */ /* 0x010fe600000000ff */
[----:B------:R-:W-:Y:S01]  /*b300*/  HMMA.16816.F32 R96, R128, R14, R96 ;  /* 0x0000000e8060723c */ /* 0x000fe20000001860 */
[----:B------:R-:W-:Y:S02]  /*b310*/  LDSM.16.MT88.4 R128, [R133+0x4900] ;  /* 0x004900008580783b */ /* 0x000fe40000004200 */
[----:B------:R-:W-:Y:S01]  /*b320*/  FFMA.FTZ R160, R3, R198, R160 ;  /* 0x000000c603a07223 */ /* 0x000fe200000100a0 */
[----:B------:R-:W-:Y:S01]  /*b330*/  IADD3 R3, R202, -0x2, RZ ;  /* 0xfffffffeca037810 */ /* 0x000fe20007ffe0ff */
[----:B------:R-:W-:Y:S02]  /*b340*/  FADD.FTZ R157, R157, R156 ;  /* 0x0000009c9d9d7221 */ /* 0x000fe40000010000 */
[----:B------:R-:W-:Y:S01]  /*b350*/  F2FP.PACK_AB R14, R171, R170 ;  /* 0x000000aaab0e723e */ /* 0x000fe200000000ff */
[----:B------:R-:W-:Y:S01]  /*b360*/  FADD.FTZ R161, R161, R160 ;  /* 0x000000a0a1a17221 */ /* 0x000fe20000010000 */
[----:B------:R-:W-:Y:S02]  /*b370*/  F2FP.PACK_AB R15, R173, R172 ;  /* 0x000000acad0f723e */ /* 0x000fe400000000ff */
[----:B------:R-:W-:Y:S01]  /*b380*/  ISETP.GE.AND P0, PT, R3, UR11, PT ;  /* 0x0000000b03007c0c */ /* 0x000fe2000bf06270 */
[----:B------:R-:W-:Y:S02]  /*b390*/  FADD.FTZ R158, R158, R157 ;  /* 0x0000009d9e9e7221 */ /* 0x000fe40000010000 */
[----:B------:R-:W-:Y:S02]  /*b3a0*/  FADD.FTZ R162, R162, R161 ;  /* 0x000000a1a2a27221 */ /* 0x000fe40000010000 */
[C---:B--2---:R-:W-:Y:S05]  /*b3b0*/  HMMA.16816.F32 R4, R12.reuse, R124, R4 ;  /* 0x0000007c0c04723c */ /* 0x044fea0000001804 */
        /* <DEDUP_REMOVED lines=10> */
[----:B------:R-:W2:Y:S03]  /*b460*/  LDSM.16.MT88.4 R16, [R177+UR4+0x4900] ;  /* 0x00490004b110783b */ /* 0x000ea60008004200 */
[----:B------:R-:W-:Y:S02]  /*b470*/  FADD.FTZ R170, R170, R167 ;  /* 0x000000a7aaaa7221 */ /* 0x000fe40000010000 */
[----:B------:R-:W-:Y:S02]  /*b480*/  FADD.FTZ R172, R172, R169 ;  /* 0x000000a9acac7221 */ /* 0x000fe40000010000 */
[C---:B---3--:R-:W-:Y:S04]  /*b490*/  HMMA.16816.F32 R108, R12.reuse, R136, R108 ;  /* 0x000000880c6c723c */ /* 0x048fe8000000186c */
[----:B------:R-:W-:Y:S02]  /*b4a0*/  FADD.FTZ R171, R171, R170 ;  /* 0x000000aaabab7221 */ /* 0x000fe40000010000 */
[----:B------:R-:W-:Y:S02]  /*b4b0*/  FADD.FTZ R173, R173, R172 ;  /* 0x000000acadad7221 */ /* 0x000fe40000010000 */
[C---:B------:R-:W-:Y:S01]  /*b4c0*/  HMMA.16816.F32 R112, R12.reuse, R138, R112 ;  /* 0x0000008a0c70723c */ /* 0x040fe20000001870 */
[----:B------:R-:W3:Y:S07]  /*b4d0*/  LDSM.16.MT88.4 R136, [R176+UR4+0x4900] ;  /* 0x00490004b088783b */ /* 0x000eee0008004200 */
[C---:B-----5:R-:W-:Y:S08]  /*b4e0*/  HMMA.16816.F32 R116, R12.reuse, R140, R116 ;  /* 0x0000008c0c74723c */ /* 0x060ff00000001874 */
[C---:B------:R-:W-:Y:S01]  /*b4f0*/  HMMA.16816.F32 R120, R12.reuse, R142, R120 ;  /* 0x0000008e0c78723c */ /* 0x040fe20000001878 */
[----:B------:R-:W-:Y:S07]  /*b500*/  LDSM.16.MT88.4 R140, [R176+UR4+0x1100] ;  /* 0x00110004b08c783b */ /* 0x000fee0008004200 */
[C---:B------:R-:W-:Y:S08]  /*b510*/  HMMA.16816.F32 R36, R12.reuse, R144, R36 ;  /* 0x000000900c24723c */ /* 0x040ff00000001824 */
[C---:B------:R-:W-:Y:S01]  /*b520*/  HMMA.16816.F32 R40, R12.reuse, R146, R40 ;  /* 0x000000920c28723c */ /* 0x040fe20000001828 */
[----:B------:R-:W-:Y:S07]  /*b530*/  LDSM.16.MT88.4 R144, [R177+UR4+0x5900] ;  /* 0x00590004b190783b */ /* 0x000fee0008004200 */
        /* <DEDUP_REMOVED lines=8> */
[----:B------:R-:W4:Y:S01]  /*b5c0*/  LDSM.16.MT88.4 R20, [R134+0x4900] ;  /* 0x004900008614783b */ /* 0x000f220000004200 */
[--C-:B------:R-:W-:Y:S01]  /*b5d0*/  FFMA.FTZ R152, R24, c[0x0][0x2d0], -R165.reuse ;  /* 0x0000b40018987a23 */ /* 0x100fe200000108a5 */
[C---:B------:R-:W-:Y:S01]  /*b5e0*/  HMMA.16816.F32 R56, R12.reuse, R154, R56 ;  /* 0x0000009a0c38723c */ /* 0x040fe20000001838 */
[----:B------:R-:W5:Y:S03]  /*b5f0*/  MUFU.EX2 R149, R149 ;  /* 0x0000009500957308 */ /* 0x000f660000000800 */
[--C-:B------:R-:W-:Y:S02]  /*b600*/  FFMA.FTZ R153, R25, c[0x0][0x2d0], -R165.reuse ;  /* 0x0000b40019997a23 */ /* 0x100fe400000108a5 */
[----:B------:R-:W-:Y:S02]  /*b610*/  FFMA.FTZ R165, R33, c[0x0][0x2d0], -R165 ;  /* 0x0000b40021a57a23 */ /* 0x000fe400000108a5 */
[C---:B-1----:R-:W-:Y:S03]  /*b620*/  HMMA.16816.F32 R60, R12.reuse, R124, R60 ;  /* 0x0000007c0c3c723c */ /* 0x042fe6000000183c */
[----:B------:R-:W-:Y:S01]  /*b630*/  MUFU.EX2 R150, R150 ;  /* 0x0000009600967308 */ /* 0x000fe20000000800 */
[--C-:B------:R-:W-:Y:S02]  /*b640*/  FFMA.FTZ R154, R26, c[0x0][0x2d0], -R164.reuse ;  /* 0x0000b4001a9a7a23 */ /* 0x100fe400000108a4 */
[--C-:B------:R-:W-:Y:S02]  /*b650*/  FFMA.FTZ R155, R27, c[0x0][0x2d0], -R164.reuse ;  /* 0x0000b4001b9b7a23 */ /* 0x100fe400000108a4 */
[C---:B------:R-:W-:Y:S01]  /*b660*/  HMMA.16816.F32 R64, R12.reuse, R126, R64 ;  /* 0x0000007e0c40723c */ /* 0x040fe20000001840 */
[----:B------:R-:W-:Y:S03]  /*b670*/  LDSM.16.MT88.4 R124, [R133+0x1100] ;  /* 0x00110000857c783b */ /* 0x000fe60000004200 */
[----:B------:R-:W-:Y:S01]  /*b680*/  FFMA.FTZ R164, R35, c[0x0][0x2d0], -R164 ;  /* 0x0000b40023a47a23 */ /* 0x000fe200000108a4 */
[----:B------:R-:W1:Y:S03]  /*b690*/  MUFU.EX2 R151, R151 ;  /* 0x0000009700977308 */ /* 0x000e660000000800 */
[C---:B--2---:R-:W-:Y:S01]  /*b6a0*/  HMMA.16816.F32 R68, R12.reuse, R16, R68 ;  /* 0x000000100c44723c */ /* 0x044fe20000001844 */
[----:B------:R-:W-:Y:S06]  /*b6b0*/  LDSM.16.MT88.4 R24, [R134+0x1100] ;  /* 0x001100008618783b */ /* 0x000fec0000004200 */
[----:B------:R-:W-:Y:S01]  /*b6c0*/  MUFU.EX2 R152, R152 ;  /* 0x0000009800987308 */ /* 0x000fe20000000800 */
[C---:B------:R-:W-:Y:S01]  /*b6d0*/  HMMA.16816.F32 R72, R12.reuse, R18, R72 ;  /* 0x000000120c48723c */ /* 0x040fe20000001848 */
[----:B------:R-:W2:Y:S07]  /*b6e0*/  LDSM.16.MT88.4 R16, [R177+UR4+0x1100] ;  /* 0x00110004b110783b */ /* 0x000eae0008004200 */
[C---:B------:R-:W-:Y:S01]  /*b6f0*/  HMMA.16816.F32 R76, R12.reuse, R128, R76 ;  /* 0x000000800c4c723c */ /* 0x040fe2000000184c */
[----:B------:R-:W-:Y:S01]  /*b700*/  LDSM.16.MT88.4 R32, [R134+0x1900] ;  /* 0x001900008620783b */ /* 0x000fe20000004200 */
[----:B------:R-:W1:Y:S06]  /*b710*/  MUFU.EX2 R153, R153 ;  /* 0x0000009900997308 */ /* 0x000e6c0000000800 */
[C---:B------:R-:W-:Y:S01]  /*b720*/  HMMA.16816.F32 R80, R12.reuse, R130, R80 ;  /* 0x000000820c50723c */ /* 0x040fe20000001850 */
[----:B------:R-:W1:Y:S03]  /*b730*/  LDSM.16.MT88.4 R128, [R177+UR4+0x3100] ;  /* 0x00310004b180783b */ /* 0x000e660008004200 */
[----:B------:R-:W-:Y:S04]  /*b740*/  MUFU.EX2 R154, R154 ;  /* 0x0000009a009a7308 */ /* 0x000fe80000000800 */
[C---:B---3--:R-:W-:Y:S06]  /*b750*/  HMMA.16816.F32 R84, R12.reuse, R136, R84 ;  /* 0x000000880c54723c */ /* 0x048fec0000001854 */
[----:B------:R-:W3:Y:S02]  /*b760*/  MUFU.EX2 R155, R155 ;  /* 0x0000009b009b7308 */ /* 0x000ee40000000800 */
[C---:B------:R-:W-:Y:S01]  /*b770*/  HMMA.16816.F32 R88, R12.reuse, R138, R88 ;  /* 0x0000008a0c58723c */ /* 0x040fe20000001858 */
[----:B------:R-:W-:Y:S07]  /*b780*/  LDSM.16.MT88.4 R136, [R176+UR4+0x3900] ;  /* 0x00390004b088783b */ /* 0x000fee0008004200 */
[C---:B----4-:R-:W-:Y:S01]  /*b790*/  HMMA.16816.F32 R92, R12.reuse, R20, R92 ;  /* 0x000000140c5c723c */ /* 0x050fe2000000185c */
[----:B------:R-:W4:Y:S07]  /*b7a0*/  MUFU.EX2 R165, R165 ;  /* 0x000000a500a57308 */ /* 0x000f2e0000000800 */
[----:B------:R-:W-:Y:S01]  /*b7b0*/  HMMA.16816.F32 R96, R12, R22, R96 ;  /* 0x000000160c60723c */ /* 0x000fe20000001860 */
[----:B------:R-:W4:Y:S02]  /*b7c0*/  LDSM.16.MT88.4 R20, [R133+0x3100] ;  /* 0x003100008514783b */ /* 0x000f240000004200 */
[----:B------:R-:W4:Y:S04]  /*b7d0*/  MUFU.EX2 R164, R164 ;  /* 0x000000a400a47308 */ /* 0x000f280000000800 */
[----:B-----5:R-:W-:Y:S01]  /*b7e0*/  F2FP.PACK_AB R12, R149, R148 ;  /* 0x00000094950c723e */ /* 0x020fe200000000ff */
[----:B------:R-:W-:Y:S01]  /*b7f0*/  FADD.FTZ R148, R148, R171 ;  /* 0x000000ab94947221 */ /* 0x000fe20000010000 */
[----:B-1----:R-:W-:Y:S03]  /*b800*/  F2FP.PACK_AB R13, R151, R150 ;  /* 0x00000096970d723e */ /* 0x002fe600000000ff */
[----:B------:R-:W-:Y:S01]  /*b810*/  F2FP.PACK_AB R14, R153, R152 ;  /* 0x00000098990e723e */ /* 0x000fe200000000ff */
[----:B------:R-:W-:Y:S01]  /*b820*/  FADD.FTZ R150, R150, R173 ;  /* 0x000000ad96967221 */ /* 0x000fe20000010000 */
[----:B---3--:R-:W-:Y:S01]  /*b830*/  F2FP.PACK_AB R15, R155, R154 ;  /* 0x0000009a9b0f723e */ /* 0x008fe200000000ff */
        /* <DEDUP_REMOVED lines=8> */
[----:B------:R-:W1:Y:S07]  /*b8c0*/  LDSM.16.MT88.4 R16, [R176+UR4+0x3100] ;  /* 0x00310004b010783b */ /* 0x000e6e0008004200 */
[C---:B------:R-:W-:Y:S08]  /*b8d0*/  HMMA.16816.F32 R100, R12.reuse, R124, R100 ;  /* 0x0000007c0c64723c */ /* 0x040ff00000001864 */
[C---:B------:R-:W-:Y:S01]  /*b8e0*/  HMMA.16816.F32 R104, R12.reuse, R126, R104 ;  /* 0x0000007e0c68723c */ /* 0x040fe20000001868 */
[----:B------:R-:W-:Y:S07]  /*b8f0*/  LDSM.16.MT88.4 R124, [R177+UR4+0x5100] ;  /* 0x00510004b17c783b */ /* 0x000fee0008004200 */
[C---:B------:R-:W-:Y:S08]  /*b900*/  HMMA.16816.F32 R108, R12.reuse, R140, R108 ;  /* 0x0000008c0c6c723c */ /* 0x040ff0000000186c */
[C---:B------:R-:W-:Y:S01]  /*b910*/  HMMA.16816.F32 R112, R12.reuse, R142, R112 ;  /* 0x0000008e0c70723c */ /* 0x040fe20000001870 */
[----:B------:R-:W-:Y:S07]  /*b920*/  LDSM.16.MT88.4 R140, [R134+0x3900] ;  /* 0x00390000868c783b */ /* 0x000fee0000004200 */
[C---:B------:R-:W-:Y:S08]  /*b930*/  HMMA.16816.F32 R116, R12.reuse, R24, R116 ;  /* 0x000000180c74723c */ /* 0x040ff00000001874 */
[C---:B------:R-:W-:Y:S01]  /*b940*/  HMMA.16816.F32 R120, R12.reuse, R26, R120 ;  /* 0x0000001a0c78723c */ /* 0x040fe20000001878 */
[----:B------:R-:W2:Y:S07]  /*b950*/  LDSM.16.MT88.4 R24, [R134+0x3100] ;  /* 0x003100008618783b */ /* 0x000eae0000004200 */
[C---:B------:R-:W-:Y:S08]  /*b960*/  HMMA.16816.F32 R36, R12.reuse, R128, R36 ;  /* 0x000000800c24723c */ /* 0x040ff00000001824 */
[C---:B------:R-:W-:Y:S08]  /*b970*/  HMMA.16816.F32 R40, R12.reuse, R130, R40 ;  /* 0x000000820c28723c */ /* 0x040ff00000001828 */
[C---:B----4-:R-:W-:Y:S08]  /*b980*/  HMMA.16816.F32 R44, R12.reuse, R20, R44 ;  /* 0x000000140c2c723c */ /* 0x050ff0000000182c */
[C---:B------:R-:W-:Y:S01]  /*b990*/  HMMA.16816.F32 R48, R12.reuse, R22, R48 ;  /* 0x000000160c30723c */ /* 0x040fe20000001830 */
[----:B------:R-:W3:Y:S07]  /*b9a0*/  LDSM.16.MT88.4 R20, [R133+0x5100] ;  /* 0x005100008514783b */ /* 0x000eee0000004200 */
[C---:B-1----:R-:W-:Y:S08]  /*b9b0*/  HMMA.16816.F32 R52, R12.reuse, R16, R52 ;  /* 0x000000100c34723c */ /* 0x042ff00000001834 */
[C---:B------:R-:W-:Y:S01]  /*b9c0*/  HMMA.16816.F32 R56, R12.reuse, R18, R56 ;  /* 0x000000120c38723c */ /* 0x040fe20000001838 */
[----:B------:R-:W1:Y:S07]  /*b9d0*/  LDSM.16.MT88.4 R16, [R176+UR4+0x5100] ;  /* 0x00510004b010783b */ /* 0x000e6e0008004200 */
[C---:B--2---:R-:W-:Y:S08]  /*b9e0*/  HMMA.16816.F32 R60, R12.reuse, R24, R60 ;  /* 0x000000180c3c723c */ /* 0x044ff0000000183c */
[C---:B------:R-:W-:Y:S01]  /*b9f0*/  HMMA.16816.F32 R64, R12.reuse, R26, R64 ;  /* 0x0000001a0c40723c */ /* 0x040fe20000001840 */
[----:B------:R-:W2:Y:S07]  /*ba00*/  LDSM.16.MT88.4 R24, [R134+0x5100] ;  /* 0x005100008618783b */ /* 0x000eae0000004200 */
[C---:B------:R-:W-:Y:S08]  /*ba10*/  HMMA.16816.F32 R68, R12.reuse, R124, R68 ;  /* 0x0000007c0c44723c */ /* 0x040ff00000001844 */
[C---:B------:R-:W-:Y:S01]  /*ba20*/  HMMA.16816.F32 R72, R12.reuse, R126, R72 ;  /* 0x0000007e0c48723c */ /* 0x040fe20000001848 */
[----:B------:R-:W4:Y:S07]  /*ba30*/  LDSM.16.MT88.4 R124, [R177+UR4+0x1900] ;  /* 0x00190004b17c783b */ /* 0x000f2e0008004200 */
[C---:B---3--:R-:W-:Y:S08]  /*ba40*/  HMMA.16816.F32 R76, R12.reuse, R20, R76 ;  /* 0x000000140c4c723c */ /* 0x048ff0000000184c */
[C---:B------:R-:W-:Y:S01]  /*ba50*/  HMMA.16816.F32 R80, R12.reuse, R22, R80 ;  /* 0x000000160c50723c */ /* 0x040fe20000001850 */
[----:B------:R-:W3:Y:S07]  /*ba60*/  LDSM.16.MT88.4 R20, [R133+0x1900] ;  /* 0x001900008514783b */ /* 0x000eee0000004200 */
[C---:B-1----:R-:W-:Y:S08]  /*ba70*/  HMMA.16816.F32 R84, R12.reuse, R16, R84 ;  /* 0x000000100c54723c */ /* 0x042ff00000001854 */
[C---:B------:R-:W-:Y:S01]  /*ba80*/  HMMA.16816.F32 R88, R12.reuse, R18, R88 ;  /* 0x000000120c58723c */ /* 0x040fe20000001858 */
[----:B------:R-:W1:Y:S07]  /*ba90*/  LDSM.16.MT88.4 R16, [R177+UR4+0x3900] ;  /* 0x00390004b110783b */ /* 0x000e6e0008004200 */
[C---:B--2---:R-:W-:Y:S08]  /*baa0*/  HMMA.16816.F32 R92, R12.reuse, R24, R92 ;  /* 0x000000180c5c723c */ /* 0x044ff0000000185c */
[----:B------:R-:W-:Y:S01]  /*bab0*/  HMMA.16816.F32 R96, R12, R26, R96 ;  /* 0x0000001a0c60723c */ /* 0x000fe20000001860 */
[----:B------:R-:W2:Y:S06]  /*bac0*/  LDSM.16.MT88.4 R24, [R133+0x3900] ;  /* 0x003900008518783b */ /* 0x000eac0000004200 */
[----:B------:R-:W-:Y:S01]  /*bad0*/  F2FP.PACK_AB R12, R175, R174 ;  /* 0x000000aeaf0c723e */ /* 0x000fe200000000ff */
[----:B------:R-:W-:Y:S01]  /*bae0*/  FADD.FTZ R174, R174, R153 ;  /* 0x00000099aeae7221 */ /* 0x000fe20000010000 */
[----:B------:R-:W-:Y:S03]  /*baf0*/  F2FP.PACK_AB R13, R211, R210 ;  /* 0x000000d2d30d723e */ /* 0x000fe600000000ff */
[----:B------:R-:W-:Y:S01]  /*bb00*/  F2FP.PACK_AB R14, R165, R212 ;  /* 0x000000d4a50e723e */ /* 0x000fe200000000ff */
[----:B------:R-:W-:Y:S01]  /*bb10*/  FADD.FTZ R210, R210, R155 ;  /* 0x0000009bd2d27221 */ /* 0x000fe20000010000 */
[----:B------:R-:W-:Y:S01]  /*bb20*/  F2FP.PACK_AB R15, R164, R213 ;  /* 0x000000d5a40f723e */ /* 0x000fe200000000ff */
[----:B------:R-:W-:Y:S02]  /*bb30*/  FADD.FTZ R175, R175, R174 ;  /* 0x000000aeafaf7221 */ /* 0x000fe40000010000 */
[----:B------:R-:W-:Y:S02]  /*bb40*/  FADD.FTZ R210, R211, R210 ;  /* 0x000000d2d3d27221 */ /* 0x000fe40000010000 */
[----:B------:R-:W-:Y:S02]  /*bb50*/  FADD.FTZ R212, R212, R175 ;  /* 0x000000afd4d47221 */ /* 0x000fe40000010000 */
[C---:B----4-:R-:W-:Y:S03]  /*bb60*/  HMMA.16816.F32 R128, R12.reuse, R124, R4 ;  /* 0x0000007c0c80723c */ /* 0x050fe60000001804 */
[----:B------:R-:W-:Y:S02]  /*bb70*/  FADD.FTZ R213, R213, R210 ;  /* 0x000000d2d5d57221 */ /* 0x000fe40000010000 */
[----:B------:R-:W-:Y:S02]  /*bb80*/  FADD.FTZ R197, R165, R212 ;  /* 0x000000d4a5c57221 */ /* 0x000fe40000010000 */
[----:B------:R-:W-:Y:S01]  /*bb90*/  FADD.FTZ R198, R164, R213 ;  /* 0x000000d5a4c67221 */ /* 0x000fe20000010000 */
[C---:B------:R-:W-:Y:S01]  /*bba0*/  HMMA.16816.F32 R124, R12.reuse, R126, R8 ;  /* 0x0000007e0c7c723c */ /* 0x040fe20000001808 */
[----:B------:R-:W4:Y:S07]  /*bbb0*/  LDSM.16.MT88.4 R8, [R133+0x5900] ;  /* 0x005900008508783b */ /* 0x000f2e0000004200 */
[C---:B---3--:R-:W-:Y:S08]  /*bbc0*/  HMMA.16816.F32 R100, R12.reuse, R20, R100 ;  /* 0x000000140c64723c */ /* 0x048ff00000001864 */
[C---:B------:R-:W-:Y:S01]  /*bbd0*/  HMMA.16816.F32 R104, R12.reuse, R22, R104 ;  /* 0x000000160c68723c */ /* 0x040fe20000001868 */
[----:B------:R-:W-:Y:S07]  /*bbe0*/  LDSM.16.MT88.4 R20, [R134+0x5900] ;  /* 0x005900008614783b */ /* 0x000fee0000004200 */
[C---:B------:R-:W-:Y:S08]  /*bbf0*/  HMMA.16816.F32 R108, R12.reuse, R28, R108 ;  /* 0x0000001c0c6c723c */ /* 0x040ff0000000186c */
[C---:B------:R-:W-:Y:S08]  /*bc00*/  HMMA.16816.F32 R112, R12.reuse, R30, R112 ;  /* 0x0000001e0c70723c */ /* 0x040ff00000001870 */
[C---:B------:R-:W-:Y:S08]  /*bc10*/  HMMA.16816.F32 R116, R12.reuse, R32, R116 ;  /* 0x000000200c74723c */ /* 0x040ff00000001874 */
[C---:B------:R-:W-:Y:S08]  /*bc20*/  HMMA.16816.F32 R120, R12.reuse, R34, R120 ;  /* 0x000000220c78723c */ /* 0x040ff00000001878 */
[C---:B-1----:R-:W-:Y:S08]  /*bc30*/  HMMA.16816.F32 R36, R12.reuse, R16, R36 ;  /* 0x000000100c24723c */ /* 0x042ff00000001824 */
[C---:B------:R-:W-:Y:S01]  /*bc40*/  HMMA.16816.F32 R40, R12.reuse, R18, R40 ;  /* 0x000000120c28723c */ /* 0x040fe20000001828 */
[----:B------:R-:W1:Y:S07]  /*bc50*/  LDSM.16.MT88.4 R16, [R176+UR4+0x5900] ;  /* 0x00590004b010783b */ /* 0x000e6e0008004200 */
        /* <DEDUP_REMOVED lines=10> */
[C---:B-1----:R-:W-:Y:S08]  /*bd00*/  HMMA.16816.F32 R84, R12.reuse, R16, R84 ;  /* 0x000000100c54723c */ /* 0x042ff00000001854 */
[C---:B------:R-:W-:Y:S08]  /*bd10*/  HMMA.16816.F32 R88, R12.reuse, R18, R88 ;  /* 0x000000120c58723c */ /* 0x040ff00000001858 */
[C---:B------:R-:W-:Y:S08]  /*bd20*/  HMMA.16816.F32 R92, R12.reuse, R20, R92 ;  /* 0x000000140c5c723c */ /* 0x040ff0000000185c */
[----:B------:R-:W-:Y:S01]  /*bd30*/  HMMA.16816.F32 R96, R12, R22, R96 ;  /* 0x000000160c60723c */ /* 0x000fe20000001860 */
[----:B------:R-:W-:-:S07]  /*bd40*/  @!P0 BRA `(.L_x_1973) ;  /* 0x0000040000008947 */ /* 0x000fce0003800000 */
[----:B------:R-:W-:Y:S01]  /*bd50*/  ISETP.NE.AND P1, PT, R187, 0x1, PT ;  /* 0x00000001bb00780c */ /* 0x000fe20003f25270 */
[----:B------:R-:W-:Y:S01]  /*bd60*/  IMAD R6, R202, 0x40, R194 ;  /* 0x00000040ca067824 */ /* 0x000fe200078e02c2 */
[----:B------:R-:W-:Y:S01]  /*bd70*/  IADD3 R12, -R206, 0x10, RZ ;  /* 0x00000010ce0c7810 */ /* 0x000fe20007ffe1ff */
[----:B------:R-:W-:Y:S01]  /*bd80*/  IMAD.MOV.U32 R190, RZ, RZ, RZ ;  /* 0x000000ffffbe7224 */ /* 0x000fe200078e00ff */
[----:B------:R-:W-:Y:S02]  /*bd90*/  IADD3 R11, -R203, 0x10, RZ ;  /* 0x00000010cb0b7810 */ /* 0x000fe40007ffe1ff */
[----:B------:R-:W-:Y:S02]  /*bda0*/  IADD3 R191, R6, -0x80, R193 ;  /* 0xffffff8006bf7810 */ /* 0x000fe40007ffe0c1 */
[----:B------:R-:W-:Y:S02]  /*bdb0*/  LOP3.LUT R12, R12, 0xf, RZ, 0xc0, !PT ;  /* 0x0000000f0c0c7812 */ /* 0x000fe400078ec0ff */
[----:B------:R-:W-:Y:S01]  /*bdc0*/  LOP3.LUT R11, R11, 0xf, RZ, 0xc0, !PT ;  /* 0x0000000f0b0b7812 */ /* 0x000fe200078ec0ff */
[----:B------:R-:W-:Y:S02]  /*bdd0*/  IMAD.MOV.U32 R3, RZ, RZ, R191 ;  /* 0x000000ffff037224 */ /* 0x000fe400078e00bf */
[----:B------:R-:W-:Y:S05]  /*bde0*/  @P1 IMAD.HI.U32 R6, R191, c[0x0][0x2bc], RZ ;  /* 0x0000af00bf061a27 */ /* 0x000fea00078e00ff */
        /* <DEDUP_REMOVED lines=54> */
.L_x_1973:
[----:B------:R-:W-:Y:S01]  /*c150*/  UIADD3 UR4, UR5, 0x1, URZ ;  /* 0x0000000105047890 */ /* 0x000fe2000fffe03f */
[----:B------:R-:W0:Y:S01]  /*c160*/  LDGDEPBAR ;  /* 0x00000000000079af */ /* 0x000e220000000000 */
[----:B------:R-:W-:Y:S01]  /*c170*/  UISETP.GE.AND UP2, UPT, UR5, 0x1, UPT ;  /* 0x000000010500788c */ /* 0x000fe2000bf46270 */
[C---:B------:R-:W-:Y:S01]  /*c180*/  ISETP.GT.AND P0, PT, R202.reuse, R209, PT ;  /* 0x000000d1ca00720c */ /* 0x040fe20003f04270 */
[----:B------:R-:W-:Y:S01]  /*c190*/  IMAD.MOV.U32 R3, RZ, RZ, R0 ;  /* 0x000000ffff037224 */ /* 0x000fe200078e0000 */
[----:B------:R-:W-:Y:S01]  /*c1a0*/  IADD3 R202, R202, -0x1, RZ ;  /* 0xffffffffcaca7810 */ /* 0x000fe20007ffe0ff */
[----:B------:R-:W-:Y:S01]  /*c1b0*/  USEL UR5, UR4, URZ, !UP2 ;  /* 0x0000003f04057287 */ /* 0x000fe2000d000000 */
[----:B------:R-:W-:Y:S09]  /*c1c0*/  IMAD.MOV.U32 R133, RZ, RZ, R2 ;  /* 0x000000ffff857224 */ /* 0x000ff200078e0002 */
[----:B------:R-:W-:-:S05]  /*c1d0*/  @P0 BRA `(.L_x_1974) ;  /* 0xffffd43000000947 */ /* 0x000fca000383ffff */
.L_x_1971:
[----:B------:R-:W-:-:S13]  /*c1e0*/  ISETP.GE.AND P0, PT, R202, UR11, PT ;  /* 0x0000000bca007c0c */ /* 0x000fda000bf06270 */
[----:B------:R-:W-:Y:S05]  /*c1f0*/  @!P0 BRA `(.L_x_1975) ;  /* 0x0000366000008947 */ /* 0x000fea0003800000 */
[----:B------:R-:W-:Y:S01]  /*c200*/  LOP3.LUT P0, RZ, R201, 0x4, RZ, 0xc0, !PT ;  /* 0x00000004c9ff7812 */ /* 0x000fe2000780c0ff */
[----:B------:R-:W-:Y:S01]  /*c210*/  IMAD.MOV.U32 R3, RZ, RZ, R0 ;  /* 0x000000ffff037224 */ /* 0x000fe200078e0000 */
[----:B------:R-:W-:Y:S01]  /*c220*/  SHF.R.S32.HI R201, RZ, 0x1f, R200 ;  /* 0x0000001fffc97819 */ /* 0x000fe200000114c8 */
[----:B------:R-:W-:Y:S01]  /*c230*/  IMAD.MOV.U32 R184, RZ, RZ, 0x40 ;  /* 0x00000040ffb87424 */ /* 0x000fe200078e00ff */
[----:B------:R-:W-:Y:S01]  /*c240*/  SHF.R.S32.HI R0, RZ, 0x1f, R199 ;  /* 0x0000001fff007819 */ /* 0x000fe200000114c7 */
[C---:B------:R-:W-:Y:S01]  /*c250*/  IMAD.SHL.U32 R203, R200.reuse, 0x2, RZ ;  /* 0x00000002c8cb7824 */ /* 0x040fe200078e00ff */
[----:B------:R-:W-:Y:S01]  /*c260*/  SHF.L.U64.HI R201, R200, 0x1, R201 ;  /* 0x00000001c8c97819 */ /* 0x000fe200000102c9 */
[----:B------:R-:W-:Y:S01]  /*c270*/  IMAD.MOV.U32 R132, RZ, RZ, R2 ;  /* 0x000000ffff847224 */ /* 0x000fe200078e0002 */
[C---:B------:R-:W-:Y:S01]  /*c280*/  SHF.L.U64.HI R200, R199.reuse, 0x1, R0 ;  /* 0x00000001c7c87819 */ /* 0x040fe20000010200 */
[----:B------:R-:W-:Y:S01]  /*c290*/  IMAD.SHL.U32 R199, R199, 0x2, RZ ;  /* 0x00000002c7c77824 */ /* 0x000fe200078e00ff */
[----:B------:R-:W-:-:S02]  /*c2a0*/  SEL R184, R184, 0xffffffc0, !P0 ;  /* 0xffffffc0b8b87807 */ /* 0x000fc40004000000 */
.L_x_1986:
[----:B------:R-:W-:Y:S04]  /*c2b0*/  DEPBAR.LE SB0, 0x2 ;  /* 0x000080800000791a */ /* 0x000fe80000000000 */
[----:B------:R-:W-:Y:S01]  /*c2c0*/  BAR.SYNC.DEFER_BLOCKING 0x0 ;  /* 0x0000000000007b1d */ /* 0x000fe20000010000 */
[----:B------:R-:W-:Y:S01]  /*c2d0*/  UIMAD UR4, UR5, 0x6000, URZ ;  /* 0x00006000050478a4 */ /* 0x000fe2000f8e023f */
[----:B------:R-:W-:Y:S05]  /*c2e0*/  ISETP.LE.AND P0, PT, R202, UR11, PT ;  /* 0x0000000bca007c0c */ /* 0x000fea000bf03270 */
        /* <DEDUP_REMOVED lines=15> */
[----:B------:R-:W-:Y:S03]  /*c3e0*/  SHF.R.S32.HI R2, RZ, 0x1f, R190 ;  /* 0x0000001fff027819 */ /* 0x000fe600000114be */
[----:B------:R-:W-:Y:S02]  /*c3f0*/  IMAD R7, R7, c[0x0][0x208], RZ ;  /* 0x0000820007077a24 */ /* 0x000fe400078e02ff */
[----:B------:R-:W-:Y:S02]  /*c400*/  IMAD R2, R2, c[0x0][0x218], RZ ;  /* 0x0000860002027a24 */ /* 0x000fe400078e02ff */
[----:B------:R-:W-:Y:S02]  /*c410*/  IMAD R7, R191, c[0x0][0x20c], R7 ;  /* 0x00008300bf077a24 */ /* 0x000fe400078e0207 */
        /* <DEDUP_REMOVED lines=8> */
[----:B------:R-:W5:Y:S01]  /*c4a0*/  SHFL.IDX PT, R6, R21, RZ, 0x181f ;  /* 0x00181fff15067589 */ /* 0x000f6200000e0000 */
[----:B------:R-:W-:Y:S02]  /*c4b0*/  IMAD.U32 R5, RZ, RZ, UR15 ;  /* 0x0000000fff057e24 */ /* 0x000fe4000f8e00ff */
[----:B------:R-:W-:Y:S01]  /*c4c0*/  IMAD.SHL.U32 R0, R186, 0x2, RZ ;  /* 0x00000002ba007824 */ /* 0x000fe200078e00ff */
[----:B------:R-:W2:Y:S01]  /*c4d0*/  SHFL.IDX PT, R9, R20, RZ, 0x181f ;  /* 0x00181fff14097589 */ /* 0x000ea200000e0000 */
[----:B------:R-:W-:Y:S03]  /*c4e0*/  IMAD R5, R5, 0x6000, R188 ;  /* 0x0000600005057824 */ /* 0x000fe600078e02bc */
[----:B------:R-:W4:Y:S04]  /*c4f0*/  SHFL.IDX PT, R4, R21, 0x1, 0x181f ;  /* 0x00381f0015047f89 */ /* 0x000f2800000e0000 */
[----:B------:R3:W1:Y:S01]  /*c500*/  SHFL.IDX PT, R7, R20, 0x1, 0x181f ;  /* 0x00381f0014077f89 */ /* 0x00066200000e0000 */
[C---:B-----5:R-:W-:Y:S02]  /*c510*/  IADD3 R12, P0, R6.reuse, R203, RZ ;  /* 0x000000cb060c7210 */ /* 0x060fe40007f1e0ff */
[C---:B------:R-:W-:Y:S02]  /*c520*/  IADD3 R10, P2, R6.reuse, R199, RZ ;  /* 0x000000c7060a7210 */ /* 0x040fe40007f5e0ff */
[C---:B--2---:R-:W-:Y:S02]  /*c530*/  IADD3.X R13, R9.reuse, R201, RZ, P0, !PT ;  /* 0x000000c9090d7210 */ /* 0x044fe400007fe4ff */
[-C--:B------:R-:W-:Y:S01]  /*c540*/  IADD3 R8, P1, R6, R0.reuse, RZ ;  /* 0x0000000006087210 */ /* 0x080fe20007f3e0ff */
[C---:B------:R-:W-:Y:S01]  /*c550*/  IMAD.X R11, R9.reuse, 0x1, R200, P2 ;  /* 0x00000001090b7824 */ /* 0x040fe200010e06c8 */
[C---:B----4-:R-:W-:Y:S01]  /*c560*/  IADD3 R14, P0, R4.reuse, R0, RZ ;  /* 0x00000000040e7210 */ /* 0x050fe20007f1e0ff */
[----:B------:R2:W-:Y:S02]  /*c570*/  LDGSTS.E.BYPASS.LTC128B.128 [R5], [R12.64], !P5 ;  /* 0x000000000c057fae */ /* 0x0005e4000e901d54 */
[----:B------:R-:W-:Y:S01]  /*c580*/  IMAD.X R9, R9, 0x1, R2, P1 ;  /* 0x0000000109097824 */ /* 0x000fe200008e0602 */
[C---:B---3--:R-:W-:Y:S01]  /*c590*/  IADD3 R20, P1, R4.reuse, R203, RZ ;  /* 0x000000cb04147210 */ /* 0x048fe20007f3e0ff */
[----:B------:R2:W-:Y:S01]  /*c5a0*/  LDGSTS.E.BYPASS.LTC128B.128 [R5+0x2000], [R10.64], !P4 ;  /* 0x020000000a057fae */ /* 0x0005e2000e101d54 */
[C---:B-1----:R-:W-:Y:S02]  /*c5b0*/  IADD3.X R15, R7.reuse, R2, RZ, P0, !PT ;  /* 0x00000002070f7210 */ /* 0x042fe400007fe4ff */
[----:B------:R-:W-:Y:S01]  /*c5c0*/  IADD3 R6, P0, R4, R199, RZ ;  /* 0x000000c704067210 */ /* 0x000fe20007f1e0ff */
[----:B------:R2:W-:Y:S01]  /*c5d0*/  LDGSTS.E.BYPASS.LTC128B.128 [R5+0x4000], [R8.64], !P6 ;  /* 0x0400000008057fae */ /* 0x0005e2000f101d54 */
[C---:B------:R-:W-:Y:S02]  /*c5e0*/  IMAD.X R21, R7.reuse, 0x1, R201, P1 ;  /* 0x0000000107157824 */ /* 0x040fe400008e06c9 */
[----:B------:R-:W-:Y:S03]  /*c5f0*/  IADD3.X R7, R7, R200, RZ, P0, !PT ;  /* 0x000000c807077210 */ /* 0x000fe600007fe4ff */
[----:B------:R2:W-:Y:S04]  /*c600*/  LDGSTS.E.BYPASS.LTC128B.128 [R5+0x1000], [R20.64], !P5 ;  /* 0x0100000014057fae */ /* 0x0005e8000e901d54 */
[----:B------:R2:W-:Y:S04]  /*c610*/  LDGSTS.E.BYPASS.LTC128B.128 [R5+0x3000], [R6.64], !P4 ;  /* 0x0300000006057fae */ /* 0x0005e8000e101d54 */
[----:B------:R2:W-:Y:S02]  /*c620*/  LDGSTS.E.BYPASS.LTC128B.128 [R5+0x5000], [R14.64], !P6 ;  /* 0x050000000e057fae */ /* 0x0005e4000f101d54 */
.L_x_1976:
[C---:B--234-:R-:W-:Y:S01]  /*c630*/  HMMA.16816.F32 R4, R136.reuse, R140, RZ ;  /* 0x0000008c8804723c */ /* 0x05cfe200000018ff */
[----:B------:R-:W0:Y:S01]  /*c640*/  LDGDEPBAR ;  /* 0x00000000000079af */ /* 0x000e220000000000 */
[----:B------:R-:W-:Y:S01]  /*c650*/  PLOP3.LUT P1, PT, PT, PT, UP1, 0x80, 0x0 ;  /* 0x000000000000781c */ /* 0x000fe20003f2f018 */
[----:B------:R-:W-:Y:S01]  /*c660*/  UIADD3 UR6, UR15, 0x1, URZ ;  /* 0x000000010f067890 */ /* 0x000fe2000fffe03f */
[C---:B------:R-:W-:Y:S01]  /*c670*/  IMAD.IADD R0, R184.reuse, 0x1, R29 ;  /* 0x00000001b8007824 */ /* 0x040fe200078e021d */
[C---:B------:R-:W-:Y:S01]  /*c680*/  IADD3 R135, R184.reuse, UR4, R183 ;  /* 0x00000004b8877c10 */ /* 0x040fe2000fffe0b7 */
[----:B------:R-:W-:Y:S01]  /*c690*/  IMAD.IADD R2, R184, 0x1, R133 ;  /* 0x00000001b8027824 */ /* 0x000fe200078e0285 */
[----:B------:R-:W-:Y:S01]  /*c6a0*/  PLOP3.LUT P0, PT, PT, PT, UP1, 0x80, 0x0 ;  /* 0x000000000000781c */ /* 0x000fe20003f0f018 */
[C---:B------:R-:W-:Y:S01]  /*c6b0*/  HMMA.16816.F32 R8, R136.reuse, R142, RZ ;  /* 0x0000008e8808723c */ /* 0x040fe200000018ff */
[----:B------:R-:W-:Y:S01]  /*c6c0*/  LDSM.16.M88.4 R140, [R179] ;  /* 0x00000000b38c783b */ /* 0x000fe20000000200 */
[----:B------:R-:W-:Y:S02]  /*c6d0*/  UISETP.GE.AND UP2, UPT, UR15, 0x1, UPT ;  /* 0x000000010f00788c */ /* 0x000fe4000bf46270 */
[----:B------:R-:W-:Y:S02]  /*c6e0*/  IMAD.IADD R134, R180, 0x1, R135 ;  /* 0x00000001b4867824 */ /* 0x000fe400078e0287 */
[----:B------:R-:W-:Y:S01]  /*c6f0*/  USEL UR15, UR6, URZ, !UP2 ;  /* 0x0000003f060f7287 */ /* 0x000fe2000d000000 */
[----:B------:R-:W2:Y:S01]  /*c700*/  LDSM.16.M88.4 R164, [R0+0xc100] ;  /* 0x00c1000000a4783b */ /* 0x000ea20000000200 */
[C---:B-1----:R-:W-:Y:S05]  /*c710*/  HMMA.16816.F32 R12, R136.reuse, R16, RZ ;  /* 0x00000010880c723c */ /* 0x042fea00000018ff */
[----:B------:R-:W-:Y:S03]  /*c720*/  LDSM.16.M88.4 R168, [R2+0xd900] ;  /* 0x00d9000002a8783b */ /* 0x000fe60000000200 */
[C---:B------:R-:W-:Y:S03]  /*c730*/  HMMA.16816.F32 R16, R136.reuse, R18, RZ ;  /* 0x000000128810723c */ /* 0x040fe600000018ff */
[----:B------:R-:W-:Y:S05]  /*c740*/  LDSM.16.M88.4 R172, [R134+0xe900] ;  /* 0x00e9000086ac783b */ /* 0x000fea0000000200 */
[C---:B------:R-:W-:Y:S08]  /*c750*/  HMMA.16816.F32 R20, R136.reuse, R24, RZ ;  /* 0x000000188814723c */ /* 0x040ff000000018ff */
[C---:B------:R-:W-:Y:S08]  /*c760*/  HMMA.16816.F32 R24, R136.reuse, R26, RZ ;  /* 0x0000001a8818723c */ /* 0x040ff000000018ff */
[C---:B------:R-:W-:Y:S08]  /*c770*/  HMMA.16816.F32 R28, R136.reuse, R32, RZ ;  /* 0x00000020881c723c */ /* 0x040ff000000018ff */
[----:B------:R-:W-:Y:S01]  /*c780*/  HMMA.16816.F32 R32, R136, R34, RZ ;  /* 0x000000228820723c */ /* 0x000fe200000018ff */
[----:B------:R-:W1:Y:S07]  /*c790*/  LDSM.16.M88.4 R136, [R0+0xc900] ;  /* 0x00c900000088783b */ /* 0x000e6e0000000200 */
[C---:B------:R-:W-:Y:S08]  /*c7a0*/  HMMA.16816.F32 R4, R144.reuse, R148, R4 ;  /* 0x000000949004723c */ /* 0x040ff00000001804 */
[C---:B------:R-:W-:Y:S01]  /*c7b0*/  HMMA.16816.F32 R8, R144.reuse, R150, R8 ;  /* 0x000000969008723c */ /* 0x040fe20000001808 */
[----:B------:R-:W3:Y:S07]  /*c7c0*/  LDSM.16.M88.4 R148, [R0+0xd100] ;  /* 0x00d100000094783b */ /* 0x000eee0000000200 */
        /* <DEDUP_REMOVED lines=8> */
[----:B------:R-:W5:Y:S06]  /*c850*/  LDSM.16.M88.4 R144, [R178] ;  /* 0x00000000b290783b */ /* 0x000f6c0000000200 */
[----:B------:R-:W4:Y:S01]  /*c860*/  LDSM.16.M88.4 R160, [R2+0xc900] ;  /* 0x00c9000002a0783b */ /* 0x000f220000000200 */
[C---:B--2---:R-:W-:Y:S08]  /*c870*/  HMMA.16816.F32 R4, R140.reuse, R164, R4 ;  /* 0x000000a48c04723c */ /* 0x044ff00000001804 */
[C---:B------:R-:W-:Y:S01]  /*c880*/  HMMA.16816.F32 R8, R140.reuse, R166, R8 ;  /* 0x000000a68c08723c */ /* 0x040fe20000001808 */
[----:B------:R-:W2:Y:S07]  /*c890*/  LDSM.16.M88.4 R164, [R2+0xd100] ;  /* 0x00d1000002a4783b */ /* 0x000eae0000000200 */
[C---:B-1----:R-:W-:Y:S08]  /*c8a0*/  HMMA.16816.F32 R12, R140.reuse, R136, R12 ;  /* 0x000000888c0c723c */ /* 0x042ff0000000180c */
[C---:B------:R-:W-:Y:S01]  /*c8b0*/  HMMA.16816.F32 R16, R140.reuse, R138, R16 ;  /* 0x0000008a8c10723c */ /* 0x040fe20000001810 */
[----:B------:R-:W-:Y:S07]  /*c8c0*/  LDSM.16.M88.4 R136, [R185+0x4000] ;  /* 0x00400000b988783b */ /* 0x000fee0000000200 */
[C---:B---3--:R-:W-:Y:S08]  /*c8d0*/  HMMA.16816.F32 R20, R140.reuse, R148, R20 ;  /* 0x000000948c14723c */ /* 0x048ff00000001814 */
[C---:B------:R-:W-:Y:S01]  /*c8e0*/  HMMA.16816.F32 R24, R140.reuse, R150, R24 ;  /* 0x000000968c18723c */ /* 0x040fe20000001818 */
[----:B------:R-:W1:Y:S07]  /*c8f0*/  LDSM.16.M88.4 R148, [R183+UR4+0xe100] ;  /* 0x00e10004b794783b */ /* 0x000e6e0008000200 */
[C---:B----4-:R-:W-:Y:S08]  /*c900*/  HMMA.16816.F32 R28, R140.reuse, R152, R28 ;  /* 0x000000988c1c723c */ /* 0x050ff0000000181c */
[----:B------:R-:W-:Y:S01]  /*c910*/  HMMA.16816.F32 R32, R140, R154, R32 ;  /* 0x0000009a8c20723c */ /* 0x000fe20000001820 */
[----:B------:R-:W3:Y:S06]  /*c920*/  LDSM.16.M88.4 R140, [R183+UR4+0xe900] ;  /* 0x00e90004b78c783b */ /* 0x000eec0008000200 */
        /* <DEDUP_REMOVED lines=10> */
[C---:B------:R-:W-:Y:S08]  /*c9d0*/  HMMA.16816.F32 R28, R144.reuse, R168, R28 ;  /* 0x000000a8901c723c */ /* 0x040ff0000000181c */
[----:B------:R-:W-:Y:S01]  /*c9e0*/  HMMA.16816.F32 R32, R144, R170, R32 ;  /* 0x000000aa9020723c */ /* 0x000fe20000001820 */
[----:B------:R-:W2:Y:S06]  /*c9f0*/  LDSM.16.M88.4 R144, [R133+0xe900] ;  /* 0x00e900008590783b */ /* 0x000eac0000000200 */
[----:B------:R-:W-:Y:S01]  /*ca00*/  LDSM.16.M88.4 R168, [R2+0xe100] ;  /* 0x00e1000002a8783b */ /* 0x000fe20000000200 */
        /* <DEDUP_REMOVED lines=8> */
[----:B------:R-:W-:Y:S07]  /*ca90*/  LDSM.16.M88.4 R152, [R0+0xe100] ;  /* 0x00e100000098783b */ /* 0x000fee0000000200 */
[C---:B-----5:R-:W-:Y:S08]  /*caa0*/  HMMA.16816.F32 R28, R136.reuse, R156, R28 ;  /* 0x0000009c881c723c */ /* 0x060ff0000000181c */
[----:B------:R-:W-:Y:S01]  /*cab0*/  HMMA.16816.F32 R32, R136, R158, R32 ;  /* 0x0000009e8820723c */ /* 0x000fe20000001820 */
[----:B------:R-:W3:Y:S06]  /*cac0*/  LDSM.16.M88.4 R136, [R133+0xf900] ;  /* 0x00f900008588783b */ /* 0x000eec0000000200 */
[----:B------:R-:W-:Y:S01]  /*cad0*/  LDSM.16.M88.4 R156, [R0+0xf100] ;  /* 0x00f10000009c783b */ /* 0x000fe20000000200 */
[C---:B--2---:R-:W-:Y:S08]  /*cae0*/  HMMA.16816.F32 R4, R160.reuse, R164, R4 ;  /* 0x000000a4a004723c */ /* 0x044ff00000001804 */
[C---:B------:R-:W-:Y:S01]  /*caf0*/  HMMA.16816.F32 R8, R160.reuse, R166, R8 ;  /* 0x000000a6a008723c */ /* 0x040fe20000001808 */
[----:B------:R-:W-:Y:S07]  /*cb00*/  LDSM.16.M88.4 R164, [R178+0x4000] ;  /* 0x00400000b2a4783b */ /* 0x000fee0000000200 */
[C---:B------:R-:W-:Y:S08]  /*cb10*/  HMMA.16816.F32 R12, R160.reuse, R144, R12 ;  /* 0x00000090a00c723c */ /* 0x040ff0000000180c */
[C---:B------:R-:W-:Y:S01]  /*cb20*/  HMMA.16816.F32 R16, R160.reuse, R146, R16 ;  /* 0x00000092a010723c */ /* 0x040fe20000001810 */
[----:B------:R-:W2:Y:S07]  /*cb30*/  LDSM.16.M88.4 R144, [R0+0xe900] ;  /* 0x00e900000090783b */ /* 0x000eae0000000200 */
[C---:B-1----:R-:W-:Y:S08]  /*cb40*/  HMMA.16816.F32 R20, R160.reuse, R148, R20 ;  /* 0x00000094a014723c */ /* 0x042ff00000001814 */
[C---:B------:R-:W-:Y:S01]  /*cb50*/  HMMA.16816.F32 R24, R160.reuse, R150, R24 ;  /* 0x00000096a018723c */ /* 0x040fe20000001818 */
[----:B------:R-:W1:Y:S07]  /*cb60*/  LDSM.16.M88.4 R148, [R0+0xf900] ;  /* 0x00f900000094783b */ /* 0x000e6e0000000200 */
[C---:B---3--:R-:W-:Y:S08]  /*cb70*/  HMMA.16816.F32 R28, R160.reuse, R136, R28 ;  /* 0x00000088a01c723c */ /* 0x048ff0000000181c */
[----:B------:R-:W-:Y:S01]  /*cb80*/  HMMA.16816.F32 R32, R160, R138, R32 ;  /* 0x0000008aa020723c */ /* 0x000fe20000001820 */
[----:B------:R-:W3:Y:S06]  /*cb90*/  LDSM.16.M88.4 R136, [R134+0xf100] ;  /* 0x00f100008688783b */ /* 0x000eec0000000200 */
[----:B------:R-:W-:Y:S01]  /*cba0*/  LDSM.16.M88.4 R160, [R181+0x8000] ;  /* 0x00800000b5a0783b */ /* 0x000fe20000000200 */
[C---:B------:R-:W-:Y:S08]  /*cbb0*/  HMMA.16816.F32 R4, R140.reuse, R152, R4 ;  /* 0x000000988c04723c */ /* 0x040ff00000001804 */
[C---:B------:R-:W-:Y:S01]  /*cbc0*/  HMMA.16816.F32 R8, R140.reuse, R154, R8 ;  /* 0x0000009a8c08723c */ /* 0x040fe20000001808 */
[----:B------:R-:W-:Y:S07]  /*cbd0*/  LDSM.16.M88.4 R152, [R183+UR4+0x10900] ;  /* 0x01090004b798783b */ /* 0x000fee0008000200 */
[C---:B--2---:R-:W-:Y:S08]  /*cbe0*/  HMMA.16816.F32 R12, R140.reuse, R144, R12 ;  /* 0x000000908c0c723c */ /* 0x044ff0000000180c */
[C---:B------:R-:W-:Y:S01]  /*cbf0*/  HMMA.16816.F32 R16, R140.reuse, R146, R16 ;  /* 0x000000928c10723c */ /* 0x040fe20000001810 */
[----:B------:R-:W2:Y:S07]  /*cc00*/  LDSM.16.M88.4 R144, [R134+0xf900] ;  /* 0x00f900008690783b */ /* 0x000eae0000000200 */
[C---:B------:R-:W-:Y:S08]  /*cc10*/  HMMA.16816.F32 R20, R140.reuse, R156, R20 ;  /* 0x0000009c8c14723c */ /* 0x040ff00000001814 */
[C---:B------:R-:W-:Y:S01]  /*cc20*/  HMMA.16816.F32 R24, R140.reuse, R158, R24 ;  /* 0x0000009e8c18723c */ /* 0x040fe20000001818 */
[----:B------:R-:W-:Y:S07]  /*cc30*/  LDSM.16.M88.4 R156, [R183+UR4+0x11100] ;  /* 0x01110004b79c783b */ /* 0x000fee0008000200 */
[C---:B-1----:R-:W-:Y:S08]  /*cc40*/  HMMA.16816.F32 R28, R140.reuse, R148, R28 ;  /* 0x000000948c1c723c */ /* 0x042ff0000000181c */
[----:B------:R-:W-:Y:S01]  /*cc50*/  HMMA.16816.F32 R32, R140, R150, R32 ;  /* 0x000000968c20723c */ /* 0x000fe20000001820 */
[----:B------:R-:W-:Y:S06]  /*cc60*/  LDSM.16.M88.4 R140, [R185+0x8000] ;  /* 0x00800000b98c783b */ /* 0x000fec0000000200 */
[----:B------:R-:W1:Y:S01]  /*cc70*/  LDSM.16.M88.4 R148, [R183+UR4+0x10100] ;  /* 0x01010004b794783b */ /* 0x000e620008000200 */
[C---:B------:R-:W-:Y:S08]  /*cc80*/  HMMA.16816.F32 R4, R164.reuse, R168, R4 ;  /* 0x000000a8a404723c */ /* 0x040ff00000001804 */
[C---:B------:R-:W-:Y:S01]  /*cc90*/  HMMA.16816.F32 R8, R164.reuse, R170, R8 ;  /* 0x000000aaa408723c */ /* 0x040fe20000001808 */
[----:B------:R-:W-:Y:S07]  /*cca0*/  LDSM.16.M88.4 R168, [R133+0x10100] ;  /* 0x0101000085a8783b */ /* 0x000fee0000000200 */
[C---:B------:R-:W-:Y:S08]  /*ccb0*/  HMMA.16816.F32 R12, R164.reuse, R172, R12 ;  /* 0x000000aca40c723c */ /* 0x040ff0000000180c */
[C---:B------:R-:W-:Y:S01]  /*ccc0*/  HMMA.16816.F32 R16, R164.reuse, R174, R16 ;  /* 0x000000aea410723c */ /* 0x040fe20000001810 */
[----:B------:R-:W-:Y:S07]  /*ccd0*/  LDSM.16.M88.4 R172, [R133+0x11900] ;  /* 0x0119000085ac783b */ /* 0x000fee0000000200 */
[C---:B---3--:R-:W-:Y:S08]  /*cce0*/  HMMA.16816.F32 R20, R164.reuse, R136, R20 ;  /* 0x00000088a414723c */ /* 0x048ff00000001814 */
[C---:B------:R-:W-:Y:S01]  /*ccf0*/  HMMA.16816.F32 R24, R164.reuse, R138, R24 ;  /* 0x0000008aa418723c */ /* 0x040fe20000001818 */
[----:B------:R-:W3:Y:S07]  /*cd00*/  LDSM.16.M88.4 R136, [R183+UR4+0x11900] ;  /* 0x01190004b788783b */ /* 0x000eee0008000200 */
[C---:B--2---:R-:W-:Y:S08]  /*cd10*/  HMMA.16816.F32 R28, R164.reuse, R144, R28 ;  /* 0x00000090a41c723c */ /* 0x044ff0000000181c */
[----:B------:R-:W-:Y:S01]  /*cd20*/  HMMA.16816.F32 R32, R164, R146, R32 ;  /* 0x00000092a420723c */ /* 0x000fe20000001820 */
[----:B------:R-:W2:Y:S06]  /*cd30*/  LDSM.16.M88.4 R144, [R133+0x10900] ;  /* 0x010900008590783b */ /* 0x000eac0000000200 */
        /* <DEDUP_REMOVED lines=12> */
[----:B------:R-:W-:Y:S06]  /*ce00*/  LDSM.16.M88.4 R136, [R179+0x8000] ;  /* 0x00800000b388783b */ /* 0x000fec0000000200 */
[----:B------:R-:W1:Y:S01]  /*ce10*/  LDSM.16.M88.4 R140, [R0+0x10100] ;  /* 0x01010000008c783b */ /* 0x000e620000000200 */
[C---:B------:R-:W-:Y:S08]  /*ce20*/  HMMA.16816.F32 R4, R160.reuse, R168, R4 ;  /* 0x000000a8a004723c */ /* 0x040ff00000001804 */
[C---:B------:R-:W-:Y:S01]  /*ce30*/  HMMA.16816.F32 R8, R160.reuse, R170, R8 ;  /* 0x000000aaa008723c */ /* 0x040fe20000001808 */
[----:B------:R-:W-:Y:S07]  /*ce40*/  LDSM.16.M88.4 R168, [R134+0x10900] ;  /* 0x0109000086a8783b */ /* 0x000fee0000000200 */
[C---:B--2---:R-:W-:Y:S08]  /*ce50*/  HMMA.16816.F32 R12, R160.reuse, R144, R12 ;  /* 0x00000090a00c723c */ /* 0x044ff0000000180c */
[C---:B------:R-:W-:Y:S01]  /*ce60*/  HMMA.16816.F32 R16, R160.reuse, R146, R16 ;  /* 0x00000092a010723c */ /* 0x040fe20000001810 */
[----:B------:R2:W3:Y:S07]  /*ce70*/  LDSM.16.M88.4 R144, [R0+0x11900] ;  /* 0x011900000090783b */ /* 0x0004ee0000000200 */
[C---:B----4-:R-:W-:Y:S08]  /*ce80*/  HMMA.16816.F32 R20, R160.reuse, R164, R20 ;  /* 0x000000a4a014723c */ /* 0x050ff00000001814 */
[C---:B------:R-:W-:Y:S01]  /*ce90*/  HMMA.16816.F32 R24, R160.reuse, R166, R24 ;  /* 0x000000a6a018723c */ /* 0x040fe20000001818 */
[----:B------:R4:W5:Y:S07]  /*cea0*/  LDSM.16.M88.4 R164, [R2+0x10100] ;  /* 0x0101000002a4783b */ /* 0x00096e0000000200 */
[C---:B------:R-:W-:Y:S04]  /*ceb0*/  HMMA.16816.F32 R28, R160.reuse, R172, R28 ;  /* 0x000000aca01c723c */ /* 0x040fe8000000181c */
[----:B--2---:R-:W-:Y:S04]  /*cec0*/  IMAD.MOV.U32 R0, RZ, RZ, R195 ;  /* 0x000000ffff007224 */ /* 0x004fe800078e00c3 */
[----:B------:R-:W-:Y:S01]  /*ced0*/  HMMA.16816.F32 R32, R160, R174, R32 ;  /* 0x000000aea020723c */ /* 0x000fe20000001820 */
[----:B------:R-:W2:Y:S07]  /*cee0*/  LDSM.16.M88.4 R160, [R134+0x11100] ;  /* 0x0111000086a0783b */ /* 0x000eae0000000200 */
[C---:B-1----:R-:W-:Y:S05]  /*cef0*/  HMMA.16816.F32 R4, R136.reuse, R140, R4 ;  /* 0x0000008c8804723c */ /* 0x042fea0000001804 */
[----:B----4-:R-:W-:Y:S03]  /*cf00*/  @P1 IMAD.HI.U32 R2, R195, c[0x0][0x2c8], RZ ;  /* 0x0000b200c3021a27 */ /* 0x010fe600078e00ff */
[C---:B------:R-:W-:Y:S01]  /*cf10*/  HMMA.16816.F32 R8, R136.reuse, R142, R8 ;  /* 0x0000008e8808723c */ /* 0x040fe20000001808 */
[----:B------:R1:W4:Y:S03]  /*cf20*/  LDSM.16.M88.4 R140, [R134+0x11900] ;  /* 0x01190000868c783b */ /* 0x0003260000000200 */
[----:B------:R-:W-:Y:S01]  /*cf30*/  @P0 SHF.R.U32.HI R0, RZ, c[0x0][0x2cc], R2 ;  /* 0x0000b300ff000a19 */ /* 0x000fe20000011602 */
[----:B------:R-:W-:Y:S01]  /*cf40*/  IMAD.U32 R2, RZ, RZ, UR12 ;  /* 0x0000000cff027e24 */ /* 0x000fe2000f8e00ff */
[----:B------:R-:W-:Y:S02]  /*cf50*/  PLOP3.LUT P0, PT, PT, PT, UP0, 0x40, 0x0 ;  /* 0x000000000000781c */ /* 0x000fe40003f0e808 */
[C---:B------:R-:W-:Y:S01]  /*cf60*/  HMMA.16816.F32 R12, R136.reuse, R148, R12 ;  /* 0x00000094880c723c */ /* 0x040fe2000000180c */
[----:B------:R-:W1:Y:S06]  /*cf70*/  SHFL.IDX PT, R133, R0, RZ, 0x1c1f ;  /* 0x001c1fff00857589 */ /* 0x000e6c00000e0000 */
[----:B------:R-:W-:Y:S01]  /*cf80*/  IMAD.SHL.U32 R149, R202, 0x40, RZ ;  /* 0x00000040ca957824 */ /* 0x000fe200078e00ff */
[C---:B------:R-:W-:Y:S04]  /*cf90*/  HMMA.16816.F32 R16, R136.reuse, R150, R16 ;  /* 0x000000968810723c */ /* 0x040fe80000001810 */
[----:B------:R-:W-:Y:S04]  /*cfa0*/  IADD3 R135, -R196, 0x1, -R149 ;  /* 0x00000001c4877810 */ /* 0x000fe80007ffe995 */
[C---:B------:R-:W-:Y:S04]  /*cfb0*/  HMMA.16816.F32 R20, R136.reuse, R152, R20 ;  /* 0x000000988814723c */ /* 0x040fe80000001814 */
[----:B------:R-:W-:Y:S04]  /*cfc0*/  IADD3 R2, R135, -c[0x0][0x168], R2 ;  /* 0x80005a0087027a10 */ /* 0x000fe80007ffe002 */
[C---:B------:R-:W-:Y:S04]  /*cfd0*/  HMMA.16816.F32 R24, R136.reuse, R154, R24 ;  /* 0x0000009a8818723c */ /* 0x040fe80000001818 */
[C---:B-1----:R-:W-:Y:S02]  /*cfe0*/  IADD3 R134, R2.reuse, c[0x0][0x328], RZ ;  /* 0x0000ca0002867a10 */ /* 0x042fe40007ffe0ff */
[----:B------:R-:W-:Y:S02]  /*cff0*/  IADD3 R2, R2, UR13, RZ ;  /* 0x0000000d02027c10 */ /* 0x000fe4000fffe0ff */
[C---:B---3--:R-:W-:Y:S08]  /*d000*/  HMMA.16816.F32 R28, R136.reuse, R144, R28 ;  /* 0x00000090881c723c */ /* 0x048ff0000000181c */
[----:B------:R-:W-:Y:S08]  /*d010*/  HMMA.16816.F32 R32, R136, R146, R32 ;  /* 0x000000928820723c */ /* 0x000ff00000001820 */
[C---:B-----5:R-:W-:Y:S08]  /*d020*/  HMMA.16816.F32 R4, R156.reuse, R164, R4 ;  /* 0x000000a49c04723c */ /* 0x060ff00000001804 */
[C---:B------:R-:W-:Y:S08]  /*d030*/  HMMA.16816.F32 R8, R156.reuse, R166, R8 ;  /* 0x000000a69c08723c */ /* 0x040ff00000001808 */
[C---:B------:R-:W-:Y:S08]  /*d040*/  HMMA.16816.F32 R12, R156.reuse, R168, R12 ;  /* 0x000000a89c0c723c */ /* 0x040ff0000000180c */
[C---:B------:R-:W-:Y:S08]  /*d050*/  HMMA.16816.F32 R16, R156.reuse, R170, R16 ;  /* 0x000000aa9c10723c */ /* 0x040ff00000001810 */
[C---:B--2---:R-:W-:Y:S08]  /*d060*/  HMMA.16816.F32 R20, R156.reuse, R160, R20 ;  /* 0x000000a09c14723c */ /* 0x044ff00000001814 */
[C---:B------:R-:W-:Y:S08]  /*d070*/  HMMA.16816.F32 R24, R156.reuse, R162, R24 ;  /* 0x000000a29c18723c */ /* 0x040ff00000001818 */
[C---:B----4-:R-:W-:Y:S08]  /*d080*/  HMMA.16816.F32 R28, R156.reuse, R140, R28 ;  /* 0x0000008c9c1c723c */ /* 0x050ff0000000181c */
[----:B------:R-:W-:Y:S07]  /*d090*/  HMMA.16816.F32 R32, R156, R142, R32 ;  /* 0x0000008e9c20723c */ /* 0x000fee0000001820 */
[--C-:B------:R-:W-:Y:S02]  /*d0a0*/  IMAD.IADD R143, R134, 0x1, R133.reuse ;  /* 0x00000001868f7824 */ /* 0x100fe400078e0285 */
        /* <DEDUP_REMOVED lines=17> */
.L_x_1979:
[----:B------:R-:W-:Y:S04]  /*d1c0*/  MOV R133, 0x1 ;  /* 0x0000000100857802 */ /* 0x000fe80000000f00 */
[----:B------:R-:W-:Y:S11]  /*d1d0*/  ISETP.NE.AND P0, PT, R133, c[0x0][0x32c], PT ;  /* 0x0000cb0085007a0c */ /* 0x000ff60003f05270 */
[----:B------:R-:W-:Y:S02]  /*d1e0*/  @!UPT UIADD3 URZ, URZ, URZ, URZ ;  /* 0x0000003f3f3ff290 */ /* 0x000fe4000fffe03f */
[----:B------:R-:W-:Y:S05]  /*d1f0*/  @P0 IMAD.HI.U32 R133, R136, c[0x0][0x330], RZ ;  /* 0x0000cc0088850a27 */ /* 0x000fea00078e00ff */
[----:B------:R-:W-:Y:S02]  /*d200*/  @P0 SHF.R.U32.HI R136, RZ, c[0x0][0x334], R133 ;  /* 0x0000cd00ff880a19 */ /* 0x000fe40000011685 */
.L_x_1980:
[----:B------:R-:W-:Y:S05]  /*d210*/  BSYNC B0 ;  /* 0x0000000000007941 */ /* 0x000fea0003800000 */
.L_x_1978:
[----:B------:R-:W-:Y:S04]  /*d220*/  IMAD R133, R136, c[0x0][0x32c], -R149 ;  /* 0x0000cb0088857a24 */ /* 0x000fe800078e0a95 */
[----:B------:R-:W-:Y:S05]  /*d230*/  IMAD.IADD R133, R133, 0x1, -R196 ;  /* 0x0000000185857824 */ /* 0x000fea00078e0ac4 */
[----:B------:R-:W-:Y:S02]  /*d240*/  IADD3 R136, R133, c[0x0][0x32c], RZ ;  /* 0x0000cb0085887a10 */ /* 0x000fe40007ffe0ff */
[----:B------:R-:W-:Y:S02]  /*d250*/  IMNMX R142, R142, R133, !PT ;  /* 0x000000858e8e7217 */ /* 0x000fe40007800200 */
[----:B------:R-:W-:Y:S02]  /*d260*/  IMNMX R143, R143, R136, PT ;  /* 0x000000888f8f7217 */ /* 0x000fe40003800200 */
.L_x_1977:
[----:B------:R-:W-:Y:S04]  /*d270*/  ISETP.GT.AND P2, PT, R202, -0x1, PT ;  /* 0xffffffffca00780c */ /* 0x000fe80003f44270 */
[----:B------:R-:W-:Y:S04]  /*d280*/  ISETP.GT.AND P0, PT, R142, RZ, P2 ;  /* 0x000000ff8e00720c */ /* 0x000fe80001704270 */
        /* <DEDUP_REMOVED lines=17> */
[----:B------:R-:W-:Y:S01]  /*d3a0*/  ISETP.GT.AND P0, PT, R142, 0x18, P2 ;  /* 0x000000188e00780c */ /* 0x000fe20001704270 */
[----:B------:R-:W1:Y:S03]  /*d3b0*/  SHFL.IDX PT, R13, R0, 0x1, 0x1c1f ;  /* 0x003c1f00000d7f89 */ /* 0x000e6600000e0000 */
[C---:B------:R-:W-:Y:S04]  /*d3c0*/  ISETP.LT.OR P0, PT, R143.reuse, 0x19, P0 ;  /* 0x000000198f00780c */ /* 0x040fe80000701670 */
[----:B------:R-:W-:Y:S02]  /*d3d0*/  FSEL R135, R16, -INF , !P0 ;  /* 0xff80000010877808 */ /* 0x000fe40004000000 */
[C---:B------:R-:W-:Y:S04]  /*d3e0*/  ISETP.GT.AND P0, PT, R142.reuse, 0x19, P2 ;  /* 0x000000198e00780c */ /* 0x040fe80001704270 */
[----:B------:R-:W-:Y:S04]  /*d3f0*/  ISETP.LT.OR P0, PT, R143, 0x1a, P0 ;  /* 0x0000001a8f00780c */ /* 0x000fe80000701670 */
[----:B------:R-:W-:Y:S02]  /*d400*/  FSEL R133, R17, -INF , !P0 ;  /* 0xff80000011857808 */ /* 0x000fe40004000000 */
[----:B------:R-:W-:Y:S04]  /*d410*/  ISETP.GT.AND P0, PT, R142, 0x20, P2 ;  /* 0x000000208e00780c */ /* 0x000fe80001704270 */
[C---:B------:R-:W-:Y:S01]  /*d420*/  ISETP.LT.OR P0, PT, R143.reuse, 0x21, P0 ;  /* 0x000000218f00780c */ /* 0x040fe20000701670 */
[--C-:B-1----:R-:W-:Y:S02]  /*d430*/  IMAD.IADD R4, R134, 0x1, R13.reuse ;  /* 0x0000000186047824 */ /* 0x102fe400078e020d */
[----:B------:R-:W-:Y:S01]  /*d440*/  IMAD.IADD R2, R2, 0x1, R13 ;  /* 0x0000000102027824 */ /* 0x000fe200078e020d */
        /* <DEDUP_REMOVED lines=19> */
[----:B------:R-:W-:Y:S04]  /*d580*/  ISETP.GT.AND P0, PT, R142, 0x39, P2 ;  /* 0x000000398e00780c */ /* 0x000fe80001704270 */
[----:B------:R-:W-:Y:S04]  /*d590*/  ISETP.LT.OR P0, PT, R143, 0x3a, P0 ;  /* 0x0000003a8f00780c */ /* 0x000fe80000701670 */
[----:B------:R-:W-:Y:S02]  /*d5a0*/  FSEL R143, R33, -INF , !P0 ;  /* 0xff800000218f7808 */ /* 0x000fe40004000000 */
[----:B------:R-:W-:Y:S11]  /*d5b0*/  PLOP3.LUT P0, PT, PT, PT, UP0, 0x40, 0x0 ;  /* 0x000000000000781c */ /* 0x000ff60003f0e808 */
[----:B------:R-:W-:Y:S02]  /*d5c0*/  @!UPT UIADD3 URZ, URZ, URZ, URZ ;  /* 0x0000003f3f3ff290 */ /* 0x000fe4000fffe03f */
        /* <DEDUP_REMOVED lines=16> */
.L_x_1983:
[----:B------:R-:W-:Y:S04]  /*d6d0*/  MOV R0, 0x1 ;  /* 0x0000000100007802 */ /* 0x000fe80000000f00 */
[----:B------:R-:W-:Y:S11]  /*d6e0*/  ISETP.NE.AND P0, PT, R0, c[0x0][0x32c], PT ;  /* 0x0000cb0000007a0c */ /* 0x000ff60003f05270 */
[----:B------:R-:W-:Y:S02]  /*d6f0*/  @!UPT UIADD3 URZ, URZ, URZ, URZ ;  /* 0x0000003f3f3ff290 */ /* 0x000fe4000fffe03f */
[----:B------:R-:W-:Y:S05]  /*d700*/  @P0 IMAD.HI.U32 R0, R8, c[0x0][0x330], RZ ;  /* 0x0000cc0008000a27 */ /* 0x000fea00078e00ff */
[----:B------:R-:W-:Y:S02]  /*d710*/  @P0 SHF.R.U32.HI R8, RZ, c[0x0][0x334], R0 ;  /* 0x0000cd00ff080a19 */ /* 0x000fe40000011600 */
.L_x_1984:
[----:B------:R-:W-:Y:S05]  /*d720*/  BSYNC B0 ;  /* 0x0000000000007941 */ /* 0x000fea0003800000 */
.L_x_1982:
[----:B------:R-:W-:Y:S04]  /*d730*/  IMAD R17, R8, c[0x0][0x32c], -R149 ;  /* 0x0000cb0008117a24 */ /* 0x000fe800078e0a95 */
[----:B------:R-:W-:Y:S05]  /*d740*/  IMAD.IADD R17, R17, 0x1, -R196 ;  /* 0x0000000111117824 */ /* 0x000fea00078e0ac4 */
[----:B------:R-:W-:Y:S02]  /*d750*/  IADD3 R13, R17, c[0x0][0x32c], RZ ;  /* 0x0000cb00110d7a10 */ /* 0x000fe40007ffe0ff */
[----:B------:R-:W-:Y:S02]  /*d760*/  IMNMX R2, R2, R17, !PT ;  /* 0x0000001102027217 */ /* 0x000fe40007800200 */
[----:B------:R-:W-:Y:S02]  /*d770*/  IMNMX R4, R4, R13, PT ;  /* 0x0000000d04047217 */ /* 0x000fe40003800200 */
.L_x_1981:
        /* <DEDUP_REMOVED lines=51> */
[----:B------:R-:W-:Y:S01]  /*dab0*/  ISETP.GT.AND P0, PT, R2, 0x28, P2 ;  /* 0x000000280200780c */ /* 0x000fe20001704270 */
[----:B------:R-:W-:Y:S01]  /*dac0*/  LDSM.16.MT88.4 R20, [R177+UR4+0x100] ;  /* 0x00010004b114783b */ /* 0x000fe20008004200 */
        /* <DEDUP_REMOVED lines=9> */
[----:B------:R-:W-:Y:S02]  /*db60*/  FMNMX.FTZ R11, R172, R11, !PT ;  /* 0x0000000bac0b7209 */ /* 0x000fe40007810000 */
[----:B------:R-:W-:Y:S02]  /*db70*/  ISETP.GT.AND P0, PT, R2, 0x30, P2 ;  /* 0x000000300200780c */ /* 0x000fe40001704270 */
[----:B------:R-:W-:Y:S02]  /*db80*/  FMNMX.FTZ R0, R143, R12, !PT ;  /* 0x0000000c8f007209 */ /* 0x000fe40007810000 */
[----:B------:R-:W-:Y:S02]  /*db90*/  ISETP.LT.OR P0, PT, R4, 0x31, P0 ;  /* 0x000000310400780c */ /* 0x000fe40000701670 */
[----:B------:R-:W-:Y:S01]  /*dba0*/  FMNMX.FTZ R11, R170, R11, !PT ;  /* 0x0000000baa0b7209 */ /* 0x000fe20007810000 */
[----:B------:R-:W1:Y:S01]  /*dbb0*/  SHFL.BFLY PT, R7, R0, 0x2, 0x1f ;  /* 0x0c401f0000077f89 */ /* 0x000e6200000e0000 */
[----:B------:R-:W-:Y:S02]  /*dbc0*/  FSEL R146, R30, -INF , !P0 ;  /* 0xff8000001e927808 */ /* 0x000fe40004000000 */
[----:B------:R-:W-:Y:S02]  /*dbd0*/  ISETP.GT.AND P0, PT, R2, 0x31, P2 ;  /* 0x000000310200780c */ /* 0x000fe40001704270 */
[----:B------:R-:W-:Y:S02]  /*dbe0*/  FMNMX.FTZ R11, R168, R11, !PT ;  /* 0x0000000ba80b7209 */ /* 0x000fe40007810000 */
[----:B------:R-:W-:Y:S02]  /*dbf0*/  ISETP.LT.OR P0, PT, R4, 0x32, P0 ;  /* 0x000000320400780c */ /* 0x000fe40000701670 */
[----:B------:R-:W-:Y:S02]  /*dc00*/  FMNMX.FTZ R11, R166, R11, !PT ;  /* 0x0000000ba60b7209 */ /* 0x000fe40007810000 */
[----:B------:R-:W-:Y:S02]  /*dc10*/  ISETP.GT.AND P1, PT, R2, 0x38, P2 ;  /* 0x000000380200780c */ /* 0x000fe40001724270 */
[----:B------:R-:W-:Y:S02]  /*dc20*/  FSEL R144, R31, -INF , !P0 ;  /* 0xff8000001f907808 */ /* 0x000fe40004000000 */
[----:B------:R-:W-:Y:S01]  /*dc30*/  FMNMX.FTZ R11, R146, R11, !PT ;  /* 0x0000000b920b7209 */ /* 0x000fe20007810000 */
[----:B------:R-:W-:Y:S01]  /*dc40*/  LDSM.16.MT88.4 R28, [R176+UR4+0x100] ;  /* 0x00010004b01c783b */ /* 0x000fe20008004200 */
[----:B------:R-:W-:Y:S02]  /*dc50*/  ISETP.LT.OR P1, PT, R4, 0x39, P1 ;  /* 0x000000390400780c */ /* 0x000fe40000f21670 */
[----:B------:R-:W-:Y:S02]  /*dc60*/  ISETP.GT.AND P0, PT, R2, 0x39, P2 ;  /* 0x000000390200780c */ /* 0x000fe40001704270 */
[----:B------:R-:W-:Y:S02]  /*dc70*/  FSEL R142, R34, -INF , !P1 ;  /* 0xff800000228e7808 */ /* 0x000fe40004800000 */
[----:B------:R-:W-:Y:S02]  /*dc80*/  FMNMX.FTZ R11, R144, R11, !PT ;  /* 0x0000000b900b7209 */ /* 0x000fe40007810000 */
[----:B------:R-:W-:Y:S02]  /*dc90*/  ISETP.LT.OR P0, PT, R4, 0x3a, P0 ;  /* 0x0000003a0400780c */ /* 0x000fe40000701670 */
[----:B------:R-:W-:Y:S02]  /*dca0*/  FMNMX.FTZ R15, R142, R11, !PT ;  /* 0x0000000b8e0f7209 */ /* 0x000fe40007810000 */
[----:B------:R-:W-:Y:S04]  /*dcb0*/  FSEL R140, R35, -INF , !P0 ;  /* 0xff800000238c7808 */ /* 0x000fe80004000000 */
[----:B------:R-:W-:Y:S02]  /*dcc0*/  FMNMX.FTZ R13, R140, R15, !PT ;  /* 0x0000000f8c0d7209 */ /* 0x000fe40007810000 */
[----:B------:R-:W-:Y:S04]  /*dcd0*/  IADD3 R15, R176, UR4, RZ ;  /* 0x00000004b00f7c10 */ /* 0x000fe8000fffe0ff */
        /* <DEDUP_REMOVED lines=15> */
[----:B------:R-:W-:Y:S01]  /*ddd0*/  FADD.FTZ R4, -R5, R132 ;  /* 0x0000008405047221 */ /* 0x000fe20000010100 */
[----:B------:R-:W-:Y:S01]  /*dde0*/  IADD3 R5, R177, UR4, RZ ;  /* 0x00000004b1057c10 */ /* 0x000fe2000fffe0ff */
[--C-:B------:R-:W-:Y:S01]  /*ddf0*/  FFMA.FTZ R153, R9, c[0x0][0x2d0], -R156.reuse ;  /* 0x0000b40009997a23 */ /* 0x100fe2000001089c */
[C---:B------:R-:W-:Y:S01]  /*de00*/  FSETP.NEU.FTZ.AND P0, PT, R0.reuse, -INF , PT ;  /* 0xff8000000000780b */ /* 0x040fe20003f1d000 */
[----:B------:R-:W-:Y:S01]  /*de10*/  FMUL.FTZ R141, R0, c[0x0][0x2d0] ;  /* 0x0000b400008d7a20 */ /* 0x000fe20000410000 */
[----:B------:R-:W-:Y:S01]  /*de20*/  MUFU.EX2 R151, R151 ;  /* 0x0000009700977308 */ /* 0x000fe20000000800 */
[----:B------:R-:W-:Y:S01]  /*de30*/  FMUL.FTZ R12, R4, c[0x0][0x2d0] ;  /* 0x0000b400040c7a20 */ /* 0x000fe20000410000 */
[----:B------:R-:W-:Y:S01]  /*de40*/  FSEL R4, R0, RZ, P0 ;  /* 0x000000ff00047208 */ /* 0x000fe20000000000 */
[--C-:B------:R-:W-:Y:S01]  /*de50*/  FFMA.FTZ R15, R139, c[0x0][0x2d0], -R156.reuse ;  /* 0x0000b4008b0f7a23 */ /* 0x100fe2000001089c */
[----:B------:R-:W-:Y:S01]  /*de60*/  FSEL R141, R141, RZ, P0 ;  /* 0x000000ff8d8d7208 */ /* 0x000fe20000000000 */
[--C-:B------:R-:W-:Y:S01]  /*de70*/  FFMA.FTZ R158, R137, c[0x0][0x2d0], -R156.reuse ;  /* 0x0000b400899e7a23 */ /* 0x100fe2000001089c */
[----:B------:R-:W-:Y:S01]  /*de80*/  IADD3 R13, R182, R5, RZ ;  /* 0x00000005b60d7210 */ /* 0x000fe20007ffe0ff */
[----:B------:R-:W-:Y:S02]  /*de90*/  FADD.FTZ R4, -R4, R3 ;  /* 0x0000000304047221 */ /* 0x000fe40000010100 */
[--C-:B------:R-:W-:Y:S01]  /*dea0*/  FFMA.FTZ R155, R16, c[0x0][0x2d0], -R141.reuse ;  /* 0x0000b400109b7a23 */ /* 0x100fe2000001088d */
[----:B------:R-:W1:Y:S01]  /*deb0*/  MUFU.EX2 R12, R12 ;  /* 0x0000000c000c7308 */ /* 0x000e620000000800 */
[--C-:B------:R-:W-:Y:S01]  /*dec0*/  FFMA.FTZ R154, R8, c[0x0][0x2d0], -R141.reuse ;  /* 0x0000b400089a7a23 */ /* 0x100fe2000001088d */
[----:B------:R-:W2:Y:S01]  /*ded0*/  LDSM.16.MT88.4 R24, [R13+0x100] ;  /* 0x000100000d18783b */ /* 0x000ea20000004200 */
[--C-:B------:R-:W-:Y:S02]  /*dee0*/  FFMA.FTZ R152, R10, c[0x0][0x2d0], -R141.reuse ;  /* 0x0000b4000a987a23 */ /* 0x100fe4000001088d */
[--C-:B------:R-:W-:Y:S02]  /*def0*/  FFMA.FTZ R157, R6, c[0x0][0x2d0], -R141.reuse ;  /* 0x0000b400069d7a23 */ /* 0x100fe4000001088d */
[----:B------:R-:W-:Y:S02]  /*df00*/  FMUL.FTZ R3, R4, c[0x0][0x2d0] ;  /* 0x0000b40004037a20 */ /* 0x000fe40000410000 */
[--C-:B------:R-:W-:Y:S01]  /*df10*/  FFMA.FTZ R160, R135, c[0x0][0x2d0], -R156.reuse ;  /* 0x0000b40087a07a23 */ /* 0x100fe2000001089c */
[----:B------:R-:W3:Y:S01]  /*df20*/  MUFU.EX2 R150, R150 ;  /* 0x0000009600967308 */ /* 0x000ee20000000800 */
[--C-:B------:R-:W-:Y:S02]  /*df30*/  FFMA.FTZ R161, R133, c[0x0][0x2d0], -R156.reuse ;  /* 0x0000b40085a17a23 */ /* 0x100fe4000001089c */
[--C-:B------:R-:W-:Y:S02]  /*df40*/  FFMA.FTZ R163, R138, c[0x0][0x2d0], -R141.reuse ;  /* 0x0000b4008aa37a23 */ /* 0x100fe4000001088d */
[--C-:B------:R-:W-:Y:S02]  /*df50*/  FFMA.FTZ R162, R136, c[0x0][0x2d0], -R141.reuse ;  /* 0x0000b40088a27a23 */ /* 0x100fe4000001088d */
[----:B------:R-:W-:Y:S01]  /*df60*/  LDSM.16.MT88.4 R136, [R176+UR4+0x2900] ;  /* 0x00290004b088783b */ /* 0x000fe20008004200 */
[--C-:B------:R-:W-:Y:S02]  /*df70*/  FFMA.FTZ R164, R134, c[0x0][0x2d0], -R141.reuse ;  /* 0x0000b40086a47a23 */ /* 0x100fe4000001088d */
[----:B------:R-:W4:Y:S01]  /*df80*/  MUFU.EX2 R3, R3 ;  /* 0x0000000300037308 */ /* 0x000f220000000800 */
[--C-:B------:R-:W-:Y:S02]  /*df90*/  FFMA.FTZ R165, R32, c[0x0][0x2d0], -R141.reuse ;  /* 0x0000b40020a57a23 */ /* 0x100fe4000001088d */
[--C-:B------:R-:W-:Y:S02]  /*dfa0*/  FFMA.FTZ R205, R146, c[0x0][0x2d0], -R141.reuse ;  /* 0x0000b40092cd7a23 */ /* 0x100fe4000001088d */
[C---:B-1----:R-:W-:Y:S01]  /*dfb0*/  FMUL.FTZ R4, R12.reuse, R128 ;  /* 0x000000800c047220 */ /* 0x042fe20000410000 */
[----:B------:R-:W-:Y:S01]  /*dfc0*/  LDSM.16.MT88.4 R32, [R176+UR4+0x900] ;  /* 0x00090004b020783b */ /* 0x000fe20008004200 */
[C---:B------:R-:W-:Y:S02]  /*dfd0*/  FMUL.FTZ R5, R12.reuse, R129 ;  /* 0x000000810c057220 */ /* 0x040fe40000410000 */
[C---:B------:R-:W-:Y:S01]  /*dfe0*/  FMUL.FTZ R8, R12.reuse, R124 ;  /* 0x0000007c0c087220 */ /* 0x040fe20000410000 */
[----:B------:R-:W-:Y:S01]  /*dff0*/  MUFU.EX2 R148, R148 ;  /* 0x0000009400947308 */ /* 0x000fe20000000800 */
[C---:B------:R-:W-:Y:S02]  /*e000*/  FMUL.FTZ R9, R12.reuse, R125 ;  /* 0x0000007d0c097220 */ /* 0x040fe40000410000 */
[----:B------:R-:W-:Y:S01]  /*e010*/  FMUL.FTZ R100, R12, R100 ;  /* 0x000000640c647220 */ /* 0x000fe20000410000 */
[----:B---3--:R-:W-:Y:S01]  /*e020*/  F2FP.PACK_AB R16, R150, R151 ;  /* 0x000000979610723e */ /* 0x008fe200000000ff */
[C---:B------:R-:W-:Y:S01]  /*e030*/  FMUL.FTZ R101, R12.reuse, R101 ;  /* 0x000000650c657220 */ /* 0x040fe20000410000 */
[----:B------:R-:W-:Y:S01]  /*e040*/  LDSM.16.MT88.4 R132, [R13+0x2900] ;  /* 0x002900000d84783b */ /* 0x000fe20000004200 */
[C---:B------:R-:W-:Y:S02]  /*e050*/  FMUL.FTZ R104, R12.reuse, R104 ;  /* 0x000000680c687220 */ /* 0x040fe40000410000 */
[C---:B------:R-:W-:Y:S01]  /*e060*/  FMUL.FTZ R105, R12.reuse, R105 ;  /* 0x000000690c697220 */ /* 0x040fe20000410000 */
[----:B------:R-:W1:Y:S01]  /*e070*/  MUFU.EX2 R153, R153 ;  /* 0x0000009900997308 */ /* 0x000e620000000800 */
[C---:B------:R-:W-:Y:S02]  /*e080*/  FMUL.FTZ R108, R12.reuse, R108 ;  /* 0x0000006c0c6c7220 */ /* 0x040fe40000410000 */
[----:B------:R-:W-:Y:S02]  /*e090*/  FMUL.FTZ R109, R12, R109 ;  /* 0x0000006d0c6d7220 */ /* 0x000fe40000410000 */
[C---:B----4-:R-:W-:Y:S02]  /*e0a0*/  FMUL.FTZ R6, R3.reuse, R130 ;  /* 0x0000008203067220 */ /* 0x050fe40000410000 */
        /* <DEDUP_REMOVED lines=8> */
[C---:B------:R-:W-:Y:S01]  /*e130*/  FMUL.FTZ R107, R3.reuse, R107 ;  /* 0x0000006b036b7220 */ /* 0x040fe20000410000 */
[----:B------:R-:W3:Y:S01]  /*e140*/  MUFU.EX2 R154, R154 ;  /* 0x0000009a009a7308 */ /* 0x000ee20000000800 */
[C---:B------:R-:W-:Y:S01]  /*e150*/  FMUL.FTZ R110, R3.reuse, R110 ;  /* 0x0000006e036e7220 */ /* 0x040fe20000410000 */
[----:B------:R-:W-:Y:S01]  /*e160*/  LDSM.16.MT88.4 R124, [R14+0x900] ;  /* 0x000900000e7c783b */ /* 0x000fe20000004200 */
[----:B------:R-:W-:Y:S01]  /*e170*/  FMUL.FTZ R111, R3, R111 ;  /* 0x0000006f036f7220 */ /* 0x000fe20000410000 */
[----:B-1----:R-:W-:Y:S01]  /*e180*/  F2FP.PACK_AB R18, R153, R148 ;  /* 0x000000949912723e */ /* 0x002fe200000000ff */
        /* <DEDUP_REMOVED lines=22> */
[----:B------:R-:W3:Y:S01]  /*e2f0*/  MUFU.EX2 R158, R158 ;  /* 0x0000009e009e7308 */ /* 0x000ee20000000800 */
[C---:B------:R-:W-:Y:S02]  /*e300*/  FMUL.FTZ R40, R12.reuse, R40 ;  /* 0x000000280c287220 */ /* 0x040fe40000410000 */
[C---:B------:R-:W-:Y:S01]  /*e310*/  FMUL.FTZ R41, R12.reuse, R41 ;  /* 0x000000290c297220 */ /* 0x040fe20000410000 */
[----:B-1----:R-:W-:Y:S01]  /*e320*/  F2FP.PACK_AB R19, R157, R152 ;  /* 0x000000989d13723e */ /* 0x002fe200000000ff */
        /* <DEDUP_REMOVED lines=8> */
[----:B------:R-:W1:Y:S01]  /*e3b0*/  LDSM.16.MT88.4 R20, [R14+0x100] ;  /* 0x000100000e14783b */ /* 0x000e620000004200 */
[----:B------:R-:W4:Y:S02]  /*e3c0*/  MUFU.EX2 R161, R161 ;  /* 0x000000a100a17308 */ /* 0x000f240000000800 */
[C---:B------:R-:W-:Y:S02]  /*e3d0*/  FMUL.FTZ R47, R3.reuse, R47 ;  /* 0x0000002f032f7220 */ /* 0x040fe40000410000 */
[C---:B------:R-:W-:Y:S02]  /*e3e0*/  FMUL.FTZ R48, R12.reuse, R48 ;  /* 0x000000300c307220 */ /* 0x040fe40000410000 */
[C---:B--2---:R-:W-:Y:S04]  /*e3f0*/  HMMA.16816.F32 R100, R16.reuse, R24, R100 ;  /* 0x000000181064723c */ /* 0x044fe80000001864 */
[C---:B------:R-:W-:Y:S01]  /*e400*/  FMUL.FTZ R49, R12.reuse, R49 ;  /* 0x000000310c317220 */ /* 0x040fe20000410000 */
[----:B------:R-:W-:Y:S01]  /*e410*/  MUFU.EX2 R163, R163 ;  /* 0x000000a300a37308 */ /* 0x000fe20000000800 */
[C---:B------:R-:W-:Y:S02]  /*e420*/  FMUL.FTZ R50, R3.reuse, R50 ;  /* 0x0000003203327220 */ /* 0x040fe40000410000 */
[C---:B------:R-:W-:Y:S01]  /*e430*/  HMMA.16816.F32 R104, R16.reuse, R26, R104 ;  /* 0x0000001a1068723c */ /* 0x040fe20000001868 */
[----:B------:R-:W2:Y:S03]  /*e440*/  LDSM.16.MT88.4 R24, [R177+UR4+0x2100] ;  /* 0x00210004b118783b */ /* 0x000ea60008004200 */
[C---:B------:R-:W-:Y:S02]  /*e450*/  FMUL.FTZ R51, R3.reuse, R51 ;  /* 0x0000003303337220 */ /* 0x040fe40000410000 */
[C---:B------:R-:W-:Y:S01]  /*e460*/  FMUL.FTZ R52, R12.reuse, R52 ;  /* 0x000000340c347220 */ /* 0x040fe20000410000 */
[----:B------:R-:W5:Y:S01]  /*e470*/  MUFU.EX2 R162, R162 ;  /* 0x000000a200a27308 */ /* 0x000f620000000800 */
[C---:B------:R-:W-:Y:S04]  /*e480*/  HMMA.16816.F32 R108, R16.reuse, R28, R108 ;  /* 0x0000001c106c723c */ /* 0x040fe8000000186c */
[C---:B------:R-:W-:Y:S02]  /*e490*/  FMUL.FTZ R53, R12.reuse, R53 ;  /* 0x000000350c357220 */ /* 0x040fe40000410000 */
[C---:B------:R-:W-:Y:S02]  /*e4a0*/  FMUL.FTZ R54, R3.reuse, R54 ;  /* 0x0000003603367220 */ /* 0x040fe40000410000 */
[C---:B------:R-:W-:Y:S01]  /*e4b0*/  HMMA.16816.F32 R112, R16.reuse, R30, R112 ;  /* 0x0000001e1070723c */ /* 0x040fe20000001870 */
[----:B------:R-:W3:Y:S01]  /*e4c0*/  LDSM.16.MT88.4 R28, [R13+0x2100] ;  /* 0x002100000d1c783b */ /* 0x000ee20000004200 */
[----:B------:R-:W-:Y:S02]  /*e4d0*/  MUFU.EX2 R164, R164 ;  /* 0x000000a400a47308 */ /* 0x000fe40000000800 */
[C---:B------:R-:W-:Y:S02]  /*e4e0*/  FMUL.FTZ R55, R3.reuse, R55 ;  /* 0x0000003703377220 */ /* 0x040fe40000410000 */
[C---:B------:R-:W-:Y:S02]  /*e4f0*/  FMUL.FTZ R56, R12.reuse, R56 ;  /* 0x000000380c387220 */ /* 0x040fe40000410000 */
[C---:B------:R-:W-:Y:S01]  /*e500*/  FMUL.FTZ R57, R12.reuse, R57 ;  /* 0x000000390c397220 */ /* 0x040fe20000410000 */
[C---:B-1----:R-:W-:Y:S03]  /*e510*/  HMMA.16816.F32 R116, R16.reuse, R20, R116 ;  /* 0x000000141074723c */ /* 0x042fe60000001874 */
[C---:B------:R-:W-:Y:S01]  /*e520*/  FMUL.FTZ R58, R3.reuse, R58 ;  /* 0x0000003a033a7220 */ /* 0x040fe20000410000 */
[----:B------:R-:W1:Y:S01]  /*e530*/  MUFU.EX2 R165, R165 ;  /* 0x000000a500a57308 */ /* 0x000e620000000800 */
[C---:B------:R-:W-:Y:S02]  /*e540*/  FMUL.FTZ R59, R3.reuse, R59 ;  /* 0x0000003b033b7220 */ /* 0x040fe40000410000 */
[C---:B------:R-:W-:Y:S01]  /*e550*/  FMUL.FTZ R60, R12.reuse, R60 ;  /* 0x0000003c0c3c7220 */ /* 0x040fe20000410000 */
[C---:B------:R-:W-:Y:S01]  /*e560*/  HMMA.16816.F32 R120, R16.reuse, R22, R120 ;  /* 0x000000161078723c */ /* 0x040fe20000001878 */
[----:B------:R-:W1:Y:S03]  /*e570*/  LDSM.16.MT88.4 R20, [R176+UR4+0x2100] ;  /* 0x00210004b014783b */ /* 0x000e660008004200 */
[C---:B------:R-:W-:Y:S02]  /*e580*/  FMUL.FTZ R61, R12.reuse, R61 ;  /* 0x0000003d0c3d7220 */ /* 0x040fe40000410000 */
[C---:B------:R-:W-:Y:S01]  /*e590*/  FMUL.FTZ R62, R3.reuse, R62 ;  /* 0x0000003e033e7220 */ /* 0x040fe20000410000 */
[----:B------:R-:W-:Y:S01]  /*e5a0*/  MUFU.EX2 R205, R205 ;  /* 0x000000cd00cd7308 */ /* 0x000fe20000000800 */
[C---:B--2---:R-:W-:Y:S04]  /*e5b0*/  HMMA.16816.F32 R36, R16.reuse, R24, R36 ;  /* 0x000000181024723c */ /* 0x044fe80000001824 */
[C---:B------:R-:W-:Y:S02]  /*e5c0*/  FMUL.FTZ R63, R3.reuse, R63 ;  /* 0x0000003f033f7220 */ /* 0x040fe40000410000 */
[C---:B------:R-:W-:Y:S02]  /*e5d0*/  FMUL.FTZ R64, R12.reuse, R64 ;  /* 0x000000400c407220 */ /* 0x040fe40000410000 */
[C---:B------:R-:W-:Y:S01]  /*e5e0*/  HMMA.16816.F32 R40, R16.reuse, R26, R40 ;  /* 0x0000001a1028723c */ /* 0x040fe20000001828 */
[----:B------:R-:W2:Y:S01]  /*e5f0*/  LDSM.16.MT88.4 R24, [R14+0x2100] ;  /* 0x002100000e18783b */ /* 0x000ea20000004200 */
[----:B------:R-:W-:Y:S02]  /*e600*/  MUFU.EX2 R206, R206 ;  /* 0x000000ce00ce7308 */ /* 0x000fe40000000800 */
[C---:B------:R-:W-:Y:S02]  /*e610*/  FMUL.FTZ R65, R12.reuse, R65 ;  /* 0x000000410c417220 */ /* 0x040fe40000410000 */
[C---:B------:R-:W-:Y:S02]  /*e620*/  FMUL.FTZ R66, R3.reuse, R66 ;  /* 0x0000004203427220 */ /* 0x040fe40000410000 */
[C---:B---3--:R-:W-:Y:S04]  /*e630*/  HMMA.16816.F32 R44, R16.reuse, R28, R44 ;  /* 0x0000001c102c723c */ /* 0x048fe8000000182c */
[C---:B------:R-:W-:Y:S02]  /*e640*/  FMUL.FTZ R67, R3.reuse, R67 ;  /* 0x0000004303437220 */ /* 0x040fe40000410000 */
[C---:B------:R-:W-:Y:S02]  /*e650*/  FMUL.FTZ R68, R12.reuse, R68 ;  /* 0x000000440c447220 */ /* 0x040fe40000410000 */
[C---:B------:R-:W-:Y:S01]  /*e660*/  HMMA.16816.F32 R48, R16.reuse, R30, R48 ;  /* 0x0000001e1030723c */ /* 0x040fe20000001830 */
[----:B------:R-:W3:Y:S03]  /*e670*/  LDSM.16.MT88.4 R28, [R177+UR4+0x4100] ;  /* 0x00410004b11c783b */ /* 0x000ee60008004200 */
        /* <DEDUP_REMOVED lines=31> */
[----:B------:R-:W1:Y:S03]  /*e870*/  LDSM.16.MT88.4 R20, [R177+UR4+0x900] ;  /* 0x00090004b114783b */ /* 0x000e660008004200 */
[C---:B------:R-:W-:Y:S02]  /*e880*/  FMUL.FTZ R89, R12.reuse, R89 ;  /* 0x000000590c597220 */ /* 0x040fe40000410000 */
[C---:B------:R-:W-:Y:S02]  /*e890*/  FMUL.FTZ R90, R3.reuse, R90 ;  /* 0x0000005a035a7220 */ /* 0x040fe40000410000 */
[C---:B--2---:R-:W-:Y:S04]  /*e8a0*/  HMMA.16816.F32 R84, R16.reuse, R24, R84 ;  /* 0x000000181054723c */ /* 0x044fe80000001854 */
        /* <DEDUP_REMOVED lines=9> */
[C---:B---3--:R-:W-:Y:S03]  /*e940*/  HMMA.16816.F32 R92, R16.reuse, R28, R92 ;  /* 0x0000001c105c723c */ /* 0x048fe6000000185c */
[C---:B------:R-:W-:Y:S02]  /*e950*/  FMUL.FTZ R98, R3.reuse, R98 ;  /* 0x0000006203627220 */ /* 0x040fe40000410000 */
[----:B------:R-:W-:Y:S02]  /*e960*/  FMUL.FTZ R99, R3, R99 ;  /* 0x0000006303637220 */ /* 0x000fe40000410000 */
[--C-:B------:R-:W-:Y:S02]  /*e970*/  FFMA.FTZ R173, R173, c[0x0][0x2d0], -R156.reuse ;  /* 0x0000b400adad7a23 */ /* 0x100fe4000001089c */
[--C-:B------:R-:W-:Y:S03]  /*e980*/  FFMA.FTZ R174, R171, c[0x0][0x2d0], -R156.reuse ;  /* 0x0000b400abae7a23 */ /* 0x100fe6000001089c */
[----:B------:R-:W-:Y:S01]  /*e990*/  HMMA.16816.F32 R96, R16, R30, R96 ;  /* 0x0000001e1060723c */ /* 0x000fe20000001860 */
[----:B------:R-:W3:Y:S01]  /*e9a0*/  LDSM.16.MT88.4 R28, [R14+0x2900] ;  /* 0x002900000e1c783b */ /* 0x000ee20000004200 */
[----:B------:R-:W-:Y:S01]  /*e9b0*/  MUFU.EX2 R173, R173 ;  /* 0x000000ad00ad7308 */ /* 0x000fe20000000800 */
[--C-:B------:R-:W-:Y:S02]  /*e9c0*/  FFMA.FTZ R169, R169, c[0x0][0x2d0], -R156.reuse ;  /* 0x0000b400a9a97a23 */ /* 0x100fe4000001089c */
[--C-:B------:R-:W-:Y:S02]  /*e9d0*/  FFMA.FTZ R204, R167, c[0x0][0x2d0], -R156.reuse ;  /* 0x0000b400a7cc7a23 */ /* 0x100fe4000001089c */
[----:B------:R-:W-:Y:S01]  /*e9e0*/  F2FP.PACK_AB R16, R158, R15 ;  /* 0x0000000f9e10723e */ /* 0x000fe200000000ff */
[--C-:B------:R-:W-:Y:S01]  /*e9f0*/  FFMA.FTZ R167, R172, c[0x0][0x2d0], -R141.reuse ;  /* 0x0000b400aca77a23 */ /* 0x100fe2000001088d */
[----:B----4-:R-:W-:Y:S03]  /*ea00*/  F2FP.PACK_AB R18, R161, R160 ;  /* 0x000000a0a112723e */ /* 0x010fe600000000ff */
[----:B-----5:R-:W-:Y:S01]  /*ea10*/  F2FP.PACK_AB R17, R162, R163 ;  /* 0x000000a3a211723e */ /* 0x020fe200000000ff */
[--C-:B------:R-:W-:Y:S01]  /*ea20*/  FFMA.FTZ R172, R145, c[0x0][0x2d0], -R156.reuse ;  /* 0x0000b40091ac7a23 */ /* 0x100fe2000001089c */
[----:B------:R-:W-:Y:S01]  /*ea30*/  F2FP.PACK_AB R19, R165, R164 ;  /* 0x000000a4a513723e */ /* 0x000fe200000000ff */
[--C-:B------:R-:W-:Y:S01]  /*ea40*/  FFMA.FTZ R170, R170, c[0x0][0x2d0], -R141.reuse ;  /* 0x0000b400aaaa7a23 */ /* 0x100fe2000001088d */
[----:B------:R-:W4:Y:S01]  /*ea50*/  MUFU.EX2 R174, R174 ;  /* 0x000000ae00ae7308 */ /* 0x000f220000000800 */
[--C-:B------:R-:W-:Y:S02]  /*ea60*/  FFMA.FTZ R168, R168, c[0x0][0x2d0], -R141.reuse ;  /* 0x0000b400a8a87a23 */ /* 0x100fe4000001088d */
[--C-:B------:R-:W-:Y:S02]  /*ea70*/  FFMA.FTZ R171, R166, c[0x0][0x2d0], -R141.reuse ;  /* 0x0000b400a6ab7a23 */ /* 0x100fe4000001088d */
[C---:B-1----:R-:W-:Y:S03]  /*ea80*/  HMMA.16816.F32 R4, R16.reuse, R20, R4 ;  /* 0x000000141004723c */ /* 0x042fe60000001804 */
[--C-:B------:R-:W-:Y:S02]  /*ea90*/  FFMA.FTZ R166, R147, c[0x0][0x2d0], -R156.reuse ;  /* 0x0000b40093a67a23 */ /* 0x100fe4000001089c */
[----:B------:R-:W-:Y:S01]  /*eaa0*/  LDSM.16.MT88.4 R144, [R177+UR4+0x5900] ;  /* 0x00590004b190783b */ /* 0x000fe20008004200 */
[----:B------:R-:W-:Y:S01]  /*eab0*/  FFMA.FTZ R141, R140, c[0x0][0x2d0], -R141 ;  /* 0x0000b4008c8d7a23 */ /* 0x000fe2000001088d */
[----:B------:R-:W-:Y:S01]  /*eac0*/  MUFU.EX2 R169, R169 ;  /* 0x000000a900a97308 */ /* 0x000fe20000000800 */
[C---:B------:R-:W-:Y:S04]  /*ead0*/  HMMA.16816.F32 R8, R16.reuse, R22, R8 ;  /* 0x000000161008723c */ /* 0x040fe80000001808 */
[--C-:B------:R-:W-:Y:S01]  /*eae0*/  FFMA.FTZ R159, R159, c[0x0][0x2d0], -R156.reuse ;  /* 0x0000b4009f9f7a23 */ /* 0x100fe2000001089c */
[----:B------:R-:W1:Y:S01]  /*eaf0*/  LDSM.16.MT88.4 R20, [R177+UR4+0x4900] ;  /* 0x00490004b114783b */ /* 0x000e620008004200 */
[----:B------:R-:W-:Y:S02]  /*eb00*/  FFMA.FTZ R156, R143, c[0x0][0x2d0], -R156 ;  /* 0x0000b4008f9c7a23 */ /* 0x000fe4000001089c */
[C---:B--2---:R-:W-:Y:S01]  /*eb10*/  HMMA.16816.F32 R100, R16.reuse, R24, R100 ;  /* 0x000000181064723c */ /* 0x044fe20000001864 */
[----:B------:R-:W-:Y:S03]  /*eb20*/  MUFU.EX2 R207, R141 ;  /* 0x0000008d00cf7308 */ /* 0x000fe60000000800 */
[----:B------:R-:W-:Y:S02]  /*eb30*/  FFMA.FTZ R151, R12, R197, R151 ;  /* 0x000000c50c977223 */ /* 0x000fe40000010097 */
[----:B------:R-:W-:Y:S02]  /*eb40*/  FFMA.FTZ R155, R3, R198, R155 ;  /* 0x000000c6039b7223 */ /* 0x000fe4000001009b */
[C---:B------:R-:W-:Y:S01]  /*eb50*/  HMMA.16816.F32 R104, R16.reuse, R26, R104 ;  /* 0x0000001a1068723c */ /* 0x040fe20000001868 */
[----:B------:R-:W2:Y:S02]  /*eb60*/  LDSM.16.MT88.4 R24, [R13+0x4900] ;  /* 0x004900000d18783b */ /* 0x000ea40000004200 */
[----:B------:R-:W-:Y:S01]  /*eb70*/  MUFU.EX2 R175, R156 ;  /* 0x0000009c00af7308 */ /* 0x000fe20000000800 */
[----:B------:R-:W-:Y:S02]  /*eb80*/  FADD.FTZ R151, R150, R151 ;  /* 0x0000009796977221 */ /* 0x000fe40000010000 */
[----:B------:R-:W-:Y:S02]  /*eb90*/  FADD.FTZ R155, R154, R155 ;  /* 0x0000009b9a9b7221 */ /* 0x000fe40000010000 */
[C---:B------:R-:W-:Y:S04]  /*eba0*/  HMMA.16816.F32 R108, R16.reuse, R32, R108 ;  /* 0x00000020106c723c */ /* 0x040fe8000000186c */
[----:B------:R-:W-:Y:S01]  /*ebb0*/  FADD.FTZ R152, R152, R155 ;  /* 0x0000009b98987221 */ /* 0x000fe20000010000 */
[----:B------:R5:W-:Y:S03]  /*ebc0*/  MUFU.EX2 R156, R142 ;  /* 0x0000008e009c7308 */ /* 0x000be60000000800 */
[C---:B------:R-:W-:Y:S01]  /*ebd0*/  HMMA.16816.F32 R112, R16.reuse, R34, R112 ;  /* 0x000000221070723c */ /* 0x040fe20000001870 */
[----:B------:R-:W-:Y:S03]  /*ebe0*/  LDSM.16.MT88.4 R32, [R14+0x4900] ;  /* 0x004900000e20783b */ /* 0x000fe60000004200 */
[----:B------:R-:W-:Y:S03]  /*ebf0*/  FADD.FTZ R152, R157, R152 ;  /* 0x000000989d987221 */ /* 0x000fe60000010000 */
[----:B------:R-:W1:Y:S01]  /*ec00*/  MUFU.EX2 R204, R204 ;  /* 0x000000cc00cc7308 */ /* 0x000e620000000800 */
[C---:B------:R-:W-:Y:S04]  /*ec10*/  HMMA.16816.F32 R116, R16.reuse, R124, R116 ;  /* 0x0000007c1074723c */ /* 0x040fe80000001874 */
[----:B------:R-:W-:Y:S04]  /*ec20*/  FADD.FTZ R163, R163, R152 ;  /* 0x00000098a3a37221 */ /* 0x000fe80000010000 */
[C---:B------:R-:W-:Y:S01]  /*ec30*/  HMMA.16816.F32 R120, R16.reuse, R126, R120 ;  /* 0x0000007e1078723c */ /* 0x040fe20000001878 */
[----:B------:R-:W-:Y:S01]  /*ec40*/  LDSM.16.MT88.4 R124, [R13+0x1100] ;  /* 0x001100000d7c783b */ /* 0x000fe20000004200 */
[----:B------:R-:W-:Y:S02]  /*ec50*/  MUFU.EX2 R167, R167 ;  /* 0x000000a700a77308 */ /* 0x000fe40000000800 */
[----:B------:R-:W-:Y:S04]  /*ec60*/  FADD.FTZ R163, R162, R163 ;  /* 0x000000a3a2a37221 */ /* 0x000fe80000010000 */
[C---:B------:R-:W-:Y:S01]  /*ec70*/  HMMA.16816.F32 R36, R16.reuse, R128, R36 ;  /* 0x000000801024723c */ /* 0x040fe20000001824 */
[----:B-----5:R-:W-:Y:S03]  /*ec80*/  LDSM.16.MT88.4 R140, [R14+0x3900] ;  /* 0x003900000e8c783b */ /* 0x020fe60000004200 */
[----:B------:R-:W5:Y:S01]  /*ec90*/  MUFU.EX2 R170, R170 ;  /* 0x000000aa00aa7308 */ /* 0x000f620000000800 */
[----:B------:R-:W-:Y:S03]  /*eca0*/  FADD.FTZ R164, R164, R163 ;  /* 0x000000a3a4a47221 */ /* 0x000fe60000010000 */
[C---:B------:R-:W-:Y:S01]  /*ecb0*/  HMMA.16816.F32 R40, R16.reuse, R130, R40 ;  /* 0x000000821028723c */ /* 0x040fe20000001828 */
[----:B------:R-:W-:Y:S03]  /*ecc0*/  LDSM.16.MT88.4 R128, [R14+0x1100] ;  /* 0x001100000e80783b */ /* 0x000fe60000004200 */
[----:B------:R-:W-:Y:S02]  /*ecd0*/  FADD.FTZ R164, R165, R164 ;  /* 0x000000a4a5a47221 */ /* 0x000fe40000010000 */
[----:B------:R-:W-:Y:S02]  /*ece0*/  MUFU.EX2 R168, R168 ;  /* 0x000000a800a87308 */ /* 0x000fe40000000800 */
[C---:B------:R-:W-:Y:S08]  /*ecf0*/  HMMA.16816.F32 R44, R16.reuse, R132, R44 ;  /* 0x00000084102c723c */ /* 0x040ff0000000182c */
[C---:B------:R-:W-:Y:S01]  /*ed00*/  HMMA.16816.F32 R48, R16.reuse, R134, R48 ;  /* 0x000000861030723c */ /* 0x040fe20000001830 */
[----:B------:R-:W-:Y:S01]  /*ed10*/  LDSM.16.MT88.4 R132, [R14+0x1900] ;  /* 0x001900000e84783b */ /* 0x000fe20000004200 */
[----:B------:R-:W1:Y:S06]  /*ed20*/  MUFU.EX2 R171, R171 ;  /* 0x000000ab00ab7308 */ /* 0x000e6c0000000800 */
[C---:B------:R-:W-:Y:S04]  /*ed30*/  HMMA.16816.F32 R52, R16.reuse, R136, R52 ;  /* 0x000000881034723c */ /* 0x040fe80000001834 */
[----:B------:R-:W-:Y:S04]  /*ed40*/  MUFU.EX2 R159, R159 ;  /* 0x0000009f009f7308 */ /* 0x000fe80000000800 */
[C---:B------:R-:W-:Y:S01]  /*ed50*/  HMMA.16816.F32 R56, R16.reuse, R138, R56 ;  /* 0x0000008a1038723c */ /* 0x040fe20000001838 */
[----:B------:R-:W-:Y:S05]  /*ed60*/  LDSM.16.MT88.4 R136, [R176+UR4+0x3900] ;  /* 0x00390004b088783b */ /* 0x000fea0008004200 */
[----:B------:R-:W2:Y:S02]  /*ed70*/  MUFU.EX2 R166, R166 ;  /* 0x000000a600a67308 */ /* 0x000ea40000000800 */
[C---:B---3--:R-:W-:Y:S08]  /*ed80*/  HMMA.16816.F32 R60, R16.reuse, R28, R60 ;  /* 0x0000001c103c723c */ /* 0x048ff0000000183c */
[C---:B------:R-:W-:Y:S01]  /*ed90*/  HMMA.16816.F32 R64, R16.reuse, R30, R64 ;  /* 0x0000001e1040723c */ /* 0x040fe20000001840 */
[----:B------:R-:W3:Y:S01]  /*eda0*/  LDSM.16.MT88.4 R28, [R176+UR4+0x4900] ;  /* 0x00490004b01c783b */ /* 0x000ee20008004200 */
[----:B------:R-:W3:Y:S06]  /*edb0*/  MUFU.EX2 R172, R172 ;  /* 0x000000ac00ac7308 */ /* 0x000eec0000000800 */
[C---:B-1----:R-:W-:Y:S08]  /*edc0*/  HMMA.16816.F32 R68, R16.reuse, R20, R68 ;  /* 0x000000141044723c */ /* 0x042ff00000001844 */
[C---:B------:R-:W-:Y:S01]  /*edd0*/  HMMA.16816.F32 R72, R16.reuse, R22, R72 ;  /* 0x000000161048723c */ /* 0x040fe20000001848 */
[----:B------:R-:W1:Y:S07]  /*ede0*/  LDSM.16.MT88.4 R20, [R177+UR4+0x1100] ;  /* 0x00110004b114783b */ /* 0x000e6e0008004200 */
[C---:B--2---:R-:W-:Y:S08]  /*edf0*/  HMMA.16816.F32 R76, R16.reuse, R24, R76 ;  /* 0x00000018104c723c */ /* 0x044ff0000000184c */
[C---:B------:R-:W-:Y:S01]  /*ee00*/  HMMA.16816.F32 R80, R16.reuse, R26, R80 ;  /* 0x0000001a1050723c */ /* 0x040fe20000001850 */
[----:B------:R-:W2:Y:S07]  /*ee10*/  LDSM.16.MT88.4 R24, [R176+UR4+0x1100] ;  /* 0x00110004b018783b */ /* 0x000eae0008004200 */
[C---:B---3--:R-:W-:Y:S08]  /*ee20*/  HMMA.16816.F32 R84, R16.reuse, R28, R84 ;  /* 0x0000001c1054723c */ /* 0x048ff00000001854 */
[C---:B------:R-:W-:Y:S01]  /*ee30*/  HMMA.16816.F32 R88, R16.reuse, R30, R88 ;  /* 0x0000001e1058723c */ /* 0x040fe20000001858 */
[----:B------:R-:W3:Y:S07]  /*ee40*/  LDSM.16.MT88.4 R28, [R177+UR4+0x3100] ;  /* 0x00310004b11c783b */ /* 0x000eee0008004200 */
[C---:B------:R-:W-:Y:S08]  /*ee50*/  HMMA.16816.F32 R92, R16.reuse, R32, R92 ;  /* 0x00000020105c723c */ /* 0x040ff0000000185c */
[----:B------:R-:W-:Y:S01]  /*ee60*/  HMMA.16816.F32 R96, R16, R34, R96 ;  /* 0x000000221060723c */ /* 0x000fe20000001860 */
[----:B------:R-:W2:Y:S06]  /*ee70*/  LDSM.16.MT88.4 R32, [R13+0x3100] ;  /* 0x003100000d20783b */ /* 0x000eac0000004200 */
[----:B----4-:R-:W-:Y:S02]  /*ee80*/  F2FP.PACK_AB R16, R174, R173 ;  /* 0x000000adae10723e */ /* 0x010fe400000000ff */
[----:B------:R-:W-:Y:S03]  /*ee90*/  F2FP.PACK_AB R18, R204, R169 ;  /* 0x000000a9cc12723e */ /* 0x000fe600000000ff */
[C---:B-----5:R-:W-:Y:S01]  /*eea0*/  F2FP.PACK_AB R17, R170.reuse, R167 ;  /* 0x000000a7aa11723e */ /* 0x060fe200000000ff */
[----:B------:R-:W-:Y:S01]  /*eeb0*/  FADD.FTZ R167, R167, R164 ;  /* 0x000000a4a7a77221 */ /* 0x000fe20000010000 */
[C---:B------:R-:W-:Y:S03]  /*eec0*/  F2FP.PACK_AB R19, R171.reuse, R168 ;  /* 0x000000a8ab13723e */ /* 0x040fe600000000ff */
[----:B------:R-:W-:Y:S04]  /*eed0*/  FADD.FTZ R167, R170, R167 ;  /* 0x000000a7aaa77221 */ /* 0x000fe80000010000 */
[C---:B-1----:R-:W-:Y:S03]  /*eee0*/  HMMA.16816.F32 R4, R16.reuse, R20, R4 ;  /* 0x000000141004723c */ /* 0x042fe60000001804 */
[----:B------:R-:W-:Y:S04]  /*eef0*/  FADD.FTZ R168, R168, R167 ;  /* 0x000000a7a8a87221 */ /* 0x000fe80000010000 */
[----:B------:R-:W-:Y:S01]  /*ef00*/  FADD.FTZ R168, R171, R168 ;  /* 0x000000a8aba87221 */ /* 0x000fe20000010000 */
[C---:B------:R-:W-:Y:S01]  /*ef10*/  HMMA.16816.F32 R8, R16.reuse, R22, R8 ;  /* 0x000000161008723c */ /* 0x040fe20000001808 */
[----:B------:R-:W1:Y:S07]  /*ef20*/  LDSM.16.MT88.4 R20, [R176+UR4+0x3100] ;  /* 0x00310004b014783b */ /* 0x000e6e0008004200 */
[C---:B------:R-:W-:Y:S08]  /*ef30*/  HMMA.16816.F32 R100, R16.reuse, R124, R100 ;  /* 0x0000007c1064723c */ /* 0x040ff00000001864 */
[C---:B------:R-:W-:Y:S01]  /*ef40*/  HMMA.16816.F32 R104, R16.reuse, R126, R104 ;  /* 0x0000007e1068723c */ /* 0x040fe20000001868 */
[----:B------:R-:W-:Y:S07]  /*ef50*/  LDSM.16.MT88.4 R124, [R177+UR4+0x1900] ;  /* 0x00190004b17c783b */ /* 0x000fee0008004200 */
[C---:B--2---:R-:W-:Y:S08]  /*ef60*/  HMMA.16816.F32 R108, R16.reuse, R24, R108 ;  /* 0x00000018106c723c */ /* 0x044ff0000000186c */
[C---:B------:R-:W-:Y:S01]  /*ef70*/  HMMA.16816.F32 R112, R16.reuse, R26, R112 ;  /* 0x0000001a1070723c */ /* 0x040fe20000001870 */
[----:B------:R-:W2:Y:S07]  /*ef80*/  LDSM.16.MT88.4 R24, [R14+0x3100] ;  /* 0x003100000e18783b */ /* 0x000eae0000004200 */
[C---:B------:R-:W-:Y:S08]  /*ef90*/  HMMA.16816.F32 R116, R16.reuse, R128, R116 ;  /* 0x000000801074723c */ /* 0x040ff00000001874 */
[C---:B------:R-:W-:Y:S08]  /*efa0*/  HMMA.16816.F32 R120, R16.reuse, R130, R120 ;  /* 0x000000821078723c */ /* 0x040ff00000001878 */
[C---:B---3--:R-:W-:Y:S08]  /*efb0*/  HMMA.16816.F32 R36, R16.reuse, R28, R36 ;  /* 0x0000001c1024723c */ /* 0x048ff00000001824 */
[C---:B------:R-:W-:Y:S01]  /*efc0*/  HMMA.16816.F32 R40, R16.reuse, R30, R40 ;  /* 0x0000001e1028723c */ /* 0x040fe20000001828 */
[----:B------:R-:W3:Y:S07]  /*efd0*/  LDSM.16.MT88.4 R28, [R177+UR4+0x5100] ;  /* 0x00510004b11c783b */ /* 0x000eee0008004200 */
[C---:B------:R-:W-:Y:S08]  /*efe0*/  HMMA.16816.F32 R44, R16.reuse, R32, R44 ;  /* 0x00000020102c723c */ /* 0x040ff0000000182c */
[C---:B------:R-:W-:Y:S01]  /*eff0*/  HMMA.16816.F32 R48, R16.reuse, R34, R48 ;  /* 0x000000221030723c */ /* 0x040fe20000001830 */
[----:B------:R-:W4:Y:S07]  /*f000*/  LDSM.16.MT88.4 R32, [R13+0x5100] ;  /* 0x005100000d20783b */ /* 0x000f2e0000004200 */
[C---:B-1----:R-:W-:Y:S08]  /*f010*/  HMMA.16816.F32 R52, R16.reuse, R20, R52 ;  /* 0x000000141034723c */ /* 0x042ff00000001834 */
[C---:B------:R-:W-:Y:S01]  /*f020*/  HMMA.16816.F32 R56, R16.reuse, R22, R56 ;  /* 0x000000161038723c */ /* 0x040fe20000001838 */
[----:B------:R-:W1:Y:S07]  /*f030*/  LDSM.16.MT88.4 R20, [R176+UR4+0x5100] ;  /* 0x00510004b014783b */ /* 0x000e6e0008004200 */
        /* <DEDUP_REMOVED lines=8> */
[----:B------:R-:W4:Y:S07]  /*f0c0*/  LDSM.16.MT88.4 R32, [R176+UR4+0x1900] ;  /* 0x00190004b020783b */ /* 0x000f2e0008004200 */
[C---:B-1----:R-:W-:Y:S08]  /*f0d0*/  HMMA.16816.F32 R84, R16.reuse, R20, R84 ;  /* 0x000000141054723c */ /* 0x042ff00000001854 */
[C---:B------:R-:W-:Y:S01]  /*f0e0*/  HMMA.16816.F32 R88, R16.reuse, R22, R88 ;  /* 0x000000161058723c */ /* 0x040fe20000001858 */
[----:B------:R-:W1:Y:S07]  /*f0f0*/  LDSM.16.MT88.4 R20, [R177+UR4+0x3900] ;  /* 0x00390004b114783b */ /* 0x000e6e0008004200 */
[C---:B--2---:R-:W-:Y:S08]  /*f100*/  HMMA.16816.F32 R92, R16.reuse, R24, R92 ;  /* 0x00000018105c723c */ /* 0x044ff0000000185c */
[----:B------:R-:W-:Y:S01]  /*f110*/  HMMA.16816.F32 R96, R16, R26, R96 ;  /* 0x0000001a1060723c */ /* 0x000fe20000001860 */
[----:B------:R-:W2:Y:S06]  /*f120*/  LDSM.16.MT88.4 R24, [R13+0x3900] ;  /* 0x003900000d18783b */ /* 0x000eac0000004200 */
[----:B------:R-:W-:Y:S02]  /*f130*/  F2FP.PACK_AB R16, R166, R159 ;  /* 0x0000009fa610723e */ /* 0x000fe400000000ff */
[----:B------:R-:W-:Y:S03]  /*f140*/  F2FP.PACK_AB R18, R175, R172 ;  /* 0x000000acaf12723e */ /* 0x000fe600000000ff */
[C---:B------:R-:W-:Y:S01]  /*f150*/  F2FP.PACK_AB R17, R206.reuse, R205 ;  /* 0x000000cdce11723e */ /* 0x040fe200000000ff */
[----:B------:R-:W-:Y:S01]  /*f160*/  FADD.FTZ R205, R205, R168 ;  /* 0x000000a8cdcd7221 */ /* 0x000fe20000010000 */
[C---:B------:R-:W-:Y:S03]  /*f170*/  F2FP.PACK_AB R19, R207.reuse, R156 ;  /* 0x0000009ccf13723e */ /* 0x040fe600000000ff */
[----:B------:R-:W-:Y:S04]  /*f180*/  FADD.FTZ R205, R206, R205 ;  /* 0x000000cdcecd7221 */ /* 0x000fe80000010000 */
[C---:B------:R-:W-:Y:S01]  /*f190*/  HMMA.16816.F32 R128, R16.reuse, R124, R4 ;  /* 0x0000007c1080723c */ /* 0x040fe20000001804 */
[----:B------:R-:W5:Y:S02]  /*f1a0*/  LDSM.16.MT88.4 R4, [R13+0x5900] ;  /* 0x005900000d04783b */ /* 0x000f640000004200 */
[----:B------:R-:W-:Y:S04]  /*f1b0*/  FADD.FTZ R156, R156, R205 ;  /* 0x000000cd9c9c7221 */ /* 0x000fe80000010000 */
[----:B------:R-:W-:Y:S01]  /*f1c0*/  FADD.FTZ R198, R207, R156 ;  /* 0x0000009ccfc67221 */ /* 0x000fe20000010000 */
[C---:B------:R-:W-:Y:S01]  /*f1d0*/  HMMA.16816.F32 R124, R16.reuse, R126, R8 ;  /* 0x0000007e107c723c */ /* 0x040fe20000001808 */
[----:B------:R-:W1:Y:S07]  /*f1e0*/  LDSM.16.MT88.4 R8, [R176+UR4+0x5900] ;  /* 0x00590004b008783b */ /* 0x000e6e0008004200 */
[C---:B---3--:R-:W-:Y:S08]  /*f1f0*/  HMMA.16816.F32 R100, R16.reuse, R28, R100 ;  /* 0x0000001c1064723c */ /* 0x048ff00000001864 */
[C---:B------:R-:W-:Y:S08]  /*f200*/  HMMA.16816.F32 R104, R16.reuse, R30, R104 ;  /* 0x0000001e1068723c */ /* 0x040ff00000001868 */
[C---:B----4-:R-:W-:Y:S08]  /*f210*/  HMMA.16816.F32 R108, R16.reuse, R32, R108 ;  /* 0x00000020106c723c */ /* 0x050ff0000000186c */
[C---:B------:R-:W-:Y:S08]  /*f220*/  HMMA.16816.F32 R112, R16.reuse, R34, R112 ;  /* 0x000000221070723c */ /* 0x040ff00000001870 */
[C---:B------:R-:W-:Y:S08]  /*f230*/  HMMA.16816.F32 R116, R16.reuse, R132, R116 ;  /* 0x000000841074723c */ /* 0x040ff00000001874 */
[C---:B------:R-:W-:Y:S08]  /*f240*/  HMMA.16816.F32 R120, R16.reuse, R134, R120 ;  /* 0x000000861078723c */ /* 0x040ff00000001878 */
[C---:B-1----:R-:W-:Y:S08]  /*f250*/  HMMA.16816.F32 R36, R16.reuse, R20, R36 ;  /* 0x000000141024723c */ /* 0x042ff00000001824 */
[C---:B------:R-:W-:Y:S01]  /*f260*/  HMMA.16816.F32 R40, R16.reuse, R22, R40 ;  /* 0x000000161028723c */ /* 0x040fe20000001828 */
[----:B------:R-:W1:Y:S07]  /*f270*/  LDSM.16.MT88.4 R20, [R14+0x5900] ;  /* 0x005900000e14783b */ /* 0x000e6e0000004200 */
        /* <DEDUP_REMOVED lines=8> */
[C---:B-----5:R-:W-:Y:S07]  /*f300*/  HMMA.16816.F32 R76, R16.reuse, R4, R76 ;  /* 0x00000004104c723c */ /* 0x060fee000000184c */
[----:B------:R-:W-:Y:S01]  /*f310*/  FADD.FTZ R4, R148, R151 ;  /* 0x0000009794047221 */ /* 0x000fe20000010000 */
[C---:B------:R-:W-:Y:S04]  /*f320*/  HMMA.16816.F32 R80, R16.reuse, R6, R80 ;  /* 0x000000061050723c */ /* 0x040fe80000001850 */
[----:B------:R-:W-:Y:S04]  /*f330*/  FADD.FTZ R4, R153, R4 ;  /* 0x0000000499047221 */ /* 0x000fe80000010000 */
[C---:B------:R-:W-:Y:S04]  /*f340*/  HMMA.16816.F32 R84, R16.reuse, R8, R84 ;  /* 0x000000081054723c */ /* 0x040fe80000001854 */
[----:B------:R-:W-:Y:S04]  /*f350*/  FADD.FTZ R3, R15, R4 ;  /* 0x000000040f037221 */ /* 0x000fe80000010000 */
[C---:B------:R-:W-:Y:S04]  /*f360*/  HMMA.16816.F32 R88, R16.reuse, R10, R88 ;  /* 0x0000000a1058723c */ /* 0x040fe80000001858 */
[----:B------:R-:W-:Y:S04]  /*f370*/  FADD.FTZ R3, R158, R3 ;  /* 0x000000039e037221 */ /* 0x000fe80000010000 */
[----:B------:R-:W-:Y:S01]  /*f380*/  FADD.FTZ R4, R160, R3 ;  /* 0x00000003a0047221 */ /* 0x000fe20000010000 */
[----:B------:R-:W-:Y:S01]  /*f390*/  IADD3 R3, R202, -0x2, RZ ;  /* 0xfffffffeca037810 */ /* 0x000fe20007ffe0ff */
[C---:B-1----:R-:W-:Y:S03]  /*f3a0*/  HMMA.16816.F32 R92, R16.reuse, R20, R92 ;  /* 0x00000014105c723c */ /* 0x042fe6000000185c */
[----:B------:R-:W-:Y:S01]  /*f3b0*/  FADD.FTZ R4, R161, R4 ;  /* 0x00000004a1047221 */ /* 0x000fe20000010000 */
[----:B------:R-:W-:Y:S03]  /*f3c0*/  ISETP.GE.AND P0, PT, R3, UR11, PT ;  /* 0x0000000b03007c0c */ /* 0x000fe6000bf06270 */
[----:B------:R-:W-:Y:S01]  /*f3d0*/  FADD.FTZ R173, R173, R4 ;  /* 0x00000004adad7221 */ /* 0x000fe20000010000 */
[----:B------:R-:W-:Y:S04]  /*f3e0*/  HMMA.16816.F32 R96, R16, R22, R96 ;  /* 0x000000161060723c */ /* 0x000fe80000001860 */
[----:B------:R-:W-:Y:S04]  /*f3f0*/  FADD.FTZ R174, R174, R173 ;  /* 0x000000adaeae7221 */ /* 0x000fe80000010000 */
[----:B------:R-:W-:Y:S04]  /*f400*/  FADD.FTZ R169, R169, R174 ;  /* 0x000000aea9a97221 */ /* 0x000fe80000010000 */
[----:B------:R-:W-:Y:S04]  /*f410*/  FADD.FTZ R204, R204, R169 ;  /* 0x000000a9cccc7221 */ /* 0x000fe80000010000 */
[----:B------:R-:W-:Y:S04]  /*f420*/  FADD.FTZ R159, R159, R204 ;  /* 0x000000cc9f9f7221 */ /* 0x000fe80000010000 */
[----:B------:R-:W-:Y:S04]  /*f430*/  FADD.FTZ R159, R166, R159 ;  /* 0x0000009fa69f7221 */ /* 0x000fe80000010000 */
[----:B------:R-:W-:Y:S04]  /*f440*/  FADD.FTZ R172, R172, R159 ;  /* 0x0000009facac7221 */ /* 0x000fe80000010000 */
[----:B------:R-:W-:Y:S01]  /*f450*/  FADD.FTZ R197, R175, R172 ;  /* 0x000000acafc57221 */ /* 0x000fe20000010000 */
[----:B------:R-:W-:-:S05]  /*f460*/  @!P0 BRA `(.L_x_1985) ;  /* 0x0000036000008947 */ /* 0x000fca0003800000 */
[----:B------:R-:W-:Y:S01]  /*f470*/  IMAD.MOV.U32 R190, RZ, RZ, RZ ;  /* 0x000000ffffbe7224 */ /* 0x000fe200078e00ff */
[----:B------:R-:W-:Y:S02]  /*f480*/  ISETP.NE.AND P2, PT, R187, 0x1, PT ;  /* 0x00000001bb00780c */ /* 0x000fe40003f45270 */
[----:B------:R-:W-:Y:S04]  /*f490*/  IADD3 R191, R193, R149, R194 ;  /* 0x00000095c1bf7210 */ /* 0x000fe80007ffe0c2 */
[----:B------:R-:W-:Y:S05]  /*f4a0*/  IADD3 R191, R191, -0x80, RZ ;  /* 0xffffff80bfbf7810 */ /* 0x000fea0007ffe0ff */
        /* <DEDUP_REMOVED lines=8> */
[----:B------:R1:W2:Y:S01]  /*f530*/  @!P3 LDG.E R190, [R4.64] ;  /* 0x0000001404beb981 */ /* 0x0002a2000c1e1900 */
[----:B------:R-:W-:Y:S05]  /*f540*/  IMAD R191, R6, c[0x0][0x2b8], R191 ;  /* 0x0000ae0006bf7a24 */ /* 0x000fea00078e02bf */
[----:B------:R-:W-:Y:S05]  /*f550*/  SHF.R.S32.HI R3, RZ, 0x1f, R191 ;  /* 0x0000001fff037819 */ /* 0x000fea00000114bf */
        /* <DEDUP_REMOVED lines=11> */
[----:B------:R-:W-:Y:S02]  /*f610*/  SHF.L.U64.HI R5, R186, 0x1, R189 ;  /* 0x00000001ba057819 */ /* 0x000fe400000102bd */
[----:B------:R-:W-:Y:S01]  /*f620*/  LEA.HI.X R7, R4, c[0x0][0x1cc], R3, 0x1, P0 ;  /* 0x0000730004077a11 */ /* 0x000fe200000f0c03 */
[----:B------:R-:W1:Y:S01]  /*f630*/  SHFL.IDX PT, R10, R9, RZ, 0x181f ;  /* 0x00181fff090a7589 */ /* 0x000e6200000e0000 */
[----:B------:R-:W-:Y:S02]  /*f640*/  IMAD.SHL.U32 R4, R186, 0x2, RZ ;  /* 0x00000002ba047824 */ /* 0x000fe400078e00ff */
[----:B------:R-:W-:Y:S01]  /*f650*/  IMAD.U32 R3, RZ, RZ, UR15 ;  /* 0x0000000fff037e24 */ /* 0x000fe2000f8e00ff */
[----:B------:R-:W2:Y:S03]  /*f660*/  SHFL.IDX PT, R12, R7, RZ, 0x181f ;  /* 0x00181fff070c7589 */ /* 0x000ea600000e0000 */
[----:B------:R-:W-:Y:S01]  /*f670*/  IMAD R3, R3, 0x3000, R192 ;  /* 0x0000300003037824 */ /* 0x000fe200078e02c0 */
[----:B------:R3:W-:Y:S04]  /*f680*/  SHFL.IDX PT, R8, R7, 0x1, 0x181f ;  /* 0x00381f0007087f89 */ /* 0x0007e800000e0000 */
[----:B------:R-:W4:Y:S01]  /*f690*/  SHFL.IDX PT, R6, R9, 0x1, 0x181f ;  /* 0x00381f0009067f89 */ /* 0x000f2200000e0000 */
[C---:B-1----:R-:W-:Y:S02]  /*f6a0*/  IADD3 R16, P0, R10.reuse, R203, RZ ;  /* 0x000000cb0a107210 */ /* 0x042fe40007f1e0ff */
[----:B------:R-:W-:Y:S02]  /*f6b0*/  IADD3 R14, P2, R10, R199, RZ ;  /* 0x000000c70a0e7210 */ /* 0x000fe40007f5e0ff */
[----:B--2---:R-:W-:Y:S02]  /*f6c0*/  IADD3.X R17, R12, R201, RZ, P0, !PT ;  /* 0x000000c90c117210 */ /* 0x004fe400007fe4ff */
[-C--:B------:R-:W-:Y:S01]  /*f6d0*/  IADD3 R10, P1, R10, R4.reuse, RZ ;  /* 0x000000040a0a7210 */ /* 0x080fe20007f3e0ff */
[----:B---3--:R-:W-:Y:S02]  /*f6e0*/  IMAD.SHL.U32 R7, R3, 0x2, RZ ;  /* 0x0000000203077824 */ /* 0x008fe400078e00ff */
[C-C-:B------:R-:W-:Y:S02]  /*f6f0*/  IMAD.X R15, R12.reuse, 0x1, R200.reuse, P2 ;  /* 0x000000010c0f7824 */ /* 0x140fe400010e06c8 */
[----:B------:R-:W-:Y:S01]  /*f700*/  IMAD.X R11, R12, 0x1, R5, P1 ;  /* 0x000000010c0b7824 */ /* 0x000fe200008e0605 */
[----:B------:R1:W-:Y:S01]  /*f710*/  LDGSTS.E.BYPASS.LTC128B.128 [R7+0xc100], [R16.64], !P5 ;  /* 0x0c10000010077fae */ /* 0x0003e2000e901d54 */
[C---:B----4-:R-:W-:Y:S02]  /*f720*/  IADD3 R4, P0, R6.reuse, R4, RZ ;  /* 0x0000000406047210 */ /* 0x050fe40007f1e0ff */
[----:B------:R-:W-:Y:S01]  /*f730*/  IADD3 R12, P1, R6, R203, RZ ;  /* 0x000000cb060c7210 */ /* 0x000fe20007f3e0ff */
[----:B------:R1:W-:Y:S01]  /*f740*/  LDGSTS.E.BYPASS.LTC128B.128 [R7+0xe100], [R14.64], !P4 ;  /* 0x0e1000000e077fae */ /* 0x0003e2000e101d54 */
[----:B------:R-:W-:Y:S02]  /*f750*/  IADD3.X R5, R8, R5, RZ, P0, !PT ;  /* 0x0000000508057210 */ /* 0x000fe400007fe4ff */
[----:B------:R-:W-:Y:S01]  /*f760*/  IADD3 R18, P0, R6, R199, RZ ;  /* 0x000000c706127210 */ /* 0x000fe20007f1e0ff */
[----:B------:R1:W-:Y:S01]  /*f770*/  LDGSTS.E.BYPASS.LTC128B.128 [R7+0x10100], [R10.64], !P6 ;  /* 0x101000000a077fae */ /* 0x0003e2000f101d54 */
[C---:B------:R-:W-:Y:S03]  /*f780*/  IMAD.X R13, R8.reuse, 0x1, R201, P1 ;  /* 0x00000001080d7824 */ /* 0x040fe600008e06c9 */
[----:B------:R-:W-:Y:S02]  /*f790*/  IMAD.X R19, R8, 0x1, R200, P0 ;  /* 0x0000000108137824 */ /* 0x000fe400000e06c8 */
[----:B------:R1:W-:Y:S04]  /*f7a0*/  LDGSTS.E.BYPASS.LTC128B.128 [R7+0xd100], [R12.64], !P5 ;  /* 0x0d1000000c077fae */ /* 0x0003e8000e901d54 */
[----:B------:R1:W-:Y:S04]  /*f7b0*/  LDGSTS.E.BYPASS.LTC128B.128 [R7+0xf100], [R18.64], !P4 ;  /* 0x0f10000012077fae */ /* 0x0003e8000e101d54 */
[----:B------:R1:W-:Y:S02]  /*f7c0*/  LDGSTS.E.BYPASS.LTC128B.128 [R7+0x11100], [R4.64], !P6 ;  /* 0x1110000004077fae */ /* 0x0003e4000f101d54 */
.L_x_1985:
[----:B------:R-:W-:Y:S01]  /*f7d0*/  UIADD3 UR4, UR5, 0x1, URZ ;  /* 0x0000000105047890 */ /* 0x000fe2000fffe03f */
[----:B------:R-:W0:Y:S01]  /*f7e0*/  LDGDEPBAR ;  /* 0x00000000000079af */ /* 0x000e220000000000 */
[----:B------:R-:W-:Y:S01]  /*f7f0*/  UISETP.GE.AND UP2, UPT, UR5, 0x1, UPT ;  /* 0x000000010500788c */ /* 0x000fe2000bf46270 */
[C---:B------:R-:W-:Y:S01]  /*f800*/  ISETP.LE.AND P0, PT, R202.reuse, UR11, PT ;  /* 0x0000000bca007c0c */ /* 0x040fe2000bf03270 */
[----:B------:R-:W-:Y:S01]  /*f810*/  IMAD.MOV.U32 R3, RZ, RZ, R0 ;  /* 0x000000ffff037224 */ /* 0x000fe200078e0000 */
[----:B------:R-:W-:Y:S01]  /*f820*/  IADD3 R202, R202, -0x1, RZ ;  /* 0xffffffffcaca7810 */ /* 0x000fe20007ffe0ff */
[----:B------:R-:W-:Y:S01]  /*f830*/  USEL UR5, UR4, URZ, !UP2 ;  /* 0x0000003f04057287 */ /* 0x000fe2000d000000 */
[----:B------:R-:W-:Y:S09]  /*f840*/  IMAD.MOV.U32 R132, RZ, RZ, R2 ;  /* 0x000000ffff847224 */ /* 0x000ff200078e0002 */
[----:B------:R-:W-:-:S05]  /*f850*/  @!P0 BRA `(.L_x_1986) ;  /* 0xffffca5000008947 */ /* 0x000fca000383ffff */
.L_x_1975:
[----:B-1----:R-:W1:Y:S01]  /*f860*/  SHFL.BFLY PT, R8, R197, 0x2, 0x1f ;  /* 0x0c401f00c5087f89 */ /* 0x002e6200000e0000 */
[----:B------:R-:W-:-:S02]  /*f870*/  MOV R6, RZ ;  /* 0x000000ff00067202 */ /* 0x000fc40000000f00 */
[----:B------:R-:W-:Y:S01]  /*f880*/  MOV R3, RZ ;  /* 0x000000ff00037202 */ /* 0x000fe20000000f00 */
[----:B------:R-:W2:Y:S01]  /*f890*/  SHFL.BFLY PT, R7, R198, 0x2, 0x1f ;  /* 0x0c401f00c6077f89 */ /* 0x000ea200000e0000 */
        /* <DEDUP_REMOVED lines=8> */
[----:B------:R-:W-:Y:S02]  /*f920*/  MOV R7, 0xff800000 ;  /* 0xff80000000077802 */ /* 0x000fe40000000f00 */
[----:B------:R-:W-:-:S09]  /*f930*/  FSETP.NE.FTZ.AND P0, PT, R4, RZ, PT ;  /* 0x000000ff0400720b */ /* 0x000fd20003f15000 */
[----:B------:R-:W1:Y:S01]  /*f940*/  @P1 MUFU.RCP R6, R5 ;  /* 0x0000000500061308 */ /* 0x000e620000001000 */
[----:B------:R-:W-:-:S03]  /*f950*/  @P1 MOV R8, 0x3f317218 ;  /* 0x3f31721800081802 */ /* 0x000fc60000000f00 */
[----:B------:R-:W-:Y:S02]  /*f960*/  @P0 MOV R9, 0x3f317218 ;  /* 0x3f31721800090802 */ /* 0x000fe40000000f00 */
[----:B------:R-:W-:Y:S02]  /*f970*/  @P1 FMUL.FTZ R8, R8, c[0x0][0x2d0] ;  /* 0x0000b40008081a20 */ /* 0x000fe40000410000 */
[----:B------:R-:W2:Y:S01]  /*f980*/  @P1 MUFU.LG2 R5, R5 ;  /* 0x0000000500051308 */ /* 0x000ea20000000c00 */
[----:B------:R-:W-:Y:S02]  /*f990*/  @P0 FMUL.FTZ R9, R9, c[0x0][0x2d0] ;  /* 0x0000b40009090a20 */ /* 0x000fe40000410000 */
[----:B-1----:R-:W-:-:S05]  /*f9a0*/  FMUL.FTZ R128, R6, R128 ;  /* 0x0000008006807220 */ /* 0x002fca0000410000 */
[----:B------:R-:W1:Y:S01]  /*f9b0*/  @P0 MUFU.RCP R3, R4 ;  /* 0x0000000400030308 */ /* 0x000e620000001000 */
        /* <DEDUP_REMOVED lines=47> */
[----:B------:R3:W4:Y:S01]  /*fcb0*/  @P0 MUFU.LG2 R6, R4 ;  /* 0x0000000400060308 */ /* 0x0007220000000c00 */
[----:B--2---:R-:W-:-:S02]  /*fcc0*/  @P1 FMUL.FTZ R5, R5, 0.69314718246459960938 ;  /* 0x3f31721805051820 */ /* 0x004fc40000410000 */
[C---:B-1----:R-:W-:Y:S02]  /*fcd0*/  FMUL.FTZ R130, R3.reuse, R130 ;  /* 0x0000008203827220 */ /* 0x042fe40000410000 */
[C---:B------:R-:W-:Y:S02]  /*fce0*/  FMUL.FTZ R131, R3.reuse, R131 ;  /* 0x0000008303837220 */ /* 0x040fe40000410000 */
[C---:B------:R-:W-:Y:S02]  /*fcf0*/  FMUL.FTZ R126, R3.reuse, R126 ;  /* 0x0000007e037e7220 */ /* 0x040fe40000410000 */
[C---:B------:R-:W-:Y:S02]  /*fd00*/  FMUL.FTZ R127, R3.reuse, R127 ;  /* 0x0000007f037f7220 */ /* 0x040fe40000410000 */
[C---:B------:R-:W-:Y:S02]  /*fd10*/  FMUL.FTZ R102, R3.reuse, R102 ;  /* 0x0000006603667220 */ /* 0x040fe40000410000 */
[----:B------:R-:W-:-:S02]  /*fd20*/  FMUL.FTZ R103, R3, R103 ;  /* 0x0000006703677220 */ /* 0x000fc40000410000 */
[C---:B------:R-:W-:Y:S01]  /*fd30*/  FMUL.FTZ R106, R3.reuse, R106 ;  /* 0x0000006a036a7220 */ /* 0x040fe20000410000 */
[----:B---3--:R-:W-:Y:S01]  /*fd40*/  MOV R4, 0xff800000 ;  /* 0xff80000000047802 */ /* 0x008fe20000000f00 */
[----:B----4-:R-:W-:Y:S02]  /*fd50*/  @P0 FMUL.FTZ R6, R6, 0.69314718246459960938 ;  /* 0x3f31721806060820 */ /* 0x010fe40000410000 */
        /* <DEDUP_REMOVED lines=41> */
[----:B------:R-:W-:Y:S02]  /*fff0*/  @P1 FFMA.FTZ R4, R8, R2, R5 ;  /* 0x0000000208041223 */ /* 0x000fe40000010005 */
[----:B------:R-:W-:Y:S02]  /*10000*/  @P0 FFMA.FTZ R7, R9, R0, R6 ;  /* 0x0000000009070223 */ /* 0x000fe40000010006 */
.L_x_1935:
[----:B------:R-:W-:Y:S05]  /*10010*/  @P2 BRA `(.L_x_1987) ;  /* 0x0000199000002947 */ /* 0x000fea0003800000 */
[----:B------:R-:W1:Y:S01]  /*10020*/  S2R R3, SR_CTAID.Y ;  /* 0x0000000000037919 */ /* 0x000e620000002600 */
[----:B------:R-:W-:Y:S01]  /*10030*/  IMAD R6, RZ, RZ, -UR14 ;  /* 0x8000000eff067e24 */ /* 0x000fe2000f8e02ff */
[----:B------:R-:W-:Y:S01]  /*10040*/  USHF.R.S32.HI UR6, URZ, 0x1f, UR14 ;  /* 0x0000001f3f067899 */ /* 0x000fe2000801140e */
[----:B------:R-:W-:Y:S01]  /*10050*/  IMAD.MOV.U32 R11, RZ, RZ, c[0x0][0x4e8] ;  /* 0x00013a00ff0b7624 */ /* 0x000fe200078e00ff */
[----:B------:R-:W2:Y:S01]  /*10060*/  S2R R2, SR_TID.X ;  /* 0x0000000000027919 */ /* 0x000ea20000002100 */
[----:B------:R-:W-:Y:S01]  /*10070*/  ULDC.64 UR4, c[0x0][0x4d0] ;  /* 0x0001340000047ab9 */ /* 0x000fe20000000a00 */
[----:B------:R-:W-:Y:S01]  /*10080*/  BSSY B0, `(.L_x_1988) ;  /* 0x00000ff000007945 */ /* 0x000fe20003800000 */
[----:B------:R-:W-:Y:S01]  /*10090*/  UIMAD UR7, UR6, UR4, URZ ;  /* 0x00000004060772a4 */ /* 0x000fe2000f8e023f */
[----:B------:R-:W3:Y:S01]  /*100a0*/  S2R R9, SR_CTAID.Z ;  /* 0x0000000000097919 */ /* 0x000ee20000002700 */
[----:B------:R-:W-:-:S03]  /*100b0*/  UIMAD.WIDE.U32 UR8, UR14, UR4, URZ ;  /* 0x000000040e0872a5 */ /* 0x000fc6000f8e003f */
[----:B------:R-:W-:Y:S01]  /*100c0*/  BAR.SYNC.DEFER_BLOCKING 0x1, 0x100 ;  /* 0x0044000000007b1d */ /* 0x000fe20000010000 */
[----:B------:R-:W-:Y:S01]  /*100d0*/  UIMAD UR7, UR14, UR5, UR7 ;  /* 0x000000050e0772a4 */ /* 0x000fe2000f8e0207 */
[C---:B------:R-:W-:Y:S01]  /*100e0*/  ISETP.NE.AND P1, PT, R11.reuse, 0x1, PT ;  /* 0x000000010b00780c */ /* 0x040fe20003f25270 */
[----:B------:R-:W-:Y:S01]  /*100f0*/  IMAD.U32 R16, RZ, RZ, UR8 ;  /* 0x00000008ff107e24 */ /* 0x000fe2000f8e00ff */
[----:B------:R-:W-:Y:S01]  /*10100*/  MOV R17, UR9 ;  /* 0x0000000900117c02 */ /* 0x000fe20008000f00 */
[----:B------:R-:W-:Y:S01]  /*10110*/  UIADD3 UR7, UR9, UR7, URZ ;  /* 0x0000000709077290 */ /* 0x000fe2000fffe03f */
[----:B------:R-:W4:Y:S01]  /*10120*/  S2R R10, SR_CTAID.X ;  /* 0x00000000000a7919 */ /* 0x000f220000002500 */
[----:B------:R-:W-:Y:S01]  /*10130*/  ULDC.64 UR4, c[0x0][0x438] ;  /* 0x00010e0000047ab9 */ /* 0x000fe20000000a00 */
[----:B------:R-:W-:Y:S01]  /*10140*/  IMAD R11, R11, c[0x0][0x388], RZ ;  /* 0x0000e2000b0b7a24 */ /* 0x000fe200078e02ff */
[----:B------:R-:W-:Y:S02]  /*10150*/  UIMAD.WIDE.U32 UR10, UR14, UR4, URZ ;  /* 0x000000040e0a72a5 */ /* 0x000fe4000f8e003f */
[----:B------:R-:W-:Y:S01]  /*10160*/  UIMAD UR4, UR6, UR4, URZ ;  /* 0x00000004060472a4 */ /* 0x000fe2000f8e023f */
[----:B-1----:R-:W-:-:S02]  /*10170*/  IMAD R6, R6, c[0x0][0x550], R3 ;  /* 0x0001540006067a24 */ /* 0x002fc400078e0203 */
[----:B------:R-:W-:Y:S01]  /*10180*/  IMAD.U32 R17, RZ, RZ, UR7 ;  /* 0x00000007ff117e24 */ /* 0x000fe2000f8e00ff */
[----:B------:R-:W-:Y:S01]  /*10190*/  UIMAD UR4, UR14, UR5, UR4 ;  /* 0x000000050e0472a4 */ /* 0x000fe2000f8e0204 */
[----:B--2---:R-:W-:Y:S01]  /*101a0*/  SHF.R.S32.HI R3, RZ, 0x1f, R2 ;  /* 0x0000001fff037819 */ /* 0x004fe20000011402 */
[----:B------:R-:W-:Y:S01]  /*101b0*/  IMAD.U32 R15, RZ, RZ, UR11 ;  /* 0x0000000bff0f7e24 */ /* 0x000fe2000f8e00ff */
[----:B------:R-:W-:Y:S01]  /*101c0*/  MOV R14, UR10 ;  /* 0x0000000a000e7c02 */ /* 0x000fe20008000f00 */
[----:B------:R-:W-:Y:S01]  /*101d0*/  UIADD3 UR4, UR11, UR4, URZ ;  /* 0x000000040b047290 */ /* 0x000fe2000fffe03f */
[-C--:B------:R-:W-:Y:S01]  /*101e0*/  LEA.HI R0, R3, R2.reuse, RZ, 0x5 ;  /* 0x0000000203007211 */ /* 0x080fe200078f28ff */
[----:B---3--:R-:W-:Y:S01]  /*101f0*/  IMAD.WIDE.U32 R16, R9, c[0x0][0x4d8], R16 ;  /* 0x0001360009107a25 */ /* 0x008fe200078e0010 */
[----:B------:R-:W-:Y:S02]  /*10200*/  LEA.HI R3, R3, R2, RZ, 0x2 ;  /* 0x0000000203037211 */ /* 0x000fe400078f10ff */
[----:B------:R-:W-:Y:S01]  /*10210*/  LOP3.LUT R5, R0, 0xffffffe0, RZ, 0xc0, !PT ;  /* 0xffffffe000057812 */ /* 0x000fe200078ec0ff */
[----:B------:R-:W-:Y:S01]  /*10220*/  IMAD.U32 R15, RZ, RZ, UR4 ;  /* 0x00000004ff0f7e24 */ /* 0x000fe2000f8e00ff */
[----:B------:R-:W-:Y:S01]  /*10230*/  SHF.R.S32.HI R13, RZ, 0x5, R0 ;  /* 0x00000005ff0d7819 */ /* 0x000fe20000011400 */
[----:B------:R-:W-:Y:S01]  /*10240*/  IMAD.MOV.U32 R18, RZ, RZ, R16 ;  /* 0x000000ffff127224 */ /* 0x000fe200078e0010 */
[----:B------:R-:W-:Y:S01]  /*10250*/  SHF.R.S32.HI R0, RZ, 0x1f, R0 ;  /* 0x0000001fff007819 */ /* 0x000fe20000011400 */
[----:B------:R-:W-:Y:S01]  /*10260*/  IMAD.IADD R5, R2, 0x1, -R5 ;  /* 0x0000000102057824 */ /* 0x000fe200078e0a05 */
[----:B------:R-:W-:Y:S01]  /*10270*/  LOP3.LUT R3, R3, 0xfffffffc, RZ, 0xc0, !PT ;  /* 0xfffffffc03037812 */ /* 0x000fe200078ec0ff */
[----:B------:R-:W-:Y:S01]  /*10280*/  IMAD.WIDE.U32 R14, R9, c[0x0][0x440], R14 ;  /* 0x00011000090e7a25 */ /* 0x000fe200078e000e */
[----:B------:R-:W-:-:S02]  /*10290*/  LEA.HI R0, R0, R13, RZ, 0x3 ;  /* 0x0000000d00007211 */ /* 0x000fc400078f18ff */
[----:B------:R-:W-:Y:S01]  /*102a0*/  IADD3 R3, -R3, R2, RZ ;  /* 0x0000000203037210 */ /* 0x000fe20007ffe1ff */
[----:B------:R-:W-:Y:S01]  /*102b0*/  IMAD.MOV.U32 R20, RZ, RZ, R14 ;  /* 0x000000ffff147224 */ /* 0x000fe200078e000e */
[----:B------:R-:W-:Y:S02]  /*102c0*/  LOP3.LUT R0, R0, 0xffffff8, RZ, 0xc0, !PT ;  /* 0x0ffffff800007812 */ /* 0x000fe400078ec0ff */
[----:B------:R-:W-:Y:S02]  /*102d0*/  SHF.R.S32.HI R2, RZ, 0x1f, R5 ;  /* 0x0000001fff027819 */ /* 0x000fe40000011405 */
[----:B------:R-:W-:Y:S01]  /*102e0*/  SHF.R.S32.HI R8, RZ, 0x1f, R9 ;  /* 0x0000001fff087819 */ /* 0x000fe20000011409 */
[----:B------:R-:W-:Y:S01]  /*102f0*/  IMAD.IADD R13, R13, 0x1, -R0 ;  /* 0x000000010d0d7824 */ /* 0x000fe200078e0a00 */
[----:B------:R-:W-:Y:S02]  /*10300*/  LEA.HI R0, R3, R3, RZ, 0x1 ;  /* 0x0000000303007211 */ /* 0x000fe400078f08ff */
[----:B------:R-:W-:-:S02]  /*10310*/  LEA.HI R2, R2, R5, RZ, 0x2 ;  /* 0x0000000502027211 */ /* 0x000fc400078f10ff */
[----:B------:R-:W-:Y:S02]  /*10320*/  LOP3.LUT R0, R0, 0x1ffffffe, RZ, 0xc0, !PT ;  /* 0x1ffffffe00007812 */ /* 0x000fe400078ec0ff */
[----:B------:R-:W-:Y:S02]  /*10330*/  SHF.R.S32.HI R12, RZ, 0x2, R2 ;  /* 0x00000002ff0c7819 */ /* 0x000fe40000011402 */
[----:B------:R-:W-:Y:S02]  /*10340*/  IADD3 R0, R3, -R0, RZ ;  /* 0x8000000003007210 */ /* 0x000fe40007ffe0ff */
[----:B------:R-:W-:Y:S01]  /*10350*/  LOP3.LUT R2, R2, 0x7ffffffc, RZ, 0xc0, !PT ;  /* 0x7ffffffc02027812 */ /* 0x000fe200078ec0ff */
[----:B------:R-:W-:Y:S02]  /*10360*/  IMAD R13, R13, 0x10, R12 ;  /* 0x000000100d0d7824 */ /* 0x000fe400078e020c */
[----:B------:R-:W-:Y:S02]  /*10370*/  IMAD R12, R8, c[0x0][0x4d8], RZ ;  /* 0x00013600080c7a24 */ /* 0x000fe400078e02ff */
[----:B------:R-:W-:Y:S01]  /*10380*/  IMAD R3, R0, 0x8, R13 ;  /* 0x0000000800037824 */ /* 0x000fe200078e020d */
[----:B------:R-:W-:Y:S01]  /*10390*/  SHF.R.S32.HI R0, RZ, 0x1f, R6 ;  /* 0x0000001fff007819 */ /* 0x000fe20000011406 */
[----:B------:R-:W-:-:S02]  /*103a0*/  IMAD R8, R8, c[0x0][0x440], RZ ;  /* 0x0001100008087a24 */ /* 0x000fc400078e02ff */
[C---:B------:R-:W-:Y:S01]  /*103b0*/  IMAD R12, R9.reuse, c[0x0][0x4dc], R12 ;  /* 0x00013700090c7a24 */ /* 0x040fe200078e020c */
[C---:B----4-:R-:W-:Y:S01]  /*103c0*/  LEA R3, R10.reuse, R3, 0x7 ;  /* 0x000000030a037211 */ /* 0x050fe200078e38ff */
        /* <DEDUP_REMOVED lines=8> */
[----:B------:R-:W-:Y:S02]  /*10450*/  IMAD R17, R0, c[0x0][0x448], RZ ;  /* 0x0001120000117a24 */ /* 0x000fe400078e02ff */
[C---:B------:R-:W-:Y:S01]  /*10460*/  IMAD R15, R6.reuse, c[0x0][0x4e4], R15 ;  /* 0x00013900060f7a24 */ /* 0x040fe200078e020f */
[----:B------:R-:W-:Y:S01]  /*10470*/  IADD3 R0, -R9, RZ, RZ ;  /* 0x000000ff09007210 */ /* 0x000fe20007ffe1ff */
[C---:B------:R-:W-:Y:S01]  /*10480*/  IMAD R17, R6.reuse, c[0x0][0x44c], R17 ;  /* 0x0001130006117a24 */ /* 0x040fe200078e0211 */
[----:B------:R-:W-:Y:S01]  /*10490*/  SHF.R.S32.HI R12, RZ, 0x1f, R9 ;  /* 0x0000001fff0c7819 */ /* 0x000fe20000011409 */
[----:B------:R-:W-:-:S04]  /*104a0*/  IMAD.WIDE.U32 R20, R6, c[0x0][0x448], R20 ;  /* 0x0001120006147a25 */ /* 0x000fc800078e0014 */
[----:B------:R-:W-:-:S04]  /*104b0*/  IMAD.WIDE.U32 R18, R6, c[0x0][0x4e0], R18 ;  /* 0x0001380006127a25 */ /* 0x000fc800078e0012 */
[----:B------:R-:W-:Y:S01]  /*104c0*/  @P1 IMAD.HI.U32 R6, R3, c[0x0][0x4ec], RZ ;  /* 0x00013b0003061a27 */ /* 0x000fe200078e00ff */
[----:B------:R-:W-:-:S03]  /*104d0*/  IADD3 R14, P0, R9, R18, RZ ;  /* 0x00000012090e7210 */ /* 0x000fc60007f1e0ff */
[----:B------:R-:W-:Y:S01]  /*104e0*/  IMAD R0, R0, c[0x0][0x4e8], R3 ;  /* 0x00013a0000007a24 */ /* 0x000fe200078e0203 */
[----:B------:R-:W-:Y:S01]  /*104f0*/  IADD3.X R15, R12, R19, R15, P0, !PT ;  /* 0x000000130c0f7210 */ /* 0x000fe200007fe40f */
[----:B------:R-:W-:Y:S01]  /*10500*/  IMAD.MOV.U32 R8, RZ, RZ, R3 ;  /* 0x000000ffff087224 */ /* 0x000fe200078e0003 */
[----:B------:R-:W-:Y:S01]  /*10510*/  @P1 SHF.R.U32.HI R8, RZ, c[0x0][0x4f0], R6 ;  /* 0x00013c00ff081a19 */ /* 0x000fe20000011606 */
[----:B------:R-:W-:Y:S01]  /*10520*/  IMAD.IADD R21, R21, 0x1, R17 ;  /* 0x0000000115157824 */ /* 0x000fe200078e0211 */
[----:B------:R-:W-:Y:S01]  /*10530*/  SHF.R.S32.HI R6, RZ, 0x1f, R0 ;  /* 0x0000001fff067819 */ /* 0x000fe20000011400 */
[----:B------:R-:W-:Y:S01]  /*10540*/  IMAD.WIDE.U32 R14, R0, c[0x0][0x4c8], R14 ;  /* 0x00013200000e7a25 */ /* 0x000fe200078e000e */
[----:B------:R-:W-:-:S03]  /*10550*/  IADD3 R12, -R8, RZ, RZ ;  /* 0x000000ff080c7210 */ /* 0x000fc60007ffe1ff */
[----:B------:R-:W-:Y:S01]  /*10560*/  IMAD R9, R6, c[0x0][0x4c8], RZ ;  /* 0x0001320006097a24 */ /* 0x000fe200078e02ff */
[----:B------:R-:W-:Y:S01]  /*10570*/  SHF.R.S32.HI R6, RZ, 0x1f, R8 ;  /* 0x0000001fff067819 */ /* 0x000fe20000011408 */
[----:B------:R-:W-:Y:S02]  /*10580*/  IMAD R12, R12, c[0x0][0x4e8], R3 ;  /* 0x00013a000c0c7a24 */ /* 0x000fe400078e0203 */
[----:B------:R-:W-:Y:S01]  /*10590*/  IMAD R9, R0, c[0x0][0x4cc], R9 ;  /* 0x0001330000097a24 */ /* 0x000fe200078e0209 */
[----:B------:R-:W-:Y:S01]  /*105a0*/  LEA R0, P0, R14, c[0x0][0x4a8], 0x2 ;  /* 0x00012a000e007a11 */ /* 0x000fe200078010ff */
[----:B------:R-:W-:Y:S01]  /*105b0*/  IMAD R3, R6, c[0x0][0x430], RZ ;  /* 0x00010c0006037a24 */ /* 0x000fe200078e02ff */
[----:B------:R-:W-:Y:S01]  /*105c0*/  SHF.R.S32.HI R6, RZ, 0x1f, R12 ;  /* 0x0000001fff067819 */ /* 0x000fe2000001140c */
[----:B------:R-:W-:Y:S02]  /*105d0*/  IMAD.IADD R9, R15, 0x1, R9 ;  /* 0x000000010f097824 */ /* 0x000fe400078e0209 */
[----:B------:R-:W-:Y:S01]  /*105e0*/  SHFL.IDX PT, R16, R0, 0x1, 0x1c1f ;  /* 0x003c1f0000107f89 */ /* 0x000fe200000e0000 */
[----:B------:R-:W-:-:S02]  /*105f0*/  IMAD.WIDE.U32 R20, R8, c[0x0][0x430], R20 ;  /* 0x00010c0008147a25 */ /* 0x000fc400078e0014 */
[----:B------:R-:W-:Y:S02]  /*10600*/  LEA.HI.X R9, R14, c[0x0][0x4ac], R9, 0x2, P0 ;  /* 0x00012b000e097a11 */ /* 0x000fe400000f1409 */
[----:B------:R-:W-:Y:S01]  /*10610*/  SHFL.IDX PT, R14, R0, RZ, 0x1c1f ;  /* 0x001c1fff000e7589 */ /* 0x000fe200000e0000 */
[----:B------:R-:W-:Y:S01]  /*10620*/  IMAD R3, R8, c[0x0][0x434], R3 ;  /* 0x00010d0008037a24 */ /* 0x000fe200078e0203 */
[C---:B------:R-:W-:Y:S01]  /*10630*/  LOP3.LUT P0, RZ, R5.reuse, 0x3, RZ, 0xc0, !PT ;  /* 0x0000000305ff7812 */ /* 0x040fe2000780c0ff */
[----:B------:R-:W-:Y:S01]  /*10640*/  IMAD.IADD R5, R5, 0x1, -R2 ;  /* 0x0000000105057824 */ /* 0x000fe200078e0a02 */
[----:B------:R-:W1:Y:S01]  /*10650*/  SHFL.IDX PT, R15, R9, RZ, 0x1c1f ;  /* 0x001c1fff090f7589 */ /* 0x000e6200000e0000 */
[----:B------:R-:W-:Y:S01]  /*10660*/  IMAD.IADD R21, R21, 0x1, R3 ;  /* 0x0000000115157824 */ /* 0x000fe200078e0203 */
[----:B------:R-:W-:Y:S01]  /*10670*/  ISETP.GE.OR P2, PT, R10, R11, P0 ;  /* 0x0000000b0a00720c */ /* 0x000fe20000746670 */
[----:B------:R-:W-:Y:S01]  /*10680*/  IMAD R3, R6, c[0x0][0x428], RZ ;  /* 0x00010a0006037a24 */ /* 0x000fe200078e02ff */
[----:B------:R2:W3:Y:S01]  /*10690*/  SHFL.IDX PT, R17, R9, 0x1, 0x1c1f ;  /* 0x003c1f0009117f89 */ /* 0x0004e200000e0000 */
[----:B------:R-:W-:-:S02]  /*106a0*/  IADD3 R6, R10, 0x8, RZ ;  /* 0x000000080a067810 */ /* 0x000fc40007ffe0ff */
[C---:B------:R-:W-:Y:S01]  /*106b0*/  IMAD R3, R12.reuse, c[0x0][0x42c], R3 ;  /* 0x00010b000c037a24 */ /* 0x040fe200078e0203 */
[----:B------:R-:W-:Y:S01]  /*106c0*/  SHF.L.U32 R5, R5, 0x1, RZ ;  /* 0x0000000105057819 */ /* 0x000fe200000006ff */
[----:B------:R-:W-:Y:S01]  /*106d0*/  IMAD.WIDE.U32 R12, R12, c[0x0][0x428], R20 ;  /* 0x00010a000c0c7a25 */ /* 0x000fe200078e0014 */
[----:B------:R-:W-:-:S04]  /*106e0*/  ISETP.GE.OR P0, PT, R6, R11, P0 ;  /* 0x0000000b0600720c */ /* 0x000fc80000706670 */
[----:B------:R-:W-:Y:S02]  /*106f0*/  IADD3 R8, R13, R3, RZ ;  /* 0x000000030d087210 */ /* 0x000fe40007ffe0ff */
[----:B------:R-:W-:-:S04]  /*10700*/  LEA R3, P1, R12, c[0x0][0x400], 0x2 ;  /* 0x000100000c037a11 */ /* 0x000fc800078210ff */
[----:B------:R-:W-:Y:S02]  /*10710*/  LEA.HI.X R8, R12, c[0x0][0x404], R8, 0x2, P1 ;  /* 0x000101000c087a11 */ /* 0x000fe400008f1408 */
[----:B------:R-:W-:Y:S01]  /*10720*/  ISETP.GE.AND P1, PT, R6, R11, PT ;  /* 0x0000000b0600720c */ /* 0x000fe20003f26270 */
[----:B------:R4:W4:Y:S04]  /*10730*/  SHFL.IDX PT, R12, R3, RZ, 0x1c1f ;  /* 0x001c1fff030c7589 */ /* 0x00092800000e0000 */
[----:B-1----:R1:W-:Y:S01]  /*10740*/  @!P2 ST.E [R14.64], R4 ;  /* 0x000000040e00a985 */ /* 0x0023e2000c101914 */
[----:B--2---:R-:W-:-:S03]  /*10750*/  P2R R9, PR, RZ, 0x2 ;  /* 0x00000002ff097803 */ /* 0x004fc60000000000 */
[----:B---3--:R1:W-:Y:S01]  /*10760*/  @!P0 ST.E [R16.64], R7 ;  /* 0x0000000710008985 */ /* 0x0083e2000c101914 */
[----:B------:R-:W-:-:S03]  /*10770*/  ISETP.GE.AND P0, PT, R10, R11, PT ;  /* 0x0000000b0a00720c */ /* 0x000fc60003f06270 */
[----:B------:R1:W2:Y:S10]  /*10780*/  SHFL.IDX PT, R13, R8, RZ, 0x1c1f ;  /* 0x001c1fff080d7589 */ /* 0x0002b400000e0000 */
[----:B------:R-:W-:Y:S05]  /*10790*/  @P0 BRA `(.L_x_1989) ;  /* 0x000008d000000947 */ /* 0x000fea0003800000 */
[C---:B-1----:R-:W-:Y:S02]  /*107a0*/  IADD3 R7, R5.reuse, 0x8, RZ ;  /* 0x0000000805077810 */ /* 0x042fe40007ffe0ff */
[----:B------:R-:W-:-:S02]  /*107b0*/  IADD3 R6, R5, 0x10, RZ ;  /* 0x0000001005067810 */ /* 0x000fc40007ffe0ff */
[----:B------:R-:W-:Y:S02]  /*107c0*/  IADD3 R4, R5, 0x18, RZ ;  /* 0x0000001805047810 */ /* 0x000fe40007ffe0ff */
[----:B------:R-:W-:Y:S02]  /*107d0*/  ISETP.GE.AND P3, PT, R7, c[0x0][0x3c8], PT ;  /* 0x0000f20007007a0c */ /* 0x000fe40003f66270 */
[----:B------:R-:W-:Y:S02]  /*107e0*/  ISETP.GE.AND P2, PT, R6, c[0x0][0x3c8], PT ;  /* 0x0000f20006007a0c */ /* 0x000fe40003f46270 */
[----:B------:R-:W-:Y:S02]  /*107f0*/  ISETP.GE.AND P1, PT, R4, c[0x0][0x3c8], PT ;  /* 0x0000f20004007a0c */ /* 0x000fe40003f26270 */
[C---:B------:R-:W-:Y:S02]  /*10800*/  IADD3 R2, R5.reuse, 0x20, RZ ;  /* 0x0000002005027810 */ /* 0x040fe40007ffe0ff */
[----:B------:R-:W-:-:S02]  /*10810*/  ISETP.GE.AND P4, PT, R5, c[0x0][0x3c8], PT ;  /* 0x0000f20005007a0c */ /* 0x000fc40003f86270 */
[----:B------:R-:W-:Y:S02]  /*10820*/  ISETP.GE.AND P0, PT, R2, c[0x0][0x3c8], PT ;  /* 0x0000f20002007a0c */ /* 0x000fe40003f06270 */
[----:B------:R-:W-:Y:S02]  /*10830*/  IADD3 R0, R5, 0x28, RZ ;  /* 0x0000002805007810 */ /* 0x000fe40007ffe0ff */
[----:B------:R-:W-:Y:S02]  /*10840*/  @!P3 LEA.HI R7, R7, R7, RZ, 0x1 ;  /* 0x000000070707b211 */ /* 0x000fe400078f08ff */
[----:B------:R-:W-:Y:S02]  /*10850*/  ISETP.GE.AND P5, PT, R0, c[0x0][0x3c8], PT ;  /* 0x0000f20000007a0c */ /* 0x000fe40003fa6270 */
[----:B------:R-:W-:Y:S02]  /*10860*/  @!P2 LEA.HI R6, R6, R6, RZ, 0x1 ;  /* 0x000000060606a211 */ /* 0x000fe400078f08ff */
[----:B------:R-:W-:Y:S01]  /*10870*/  @!P1 LEA.HI R4, R4, R4, RZ, 0x1 ;  /* 0x0000000404049211 */ /* 0x000fe200078f08ff */
[----:B--2-4-:R-:W-:Y:S01]  /*10880*/  @!P4 IMAD.WIDE R10, R5, 0x4, R12 ;  /* 0x00000004050ac825 */ /* 0x014fe200078e020c */
[----:B------:R-:W-:-:S02]  /*10890*/  @!P3 LOP3.LUT R7, R7, 0xfffffffe, RZ, 0xc0, !PT ;  /* 0xfffffffe0707b812 */ /* 0x000fc400078ec0ff */
[----:B------:R-:W-:Y:S02]  /*108a0*/  @!P2 LOP3.LUT R15, R6, 0xfffffffe, RZ, 0xc0, !PT ;  /* 0xfffffffe060fa812 */ /* 0x000fe400078ec0ff */
[----:B------:R-:W-:Y:S01]  /*108b0*/  @!P1 LOP3.LUT R17, R4, 0xfffffffe, RZ, 0xc0, !PT ;  /* 0xfffffffe04119812 */ /* 0x000fe200078ec0ff */
[----:B------:R1:W-:Y:S01]  /*108c0*/  @!P4 ST.E.64 [R10.64], R128 ;  /* 0x000000800a00c985 */ /* 0x0003e2000c101b14 */
[----:B------:R-:W-:Y:S01]  /*108d0*/  IADD3 R14, R5, 0x30, RZ ;  /* 0x00000030050e7810 */ /* 0x000fe20007ffe0ff */
[--C-:B------:R-:W-:Y:S01]  /*108e0*/  @!P3 IMAD.WIDE R6, R7, 0x4, R12.reuse ;  /* 0x000000040706b825 */ /* 0x100fe200078e020c */
[----:B------:R-:W-:Y:S02]  /*108f0*/  @!P0 LEA.HI R2, R2, R2, RZ, 0x1 ;  /* 0x0000000202028211 */ /* 0x000fe400078f08ff */
[----:B------:R-:W-:Y:S01]  /*10900*/  ISETP.GE.AND P4, PT, R14, c[0x0][0x3c8], PT ;  /* 0x0000f2000e007a0c */ /* 0x000fe20003f86270 */
[----:B------:R-:W-:Y:S01]  /*10910*/  @!P1 IMAD.WIDE R16, R17, 0x4, R12 ;  /* 0x0000000411109825 */ /* 0x000fe200078e020c */
[----:B------:R-:W-:Y:S01]  /*10920*/  @!P0 LOP3.LUT R19, R2, 0xfffffffe, RZ, 0xc0, !PT ;  /* 0xfffffffe02138812 */ /* 0x000fe200078ec0ff */
[----:B------:R2:W-:Y:S01]  /*10930*/  @!P3 ST.E.64 [R6.64], R124 ;  /* 0x0000007c0600b985 */ /* 0x0005e2000c101b14 */
[----:B------:R-:W-:-:S02]  /*10940*/  IADD3 R20, R5, 0x38, RZ ;  /* 0x0000003805147810 */ /* 0x000fc40007ffe0ff */
[----:B------:R-:W-:Y:S01]  /*10950*/  IADD3 R4, R5, 0x48, RZ ;  /* 0x0000004805047810 */ /* 0x000fe20007ffe0ff */
[----:B------:R-:W-:Y:S01]  /*10960*/  @!P0 IMAD.WIDE R18, R19, 0x4, R12 ;  /* 0x0000000413128825 */ /* 0x000fe200078e020c */
[----:B------:R-:W-:Y:S02]  /*10970*/  @!P5 LEA.HI R0, R0, R0, RZ, 0x1 ;  /* 0x000000000000d211 */ /* 0x000fe400078f08ff */
[----:B------:R-:W-:Y:S02]  /*10980*/  ISETP.GE.AND P3, PT, R20, c[0x0][0x3c8], PT ;  /* 0x0000f20014007a0c */ /* 0x000fe40003f66270 */
[----:B------:R-:W-:Y:S02]  /*10990*/  IADD3 R2, R5, 0x50, RZ ;  /* 0x0000005005027810 */ /* 0x000fe40007ffe0ff */
[----:B------:R-:W-:-:S09]  /*109a0*/  @!P4 LEA.HI R14, R14, R14, RZ, 0x1 ;  /* 0x0000000e0e0ec211 */ /* 0x000fd200078f08ff */
[----:B------:R-:W-:Y:S01]  /*109b0*/  @!P3 LEA.HI R20, R20, R20, RZ, 0x1 ;  /* 0x000000141414b211 */ /* 0x000fe200078f08ff */
[----:B-1----:R-:W-:Y:S01]  /*109c0*/  @!P2 IMAD.WIDE R10, R15, 0x4, R12 ;  /* 0x000000040f0aa825 */ /* 0x002fe200078e020c */
[----:B------:R-:W-:-:S04]  /*109d0*/  IADD3 R15, R5, 0x40, RZ ;  /* 0x00000040050f7810 */ /* 0x000fc80007ffe0ff */
        /* <DEDUP_REMOVED lines=14> */
[----:B------:R-:W-:Y:S02]  /*10ac0*/  @!P0 LEA.HI R2, R2, R2, RZ, 0x1 ;  /* 0x0000000202028211 */ /* 0x000fe400078f08ff */
[----:B-1----:R-:W-:Y:S01]  /*10ad0*/  @!P4 LOP3.LUT R11, R14, 0xfffffffe, RZ, 0xc0, !PT ;  /* 0xfffffffe0e0bc812 */ /* 0x002fe200078ec0ff */
[----:B------:R-:W-:-:S04]  /*10ae0*/  @!P2 IMAD.WIDE R14, R15, 0x4, R12 ;  /* 0x000000040f0ea825 */ /* 0x000fc800078e020c */
[----:B------:R-:W-:Y:S02]  /*10af0*/  @!P5 LEA.HI R0, R0, R0, RZ, 0x1 ;  /* 0x000000000000d211 */ /* 0x000fe400078f08ff */
[----:B--2---:R-:W-:Y:S01]  /*10b00*/  @!P3 LOP3.LUT R17, R20, 0xfffffffe, RZ, 0xc0, !PT ;  /* 0xfffffffe1411b812 */ /* 0x004fe200078ec0ff */
[----:B------:R-:W-:Y:S01]  /*10b10*/  @!P4 IMAD.WIDE R10, R11, 0x4, R12 ;  /* 0x000000040b0ac825 */ /* 0x000fe200078e020c */
[----:B------:R-:W-:Y:S02]  /*10b20*/  @!P5 LOP3.LUT R21, R0, 0xfffffffe, RZ, 0xc0, !PT ;  /* 0xfffffffe0015d812 */ /* 0x000fe400078ec0ff */
[----:B---3--:R-:W-:Y:S02]  /*10b30*/  @!P1 LOP3.LUT R19, R4, 0xfffffffe, RZ, 0xc0, !PT ;  /* 0xfffffffe04139812 */ /* 0x008fe400078ec0ff */
[C---:B------:R-:W-:Y:S01]  /*10b40*/  IADD3 R4, R5.reuse, 0x60, RZ ;  /* 0x0000006005047810 */ /* 0x040fe20007ffe0ff */
[----:B------:R1:W-:Y:S01]  /*10b50*/  @!P4 ST.E.64 [R10.64], R116 ;  /* 0x000000740a00c985 */ /* 0x0003e2000c101b14 */
[----:B------:R-:W-:-:S02]  /*10b60*/  IADD3 R18, R5, 0x70, RZ ;  /* 0x0000007005127810 */ /* 0x000fc40007ffe0ff */
[----:B------:R-:W-:Y:S02]  /*10b70*/  ISETP.GE.AND P6, PT, R4, c[0x0][0x3c8], PT ;  /* 0x0000f20004007a0c */ /* 0x000fe40003fc6270 */
[----:B----4-:R-:W-:Y:S02]  /*10b80*/  @!P0 LOP3.LUT R7, R2, 0xfffffffe, RZ, 0xc0, !PT ;  /* 0xfffffffe02078812 */ /* 0x010fe400078ec0ff */
[C---:B------:R-:W-:Y:S02]  /*10b90*/  IADD3 R2, R5.reuse, 0x78, RZ ;  /* 0x0000007805027810 */ /* 0x040fe40007ffe0ff */
[----:B------:R-:W-:Y:S01]  /*10ba0*/  IADD3 R20, R5, 0x80, RZ ;  /* 0x0000008005147810 */ /* 0x000fe20007ffe0ff */
[----:B------:R-:W-:Y:S01]  /*10bb0*/  @!P0 IMAD.WIDE R6, R7, 0x4, R12 ;  /* 0x0000000407068825 */ /* 0x000fe200078e020c */
[----:B------:R-:W-:-:S05]  /*10bc0*/  IADD3 R0, R5, 0x88, RZ ;  /* 0x0000008805007810 */ /* 0x000fca0007ffe0ff */
[----:B------:R-:W-:Y:S01]  /*10bd0*/  @!P6 LEA.HI R4, R4, R4, RZ, 0x1 ;  /* 0x000000040404e211 */ /* 0x000fe200078f08ff */
[----:B-1----:R-:W-:-:S04]  /*10be0*/  @!P3 IMAD.WIDE R10, R17, 0x4, R12 ;  /* 0x00000004110ab825 */ /* 0x002fc800078e020c */
[----:B------:R-:W-:Y:S01]  /*10bf0*/  @!P1 IMAD.WIDE R16, R19, 0x4, R12 ;  /* 0x0000000413109825 */ /* 0x000fe200078e020c */
[----:B------:R-:W-:Y:S01]  /*10c00*/  IADD3 R19, R5, 0x68, RZ ;  /* 0x0000006805137810 */ /* 0x000fe20007ffe0ff */
[----:B------:R1:W-:Y:S01]  /*10c10*/  @!P3 ST.E.64 [R10.64], R120 ;  /* 0x000000780a00b985 */ /* 0x0003e2000c101b14 */
[----:B------:R-:W-:Y:S02]  /*10c20*/  ISETP.GE.AND P3, PT, R18, c[0x0][0x3c8], PT ;  /* 0x0000f20012007a0c */ /* 0x000fe40003f66270 */
[----:B------:R-:W-:Y:S01]  /*10c30*/  ISETP.GE.AND P4, PT, R19, c[0x0][0x3c8], PT ;  /* 0x0000f20013007a0c */ /* 0x000fe20003f86270 */
[----:B------:R2:W-:Y:S01]  /*10c40*/  @!P2 ST.E.64 [R14.64], R36 ;  /* 0x000000240e00a985 */ /* 0x0005e2000c101b14 */
[----:B------:R-:W-:-:S03]  /*10c50*/  ISETP.GE.AND P2, PT, R2, c[0x0][0x3c8], PT ;  /* 0x0000f20002007a0c */ /* 0x000fc60003f46270 */
[----:B------:R3:W-:Y:S01]  /*10c60*/  @!P1 ST.E.64 [R16.64], R40 ;  /* 0x0000002810009985 */ /* 0x0007e2000c101b14 */
[----:B------:R-:W-:-:S03]  /*10c70*/  ISETP.GE.AND P1, PT, R20, c[0x0][0x3c8], PT ;  /* 0x0000f20014007a0c */ /* 0x000fc60003f26270 */
[----:B------:R4:W-:Y:S01]  /*10c80*/  @!P0 ST.E.64 [R6.64], R44 ;  /* 0x0000002c06008985 */ /* 0x0009e2000c101b14 */
[----:B------:R-:W-:Y:S02]  /*10c90*/  ISETP.GE.AND P0, PT, R0, c[0x0][0x3c8], PT ;  /* 0x0000f20000007a0c */ /* 0x000fe40003f06270 */
[----:B------:R-:W-:Y:S02]  /*10ca0*/  @!P3 LEA.HI R18, R18, R18, RZ, 0x1 ;  /* 0x000000121212b211 */ /* 0x000fe400078f08ff */
[----:B------:R-:W-:Y:S02]  /*10cb0*/  @!P4 LEA.HI R19, R19, R19, RZ, 0x1 ;  /* 0x000000131313c211 */ /* 0x000fe400078f08ff */
[----:B------:R-:W-:Y:S02]  /*10cc0*/  @!P2 LEA.HI R2, R2, R2, RZ, 0x1 ;  /* 0x000000020202a211 */ /* 0x000fe400078f08ff */
[----:B------:R-:W-:Y:S02]  /*10cd0*/  @!P4 LOP3.LUT R19, R19, 0xfffffffe, RZ, 0xc0, !PT ;  /* 0xfffffffe1313c812 */ /* 0x000fe400078ec0ff */
[----:B------:R-:W-:-:S03]  /*10ce0*/  @!P1 LEA.HI R20, R20, R20, RZ, 0x1 ;  /* 0x0000001414149211 */ /* 0x000fc600078f08ff */
[----:B------:R-:W-:Y:S01]  /*10cf0*/  @!P0 LEA.HI R0, R0, R0, RZ, 0x1 ;  /* 0x0000000000008211 */ /* 0x000fe200078f08ff */
[--C-:B-1----:R-:W-:Y:S01]  /*10d00*/  @!P5 IMAD.WIDE R10, R21, 0x4, R12.reuse ;  /* 0x00000004150ad825 */ /* 0x102fe200078e020c */
[----:B------:R-:W-:Y:S02]  /*10d10*/  IADD3 R21, R5, 0xa0, RZ ;  /* 0x000000a005157810 */ /* 0x000fe40007ffe0ff */
[----:B--2---:R-:W-:Y:S02]  /*10d20*/  @!P3 LOP3.LUT R15, R18, 0xfffffffe, RZ, 0xc0, !PT ;  /* 0xfffffffe120fb812 */ /* 0x004fe400078ec0ff */
[----:B------:R1:W-:Y:S01]  /*10d30*/  @!P5 ST.E.64 [R10.64], R48 ;  /* 0x000000300a00d985 */ /* 0x0003e2000c101b14 */
[----:B------:R-:W-:Y:S01]  /*10d40*/  @!P4 IMAD.WIDE R18, R19, 0x4, R12 ;  /* 0x000000041312c825 */ /* 0x000fe200078e020c */
[----:B---3--:R-:W-:-:S03]  /*10d50*/  @!P1 LOP3.LUT R17, R20, 0xfffffffe, RZ, 0xc0, !PT ;  /* 0xfffffffe14119812 */ /* 0x008fc600078ec0ff */
[--C-:B------:R-:W-:Y:S01]  /*10d60*/  @!P3 IMAD.WIDE R14, R15, 0x4, R12.reuse ;  /* 0x000000040f0eb825 */ /* 0x100fe200078e020c */
[----:B------:R-:W-:Y:S02]  /*10d70*/  IADD3 R20, R5, 0xa8, RZ ;  /* 0x000000a805147810 */ /* 0x000fe40007ffe0ff */
[----:B----4-:R-:W-:Y:S01]  /*10d80*/  @!P6 LOP3.LUT R7, R4, 0xfffffffe, RZ, 0xc0, !PT ;  /* 0xfffffffe0407e812 */ /* 0x010fe200078ec0ff */
[----:B------:R-:W-:Y:S01]  /*10d90*/  @!P1 IMAD.WIDE R16, R17, 0x4, R12 ;  /* 0x0000000411109825 */ /* 0x000fe200078e020c */
[----:B------:R-:W-:-:S03]  /*10da0*/  IADD3 R4, R5, 0xb8, RZ ;  /* 0x000000b805047810 */ /* 0x000fc60007ffe0ff */
[----:B------:R-:W-:-:S05]  /*10db0*/  @!P6 IMAD.WIDE R6, R7, 0x4, R12 ;  /* 0x000000040706e825 */ /* 0x000fca00078e020c */
[----:B------:R2:W-:Y:S04]  /*10dc0*/  @!P6 ST.E.64 [R6.64], R52 ;  /* 0x000000340600e985 */ /* 0x0005e8000c101b14 */
[----:B------:R3:W-:Y:S04]  /*10dd0*/  @!P4 ST.E.64 [R18.64], R56 ;  /* 0x000000381200c985 */ /* 0x0007e8000c101b14 */
[----:B------:R-:W-:Y:S01]  /*10de0*/  @!P3 ST.E.64 [R14.64], R60 ;  /* 0x0000003c0e00b985 */ /* 0x000fe2000c101b14 */
[----:B------:R-:W-:Y:S02]  /*10df0*/  ISETP.GE.AND P3, PT, R21, c[0x0][0x3c8], PT ;  /* 0x0000f20015007a0c */ /* 0x000fe40003f66270 */
[----:B-1----:R-:W-:-:S02]  /*10e00*/  @!P2 LOP3.LUT R11, R2, 0xfffffffe, RZ, 0xc0, !PT ;  /* 0xfffffffe020ba812 */ /* 0x002fc400078ec0ff */
[----:B------:R-:W-:-:S03]  /*10e10*/  IADD3 R2, R5, 0x98, RZ ;  /* 0x0000009805027810 */ /* 0x000fc60007ffe0ff */
[----:B------:R-:W-:Y:S01]  /*10e20*/  @!P2 IMAD.WIDE R10, R11, 0x4, R12 ;  /* 0x000000040b0aa825 */ /* 0x000fe200078e020c */
[----:B------:R-:W-:-:S04]  /*10e30*/  ISETP.GE.AND P4, PT, R2, c[0x0][0x3c8], PT ;  /* 0x0000f20002007a0c */ /* 0x000fc80003f86270 */
[----:B------:R1:W-:Y:S01]  /*10e40*/  @!P2 ST.E.64 [R10.64], R64 ;  /* 0x000000400a00a985 */ /* 0x0003e2000c101b14 */
[----:B------:R-:W-:Y:S02]  /*10e50*/  ISETP.GE.AND P2, PT, R20, c[0x0][0x3c8], PT ;  /* 0x0000f20014007a0c */ /* 0x000fe40003f46270 */
[----:B------:R-:W-:Y:S01]  /*10e60*/  @!P3 LEA.HI R21, R21, R21, RZ, 0x1 ;  /* 0x000000151515b211 */ /* 0x000fe200078f08ff */
[----:B------:R4:W-:Y:S03]  /*10e70*/  @!P1 ST.E.64 [R16.64], R68 ;  /* 0x0000004410009985 */ /* 0x0009e6000c101b14 */
[----:B------:R-:W-:Y:S02]  /*10e80*/  @!P3 LOP3.LUT R21, R21, 0xfffffffe, RZ, 0xc0, !PT ;  /* 0xfffffffe1515b812 */ /* 0x000fe400078ec0ff */
[----:B--2---:R-:W-:Y:S02]  /*10e90*/  @!P0 LOP3.LUT R7, R0, 0xfffffffe, RZ, 0xc0, !PT ;  /* 0xfffffffe00078812 */ /* 0x004fe400078ec0ff */
[----:B------:R-:W-:-:S02]  /*10ea0*/  IADD3 R0, R5, 0x90, RZ ;  /* 0x0000009005007810 */ /* 0x000fc40007ffe0ff */
[----:B---3--:R-:W-:Y:S01]  /*10eb0*/  IADD3 R18, R5, 0xb0, RZ ;  /* 0x000000b005127810 */ /* 0x008fe20007ffe0ff */
[----:B------:R-:W-:Y:S01]  /*10ec0*/  @!P0 IMAD.WIDE R6, R7, 0x4, R12 ;  /* 0x0000000407068825 */ /* 0x000fe200078e020c */
[----:B------:R-:W-:Y:S02]  /*10ed0*/  ISETP.GE.AND P5, PT, R0, c[0x0][0x3c8], PT ;  /* 0x0000f20000007a0c */ /* 0x000fe40003fa6270 */
[----:B------:R-:W-:Y:S02]  /*10ee0*/  ISETP.GE.AND P1, PT, R18, c[0x0][0x3c8], PT ;  /* 0x0000f20012007a0c */ /* 0x000fe40003f26270 */
[----:B------:R2:W-:Y:S01]  /*10ef0*/  @!P0 ST.E.64 [R6.64], R72 ;  /* 0x0000004806008985 */ /* 0x0005e2000c101b14 */
[----:B------:R-:W-:Y:S02]  /*10f00*/  ISETP.GE.AND P0, PT, R4, c[0x0][0x3c8], PT ;  /* 0x0000f20004007a0c */ /* 0x000fe40003f06270 */
[----:B------:R-:W-:Y:S02]  /*10f10*/  @!P4 LEA.HI R2, R2, R2, RZ, 0x1 ;  /* 0x000000020202c211 */ /* 0x000fe400078f08ff */
[----:B------:R-:W-:-:S04]  /*10f20*/  @!P2 LEA.HI R20, R20, R20, RZ, 0x1 ;  /* 0x000000141414a211 */ /* 0x000fc800078f08ff */
[----:B------:R-:W-:Y:S02]  /*10f30*/  @!P5 LEA.HI R0, R0, R0, RZ, 0x1 ;  /* 0x000000000000d211 */ /* 0x000fe400078f08ff */
[----:B------:R-:W-:Y:S02]  /*10f40*/  @!P1 LEA.HI R18, R18, R18, RZ, 0x1 ;  /* 0x0000001212129211 */ /* 0x000fe400078f08ff */
[----:B-1----:R-:W-:Y:S02]  /*10f50*/  @!P4 LOP3.LUT R11, R2, 0xfffffffe, RZ, 0xc0, !PT ;  /* 0xfffffffe020bc812 */ /* 0x002fe400078ec0ff */
[----:B------:R-:W-:Y:S02]  /*10f60*/  @!P0 LEA.HI R4, R4, R4, RZ, 0x1 ;  /* 0x0000000404048211 */ /* 0x000fe400078f08ff */
[----:B------:R-:W-:Y:S01]  /*10f70*/  @!P2 LOP3.LUT R15, R20, 0xfffffffe, RZ, 0xc0, !PT ;  /* 0xfffffffe140fa812 */ /* 0x000fe200078ec0ff */
[----:B------:R-:W-:Y:S01]  /*10f80*/  @!P4 IMAD.WIDE R10, R11, 0x4, R12 ;  /* 0x000000040b0ac825 */ /* 0x000fe200078e020c */
[----:B----4-:R-:W-:-:S02]  /*10f90*/  @!P1 LOP3.LUT R17, R18, 0xfffffffe, RZ, 0xc0, !PT ;  /* 0xfffffffe12119812 */ /* 0x010fc400078ec0ff */
[----:B------:R-:W-:Y:S01]  /*10fa0*/  @!P0 LOP3.LUT R19, R4, 0xfffffffe, RZ, 0xc0, !PT ;  /* 0xfffffffe04138812 */ /* 0x000fe200078ec0ff */
[----:B------:R-:W-:-:S04]  /*10fb0*/  @!P3 IMAD.WIDE R20, R21, 0x4, R12 ;  /* 0x000000041514b825 */ /* 0x000fc800078e020c */
[----:B------:R-:W-:Y:S01]  /*10fc0*/  @!P2 IMAD.WIDE R14, R15, 0x4, R12 ;  /* 0x000000040f0ea825 */ /* 0x000fe200078e020c */
[----:B--2---:R-:W-:-:S03]  /*10fd0*/  @!P5 LOP3.LUT R7, R0, 0xfffffffe, RZ, 0xc0, !PT ;  /* 0xfffffffe0007d812 */ /* 0x004fc600078ec0ff */
        /* <DEDUP_REMOVED lines=9> */
.L_x_1989:
[----:B------:R-:W-:Y:S05]  /*11070*/  BSYNC B0 ;  /* 0x0000000000007941 */ /* 0x000fea0003800000 */
.L_x_1988:
[----:B------:R-:W-:Y:S01]  /*11080*/  ISETP.NE.AND P0, PT, R9, RZ, PT ;  /* 0x000000ff0900720c */ /* 0x000fe20003f05270 */
[----:B-1----:R1:W3:Y:S04]  /*11090*/  SHFL.IDX PT, R7, R8, 0x1, 0x1c1f ;  /* 0x003c1f0008077f89 */ /* 0x0022e800000e0000 */
[----:B------:R1:W4:Y:S08]  /*110a0*/  SHFL.IDX PT, R6, R3, 0x1, 0x1c1f ;  /* 0x003c1f0003067f89 */ /* 0x00033000000e0000 */
[----:B------:R-:W-:Y:S05]  /*110b0*/  @P0 EXIT ;  /* 0x000000000000094d */ /* 0x000fea0003800000 */
[C---:B-1--4-:R-:W-:Y:S02]  /*110c0*/  IADD3 R3, R5.reuse, 0x8, RZ ;  /* 0x0000000805037810 */ /* 0x052fe40007ffe0ff */
[----:B------:R-:W-:-:S02]  /*110d0*/  ISETP.GE.AND P1, PT, R5, c[0x0][0x3c8], PT ;  /* 0x0000f20005007a0c */ /* 0x000fc40003f26270 */
[----:B------:R-:W-:Y:S02]  /*110e0*/  ISETP.GE.AND P0, PT, R3, c[0x0][0x3c8], PT ;  /* 0x0000f20003007a0c */ /* 0x000fe40003f06270 */
[C---:B------:R-:W-:Y:S02]  /*110f0*/  IADD3 R2, R5.reuse, 0x10, RZ ;  /* 0x0000001005027810 */ /* 0x040fe40007ffe0ff */
[C---:B------:R-:W-:Y:S02]  /*11100*/  IADD3 R0, R5.reuse, 0x18, RZ ;  /* 0x0000001805007810 */ /* 0x040fe40007ffe0ff */
[----:B------:R-:W-:Y:S02]  /*11110*/  ISETP.GE.AND P6, PT, R2, c[0x0][0x3c8], PT ;  /* 0x0000f20002007a0c */ /* 0x000fe40003fc6270 */
[----:B------:R-:W-:Y:S02]  /*11120*/  ISETP.GE.AND P5, PT, R0, c[0x0][0x3c8], PT ;  /* 0x0000f20000007a0c */ /* 0x000fe40003fa6270 */
[C---:B------:R-:W-:Y:S01]  /*11130*/  IADD3 R10, R5.reuse, 0x20, RZ ;  /* 0x00000020050a7810 */ /* 0x040fe20007ffe0ff */
[C---:B--23--:R-:W-:Y:S01]  /*11140*/  @!P1 IMAD.WIDE R12, R5.reuse, 0x4, R6 ;  /* 0x00000004050c9825 */ /* 0x04cfe200078e0206 */
        /* <DEDUP_REMOVED lines=32> */
[--C-:B------:R-:W-:Y:S01]  /*11350*/  @!P4 IMAD.WIDE R10, R11, 0x4, R6.reuse ;  /* 0x000000040b0ac825 */ /* 0x100fe200078e0206 */
[----:B------:R-:W-:Y:S01]  /*11360*/  IADD3 R20, R5, 0x58, RZ ;  /* 0x0000005805147810 */ /* 0x000fe20007ffe0ff */
[----:B------:R2:W-:Y:S01]  /*11370*/  @!P5 ST.E.64 [R12.64], R106 ;  /* 0x0000006a0c00d985 */ /* 0x0005e2000c101b14 */
[----:B------:R-:W-:Y:S01]  /*11380*/  ISETP.GE.AND P5, PT, R0, c[0x0][0x3c8], PT ;  /* 0x0000f20000007a0c */ /* 0x000fe20003fa6270 */
[----:B------:R-:W-:Y:S01]  /*11390*/  @!P0 IMAD.WIDE R16, R3, 0x4, R6 ;  /* 0x0000000403108825 */ /* 0x000fe200078e0206 */
[C---:B------:R-:W-:Y:S01]  /*113a0*/  IADD3 R19, R5.reuse, 0x60, RZ ;  /* 0x0000006005137810 */ /* 0x040fe20007ffe0ff */
[----:B------:R3:W-:Y:S01]  /*113b0*/  @!P4 ST.E.64 [R10.64], R110 ;  /* 0x0000006e0a00c985 */ /* 0x0007e2000c101b14 */
[C---:B------:R-:W-:Y:S02]  /*113c0*/  IADD3 R18, R5.reuse, 0x68, RZ ;  /* 0x0000006805127810 */ /* 0x040fe40007ffe0ff */
[----:B------:R-:W-:-:S02]  /*113d0*/  IADD3 R3, R5, 0x78, RZ ;  /* 0x0000007805037810 */ /* 0x000fc40007ffe0ff */
[----:B------:R-:W-:Y:S02]  /*113e0*/  ISETP.GE.AND P4, PT, R20, c[0x0][0x3c8], PT ;  /* 0x0000f20014007a0c */ /* 0x000fe40003f86270 */
[----:B------:R-:W-:-:S03]  /*113f0*/  @!P6 LEA.HI R2, R2, R2, RZ, 0x1 ;  /* 0x000000020202e211 */ /* 0x000fc600078f08ff */
[----:B------:R-:W-:-:S08]  /*11400*/  @!P5 LEA.HI R0, R0, R0, RZ, 0x1 ;  /* 0x000000000000d211 */ /* 0x000fd000078f08ff */
[----:B------:R-:W-:Y:S02]  /*11410*/  @!P4 LEA.HI R20, R20, R20, RZ, 0x1 ;  /* 0x000000141414c211 */ /* 0x000fe400078f08ff */
[----:B-1----:R-:W-:Y:S01]  /*11420*/  @!P2 LOP3.LUT R15, R8, 0xfffffffe, RZ, 0xc0, !PT ;  /* 0xfffffffe080fa812 */ /* 0x002fe200078ec0ff */
[----:B------:R-:W-:Y:S01]  /*11430*/  @!P3 IMAD.WIDE R8, R9, 0x4, R6 ;  /* 0x000000040908b825 */ /* 0x000fe200078e0206 */
[----:B--2---:R-:W-:-:S03]  /*11440*/  @!P1 LOP3.LUT R13, R4, 0xfffffffe, RZ, 0xc0, !PT ;  /* 0xfffffffe040d9812 */ /* 0x004fc600078ec0ff */
[--C-:B------:R-:W-:Y:S01]  /*11450*/  @!P2 IMAD.WIDE R14, R15, 0x4, R6.reuse ;  /* 0x000000040f0ea825 */ /* 0x100fe200078e0206 */
[----:B------:R-:W-:Y:S01]  /*11460*/  IADD3 R4, R5, 0x70, RZ ;  /* 0x0000007005047810 */ /* 0x000fe20007ffe0ff */
[----:B------:R1:W-:Y:S01]  /*11470*/  @!P3 ST.E.64 [R8.64], R114 ;  /* 0x000000720800b985 */ /* 0x0003e2000c101b14 */
[----:B------:R-:W-:Y:S01]  /*11480*/  ISETP.GE.AND P3, PT, R19, c[0x0][0x3c8], PT ;  /* 0x0000f20013007a0c */ /* 0x000fe20003f66270 */
[--C-:B------:R-:W-:Y:S01]  /*11490*/  @!P1 IMAD.WIDE R12, R13, 0x4, R6.reuse ;  /* 0x000000040d0c9825 */ /* 0x100fe200078e0206 */
[----:B---3--:R-:W-:Y:S01]  /*114a0*/  @!P5 LOP3.LUT R11, R0, 0xfffffffe, RZ, 0xc0, !PT ;  /* 0xfffffffe000bd812 */ /* 0x008fe200078ec0ff */
[----:B------:R-:W-:Y:S01]  /*114b0*/  @!P2 ST.E.64 [R14.64], R118 ;  /* 0x000000760e00a985 */ /* 0x000fe2000c101b14 */
[----:B------:R-:W-:Y:S02]  /*114c0*/  ISETP.GE.AND P2, PT, R18, c[0x0][0x3c8], PT ;  /* 0x0000f20012007a0c */ /* 0x000fe40003f46270 */
[----:B------:R-:W-:Y:S01]  /*114d0*/  IADD3 R0, R5, 0x88, RZ ;  /* 0x0000008805007810 */ /* 0x000fe20007ffe0ff */
[----:B------:R2:W-:Y:S01]  /*114e0*/  @!P1 ST.E.64 [R12.64], R122 ;  /* 0x0000007a0c009985 */ /* 0x0005e2000c101b14 */
[----:B------:R-:W-:Y:S01]  /*114f0*/  ISETP.GE.AND P1, PT, R4, c[0x0][0x3c8], PT ;  /* 0x0000f20004007a0c */ /* 0x000fe20003f26270 */
[----:B------:R-:W-:-:S02]  /*11500*/  @!P5 IMAD.WIDE R10, R11, 0x4, R6 ;  /* 0x000000040b0ad825 */ /* 0x000fc400078e0206 */
[----:B------:R3:W-:Y:S01]  /*11510*/  @!P0 ST.E.64 [R16.64], R38 ;  /* 0x0000002610008985 */ /* 0x0007e2000c101b14 */
[----:B------:R-:W-:Y:S02]  /*11520*/  ISETP.GE.AND P0, PT, R3, c[0x0][0x3c8], PT ;  /* 0x0000f20003007a0c */ /* 0x000fe40003f06270 */
[----:B------:R-:W-:-:S03]  /*11530*/  @!P3 LEA.HI R19, R19, R19, RZ, 0x1 ;  /* 0x000000131313b211 */ /* 0x000fc600078f08ff */
[----:B------:R-:W-:Y:S02]  /*11540*/  @!P2 LEA.HI R18, R18, R18, RZ, 0x1 ;  /* 0x000000121212a211 */ /* 0x000fe400078f08ff */
[----:B------:R-:W-:Y:S02]  /*11550*/  @!P3 LOP3.LUT R19, R19, 0xfffffffe, RZ, 0xc0, !PT ;  /* 0xfffffffe1313b812 */ /* 0x000fe400078ec0ff */
[----:B------:R-:W-:-:S04]  /*11560*/  @!P1 LEA.HI R4, R4, R4, RZ, 0x1 ;  /* 0x0000000404049211 */ /* 0x000fc800078f08ff */
[----:B------:R-:W-:Y:S02]  /*11570*/  @!P0 LEA.HI R3, R3, R3, RZ, 0x1 ;  /* 0x0000000303038211 */ /* 0x000fe400078f08ff */
[----:B-1----:R-:W-:Y:S02]  /*11580*/  @!P6 LOP3.LUT R9, R2, 0xfffffffe, RZ, 0xc0, !PT ;  /* 0xfffffffe0209e812 */ /* 0x002fe400078ec0ff */
[----:B------:R-:W-:Y:S02]  /*11590*/  IADD3 R2, R5, 0x80, RZ ;  /* 0x0000008005027810 */ /* 0x000fe40007ffe0ff */
[----:B------:R-:W-:Y:S01]  /*115a0*/  @!P0 LOP3.LUT R3, R3, 0xfffffffe, RZ, 0xc0, !PT ;  /* 0xfffffffe03038812 */ /* 0x000fe200078ec0ff */
[----:B------:R-:W-:Y:S01]  /*115b0*/  @!P6 IMAD.WIDE R8, R9, 0x4, R6 ;  /* 0x000000040908e825 */ /* 0x000fe200078e0206 */
[----:B--2---:R-:W-:-:S03]  /*115c0*/  @!P4 LOP3.LUT R13, R20, 0xfffffffe, RZ, 0xc0, !PT ;  /* 0xfffffffe140dc812 */ /* 0x004fc600078ec0ff */
[--C-:B------:R-:W-:Y:S01]  /*115d0*/  @!P3 IMAD.WIDE R14, R19, 0x4, R6.reuse ;  /* 0x00000004130eb825 */ /* 0x100fe200078e0206 */
[----:B------:R1:W-:Y:S01]  /*115e0*/  @!P6 ST.E.64 [R8.64], R42 ;  /* 0x0000002a0800e985 */ /* 0x0003e2000c101b14 */
[----:B------:R-:W-:Y:S02]  /*115f0*/  ISETP.GE.AND P6, PT, R2, c[0x0][0x3c8], PT ;  /* 0x0000f20002007a0c */ /* 0x000fe40003fc6270 */
[--C-:B------:R-:W-:Y:S01]  /*11600*/  @!P4 IMAD.WIDE R12, R13, 0x4, R6.reuse ;  /* 0x000000040d0cc825 */ /* 0x100fe200078e0206 */
[----:B------:R2:W-:Y:S01]  /*11610*/  @!P5 ST.E.64 [R10.64], R46 ;  /* 0x0000002e0a00d985 */ /* 0x0005e2000c101b14 */
[----:B------:R-:W-:Y:S02]  /*11620*/  ISETP.GE.AND P5, PT, R0, c[0x0][0x3c8], PT ;  /* 0x0000f20000007a0c */ /* 0x000fe40003fa6270 */
[----:B------:R-:W-:Y:S01]  /*11630*/  IADD3 R20, R5, 0x90, RZ ;  /* 0x0000009005147810 */ /* 0x000fe20007ffe0ff */
[----:B---3--:R-:W-:Y:S01]  /*11640*/  @!P0 IMAD.WIDE R16, R3, 0x4, R6 ;  /* 0x0000000403108825 */ /* 0x008fe200078e0206 */
[C---:B------:R-:W-:Y:S01]  /*11650*/  IADD3 R19, R5.reuse, 0x98, RZ ;  /* 0x0000009805137810 */ /* 0x040fe20007ffe0ff */
[----:B------:R3:W-:Y:S01]  /*11660*/  @!P4 ST.E.64 [R12.64], R50 ;  /* 0x000000320c00c985 */ /* 0x0007e2000c101b14 */
[----:B------:R-:W-:-:S02]  /*11670*/  IADD3 R3, R5, 0xb0, RZ ;  /* 0x000000b005037810 */ /* 0x000fc40007ffe0ff */
[----:B------:R-:W-:Y:S01]  /*11680*/  ISETP.GE.AND P4, PT, R20, c[0x0][0x3c8], PT ;  /* 0x0000f20014007a0c */ /* 0x000fe20003f86270 */
[----:B------:R4:W-:Y:S01]  /*11690*/  @!P3 ST.E.64 [R14.64], R54 ;  /* 0x000000360e00b985 */ /* 0x0009e2000c101b14 */
[----:B------:R-:W-:Y:S02]  /*116a0*/  ISETP.GE.AND P3, PT, R19, c[0x0][0x3c8], PT ;  /* 0x0000f20013007a0c */ /* 0x000fe40003f66270 */
[----:B------:R-:W-:Y:S02]  /*116b0*/  @!P6 LEA.HI R2, R2, R2, RZ, 0x1 ;  /* 0x000000020202e211 */ /* 0x000fe400078f08ff */
[----:B------:R-:W-:-:S07]  /*116c0*/  @!P5 LEA.HI R0, R0, R0, RZ, 0x1 ;  /* 0x000000000000d211 */ /* 0x000fce00078f08ff */
[----:B------:R-:W-:Y:S02]  /*116d0*/  @!P4 LEA.HI R20, R20, R20, RZ, 0x1 ;  /* 0x000000141414c211 */ /* 0x000fe400078f08ff */
[----:B------:R-:W-:Y:S02]  /*116e0*/  @!P3 LEA.HI R19, R19, R19, RZ, 0x1 ;  /* 0x000000131313b211 */ /* 0x000fe400078f08ff */
[----:B-1----:R-:W-:Y:S02]  /*116f0*/  @!P2 LOP3.LUT R9, R18, 0xfffffffe, RZ, 0xc0, !PT ;  /* 0xfffffffe1209a812 */ /* 0x002fe400078ec0ff */
[----:B------:R-:W-:Y:S02]  /*11700*/  IADD3 R18, R5, 0xa0, RZ ;  /* 0x000000a005127810 */ /* 0x000fe40007ffe0ff */
[----:B--2---:R-:W-:Y:S01]  /*11710*/  @!P1 LOP3.LUT R11, R4, 0xfffffffe, RZ, 0xc0, !PT ;  /* 0xfffffffe040b9812 */ /* 0x004fe200078ec0ff */
[----:B------:R-:W-:Y:S01]  /*11720*/  @!P2 IMAD.WIDE R8, R9, 0x4, R6 ;  /* 0x000000040908a825 */ /* 0x000fe200078e0206 */
[----:B------:R-:W-:-:S02]  /*11730*/  IADD3 R4, R5, 0xa8, RZ ;  /* 0x000000a805047810 */ /* 0x000fc40007ffe0ff */
[----:B------:R-:W-:Y:S01]  /*11740*/  @!P3 LOP3.LUT R19, R19, 0xfffffffe, RZ, 0xc0, !PT ;  /* 0xfffffffe1313b812 */ /* 0x000fe200078ec0ff */
[----:B------:R-:W-:Y:S01]  /*11750*/  @!P1 IMAD.WIDE R10, R11, 0x4, R6 ;  /* 0x000000040b0a9825 */ /* 0x000fe200078e0206 */
[----:B------:R1:W-:Y:S01]  /*11760*/  @!P2 ST.E.64 [R8.64], R58 ;  /* 0x0000003a0800a985 */ /* 0x0003e2000c101b14 */
[----:B------:R-:W-:Y:S02]  /*11770*/  ISETP.GE.AND P2, PT, R18, c[0x0][0x3c8], PT ;  /* 0x0000f20012007a0c */ /* 0x000fe40003f46270 */
[----:B---3--:R-:W-:Y:S01]  /*11780*/  @!P4 LOP3.LUT R13, R20, 0xfffffffe, RZ, 0xc0, !PT ;  /* 0xfffffffe140dc812 */ /* 0x008fe200078ec0ff */
        /* <DEDUP_REMOVED lines=34> */
.L_x_1987:
        /* <DEDUP_REMOVED lines=13> */
[----:B------:R-:W2:Y:S01]  /*11a80*/  S2R R3, SR_CTAID.Y ;  /* 0x0000000000037919 */ /* 0x000ea20000002600 */
        /* <DEDUP_REMOVED lines=15> */
[----:B--2---:R-:W-:Y:S02]  /*11b80*/  IMAD R2, R2, c[0x0][0x550], R3 ;  /* 0x0001540002027a24 */ /* 0x004fe400078e0203 */
        /* <DEDUP_REMOVED lines=20> */
.L_x_1990:
        /* <DEDUP_REMOVED lines=11> */
.L_x_3131:


//--------------------- .text._ZN7cutlass13device_kernelIN5flash19enable_sm80_to_sm89INS1_16FlashAttnFwdSm80INS1_25CollectiveMainloopFwdSm80ILi8ELi2ELb0EN4cute5tupleIJNS5_1CILi128EEENS7_ILi64EEENS7_ILi192EEEEEELi192ENS_6half_tEfNS_4arch4Sm80ELb0ELb1ELb0ELb1ELb1ELb0ELb1ELb1EEENS1_21CollectiveEpilogueFwdINS6_IJS8_SA_S9_EEENS6_IJNS7_ILi1EEESI_SI_EEESC_SE_Li256ELb1ELb1ELb1ELb0EEENS1_36VarlenDynamicPersistentTileSchedulerILi128ELi64ELi256ELi256ELb1ELb1ELb0ELb1ELb0ELb1EEEEEEEEEvNT_6ParamsE --------------------------
	.section	.text._ZN7cutlass13device_kernelIN5flash19enable_sm80_to_sm89INS1_16FlashAttnFwdSm80INS1_25CollectiveMainloopFwdSm80ILi8ELi2ELb0EN4cute5tupleIJNS5_1CILi128EEENS7_ILi64EEENS7_ILi192EEEEEELi192ENS_6half_tEfNS_4arch4Sm80ELb0ELb1ELb0ELb1ELb1ELb0ELb1ELb1EEENS1_21CollectiveEpilogueFwdINS6_IJS8_SA_S9_EEENS6_IJNS7_ILi1EEESI_SI_EEESC_SE_Li256ELb1ELb1ELb1ELb0EEENS1_36VarlenDynamicPersistentTileSchedulerILi128ELi64ELi256ELi256ELb1ELb1ELb0ELb1ELb0ELb1EEEEEEEEEvNT_6ParamsE,"ax",@progbits
	.sectioninfo	@"SHI_REGISTERS=255"
	.align	128
.text._ZN7cutlass13device_kernelIN5flash19enable_sm80_to_sm89INS1_16FlashAttnFwdSm80INS1_25CollectiveMainloopFwdSm80ILi8ELi2ELb0EN4cute5tupleIJNS5_1CILi128EEENS7_ILi64EEENS7_ILi192EEEEEELi192ENS_6half_tEfNS_4arch4Sm80ELb0ELb1ELb0ELb1ELb1ELb0ELb1ELb1EEENS1_21CollectiveEpilogueFwdINS6_IJS8_SA_S9_EEENS6_IJNS7_ILi1EEESI_SI_EEESC_SE_Li256ELb1ELb1ELb1ELb0EEENS1_36VarlenDynamicPersistentTileSchedulerILi128ELi64ELi256ELi256ELb1ELb1ELb0ELb1ELb0ELb1EEEEEEEEEvNT_6ParamsE:
        .type           _ZN7cutlass13device_kernelIN5flash19enable_sm80_to_sm89INS1_16FlashAttnFwdSm80INS1_25CollectiveMainloopFwdSm80ILi8ELi2ELb0EN4cute5tupleIJNS5_1CILi128EEENS7_ILi64EEENS7_ILi192EEEEEELi192ENS_6half_tEfNS_4arch4Sm80ELb0ELb1ELb0ELb1ELb1ELb0ELb1ELb1EEENS1_21CollectiveEpilogueFwdINS6_IJS8_SA_S9_EEENS6_IJNS7_ILi1EEESI_SI_EEESC_SE_Li256ELb1ELb1ELb1ELb0EEENS1_36VarlenDynamicPersistentTileSchedulerILi128ELi64ELi256ELi256ELb1ELb1ELb0ELb1ELb0ELb1EEEEEEEEEvNT_6ParamsE,@function
        .size           _ZN7cutlass13device_kernelIN5flash19enable_sm80_to_sm89INS1_16FlashAttnFwdSm80INS1_25CollectiveMainloopFwdSm80ILi8ELi2ELb0EN4cute5tupleIJNS5_1CILi128EEENS7_ILi64EEENS7_ILi192EEEEEELi192ENS_6half_tEfNS_4arch4Sm80ELb0ELb1ELb0ELb1ELb1ELb0ELb1ELb1EEENS1_21CollectiveEpilogueFwdINS6_IJS8_SA_S9_EEENS6_IJNS7_ILi1EEESI_SI_EEESC_SE_Li256ELb1ELb1ELb1ELb0EEENS1_36VarlenDynamicPersistentTileSchedulerILi128ELi64ELi256ELi256ELb1ELb1ELb0ELb1ELb0ELb1EEEEEEEEEvNT_6ParamsE,(.L_x_3132 - _ZN7cutlass13device_kernelIN5flash19enable_sm80_to_sm89INS1_16FlashAttnFwdSm80INS1_25CollectiveMainloopFwdSm80ILi8ELi2ELb0EN4cute5tupleIJNS5_1CILi128EEENS7_ILi64EEENS7_ILi192EEEEEELi192ENS_6half_tEfNS_4arch4Sm80ELb0ELb1ELb0ELb1ELb1ELb0ELb1ELb1EEENS1_21CollectiveEpilogueFwdINS6_IJS8_SA_S9_EEENS6_IJNS7_ILi1EEESI_SI_EEESC_SE_Li256ELb1ELb1ELb1ELb0EEENS1_36VarlenDynamicPersistentTileSchedulerILi128ELi64ELi256ELi256ELb1ELb1ELb0ELb1ELb0ELb1EEEEEEEEEvNT_6ParamsE)
        .other          _ZN7cutlass13device_kernelIN5flash19enable_sm80_to_sm89INS1_16FlashAttnFwdSm80INS1_25CollectiveMainloopFwdSm80ILi8ELi2ELb0EN4cute5tupleIJNS5_1CILi128EEENS7_ILi64EEENS7_ILi192EEEEEELi192ENS_6half_tEfNS_4arch4Sm80ELb0ELb1ELb0ELb1ELb1ELb0ELb1ELb1EEENS1_21CollectiveEpilogueFwdINS6_IJS8_SA_S9_EEENS6_IJNS7_ILi1EEESI_SI_EEESC_SE_Li256ELb1ELb1ELb1ELb0EEENS1_36VarlenDynamicPersistentTileSchedulerILi128ELi64ELi256ELi256ELb1ELb1ELb0ELb1ELb0ELb1EEEEEEEEEvNT_6ParamsE,@"STO_CUDA_ENTRY STV_DEFAULT"
_ZN7cutlass13device_kernelIN5flash19enable_sm80_to_sm89INS1_16FlashAttnFwdSm80INS1_25CollectiveMainloopFwdSm80ILi8ELi2ELb0EN4cute5tupleIJNS5_1CILi128EEENS7_ILi64EEENS7_ILi192EEEEEELi192ENS_6half_tEfNS_4arch4Sm80ELb0ELb1ELb0ELb1ELb1ELb0ELb1ELb1EEENS1_21CollectiveEpilogueFwdINS6_IJS8_SA_S9_EEENS6_IJNS7_ILi1EEESI_SI_EEESC_SE_Li256ELb1ELb1ELb1ELb0EEENS1_36VarlenDynamicPersistentTileSchedulerILi128ELi64ELi256ELi256ELb1ELb1ELb0ELb1ELb0ELb1EEEEEEEEEvNT_6ParamsE:
        /* <DEDUP_REMOVED lines=52> */
.L_x_1996:
        /* <DEDUP_REMOVED lines=16> */
.L_x_2170:
        /* <DEDUP_REMOVED lines=16> */
.L_x_2171:
[----:B---3--:R-:W-:-:S05]  /*0540*/  IMAD R0, R0, c[0x0][0x538], RZ ;  /* 0x00014e0000007a24 */ /* 0x008fca00078e02ff */
[----:B------:R-:W-:-:S04]  /*0550*/  IADD3 R6, R0, R6, RZ ;  /* 0x0000000600067210 */ /* 0x000fc80007ffe0ff */
[----:B------:R-:W-:-:S13]  /*0560*/  ISETP.GT.AND P0, PT, R6, UR4, PT ;  /* 0x0000000406007c0c */ /* 0x000fda000bf04270 */
[----:B-12---:R-:W-:Y:S05]  /*0570*/  @!P0 BRA `(.L_x_1996) ;  /* 0xfffffdc000008947 */ /* 0x006fea000383ffff */
.L_x_1992:
[----:B------:R-:W-:-:S05]  /*0580*/  IADD3 R10, -R0, R6, RZ ;  /* 0x00000006000a7210 */ /* 0x000fca0007ffe1ff */
[----:B------:R-:W-:-:S05]  /*0590*/  IMAD R0, R4, c[0x0][0x538], R10 ;  /* 0x00014e0004007a24 */ /* 0x000fca00078e020a */
[----:B------:R-:W-:Y:S01]  /*05a0*/  ISETP.GT.AND P0, PT, R0, UR4, PT ;  /* 0x0000000400007c0c */ /* 0x000fe2000bf04270 */
[----:B------:R-:W-:-:S12]  /*05b0*/  BRA.DIV ~URZ, `(.L_x_1997) ;  /* 0x000160a27f007947 */ /* 0x000fd8000b800000 */
[----:B------:R-:W-:-:S04]  /*05c0*/  VOTE.ANY R6, PT, !P0 ;  /* 0x0000000000067806 */ /* 0x000fc800040e0100 */
.L_x_2172:
[----:B------:R-:W1:Y:S02]  /*05d0*/  POPC R0, R6 ;  /* 0x0000000600007309 */ /* 0x000e640000000000 */
[----:B-12---:R-:W-:Y:S01]  /*05e0*/  IADD3 R211, R0, R7, RZ ;  /* 0x0000000700d37210 */ /* 0x006fe20007ffe0ff */
[----:B------:R-:W-:Y:S05]  /*05f0*/  BRA.DIV ~URZ, `(.L_x_1998) ;  /* 0x000160b27f007947 */ /* 0x000fea000b800000 */
[----:B------:R1:W2:Y:S01]  /*0600*/  SHFL.IDX PT, R12, R9, R0, 0x1f ;  /* 0x00001f00090c7589 */ /* 0x0002a200000e0000 */
[----:B------:R-:W-:-:S03]  /*0610*/  MOV R5, RZ ;  /* 0x000000ff00057202 */ /* 0x000fc60000000f00 */
[----:B------:R1:W3:Y:S04]  /*0620*/  SHFL.IDX PT, R9, R8, R0, 0x1f ;  /* 0x00001f0008097589 */ /* 0x0002e800000e0000 */
.L_x_2173:
[----:B------:R-:W-:Y:S01]  /*0630*/  ISETP.NE.AND P0, PT, R6, RZ, PT ;  /* 0x000000ff0600720c */ /* 0x000fe20003f05270 */
[----:B------:R-:W-:-:S12]  /*0640*/  BSSY B0, `(.L_x_1999) ;  /* 0x0000005000007945 */ /* 0x000fd80003800000 */
[----:B------:R-:W-:Y:S05]  /*0650*/  @!P0 BRA `(.L_x_2000) ;  /* 0x0000003000008947 */ /* 0x000fea0003800000 */
[----:B-1----:R-:W-:Y:S01]  /*0660*/  IADD3 R0, R0, -0x1, RZ ;  /* 0xffffffff00007810 */ /* 0x002fe20007ffe0ff */
[----:B------:R-:W-:Y:S05]  /*0670*/  BRA.DIV ~URZ, `(.L_x_2001) ;  /* 0x000161127f007947 */ /* 0x000fea000b800000 */
[----:B------:R1:W4:Y:S02]  /*0680*/  SHFL.IDX PT, R5, R4, R0, 0x1f ;  /* 0x00001f0004057589 */ /* 0x00032400000e0000 */
.L_x_2000:
[----:B------:R-:W-:Y:S05]  /*0690*/  BSYNC B0 ;  /* 0x0000000000007941 */ /* 0x000fea0003800000 */
.L_x_1999:
        /* <DEDUP_REMOVED lines=67> */
.L_x_2003:
        /* <DEDUP_REMOVED lines=68> */
.L_x_2004:
[----:B------:R-:W-:Y:S05]  /*0f10*/  BSYNC B0 ;  /* 0x0000000000007941 */ /* 0x000fea0003800000 */
.L_x_2002:
[----:B------:R-:W-:-:S04]  /*0f20*/  LOP3.LUT R0, RZ, R0, RZ, 0x33, !PT ;  /* 0x00000000ff007212 */ /* 0x000fc800078e33ff */
[----:B------:R-:W-:Y:S01]  /*0f30*/  IADD3 R209, R0, R12, RZ ;  /* 0x0000000c00d17210 */ /* 0x000fe20007ffe0ff */
[----:B------:R-:W-:Y:S05]  /*0f40*/  BRA `(.L_x_2005) ;  /* 0x0000004000007947 */ /* 0x000fea0003800000 */
.L_x_1993:
[----:B--2---:R-:W-:Y:S01]  /*0f50*/  IMAD.MOV.U32 R209, RZ, RZ, RZ ;  /* 0x000000ffffd17224 */ /* 0x004fe200078e00ff */
[----:B------:R-:W-:Y:S01]  /*0f60*/  MOV R210, RZ ;  /* 0x000000ff00d27202 */ /* 0x000fe20000000f00 */
[----:B------:R-:W-:Y:S01]  /*0f70*/  IMAD.U32 R208, RZ, RZ, UR4 ;  /* 0x00000004ffd07e24 */ /* 0x000fe2000f8e00ff */
[----:B------:R-:W-:Y:S02]  /*0f80*/  MOV R211, c[0x0][0x53c] ;  /* 0x00014f0000d37a02 */ /* 0x000fe40000000f00 */
.L_x_2005:
[----:B------:R-:W-:Y:S01]  /*0f90*/  ISETP.NE.AND P0, PT, R13, RZ, PT ;  /* 0x000000ff0d00720c */ /* 0x000fe20003f05270 */
[----:B------:R-:W-:-:S12]  /*0fa0*/  WARPSYNC 0xffffffff ;  /* 0xffffffff00007948 */ /* 0x000fd80003800000 */
[----:B------:R1:W-:Y:S04]  /*0fb0*/  @!P0 STS.128 [0x24100], R208 ;  /* 0x024100d0ff008388 */ /* 0x0003e80000000c00 */
[----:B------:R-:W-:Y:S06]  /*0fc0*/  BAR.ARV 0x5, 0x100 ;  /* 0x0144000000007b1d */ /* 0x000fec0000002000 */
.L_x_1991:
        /* <DEDUP_REMOVED lines=14> */
[--C-:B------:R-:W-:Y:S01]  /*10b0*/  SHF.R.S32.HI R7, RZ, 0x2, R13.reuse ;  /* 0x00000002ff077819 */ /* 0x100fe2000001140d */
[----:B------:R-:W-:Y:S01]  /*10c0*/  IMAD.SHL.U32 R4, R205, 0x40, RZ ;  /* 0x00000040cd047824 */ /* 0x000fe200078e00ff */
[----:B------:R-:W-:Y:S01]  /*10d0*/  LEA.HI R6, R9, R15, RZ, 0x5 ;  /* 0x0000000f09067211 */ /* 0x000fe200078f28ff */
[----:B------:R-:W-:Y:S01]  /*10e0*/  IMAD.IADD R14, R3, 0x1, -R0 ;  /* 0x00000001030e7824 */ /* 0x000fe200078e0a00 */
[----:B------:R-:W-:Y:S02]  /*10f0*/  LOP3.LUT R0, R2, 0xfffffff0, RZ, 0xc0, !PT ;  /* 0xfffffff002007812 */ /* 0x000fe400078ec0ff */
        /* <DEDUP_REMOVED lines=9> */
[----:B------:R-:W-:Y:S01]  /*1190*/  LOP3.LUT R2, R4, 0x1c0, RZ, 0xc0, !PT ;  /* 0x000001c004027812 */ /* 0x000fe200078ec0ff */
[----:B------:R-:W-:Y:S01]  /*11a0*/  IMAD.SHL.U32 R9, R9, 0x8, RZ ;  /* 0x0000000809097824 */ /* 0x000fe200078e00ff */
[----:B------:R-:W-:Y:S01]  /*11b0*/  LEA.HI R10, R5, R0, RZ, 0x3 ;  /* 0x00000000050a7211 */ /* 0x000fe200078f18ff */
[----:B------:R-:W-:Y:S01]  /*11c0*/  IMAD.IADD R7, R7, 0x1, -R3 ;  /* 0x0000000107077824 */ /* 0x000fe200078e0a03 */
[----:B------:R-:W-:-:S02]  /*11d0*/  SHF.R.U32.HI R4, RZ, 0x3, R2 ;  /* 0x00000003ff047819 */ /* 0x000fc40000011602 */
[----:B------:R-:W-:Y:S02]  /*11e0*/  LOP3.LUT R2, R2, 0x38, R177, 0xf8, !PT ;  /* 0x0000003802027812 */ /* 0x000fe400078ef8b1 */
[----:B------:R-:W-:Y:S02]  /*11f0*/  LOP3.LUT R3, R10, 0xfffffff8, RZ, 0xc0, !PT ;  /* 0xfffffff80a037812 */ /* 0x000fe400078ec0ff */
[----:B------:R-:W-:Y:S02]  /*1200*/  LOP3.LUT R11, R2, R4, RZ, 0x3c, !PT ;  /* 0x00000004020b7212 */ /* 0x000fe400078e3cff */
[--C-:B------:R-:W-:Y:S01]  /*1210*/  SHF.R.S32.HI R4, RZ, 0x1f, R6.reuse ;  /* 0x0000001fff047819 */ /* 0x100fe20000011406 */
[----:B------:R-:W-:Y:S01]  /*1220*/  IMAD.IADD R2, R0, 0x1, -R3 ;  /* 0x0000000100027824 */ /* 0x000fe200078e0a03 */
[----:B------:R-:W-:Y:S02]  /*1230*/  LOP3.LUT R3, R6, 0xffffffe0, RZ, 0xc0, !PT ;  /* 0xffffffe006037812 */ /* 0x000fe400078ec0ff */
[----:B------:R-:W-:-:S02]  /*1240*/  SHF.R.S32.HI R0, RZ, 0x5, R6 ;  /* 0x00000005ff007819 */ /* 0x000fc40000011406 */
[----:B------:R-:W-:Y:S01]  /*1250*/  LOP3.LUT R5, R7, 0x1, RZ, 0xc0, !PT ;  /* 0x0000000107057812 */ /* 0x000fe200078ec0ff */
[----:B------:R-:W-:Y:S01]  /*1260*/  IMAD.IADD R16, R15, 0x1, -R3 ;  /* 0x000000010f107824 */ /* 0x000fe200078e0a03 */
[----:B------:R-:W-:Y:S01]  /*1270*/  LEA.HI R4, R4, R0, RZ, 0x3 ;  /* 0x0000000004047211 */ /* 0x000fe200078f18ff */
[----:B------:R-:W-:Y:S01]  /*1280*/  IMAD.SHL.U32 R3, R187, 0x40, RZ ;  /* 0x00000040bb037824 */ /* 0x000fe200078e00ff */
[----:B------:R-:W-:Y:S02]  /*1290*/  ISETP.NE.U32.AND P3, PT, R5, 0x1, PT ;  /* 0x000000010500780c */ /* 0x000fe40003f65070 */
[----:B------:R-:W-:Y:S02]  /*12a0*/  SHF.R.S32.HI R12, RZ, 0x1f, R16 ;  /* 0x0000001fff0c7819 */ /* 0x000fe40000011410 */
[----:B------:R-:W-:Y:S02]  /*12b0*/  LOP3.LUT R3, R3, 0x1c0, RZ, 0xc0, !PT ;  /* 0x000001c003037812 */ /* 0x000fe400078ec0ff */
[----:B------:R-:W-:-:S02]  /*12c0*/  LOP3.LUT R4, R4, 0xffffff8, RZ, 0xc0, !PT ;  /* 0x0ffffff804047812 */ /* 0x000fc400078ec0ff */
[----:B------:R-:W-:Y:S02]  /*12d0*/  LOP3.LUT R8, R3, 0x8, R8, 0xf8, !PT ;  /* 0x0000000803087812 */ /* 0x000fe400078ef808 */
[----:B------:R-:W-:Y:S01]  /*12e0*/  SHF.R.U32.HI R6, RZ, 0x3, R3 ;  /* 0x00000003ff067819 */ /* 0x000fe20000011603 */
[----:B------:R-:W-:Y:S01]  /*12f0*/  IMAD.IADD R5, R0, 0x1, -R4 ;  /* 0x0000000100057824 */ /* 0x000fe200078e0a04 */
[----:B------:R-:W-:Y:S02]  /*1300*/  LEA.HI R12, R12, R16, RZ, 0x2 ;  /* 0x000000100c0c7211 */ /* 0x000fe400078f10ff */
        /* <DEDUP_REMOVED lines=8> */
[----:B------:R-:W-:Y:S01]  /*1390*/  LOP3.LUT R11, R11, 0x7ffffe00, R9, 0xf8, !PT ;  /* 0x7ffffe000b0b7812 */ /* 0x000fe200078ef809 */
[----:B------:R-:W-:Y:S01]  /*13a0*/  IMAD R15, R5, 0x10, R4 ;  /* 0x00000010050f7824 */ /* 0x000fe200078e0204 */
[----:B------:R-:W-:Y:S01]  /*13b0*/  LEA.HI R4, R3, R3, RZ, 0x1 ;  /* 0x0000000303047211 */ /* 0x000fe200078f08ff */
[C---:B------:R-:W-:Y:S01]  /*13c0*/  IMAD.SHL.U32 R5, R7.reuse, 0x40, RZ ;  /* 0x0000004007057824 */ /* 0x040fe200078e00ff */
[----:B------:R-:W-:Y:S01]  /*13d0*/  LOP3.LUT R0, R0, 0x1c0, RZ, 0xc0, !PT ;  /* 0x000001c000007812 */ /* 0x000fe200078ec0ff */
[----:B------:R-:W-:Y:S01]  /*13e0*/  IMAD.SHL.U32 R6, R14, 0x8, RZ ;  /* 0x000000080e067824 */ /* 0x000fe200078e00ff */
[----:B------:R-:W-:Y:S01]  /*13f0*/  LOP3.LUT R2, R4, 0x1ffffffe, RZ, 0xc0, !PT ;  /* 0x1ffffffe04027812 */ /* 0x000fe200078ec0ff */
[----:B------:R1:W-:Y:S01]  /*1400*/  STL [R1+0x8], R15 ;  /* 0x0000080f01007387 */ /* 0x0003e20000100800 */
[----:B------:R-:W-:Y:S01]  /*1410*/  R2P PR, R7, 0x6 ;  /* 0x0000000607007804 */ /* 0x000fe20000000000 */
[----:B------:R-:W-:Y:S01]  /*1420*/  IMAD.SHL.U32 R7, R10, 0x40, RZ ;  /* 0x000000400a077824 */ /* 0x000fe200078e00ff */
[----:B------:R-:W-:Y:S01]  /*1430*/  LOP3.LUT R4, R5, 0x1c0, RZ, 0xc0, !PT ;  /* 0x000001c005047812 */ /* 0x000fe200078ec0ff */
[C---:B------:R-:W-:Y:S01]  /*1440*/  IMAD.IADD R212, R3.reuse, 0x1, -R2 ;  /* 0x0000000103d47824 */ /* 0x040fe200078e0a02 */
[----:B------:R-:W-:Y:S01]  /*1450*/  LOP3.LUT R6, R0, 0x8, R6, 0xf8, !PT ;  /* 0x0000000800067812 */ /* 0x000fe200078ef806 */
[----:B------:R-:W-:Y:S01]  /*1460*/  IMAD R5, R3, 0x2, R8 ;  /* 0x0000000203057824 */ /* 0x000fe200078e0208 */
[----:B------:R-:W-:Y:S01]  /*1470*/  SHF.R.U32.HI R0, RZ, 0x3, R0 ;  /* 0x00000003ff007819 */ /* 0x000fe20000011600 */
[----:B------:R-:W-:Y:S01]  /*1480*/  IMAD.SHL.U32 R204, R11, 0x2, RZ ;  /* 0x000000020bcc7824 */ /* 0x000fe200078e00ff */
[----:B------:R-:W-:Y:S01]  /*1490*/  LEA.HI R2, R4, R4, RZ, 0x1d ;  /* 0x0000000404027211 */ /* 0x000fe200078fe8ff */
[----:B------:R-:W-:Y:S01]  /*14a0*/  IMAD R212, R212, 0x8, R15 ;  /* 0x00000008d4d47824 */ /* 0x000fe200078e020f */
[----:B------:R-:W-:Y:S01]  /*14b0*/  LOP3.LUT R3, R6, R0, RZ, 0x3c, !PT ;  /* 0x0000000006037212 */ /* 0x000fe200078e3cff */
[----:B------:R-:W-:Y:S01]  /*14c0*/  IMAD R0, R14, 0x200, R13 ;  /* 0x000002000e007824 */ /* 0x000fe200078e020d */
[----:B------:R-:W-:Y:S01]  /*14d0*/  LOP3.LUT R4, R7, 0xfffffe00, RZ, 0xc0, !PT ;  /* 0xfffffe0007047812 */ /* 0x000fe200078ec0ff */
[----:B------:R-:W-:Y:S01]  /*14e0*/  IMAD.IADD R9, R5, 0x1, R2 ;  /* 0x0000000105097824 */ /* 0x000fe200078e0202 */
[----:B------:R-:W-:Y:S01]  /*14f0*/  SHF.R.S32.HI R7, RZ, 0x1f, R177 ;  /* 0x0000001fff077819 */ /* 0x000fe200000114b1 */
[----:B------:R-:W-:Y:S01]  /*1500*/  IMAD R5, R187, 0x20, R205 ;  /* 0x00000020bb057824 */ /* 0x000fe200078e02cd */
[CC--:B------:R-:W-:Y:S01]  /*1510*/  IADD3 R2, R3.reuse, R4.reuse, R8 ;  /* 0x0000000403027210 */ /* 0x0c0fe20007ffe008 */
[----:B------:R-:W-:Y:S01]  /*1520*/  IMAD.MOV.U32 R8, RZ, RZ, 0x40 ;  /* 0x00000040ff087424 */ /* 0x000fe200078e00ff */
[----:B------:R-:W-:Y:S01]  /*1530*/  LOP3.LUT R3, R3, R4, RZ, 0xfc, !PT ;  /* 0x0000000403037212 */ /* 0x000fe200078efcff */
[----:B------:R-:W-:Y:S01]  /*1540*/  IMAD.MOV.U32 R4, RZ, RZ, 0x20 ;  /* 0x00000020ff047424 */ /* 0x000fe200078e00ff */
[----:B------:R-:W-:-:S02]  /*1550*/  LEA R164, R2, 0x18100, 0x1 ;  /* 0x0001810002a47811 */ /* 0x000fc400078e08ff */
[----:B------:R-:W-:Y:S02]  /*1560*/  LEA R171, R3, 0x100, 0x1 ;  /* 0x0000010003ab7811 */ /* 0x000fe400078e08ff */
[----:B------:R-:W-:Y:S02]  /*1570*/  SEL R169, R4, 0xffffffe0, !P0 ;  /* 0xffffffe004a97807 */ /* 0x000fe40004000000 */
[----:B------:R-:W-:Y:S02]  /*1580*/  LEA R170, R0, 0xc100, 0x1 ;  /* 0x0000c10000aa7811 */ /* 0x000fe400078e08ff */
[----:B------:R-:W-:Y:S01]  /*1590*/  SEL R0, R8, 0xffffffc0, !P4 ;  /* 0xffffffc008007807 */ /* 0x000fe20006000000 */
[----:B------:R-:W-:Y:S01]  /*15a0*/  IMAD.IADD R165, R164, 0x1, R169 ;  /* 0x00000001a4a57824 */ /* 0x000fe200078e02a9 */
[----:B------:R-:W-:Y:S01]  /*15b0*/  LOP3.LUT R5, R12, 0x7ffffffc, RZ, 0xc0, !PT ;  /* 0x7ffffffc0c057812 */ /* 0x000fe200078ec0ff */
[--C-:B------:R-:W-:Y:S01]  /*15c0*/  IMAD.IADD R217, R169, 0x1, R171.reuse ;  /* 0x00000001a9d97824 */ /* 0x100fe200078e02ab */
[----:B------:R-:W-:Y:S01]  /*15d0*/  IADD3 R186, R177, 0x40, RZ ;  /* 0x00000040b1ba7810 */ /* 0x000fe20007ffe0ff */
[----:B------:R-:W-:Y:S01]  /*15e0*/  IMAD.IADD R172, R0, 0x1, R171 ;  /* 0x0000000100ac7824 */ /* 0x000fe200078e02ab */
[----:B------:R-:W-:Y:S01]  /*15f0*/  LEA R222, R9, 0x80, 0x1 ;  /* 0x0000008009de7811 */ /* 0x000fe200078e08ff */
[----:B------:R-:W-:Y:S01]  /*1600*/  IMAD.IADD R167, R164, 0x1, R0 ;  /* 0x00000001a4a77824 */ /* 0x000fe200078e0200 */
[----:B------:R-:W-:Y:S01]  /*1610*/  SHF.R.S32.HI R6, RZ, 0x1f, R186 ;  /* 0x0000001fff067819 */ /* 0x000fe200000114ba */
[----:B------:R-:W-:Y:S01]  /*1620*/  IMAD.IADD R166, R165, 0x1, R0 ;  /* 0x00000001a5a67824 */ /* 0x000fe200078e0200 */
[----:B------:R-:W-:Y:S01]  /*1630*/  SEL R6, R4, 0xffffffe0, !P1 ;  /* 0xffffffe004067807 */ /* 0x000fe20004800000 */
[----:B------:R-:W-:Y:S01]  /*1640*/  IMAD.IADD R0, R0, 0x1, R217 ;  /* 0x0000000100007824 */ /* 0x000fe200078e02d9 */
[----:B------:R-:W-:Y:S01]  /*1650*/  IADD3 R223, R222, -0x10, RZ ;  /* 0xfffffff0dedf7810 */ /* 0x000fe20007ffe0ff */
[----:B------:R-:W-:Y:S01]  /*1660*/  IMAD.IADD R7, R16, 0x1, -R5 ;  /* 0x0000000110077824 */ /* 0x000fe200078e0a05 */
[C---:B------:R-:W-:Y:S01]  /*1670*/  @P3 IADD3 R223, R222.reuse, 0x10, RZ ;  /* 0x00000010dedf3810 */ /* 0x040fe20007ffe0ff */
[----:B------:R-:W-:Y:S01]  /*1680*/  IMAD.IADD R225, R222, 0x1, R6 ;  /* 0x00000001dee17824 */ /* 0x000fe200078e0206 */
[----:B------:R1:W-:Y:S01]  /*1690*/  STL [R1], R0 ;  /* 0x0000000001007387 */ /* 0x0003e20000100800 */
[----:B------:R-:W-:Y:S01]  /*16a0*/  IMAD.SHL.U32 R191, R7, 0x2, RZ ;  /* 0x0000000207bf7824 */ /* 0x000fe200078e00ff */
[----:B------:R-:W-:Y:S01]  /*16b0*/  SEL R5, R8, 0xffffffc0, !P2 ;  /* 0xffffffc008057807 */ /* 0x000fe20005000000 */
[----:B------:R-:W-:Y:S01]  /*16c0*/  IMAD.IADD R224, R6, 0x1, R223 ;  /* 0x0000000106e07824 */ /* 0x000fe200078e02df */
[----:B------:R-:W-:Y:S01]  /*16d0*/  IADD3 R185, R177, 0x80, RZ ;  /* 0x00000080b1b97810 */ /* 0x000fe20007ffe0ff */
[----:B------:R-:W-:Y:S01]  /*16e0*/  IMAD.IADD R219, R169, 0x1, R172 ;  /* 0x00000001a9db7824 */ /* 0x000fe200078e02ac */
[C---:B------:R-:W-:Y:S01]  /*16f0*/  IADD3 R247, R191.reuse, 0x10, RZ ;  /* 0x00000010bff77810 */ /* 0x040fe20007ffe0ff */
[--C-:B------:R-:W-:Y:S01]  /*1700*/  IMAD.IADD R252, R222, 0x1, R5.reuse ;  /* 0x00000001defc7824 */ /* 0x100fe200078e0205 */
[----:B------:R-:W-:Y:S01]  /*1710*/  IADD3 R248, R191, 0x8, RZ ;  /* 0x00000008bff87810 */ /* 0x000fe20007ffe0ff */
[----:B------:R-:W-:Y:S01]  /*1720*/  IMAD.IADD R251, R225, 0x1, R5 ;  /* 0x00000001e1fb7824 */ /* 0x000fe200078e0205 */
[----:B------:R-:W-:Y:S01]  /*1730*/  IADD3 R244, R191, 0x28, RZ ;  /* 0x00000028bff47810 */ /* 0x000fe20007ffe0ff */
[----:B------:R-:W-:Y:S01]  /*1740*/  IMAD.IADD R250, R5, 0x1, R223 ;  /* 0x0000000105fa7824 */ /* 0x000fe200078e02df */
[C---:B------:R-:W-:Y:S01]  /*1750*/  IADD3 R245, R191.reuse, 0x20, RZ ;  /* 0x00000020bff57810 */ /* 0x040fe20007ffe0ff */
[----:B------:R-:W-:Y:S01]  /*1760*/  IMAD.IADD R249, R224, 0x1, R5 ;  /* 0x00000001e0f97824 */ /* 0x000fe200078e0205 */
[----:B------:R-:W-:-:S02]  /*1770*/  IADD3 R241, R191, 0x40, RZ ;  /* 0x00000040bff17810 */ /* 0x000fc40007ffe0ff */
[----:B------:R-:W-:Y:S02]  /*1780*/  SHF.R.S32.HI R4, RZ, 0x1f, R191 ;  /* 0x0000001fff047819 */ /* 0x000fe400000114bf */
[C---:B------:R-:W-:Y:S02]  /*1790*/  IADD3 R246, R191.reuse, 0x18, RZ ;  /* 0x00000018bff67810 */ /* 0x040fe40007ffe0ff */
[C---:B------:R-:W-:Y:S02]  /*17a0*/  IADD3 R242, R191.reuse, 0x38, RZ ;  /* 0x00000038bff27810 */ /* 0x040fe40007ffe0ff */
[C---:B------:R-:W-:Y:S02]  /*17b0*/  IADD3 R238, R191.reuse, 0x58, RZ ;  /* 0x00000058bfee7810 */ /* 0x040fe40007ffe0ff */
[C---:B------:R-:W-:Y:S02]  /*17c0*/  IADD3 R243, R191.reuse, 0x30, RZ ;  /* 0x00000030bff37810 */ /* 0x040fe40007ffe0ff */
[----:B------:R-:W-:-:S02]  /*17d0*/  IADD3 R239, R191, 0x50, RZ ;  /* 0x00000050bfef7810 */ /* 0x000fc40007ffe0ff */
[C---:B------:R-:W-:Y:S02]  /*17e0*/  IADD3 R235, R191.reuse, 0x70, RZ ;  /* 0x00000070bfeb7810 */ /* 0x040fe40007ffe0ff */
[----:B------:R-:W-:Y:S02]  /*17f0*/  SHF.R.S32.HI R4, RZ, 0x1f, R247 ;  /* 0x0000001fff047819 */ /* 0x000fe400000114f7 */
[C---:B------:R-:W-:Y:S02]  /*1800*/  IADD3 R240, R191.reuse, 0x48, RZ ;  /* 0x00000048bff07810 */ /* 0x040fe40007ffe0ff */
[C---:B------:R-:W-:Y:S02]  /*1810*/  IADD3 R236, R191.reuse, 0x68, RZ ;  /* 0x00000068bfec7810 */ /* 0x040fe40007ffe0ff */
[----:B------:R-:W-:Y:S02]  /*1820*/  IADD3 R232, R191, 0x88, RZ ;  /* 0x00000088bfe87810 */ /* 0x000fe40007ffe0ff */
[----:B------:R-:W-:-:S02]  /*1830*/  SHF.R.S32.HI R7, RZ, 0x1f, R248 ;  /* 0x0000001fff077819 */ /* 0x000fc400000114f8 */
[----:B------:R-:W-:Y:S02]  /*1840*/  SHF.R.S32.HI R4, RZ, 0x1f, R244 ;  /* 0x0000001fff047819 */ /* 0x000fe400000114f4 */
[C---:B------:R-:W-:Y:S02]  /*1850*/  IADD3 R237, R191.reuse, 0x60, RZ ;  /* 0x00000060bfed7810 */ /* 0x040fe40007ffe0ff */
[C---:B------:R-:W-:Y:S02]  /*1860*/  IADD3 R233, R191.reuse, 0x80, RZ ;  /* 0x00000080bfe97810 */ /* 0x040fe40007ffe0ff */
[----:B------:R-:W-:Y:S02]  /*1870*/  IADD3 R229, R191, 0xa0, RZ ;  /* 0x000000a0bfe57810 */ /* 0x000fe40007ffe0ff */
[----:B------:R-:W-:Y:S02]  /*1880*/  SHF.R.S32.HI R7, RZ, 0x1f, R245 ;  /* 0x0000001fff077819 */ /* 0x000fe400000114f5 */
[----:B------:R-:W-:-:S02]  /*1890*/  SHF.R.S32.HI R4, RZ, 0x1f, R241 ;  /* 0x0000001fff047819 */ /* 0x000fc400000114f1 */
[C---:B------:R-:W-:Y:S02]  /*18a0*/  IADD3 R234, R191.reuse, 0x78, RZ ;  /* 0x00000078bfea7810 */ /* 0x040fe40007ffe0ff */
[C---:B------:R-:W-:Y:S02]  /*18b0*/  IADD3 R230, R191.reuse, 0x98, RZ ;  /* 0x00000098bfe67810 */ /* 0x040fe40007ffe0ff */
[----:B------:R-:W-:Y:S02]  /*18c0*/  IADD3 R227, R191, 0xb0, RZ ;  /* 0x000000b0bfe37810 */ /* 0x000fe40007ffe0ff */
[----:B------:R-:W-:Y:S02]  /*18d0*/  SHF.R.S32.HI R8, RZ, 0x1f, R246 ;  /* 0x0000001fff087819 */ /* 0x000fe400000114f6 */
        /* <DEDUP_REMOVED lines=18> */
[C---:B------:R-:W-:Y:S02]  /*1a00*/  IADD3 R207, R204.reuse, 0xc100, RZ ;  /* 0x0000c100cccf7810 */ /* 0x040fe40007ffe0ff */
[----:B------:R-:W-:-:S02]  /*1a10*/  IADD3 R206, R204, 0x100, RZ ;  /* 0x00000100ccce7810 */ /* 0x000fc40007ffe0ff */
[----:B------:R-:W-:Y:S02]  /*1a20*/  SHF.R.S32.HI R8, RZ, 0x1f, R231 ;  /* 0x0000001fff087819 */ /* 0x000fe400000114e7 */
[----:B------:R-:W-:Y:S02]  /*1a30*/  SHF.R.S32.HI R7, RZ, 0x1f, R228 ;  /* 0x0000001fff077819 */ /* 0x000fe400000114e4 */
[----:B-1----:R-:W-:Y:S02]  /*1a40*/  SHF.R.S32.HI R4, RZ, 0x1f, R226 ;  /* 0x0000001fff047819 */ /* 0x002fe400000114e2 */
.L_x_2169:
        /* <DEDUP_REMOVED lines=22> */
.L_x_2006:
[----:B------:R-:W-:-:S04]  /*1bb0*/  ISETP.NE.U32.AND P0, PT, RZ, c[0x0][0x368], PT ;  /* 0x0000da00ff007a0c */ /* 0x000fc80003f05070 */
[----:B------:R-:W-:-:S13]  /*1bc0*/  ISETP.NE.AND.EX P0, PT, RZ, c[0x0][0x36c], PT, P0 ;  /* 0x0000db00ff007a0c */ /* 0x000fda0003f05300 */
[----:B------:R-:W-:Y:S05]  /*1bd0*/  @!P0 BRA `(.L_x_2007) ;  /* 0x0000003000008947 */ /* 0x000fea0003800000 */
[----:B-1----:R-:W-:-:S05]  /*1be0*/  IMAD.WIDE R2, R211, R13, c[0x0][0x368] ;  /* 0x0000da00d3027625 */ /* 0x002fca00078e020d */
[----:B------:R1:W5:Y:S01]  /*1bf0*/  LDG.E R0, [R2.64] ;  /* 0x0000000602007981 */ /* 0x000362000c1e1900 */
[----:B------:R-:W-:Y:S05]  /*1c00*/  BRA `(.L_x_2008) ;  /* 0x0000008000007947 */ /* 0x000fea0003800000 */
.L_x_2007:
        /* <DEDUP_REMOVED lines=8> */
.L_x_2008:
        /* <DEDUP_REMOVED lines=28> */
.L_x_2011:
[----:B------:R-:W-:-:S13]  /*1e50*/  ISETP.NE.AND P0, PT, R7, 0x1, PT ;  /* 0x000000010700780c */ /* 0x000fda0003f05270 */
[----:B------:R-:W-:-:S05]  /*1e60*/  @P0 IMAD.HI.U32 R0, R2, c[0x0][0x330], RZ ;  /* 0x0000cc0002000a27 */ /* 0x000fca00078e00ff */
[----:B------:R-:W-:Y:S02]  /*1e70*/  @P0 SHF.R.U32.HI R2, RZ, c[0x0][0x334], R0 ;  /* 0x0000cd00ff020a19 */ /* 0x000fe40000011600 */
.L_x_2012:
[----:B------:R-:W-:Y:S05]  /*1e80*/  BSYNC B0 ;  /* 0x0000000000007941 */ /* 0x000fea0003800000 */
.L_x_2010:
[----:B------:R-:W-:-:S05]  /*1e90*/  IMAD R2, R2, R7, c[0x0][0x32c] ;  /* 0x0000cb0002027624 */ /* 0x000fca00078e0207 */
[----:B------:R-:W-:-:S04]  /*1ea0*/  IMNMX R3, R3, R2, PT ;  /* 0x0000000203037217 */ /* 0x000fc80003800200 */
.L_x_2009:
        /* <DEDUP_REMOVED lines=25> */
.L_x_2015:
[----:B------:R-:W-:-:S13]  /*2040*/  ISETP.NE.AND P0, PT, R7, 0x1, PT ;  /* 0x000000010700780c */ /* 0x000fda0003f05270 */
[----:B------:R-:W-:-:S05]  /*2050*/  @P0 IMAD.HI.U32 R3, R0, c[0x0][0x330], RZ ;  /* 0x0000cc0000030a27 */ /* 0x000fca00078e00ff */
[----:B------:R-:W-:Y:S02]  /*2060*/  @P0 SHF.R.U32.HI R0, RZ, c[0x0][0x334], R3 ;  /* 0x0000cd00ff000a19 */ /* 0x000fe40000011603 */
.L_x_2016:
[----:B------:R-:W-:Y:S05]  /*2070*/  BSYNC B0 ;  /* 0x0000000000007941 */ /* 0x000fea0003800000 */
.L_x_2014:
[----:B------:R-:W-:-:S05]  /*2080*/  IMAD R0, R0, c[0x0][0x32c], RZ ;  /* 0x0000cb0000007a24 */ /* 0x000fca00078e02ff */
[----:B------:R-:W-:-:S04]  /*2090*/  IMNMX R2, R2, R0, !PT ;  /* 0x0000000002027217 */ /* 0x000fc80007800200 */
.L_x_2013:
        /* <DEDUP_REMOVED lines=14> */
[----:B------:R-:W-:Y:S01]  /*2180*/  ISETP.NE.AND P0, PT, R220, RZ, PT ;  /* 0x000000ffdc00720c */ /* 0x000fe20003f05270 */
[----:B------:R-:W-:-:S03]  /*2190*/  IMAD.MOV.U32 R4, RZ, RZ, RZ ;  /* 0x000000ffff047224 */ /* 0x000fc600078e00ff */
        /* <DEDUP_REMOVED lines=29> */
.L_x_2018:
[----:B------:R-:W-:Y:S05]  /*2370*/  BSYNC B0 ;  /* 0x0000000000007941 */ /* 0x000fea0003800000 */
.L_x_2017:
[----:B------:R-:W-:Y:S01]  /*2380*/  IMAD R188, R221, R2, R8 ;  /* 0x00000002ddbc7224 */ /* 0x000fe200078e0208 */
[----:B------:R-:W-:Y:S01]  /*2390*/  PRMT R0, RZ, 0x7610, R0 ;  /* 0x00007610ff007816 */ /* 0x000fe20000000000 */
[----:B------:R-:W-:Y:S01]  /*23a0*/  IMAD.MOV.U32 R22, RZ, RZ, RZ ;  /* 0x000000ffff167224 */ /* 0x000fe200078e00ff */
[----:B------:R-:W-:Y:S01]  /*23b0*/  MOV R17, RZ ;  /* 0x000000ff00117202 */ /* 0x000fe20000000f00 */
        /* <DEDUP_REMOVED lines=56> */
[----:B------:R-:W-:Y:S02]  /*2740*/  SHF.R.S32.HI R0, RZ, 0x1f, R12 ;  /* 0x0000001fff007819 */ /* 0x000fe4000001140c */
[----:B------:R-:W-:Y:S02]  /*2750*/  LEA R4, R187, R205, 0x5 ;  /* 0x000000cdbb047211 */ /* 0x000fe400078e28ff */
[----:B------:R-:W-:Y:S01]  /*2760*/  LOP3.LUT R14, R210, 0xffff, RZ, 0xc0, !PT ;  /* 0x0000ffffd20e7812 */ /* 0x000fe200078ec0ff */
[----:B------:R-:W-:Y:S01]  /*2770*/  IMAD R0, R0, c[0x0][0x178], RZ ;  /* 0x00005e0000007a24 */ /* 0x000fe200078e02ff */
[----:B------:R-:W-:Y:S01]  /*2780*/  ISETP.GE.AND P2, PT, R185, c[0x0][0x198], PT ;  /* 0x00006600b9007a0c */ /* 0x000fe20003f46270 */
[----:B------:R-:W-:Y:S01]  /*2790*/  IMAD.IADD R5, R4, 0x1, R203 ;  /* 0x0000000104057824 */ /* 0x000fe200078e02cb */
[----:B------:R-:W-:Y:S01]  /*27a0*/  SEL R4, R211, RZ, !P3 ;  /* 0x000000ffd3047207 */ /* 0x000fe20005800000 */
[----:B------:R-:W-:Y:S01]  /*27b0*/  IMAD R0, R12, c[0x0][0x17c], R0 ;  /* 0x00005f000c007a24 */ /* 0x000fe200078e0200 */
[----:B------:R-:W-:Y:S01]  /*27c0*/  IADD3 R16, R180, -0x1, RZ ;  /* 0xffffffffb4107810 */ /* 0x000fe20007ffe0ff */
[----:B------:R-:W-:-:S04]  /*27d0*/  @P4 IMAD.HI.U32 R7, R5, c[0x0][0x2c8], RZ ;  /* 0x0000b20005074a27 */ /* 0x000fc800078e00ff */
        /* <DEDUP_REMOVED lines=10> */
[----:B------:R-:W-:Y:S01]  /*2880*/  IMAD.WIDE.U32 R2, R4, c[0x0][0x1c0], R2 ;  /* 0x0000700004027a25 */ /* 0x000fe200078e0002 */
        /* <DEDUP_REMOVED lines=20> */
.L_x_2174:
[----:B------:R-:W-:Y:S05]  /*29d0*/  BRA.DIV ~URZ, `(.L_x_2021) ;  /* 0x00013e927f007947 */ /* 0x000fea000b800000 */
[----:B------:R3:W4:Y:S02]  /*29e0*/  SHFL.IDX PT, R0, R12, RZ, 0x181f ;  /* 0x00181fff0c007589 */ /* 0x00072400000e0000 */
.L_x_2175:
        /* <DEDUP_REMOVED lines=20> */
.L_x_2023:
[----:B------:R-:W-:Y:S05]  /*2b30*/  BSYNC B0 ;  /* 0x0000000000007941 */ /* 0x000fea0003800000 */
.L_x_2022:
[----:B------:R-:W-:Y:S05]  /*2b40*/  BRA.DIV ~URZ, `(.L_x_2024) ;  /* 0x00013d927f007947 */ /* 0x000fea000b800000 */
[----:B--2---:R2:W1:Y:S04]  /*2b50*/  SHFL.IDX PT, R8, R9, 0x1, 0x181f ;  /* 0x00381f0009087f89 */ /* 0x00446800000e0000 */
[----:B----4-:R2:W4:Y:S02]  /*2b60*/  SHFL.IDX PT, R0, R12, 0x1, 0x181f ;  /* 0x00381f000c007f89 */ /* 0x01052400000e0000 */
.L_x_2176:
        /* <DEDUP_REMOVED lines=19> */
.L_x_2026:
[----:B------:R-:W-:Y:S05]  /*2ca0*/  BSYNC B0 ;  /* 0x0000000000007941 */ /* 0x000fea0003800000 */
.L_x_2025:
[----:B------:R-:W-:Y:S05]  /*2cb0*/  BRA.DIV ~URZ, `(.L_x_2027) ;  /* 0x00013cf27f007947 */ /* 0x000fea000b800000 */
[----:B-1----:R1:W2:Y:S02]  /*2cc0*/  SHFL.IDX PT, R8, R9, 0x2, 0x181f ;  /* 0x00581f0009087f89 */ /* 0x0022a400000e0000 */
.L_x_2177:
[----:B------:R-:W-:Y:S05]  /*2cd0*/  BRA.DIV ~URZ, `(.L_x_2028) ;  /* 0x00013d427f007947 */ /* 0x000fea000b800000 */
[----:B----4-:R4:W1:Y:S02]  /*2ce0*/  SHFL.IDX PT, R0, R12, 0x2, 0x181f ;  /* 0x00581f000c007f89 */ /* 0x01086400000e0000 */
.L_x_2178:
        /* <DEDUP_REMOVED lines=19> */
.L_x_2030:
[----:B------:R-:W-:Y:S05]  /*2e20*/  BSYNC B0 ;  /* 0x0000000000007941 */ /* 0x000fea0003800000 */
.L_x_2029:
[----:B------:R-:W-:Y:S05]  /*2e30*/  BRA.DIV ~URZ, `(.L_x_2031) ;  /* 0x00013c527f007947 */ /* 0x000fea000b800000 */
[----:B--2---:R2:W3:Y:S04]  /*2e40*/  SHFL.IDX PT, R8, R9, 0x3, 0x181f ;  /* 0x00781f0009087f89 */ /* 0x0044e800000e0000 */
[----:B-1----:R2:W1:Y:S02]  /*2e50*/  SHFL.IDX PT, R0, R12, 0x3, 0x181f ;  /* 0x00781f000c007f89 */ /* 0x00246400000e0000 */
.L_x_2179:
        /* <DEDUP_REMOVED lines=26> */
[----:B------:R-:W-:Y:S01]  /*3000*/  IMAD R20, R187, 0x20, R205 ;  /* 0x00000020bb147824 */ /* 0x000fe200078e02cd */
[----:B------:R-:W-:Y:S01]  /*3010*/  LOP3.LUT R213, R213, 0xfffffff7, RZ, 0xc0, !PT ;  /* 0xfffffff7d5d57812 */ /* 0x000fe200078ec0ff */
[----:B------:R-:W-:Y:S01]  /*3020*/  IMAD.SHL.U32 R161, R16, 0x40, RZ ;  /* 0x0000004010a17824 */ /* 0x000fe200078e00ff */
[----:B------:R-:W-:Y:S01]  /*3030*/  ISETP.NE.AND P6, PT, R0, 0x1, PT ;  /* 0x000000010000780c */ /* 0x000fe20003fc5270 */
[----:B------:R-:W-:-:S02]  /*3040*/  IMAD.MOV.U32 R174, RZ, RZ, RZ ;  /* 0x000000ffffae7224 */ /* 0x000fc400078e00ff */
[----:B-1----:R-:W-:-:S05]  /*3050*/  IMAD.IADD R2, R20, 0x1, R161 ;  /* 0x0000000114027824 */ /* 0x002fca00078e02a1 */
[C---:B------:R-:W-:Y:S01]  /*3060*/  ISETP.GE.AND P0, PT, R2.reuse, R189, PT ;  /* 0x000000bd0200720c */ /* 0x040fe20003f06270 */
[----:B------:R-:W-:-:S03]  /*3070*/  IMAD.IADD R2, R2, 0x1, R193 ;  /* 0x0000000102027824 */ /* 0x000fc600078e02c1 */
[----:B------:R-:W-:Y:S01]  /*3080*/  ISETP.GT.OR P0, PT, R20, 0x3f, P0 ;  /* 0x0000003f1400780c */ /* 0x000fe20000704670 */
[----:B------:R-:W-:-:S04]  /*3090*/  @P6 IMAD.HI.U32 R3, R2, c[0x0][0x2bc], RZ ;  /* 0x0000af0002036a27 */ /* 0x000fc800078e00ff */
[----:B------:R-:W-:-:S04]  /*30a0*/  IMAD.WIDE.U32 R194, R14, c[0x0][0x1e8], RZ ;  /* 0x00007a000ec27a25 */ /* 0x000fc800078e00ff */
[----:B------:R-:W-:-:S04]  /*30b0*/  IMAD.WIDE.U32 R198, R14, c[0x0][0x210], RZ ;  /* 0x000084000ec67a25 */ /* 0x000fc800078e00ff */
[----:B------:R-:W-:Y:S02]  /*30c0*/  IMAD.SHL.U32 R17, R177, 0x2, RZ ;  /* 0x00000002b1117824 */ /* 0x000fe400078e00ff */
[----:B------:R-:W-:Y:S01]  /*30d0*/  IMAD.SHL.U32 R19, R185, 0x2, RZ ;  /* 0x00000002b9137824 */ /* 0x000fe200078e00ff */
[----:B------:R-:W-:Y:S01]  /*30e0*/  ISETP.GT.AND P5, PT, R20, 0x3f, PT ;  /* 0x0000003f1400780c */ /* 0x000fe20003fa4270 */
[----:B------:R-:W-:Y:S01]  /*30f0*/  IMAD.MOV.U32 R0, RZ, RZ, R2 ;  /* 0x000000ffff007224 */ /* 0x000fe200078e0002 */
[----:B------:R-:W-:Y:S01]  /*3100*/  @P6 SHF.R.U32.HI R0, RZ, c[0x0][0x2c0], R3 ;  /* 0x0000b000ff006a19 */ /* 0x000fe20000011603 */
[----:B------:R-:W-:Y:S01]  /*3110*/  IMAD.IADD R92, R189, 0x1, -R161 ;  /* 0x00000001bd5c7824 */ /* 0x000fe200078e0aa1 */
[----:B------:R-:W-:Y:S02]  /*3120*/  @P6 LOP3.LUT R213, R213, 0x8, RZ, 0xfc, !PT ;  /* 0x00000008d5d56812 */ /* 0x000fe400078efcff */
[----:B------:R-:W-:-:S04]  /*3130*/  @!P0 IADD3 R3, P1, R0, R196, RZ ;  /* 0x000000c400038210 */ /* 0x000fc80007f3e0ff */
[----:B------:R-:W-:Y:S02]  /*3140*/  @!P0 LEA.HI.X.SX32 R5, R0, R201, 0x1, P1 ;  /* 0x000000c900058211 */ /* 0x000fe400008f0eff */
[----:B------:R-:W-:-:S04]  /*3150*/  @!P0 LEA R4, P1, R3, c[0x0][0x2a0], 0x2 ;  /* 0x0000a80003048a11 */ /* 0x000fc800078210ff */
[----:B------:R-:W-:-:S05]  /*3160*/  @!P0 LEA.HI.X R5, R3, c[0x0][0x2a4], R5, 0x2, P1 ;  /* 0x0000a90003058a11 */ /* 0x000fca00008f1405 */
[----:B------:R1:W3:Y:S01]  /*3170*/  @!P0 LDG.E R174, [R4.64] ;  /* 0x0000000604ae8981 */ /* 0x0002e2000c1e1900 */
[----:B------:R-:W-:Y:S01]  /*3180*/  IMAD.MOV R0, RZ, RZ, -R0 ;  /* 0x000000ffff007224 */ /* 0x000fe200078e0a00 */
[----:B------:R-:W-:Y:S01]  /*3190*/  LOP3.LUT R213, R213, 0xfffffffe, RZ, 0xc0, !PT ;  /* 0xfffffffed5d57812 */ /* 0x000fe200078ec0ff */
[----:B------:R-:W-:Y:S01]  /*31a0*/  IMAD R200, R14, c[0x0][0x1ec], R195 ;  /* 0x00007b000ec87a24 */ /* 0x000fe200078e02c3 */
[----:B------:R-:W-:Y:S01]  /*31b0*/  BSSY B0, `(.L_x_2032) ;  /* 0x00000a8000007945 */ /* 0x000fe20003800000 */
[----:B------:R-:W-:Y:S01]  /*31c0*/  IMAD R175, R0, c[0x0][0x2b8], R2 ;  /* 0x0000ae0000af7a24 */ /* 0x000fe200078e0202 */
[----:B------:R-:W-:Y:S01]  /*31d0*/  @P5 LOP3.LUT R213, R213, 0x1, RZ, 0xfc, !PT ;  /* 0x00000001d5d55812 */ /* 0x000fe200078efcff */
[----:B--2-4-:R-:W-:Y:S02]  /*31e0*/  IMAD.IADD R12, R92, 0x1, -R205 ;  /* 0x000000015c0c7824 */ /* 0x014fe400078e0acd */
[----:B------:R-:W-:-:S03]  /*31f0*/  IMAD.WIDE.U32 R2, R175, c[0x0][0x1e0], RZ ;  /* 0x00007800af027a25 */ /* 0x000fc600078e00ff */
[----:B------:R-:W-:Y:S01]  /*3200*/  ISETP.GE.AND P1, PT, R12, 0x1, PT ;  /* 0x000000010c00780c */ /* 0x000fe20003f26270 */
[----:B------:R-:W-:Y:S01]  /*3210*/  IMAD R202, R14, c[0x0][0x214], R199 ;  /* 0x000085000eca7a24 */ /* 0x000fe200078e02c7 */
[----:B------:R-:W-:Y:S02]  /*3220*/  SHF.L.U64.HI R14, R185, 0x1, R21 ;  /* 0x00000001b90e7819 */ /* 0x000fe40000010215 */
[----:B-1----:R-:W-:-:S09]  /*3230*/  SHF.R.S32.HI R4, RZ, 0x1f, R175 ;  /* 0x0000001fff047819 */ /* 0x002fd200000114af */
[----:B------:R-:W-:Y:S02]  /*3240*/  @P1 ISETP.GE.AND P4, PT, R177, c[0x0][0x1d4], PT ;  /* 0x00007500b1001a0c */ /* 0x000fe40003f86270 */
[----:B------:R-:W-:Y:S01]  /*3250*/  @P1 ISETP.GE.AND P3, PT, R186, c[0x0][0x1d4], PT ;  /* 0x00007500ba001a0c */ /* 0x000fe20003f66270 */
[C---:B------:R-:W-:Y:S02]  /*3260*/  IMAD R0, R4.reuse, c[0x0][0x1e0], RZ ;  /* 0x0000780004007a24 */ /* 0x040fe400078e02ff */
[----:B------:R-:W-:Y:S02]  /*3270*/  IMAD R5, R4, c[0x0][0x208], RZ ;  /* 0x0000820004057a24 */ /* 0x000fe400078e02ff */
[----:B------:R-:W-:-:S04]  /*3280*/  IMAD R0, R175, c[0x0][0x1e4], R0 ;  /* 0x00007900af007a24 */ /* 0x000fc800078e0200 */
[----:B------:R-:W-:Y:S01]  /*3290*/  IMAD.IADD R3, R3, 0x1, R0 ;  /* 0x0000000103037824 */ /* 0x000fe200078e0200 */
[----:B---3--:R-:W-:-:S03]  /*32a0*/  SHF.R.S32.HI R13, RZ, 0x1f, R174 ;  /* 0x0000001fff0d7819 */ /* 0x008fc600000114ae */
        /* <DEDUP_REMOVED lines=8> */
[----:B------:R-:W-:-:S03]  /*3330*/  IMAD.WIDE.U32 R2, R175, c[0x0][0x208], RZ ;  /* 0x00008200af027a25 */ /* 0x000fc600078e00ff */
[----:B------:R-:W2:Y:S04]  /*3340*/  SHFL.IDX PT, R9, R6, RZ, 0x181f ;  /* 0x00181fff06097589 */ /* 0x000ea800000e0000 */
[----:B------:R3:W4:Y:S04]  /*3350*/  SHFL.IDX PT, R10, R0, 0x1, 0x181f ;  /* 0x00381f00000a7f89 */ /* 0x00072800000e0000 */
[----:B------:R5:W4:Y:S01]  /*3360*/  SHFL.IDX PT, R11, R6, 0x1, 0x181f ;  /* 0x00381f00060b7f89 */ /* 0x000b2200000e0000 */
[----:B-1----:R-:W-:Y:S01]  /*3370*/  @P1 LEA R4, P0, R177, R8, 0x1 ;  /* 0x00000008b1041211 */ /* 0x002fe200078008ff */
[----:B---3--:R-:W-:-:S03]  /*3380*/  IMAD R0, R175, c[0x0][0x20c], R5 ;  /* 0x00008300af007a24 */ /* 0x008fc600078e0205 */
[-C--:B--2---:R-:W-:Y:S02]  /*3390*/  @P1 LEA.HI.X R5, R177, R9.reuse, R18, 0x1, P0 ;  /* 0x00000009b1051211 */ /* 0x084fe400000f0c12 */
[----:B------:R-:W-:Y:S01]  /*33a0*/  ISETP.GE.AND P0, PT, R12, 0x21, PT ;  /* 0x000000210c00780c */ /* 0x000fe20003f06270 */
[----:B------:R-:W-:Y:S01]  /*33b0*/  IMAD.IADD R3, R3, 0x1, R0 ;  /* 0x0000000103037824 */ /* 0x000fe200078e0200 */
[----:B-----5:R-:W-:Y:S01]  /*33c0*/  @P1 LEA R6, P2, R186, R8, 0x1 ;  /* 0x00000008ba061211 */ /* 0x020fe200078408ff */
[----:B------:R1:W-:Y:S01]  /*33d0*/  @P1 LDGSTS.E.BYPASS.LTC128B.128 [R204+0xc100], [R4.64], !P4 ;  /* 0x0c10000004cc1fae */ /* 0x0003e2000e101d46 */
[----:B------:R-:W-:Y:S01]  /*33e0*/  IMAD R0, R13, c[0x0][0x218], RZ ;  /* 0x000086000d007a24 */ /* 0x000fe200078e02ff */
[C---:B------:R-:W-:Y:S01]  /*33f0*/  ISETP.GE.AND P4, PT, R177.reuse, c[0x0][0x1d4], PT ;  /* 0x00007500b1007a0c */ /* 0x040fe20003f86270 */
[----:B------:R-:W-:Y:S01]  /*3400*/  IMAD.WIDE.U32 R2, R174, c[0x0][0x218], R2 ;  /* 0x00008600ae027a25 */ /* 0x000fe200078e0002 */
[----:B------:R-:W-:Y:S02]  /*3410*/  @P1 LEA.HI.X R7, R186, R9, R15, 0x1, P2 ;  /* 0x00000009ba071211 */ /* 0x000fe400010f0c0f */
[----:B------:R-:W-:-:S03]  /*3420*/  SHF.L.U64.HI R13, R177, 0x1, R18 ;  /* 0x00000001b10d7819 */ /* 0x000fc60000010212 */
[----:B------:R2:W-:Y:S01]  /*3430*/  @P1 LDGSTS.E.BYPASS.LTC128B.128 [R204+0xe100], [R6.64], !P3 ;  /* 0x0e10000006cc1fae */ /* 0x0005e2000d901d46 */
[----:B-1----:R-:W-:-:S04]  /*3440*/  @P1 LEA R4, P2, R185, R8, 0x1 ;  /* 0x00000008b9041211 */ /* 0x002fc800078408ff */
[----:B------:R-:W-:Y:S01]  /*3450*/  @P1 LEA.HI.X R5, R185, R9, R21, 0x1, P2 ;  /* 0x00000009b9051211 */ /* 0x000fe200010f0c15 */
[----:B--2---:R-:W-:Y:S01]  /*3460*/  IMAD R6, R174, c[0x0][0x21c], R0 ;  /* 0x00008700ae067a24 */ /* 0x004fe200078e0200 */
[----:B------:R-:W-:Y:S02]  /*3470*/  IADD3 R0, P3, R2, R198, RZ ;  /* 0x000000c602007210 */ /* 0x000fe40007f7e0ff */
[C---:B----4-:R-:W-:Y:S02]  /*3480*/  @P0 LEA R2, P2, R177.reuse, R10, 0x1 ;  /* 0x0000000ab1020211 */ /* 0x050fe400078408ff */
[----:B------:R-:W-:Y:S02]  /*3490*/  IADD3.X R6, R202, R3, R6, P3, !PT ;  /* 0x00000003ca067210 */ /* 0x000fe40001ffe406 */
[----:B------:R-:W-:Y:S01]  /*34a0*/  @P0 LEA.HI.X R3, R177, R11, R18, 0x1, P2 ;  /* 0x0000000bb1030211 */ /* 0x000fe200010f0c12 */
[----:B------:R-:W-:Y:S01]  /*34b0*/  IMAD.SHL.U32 R18, R186, 0x2, RZ ;  /* 0x00000002ba127824 */ /* 0x000fe200078e00ff */
[----:B------:R-:W-:-:S02]  /*34c0*/  LEA R8, P2, R0, c[0x0][0x1f8], 0x1 ;  /* 0x00007e0000087a11 */ /* 0x000fc400078408ff */
[----:B------:R-:W-:Y:S02]  /*34d0*/  @P1 ISETP.GE.AND P3, PT, R185, c[0x0][0x1d4], PT ;  /* 0x00007500b9001a0c */ /* 0x000fe40003f66270 */
[----:B------:R-:W-:Y:S02]  /*34e0*/  LEA.HI.X R9, R0, c[0x0][0x1fc], R6, 0x1, P2 ;  /* 0x00007f0000097a11 */ /* 0x000fe400010f0c06 */
[----:B------:R-:W-:Y:S01]  /*34f0*/  @P0 ISETP.GE.AND P2, PT, R177, c[0x0][0x1d4], PT ;  /* 0x00007500b1000a0c */ /* 0x000fe20003f46270 */
[----:B------:R-:W1:Y:S04]  /*3500*/  SHFL.IDX PT, R6, R8, RZ, 0x181f ;  /* 0x00181fff08067589 */ /* 0x000e6800000e0000 */
[----:B------:R-:W2:Y:S04]  /*3510*/  SHFL.IDX PT, R7, R9, RZ, 0x181f ;  /* 0x00181fff09077589 */ /* 0x000ea800000e0000 */
[----:B------:R3:W-:Y:S01]  /*3520*/  @P1 LDGSTS.E.BYPASS.LTC128B.128 [R204+0x10100], [R4.64], !P3 ;  /* 0x1010000004cc1fae */ /* 0x0007e2000d901d46 */
[----:B------:R-:W-:-:S03]  /*3530*/  @P0 ISETP.GE.AND P3, PT, R186, c[0x0][0x1d4], PT ;  /* 0x00007500ba000a0c */ /* 0x000fc60003f66270 */
[----:B------:R4:W-:Y:S01]  /*3540*/  @P0 LDGSTS.E.BYPASS.LTC128B.128 [R204+0xd100], [R2.64], !P2 ;  /* 0x0d10000002cc0fae */ /* 0x0009e2000d101d46 */
[----:B------:R-:W-:-:S03]  /*3550*/  @P0 ISETP.GE.AND P2, PT, R185, c[0x0][0x1d4], PT ;  /* 0x00007500b9000a0c */ /* 0x000fc60003f46270 */
[----:B------:R-:W5:Y:S04]  /*3560*/  SHFL.IDX PT, R0, R8, 0x1, 0x181f ;  /* 0x00381f0008007f89 */ /* 0x000f6800000e0000 */
[----:B------:R-:W1:Y:S01]  /*3570*/  SHFL.IDX PT, R8, R9, 0x1, 0x181f ;  /* 0x00381f0009087f89 */ /* 0x000e6200000e0000 */
[----:B---3--:R-:W-:-:S04]  /*3580*/  @P0 LEA R4, P1, R186, R10, 0x1 ;  /* 0x0000000aba040211 */ /* 0x008fc800078208ff */
[CCC-:B------:R-:W-:Y:S02]  /*3590*/  @P0 LEA.HI.X R5, R186.reuse, R11.reuse, R15.reuse, 0x1, P1 ;  /* 0x0000000bba050211 */ /* 0x1c0fe400008f0c0f */
[C---:B----4-:R-:W-:Y:S02]  /*35a0*/  @P0 LEA R2, P1, R185.reuse, R10, 0x1 ;  /* 0x0000000ab9020211 */ /* 0x050fe400078208ff */
[C---:B------:R-:W-:Y:S01]  /*35b0*/  SHF.L.U64.HI R15, R186.reuse, 0x1, R15 ;  /* 0x00000001ba0f7819 */ /* 0x040fe2000001020f */
[----:B------:R3:W-:Y:S01]  /*35c0*/  @P0 LDGSTS.E.BYPASS.LTC128B.128 [R204+0xf100], [R4.64], !P3 ;  /* 0x0f10000004cc0fae */ /* 0x0007e2000d901d46 */
[----:B------:R-:W-:Y:S02]  /*35d0*/  @P0 LEA.HI.X R3, R185, R11, R21, 0x1, P1 ;  /* 0x0000000bb9030211 */ /* 0x000fe400008f0c15 */
[----:B------:R-:W-:-:S03]  /*35e0*/  ISETP.GE.AND P3, PT, R186, c[0x0][0x1d4], PT ;  /* 0x00007500ba007a0c */ /* 0x000fc60003f66270 */
[----:B------:R1:W-:Y:S01]  /*35f0*/  @P0 LDGSTS.E.BYPASS.LTC128B.128 [R204+0x11100], [R2.64], !P2 ;  /* 0x1110000002cc0fae */ /* 0x0003e2000d101d46 */
[C---:B------:R-:W-:Y:S02]  /*3600*/  ISETP.LT.OR P2, PT, R12.reuse, 0x1, P4 ;  /* 0x000000010c00780c */ /* 0x040fe40002741670 */
[C---:B------:R-:W-:Y:S01]  /*3610*/  ISETP.LT.OR P1, PT, R12.reuse, 0x1, P3 ;  /* 0x000000010c00780c */ /* 0x040fe20001f21670 */
[----:B------:R-:W0:Y:S01]  /*3620*/  LDGDEPBAR ;  /* 0x00000000000079af */ /* 0x000e220000000000 */
[----:B------:R-:W-:Y:S02]  /*3630*/  ISETP.LT.OR P4, PT, R12, 0x21, P4 ;  /* 0x000000210c00780c */ /* 0x000fe40002781670 */
[----:B-1----:R-:W-:-:S05]  /*3640*/  IADD3 R2, P0, R6, R17, RZ ;  /* 0x0000001106027210 */ /* 0x002fca0007f1e0ff */
[----:B--2---:R-:W-:-:S05]  /*3650*/  IMAD.X R3, R7, 0x1, R13, P0 ;  /* 0x0000000107037824 */ /* 0x004fca00000e060d */
[----:B------:R1:W-:Y:S01]  /*3660*/  LDGSTS.E.BYPASS.LTC128B.128 [R204+0x100], [R2.64], !P2 ;  /* 0x0010000002cc7fae */ /* 0x0003e2000d101d46 */
[----:B------:R-:W-:Y:S02]  /*3670*/  ISETP.LT.OR P2, PT, R12, 0x21, P3 ;  /* 0x000000210c00780c */ /* 0x000fe40001f41670 */
[----:B------:R-:W-:Y:S02]  /*3680*/  ISETP.GT.AND P3, PT, R16, R188, PT ;  /* 0x000000bc1000720c */ /* 0x000fe40003f64270 */
[----:B-1----:R-:W-:-:S05]  /*3690*/  IADD3 R2, P0, R6, R18, RZ ;  /* 0x0000001206027210 */ /* 0x002fca0007f1e0ff */
[----:B------:R-:W-:-:S05]  /*36a0*/  IMAD.X R3, R7, 0x1, R15, P0 ;  /* 0x0000000107037824 */ /* 0x000fca00000e060f */
[----:B------:R1:W-:Y:S01]  /*36b0*/  LDGSTS.E.BYPASS.LTC128B.128 [R204+0x2100], [R2.64], !P1 ;  /* 0x0210000002cc7fae */ /* 0x0003e2000c901d46 */
[----:B------:R-:W-:Y:S02]  /*36c0*/  ISETP.GE.AND P1, PT, R185, c[0x0][0x1d4], PT ;  /* 0x00007500b9007a0c */ /* 0x000fe40003f26270 */
[----:B-1----:R-:W-:-:S05]  /*36d0*/  IADD3 R2, P0, R6, R19, RZ ;  /* 0x0000001306027210 */ /* 0x002fca0007f1e0ff */
[----:B------:R-:W-:Y:S01]  /*36e0*/  IMAD.X R3, R7, 0x1, R14, P0 ;  /* 0x0000000107037824 */ /* 0x000fe200000e060e */
[C---:B------:R-:W-:Y:S02]  /*36f0*/  ISETP.LT.OR P0, PT, R12.reuse, 0x1, P1 ;  /* 0x000000010c00780c */ /* 0x040fe40000f01670 */
[----:B------:R-:W-:-:S11]  /*3700*/  ISETP.LT.OR P1, PT, R12, 0x21, P1 ;  /* 0x000000210c00780c */ /* 0x000fd60000f21670 */
[----:B------:R1:W-:Y:S01]  /*3710*/  LDGSTS.E.BYPASS.LTC128B.128 [R204+0x4100], [R2.64], !P0 ;  /* 0x0410000002cc7fae */ /* 0x0003e2000c101d46 */
[----:B-----5:R-:W-:-:S05]  /*3720*/  IADD3 R6, P0, R0, R17, RZ ;  /* 0x0000001100067210 */ /* 0x020fca0007f1e0ff */
[----:B------:R-:W-:Y:S01]  /*3730*/  IMAD.X R7, R8, 0x1, R13, P0 ;  /* 0x0000000108077824 */ /* 0x000fe200000e060d */
[----:B---3--:R-:W-:-:S04]  /*3740*/  IADD3 R4, P0, R0, R18, RZ ;  /* 0x0000001200047210 */ /* 0x008fc80007f1e0ff */
[----:B------:R2:W-:Y:S01]  /*3750*/  LDGSTS.E.BYPASS.LTC128B.128 [R204+0x1100], [R6.64], !P4 ;  /* 0x0110000006cc7fae */ /* 0x0005e2000e101d46 */
[----:B------:R-:W-:-:S05]  /*3760*/  IMAD.X R5, R8, 0x1, R15, P0 ;  /* 0x0000000108057824 */ /* 0x000fca00000e060f */
[----:B------:R2:W-:Y:S01]  /*3770*/  LDGSTS.E.BYPASS.LTC128B.128 [R204+0x3100], [R4.64], !P2 ;  /* 0x0310000004cc7fae */ /* 0x0005e2000d101d46 */
[----:B-1----:R-:W-:-:S05]  /*3780*/  IADD3 R2, P0, R0, R19, RZ ;  /* 0x0000001300027210 */ /* 0x002fca0007f1e0ff */
[----:B------:R-:W-:-:S05]  /*3790*/  IMAD.X R3, R8, 0x1, R14, P0 ;  /* 0x0000000108037824 */ /* 0x000fca00000e060e */
[----:B------:R2:W-:Y:S04]  /*37a0*/  LDGSTS.E.BYPASS.LTC128B.128 [R204+0x5100], [R2.64], !P1 ;  /* 0x0510000002cc7fae */ /* 0x0005e8000c901d46 */
[----:B------:R-:W0:Y:S01]  /*37b0*/  LDGDEPBAR ;  /* 0x00000000000079af */ /* 0x000e220000000000 */
[----:B------:R-:W-:Y:S05]  /*37c0*/  @!P3 BRA `(.L_x_2033) ;  /* 0x000004600000b947 */ /* 0x000fea0003800000 */
[----:B--2---:R-:W-:Y:S01]  /*37d0*/  IADD3 R2, R20, R161, R193 ;  /* 0x000000a114027210 */ /* 0x004fe20007ffe0c1 */
        /* <DEDUP_REMOVED lines=27> */
.L_x_2180:
[----:B------:R-:W-:Y:S05]  /*3990*/  BRA.DIV ~URZ, `(.L_x_2035) ;  /* 0x000132327f007947 */ /* 0x000fea000b800000 */
[----:B------:R-:W3:Y:S01]  /*39a0*/  SHFL.IDX PT, R0, R11, RZ, 0x181f ;  /* 0x00181fff0b007589 */ /* 0x000ee200000e0000 */
[----:B------:R-:W-:Y:S02]  /*39b0*/  ISETP.GE.AND P2, PT, R177, c[0x0][0x1d4], PT ;  /* 0x00007500b1007a0c */ /* 0x000fe40003f46270 */
[----:B------:R-:W-:Y:S02]  /*39c0*/  ISETP.GE.AND P1, PT, R186, c[0x0][0x1d4], PT ;  /* 0x00007500ba007a0c */ /* 0x000fe40003f26270 */
        /* <DEDUP_REMOVED lines=10> */
[----:B------:R-:W3:Y:S03]  /*3a70*/  SHFL.IDX PT, R0, R11, 0x1, 0x181f ;  /* 0x00381f000b007f89 */ /* 0x000ee600000e0000 */
[----:B------:R-:W-:Y:S01]  /*3a80*/  IMAD.X R3, R8, 0x1, R14, P0 ;  /* 0x0000000108037824 */ /* 0x000fe200000e060e */
[----:B------:R-:W-:Y:S01]  /*3a90*/  ISETP.GE.AND P0, PT, R185, c[0x0][0x1d4], PT ;  /* 0x00007500b9007a0c */ /* 0x000fe20003f06270 */
[----:B------:R2:W-:Y:S04]  /*3aa0*/  LDGSTS.E.BYPASS.LTC128B.128 [R204+0x14100], [R4.64], !P1 ;  /* 0x1410000004cc7fae */ /* 0x0005e8000c901d46 */
[----:B------:R4:W1:Y:S08]  /*3ab0*/  SHFL.IDX PT, R8, R9, 0x1, 0x181f ;  /* 0x00381f0009087f89 */ /* 0x00087000000e0000 */
[----:B------:R2:W-:Y:S01]  /*3ac0*/  LDGSTS.E.BYPASS.LTC128B.128 [R204+0x16100], [R2.64], !P0 ;  /* 0x1610000002cc7fae */ /* 0x0005e2000c101d46 */
[----:B-1--4-:R-:W-:-:S03]  /*3ad0*/  SEL R9, RZ, 0x10, P0 ;  /* 0x00000010ff097807 */ /* 0x012fc60000000000 */
.L_x_2181:
        /* <DEDUP_REMOVED lines=21> */
.L_x_2033:
[----:B------:R-:W-:Y:S05]  /*3c30*/  BSYNC B0 ;  /* 0x0000000000007941 */ /* 0x000fea0003800000 */
.L_x_2032:
        /* <DEDUP_REMOVED lines=10> */
[----:B-12---:R1:W2:Y:S04]  /*3ce0*/  LDSM.16.M88.4 R4, [R164] ;  /* 0x00000000a404783b */ /* 0x0062a80000000200 */
        /* <DEDUP_REMOVED lines=11> */
[----:B------:R-:W-:Y:S01]  /*3da0*/  IMAD.WIDE.U32 R2, R175, c[0x0][0x208], RZ ;  /* 0x00008200af027a25 */ /* 0x000fe200078e00ff */
[----:B------:R-:W-:-:S02]  /*3db0*/  SHF.R.S32.HI R12, RZ, 0x1f, R174 ;  /* 0x0000001fff0c7819 */ /* 0x000fc400000114ae */
[----:B------:R-:W-:Y:S01]  /*3dc0*/  SHF.R.S32.HI R13, RZ, 0x1f, R185 ;  /* 0x0000001fff0d7819 */ /* 0x000fe200000114b9 */
[----:B------:R-:W-:Y:S01]  /*3dd0*/  IMAD R0, R0, c[0x0][0x208], RZ ;  /* 0x0000820000007a24 */ /* 0x000fe200078e02ff */
[----:B------:R-:W-:Y:S01]  /*3de0*/  SHF.R.S32.HI R15, RZ, 0x1f, R186 ;  /* 0x0000001fff0f7819 */ /* 0x000fe200000114ba */
[----:B------:R-:W-:Y:S01]  /*3df0*/  IMAD.SHL.U32 R27, R185, 0x2, RZ ;  /* 0x00000002b91b7824 */ /* 0x000fe200078e00ff */
[----:B------:R-:W-:Y:S01]  /*3e00*/  SHF.R.S32.HI R14, RZ, 0x1f, R177 ;  /* 0x0000001fff0e7819 */ /* 0x000fe200000114b1 */
[----:B------:R-:W-:Y:S01]  /*3e10*/  IMAD R0, R175, c[0x0][0x20c], R0 ;  /* 0x00008300af007a24 */ /* 0x000fe200078e0200 */
[----:B------:R-:W-:Y:S01]  /*3e20*/  SHF.L.U64.HI R24, R185, 0x1, R13 ;  /* 0x00000001b9187819 */ /* 0x000fe2000001020d */
[C---:B------:R-:W-:Y:S01]  /*3e30*/  IMAD.SHL.U32 R26, R186.reuse, 0x2, RZ ;  /* 0x00000002ba1a7824 */ /* 0x040fe200078e00ff */
[----:B------:R-:W-:Y:S01]  /*3e40*/  SHF.L.U64.HI R23, R186, 0x1, R15 ;  /* 0x00000001ba177819 */ /* 0x000fe2000001020f */
[----:B------:R-:W-:Y:S01]  /*3e50*/  IMAD.IADD R3, R3, 0x1, R0 ;  /* 0x0000000103037824 */ /* 0x000fe200078e0200 */
[----:B------:R-:W-:Y:S01]  /*3e60*/  SHF.L.U64.HI R22, R177, 0x1, R14 ;  /* 0x00000001b1167819 */ /* 0x000fe2000001020e */
[----:B------:R-:W-:-:S02]  /*3e70*/  IMAD R0, R12, c[0x0][0x218], RZ ;  /* 0x000086000c007a24 */ /* 0x000fc400078e02ff */
[----:B------:R-:W-:-:S04]  /*3e80*/  IMAD.WIDE.U32 R2, R174, c[0x0][0x218], R2 ;  /* 0x00008600ae027a25 */ /* 0x000fc800078e0002 */
[----:B------:R-:W-:Y:S01]  /*3e90*/  IMAD R12, R174, c[0x0][0x21c], R0 ;  /* 0x00008700ae0c7a24 */ /* 0x000fe200078e0200 */
[----:B------:R-:W-:Y:S01]  /*3ea0*/  IADD3 R0, P0, R198, R2, RZ ;  /* 0x00000002c6007210 */ /* 0x000fe20007f1e0ff */
[----:B------:R-:W-:-:S03]  /*3eb0*/  IMAD.SHL.U32 R25, R177, 0x2, RZ ;  /* 0x00000002b1197824 */ /* 0x000fc600078e00ff */
[----:B------:R-:W-:Y:S02]  /*3ec0*/  IADD3.X R2, R202, R3, R12, P0, !PT ;  /* 0x00000003ca027210 */ /* 0x000fe400007fe40c */
[----:B------:R-:W-:-:S04]  /*3ed0*/  LEA R19, P0, R0, c[0x0][0x1f8], 0x1 ;  /* 0x00007e0000137a11 */ /* 0x000fc800078008ff */
[----:B------:R-:W-:Y:S01]  /*3ee0*/  LEA.HI.X R13, R0, c[0x0][0x1fc], R2, 0x1, P0 ;  /* 0x00007f00000d7a11 */ /* 0x000fe200000f0c02 */
[----:B------:R-:W-:Y:S06]  /*3ef0*/  BRA.DIV ~URZ, `(.L_x_2038) ;  /* 0x00012f127f007947 */ /* 0x000fec000b800000 */
[----:B------:R4:W3:Y:S02]  /*3f00*/  SHFL.IDX PT, R12, R13, RZ, 0x181f ;  /* 0x00181fff0d0c7589 */ /* 0x0008e400000e0000 */
.L_x_2182:
[----:B------:R-:W-:Y:S05]  /*3f10*/  BRA.DIV ~URZ, `(.L_x_2039) ;  /* 0x00012f627f007947 */ /* 0x000fea000b800000 */
[----:B------:R-:W5:Y:S01]  /*3f20*/  SHFL.IDX PT, R0, R19, RZ, 0x181f ;  /* 0x00181fff13007589 */ /* 0x000f6200000e0000 */
[----:B------:R-:W-:Y:S02]  /*3f30*/  ISETP.GE.AND P3, PT, R177, c[0x0][0x1d4], PT ;  /* 0x00007500b1007a0c */ /* 0x000fe40003f66270 */
[----:B------:R-:W-:Y:S02]  /*3f40*/  ISETP.GE.AND P1, PT, R186, c[0x0][0x1d4], PT ;  /* 0x00007500ba007a0c */ /* 0x000fe40003f26270 */
[----:B------:R-:W-:Y:S02]  /*3f50*/  SEL R21, RZ, 0x10, P3 ;  /* 0x00000010ff157807 */ /* 0x000fe40001800000 */
[----:B------:R-:W-:Y:S02]  /*3f60*/  SEL R18, RZ, 0x10, P1 ;  /* 0x00000010ff127807 */ /* 0x000fe40000800000 */
[----:B-----5:R-:W-:-:S05]  /*3f70*/  IADD3 R16, P0, R0, R25, RZ ;  /* 0x0000001900107210 */ /* 0x020fca0007f1e0ff */
[----:B---3--:R-:W-:Y:S01]  /*3f80*/  IMAD.X R17, R12, 0x1, R22, P0 ;  /* 0x000000010c117824 */ /* 0x008fe200000e0616 */
[----:B------:R-:W-:-:S04]  /*3f90*/  IADD3 R14, P0, R0, R26, RZ ;  /* 0x0000001a000e7210 */ /* 0x000fc80007f1e0ff */
[----:B------:R-:W-:Y:S01]  /*3fa0*/  @!PT LDS RZ, [RZ] ;  /* 0x00000000fffff984 */ /* 0x000fe20000000800 */
[----:B------:R-:W-:Y:S01]  /*3fb0*/  @!PT LDS RZ, [RZ] ;  /* 0x00000000fffff984 */ /* 0x000fe20000000800 */
[----:B------:R3:W-:Y:S01]  /*3fc0*/  LDGSTS.E.BYPASS.LTC128B.128 [R204+0x6100], [R16.64], !P3 ;  /* 0x0610000010cc7fae */ /* 0x0007e2000d901d46 */
[----:B------:R-:W-:Y:S01]  /*3fd0*/  IMAD.X R15, R12, 0x1, R23, P0 ;  /* 0x000000010c0f7824 */ /* 0x000fe200000e0617 */
[----:B------:R-:W-:Y:S02]  /*3fe0*/  IADD3 R2, P0, R0, R27, RZ ;  /* 0x0000001b00027210 */ /* 0x000fe40007f1e0ff */
[----:B------:R-:W4:Y:S03]  /*3ff0*/  SHFL.IDX PT, R0, R19, 0x1, 0x181f ;  /* 0x00381f0013007f89 */ /* 0x000f2600000e0000 */
[----:B------:R-:W-:Y:S01]  /*4000*/  IMAD.X R3, R12, 0x1, R24, P0 ;  /* 0x000000010c037824 */ /* 0x000fe200000e0618 */
[----:B------:R-:W-:Y:S01]  /*4010*/  ISETP.GE.AND P0, PT, R185, c[0x0][0x1d4], PT ;  /* 0x00007500b9007a0c */ /* 0x000fe20003f06270 */
[----:B------:R3:W-:Y:S04]  /*4020*/  LDGSTS.E.BYPASS.LTC128B.128 [R204+0x8100], [R14.64], !P1 ;  /* 0x081000000ecc7fae */ /* 0x0007e8000c901d46 */
[----:B------:R5:W2:Y:S08]  /*4030*/  SHFL.IDX PT, R12, R13, 0x1, 0x181f ;  /* 0x00381f000d0c7f89 */ /* 0x000ab000000e0000 */
[----:B------:R3:W-:Y:S01]  /*4040*/  LDGSTS.E.BYPASS.LTC128B.128 [R204+0xa100], [R2.64], !P0 ;  /* 0x0a10000002cc7fae */ /* 0x0007e2000c101d46 */
[----:B----45:R-:W-:-:S03]  /*4050*/  SEL R13, RZ, 0x10, P0 ;  /* 0x00000010ff0d7807 */ /* 0x030fc60000000000 */
.L_x_2183:
[----:B---3--:R-:W-:Y:S02]  /*4060*/  IADD3 R2, -R21, 0x10, RZ ;  /* 0x0000001015027810 */ /* 0x008fe40007ffe1ff */
[----:B------:R-:W-:-:S02]  /*4070*/  IADD3 R3, -R18, 0x10, RZ ;  /* 0x0000001012037810 */ /* 0x000fc40007ffe1ff */
[----:B------:R-:W-:-:S04]  /*4080*/  LOP3.LUT R2, R2, 0xf, RZ, 0xc0, !PT ;  /* 0x0000000f02027812 */ /* 0x000fc800078ec0ff */
[----:B------:R-:W-:Y:S02]  /*4090*/  IADD3 R16, P1, P0, R2, R0, R25 ;  /* 0x0000000002107210 */ /* 0x000fe4000783e019 */
[----:B------:R-:W-:Y:S02]  /*40a0*/  LOP3.LUT R2, R3, 0xf, RZ, 0xc0, !PT ;  /* 0x0000000f03027812 */ /* 0x000fe400078ec0ff */
[----:B------:R-:W-:Y:S02]  /*40b0*/  IADD3 R3, -R13, 0x10, RZ ;  /* 0x000000100d037810 */ /* 0x000fe40007ffe1ff */
[----:B--2---:R-:W-:Y:S02]  /*40c0*/  IADD3.X R17, RZ, R12, R22, P1, P0 ;  /* 0x0000000cff117210 */ /* 0x004fe40000fe0416 */
        /* <DEDUP_REMOVED lines=14> */
.L_x_2037:
[----:B------:R-:W-:Y:S05]  /*41b0*/  BSYNC B0 ;  /* 0x0000000000007941 */ /* 0x000fea0003800000 */
.L_x_2036:
[----:B------:R-:W-:Y:S01]  /*41c0*/  IMAD.MOV.U32 R0, RZ, RZ, 0x40 ;  /* 0x00000040ff007424 */ /* 0x000fe200078e00ff */
[----:B------:R-:W-:Y:S01]  /*41d0*/  LOP3.LUT P1, RZ, R187, 0x4, RZ, 0xc0, !PT ;  /* 0x00000004bbff7812 */ /* 0x000fe2000782c0ff */
[----:B------:R-:W0:Y:S01]  /*41e0*/  LDGDEPBAR ;  /* 0x00000000000079af */ /* 0x000e220000000000 */
[----:B------:R-:W-:Y:S01]  /*41f0*/  WARPSYNC 0xffffffff ;  /* 0xffffffff00007948 */ /* 0x000fe20003800000 */
[C---:B--23--:R-:W-:Y:S01]  /*4200*/  HMMA.16816.F32 R12, R4.reuse, R32, RZ ;  /* 0x00000020040c723c */ /* 0x04cfe200000018ff */
[----:B------:R-:W-:Y:S01]  /*4210*/  SEL R162, R0, 0xffffffc0, !P1 ;  /* 0xffffffc000a27807 */ /* 0x000fe20004800000 */
[----:B------:R-:W-:Y:S01]  /*4220*/  LDSM.16.M88.4 R16, [R167] ;  /* 0x00000000a710783b */ /* 0x000fe20000000200 */
[----:B------:R-:W-:Y:S01]  /*4230*/  IMAD.MOV.U32 R3, RZ, RZ, c[0x0][0x2c4] ;  /* 0x0000b100ff037624 */ /* 0x000fe200078e00ff */
[----:B------:R-:W-:Y:S01]  /*4240*/  ULDC UR4, c[0x0][0x324] ;  /* 0x0000c90000047ab9 */ /* 0x000fe20000000800 */
[----:B------:R-:W-:Y:S01]  /*4250*/  IADD3 R0, R162, R170, R168 ;  /* 0x000000aaa2007210 */ /* 0x000fe20007ffe0a8 */
[----:B------:R-:W-:Y:S01]  /*4260*/  IMAD.IADD R2, R170, 0x1, R162 ;  /* 0x00000001aa027824 */ /* 0x000fe200078e02a2 */
[----:B------:R-:W-:Y:S01]  /*4270*/  ULOP3.LUT UR4, URZ, UR4, URZ, 0x33, !UPT ;  /* 0x000000043f047292 */ /* 0x000fe2000f8e333f */
[----:B------:R-:W-:Y:S01]  /*4280*/  HMMA.16816.F32 R28, R4, R34, RZ ;  /* 0x00000022041c723c */ /* 0x000fe200000018ff */
[----:B------:R-:W-:Y:S01]  /*4290*/  ISETP.NE.AND P0, PT, R3, 0x1, PT ;  /* 0x000000010300780c */ /* 0x000fe20003f05270 */
[----:B------:R-:W-:Y:S01]  /*42a0*/  LDSM.16.M88.4 R68, [R0] ;  /* 0x000000000044783b */ /* 0x000fe20000000200 */
[----:B------:R-:W-:-:S03]  /*42b0*/  IMAD.MOV.U32 R93, RZ, RZ, c[0x0][0x32c] ;  /* 0x0000cb00ff5d7624 */ /* 0x000fc600078e00ff */
[----:B------:R-:W2:Y:S02]  /*42c0*/  LDSM.16.M88.4 R52, [R2] ;  /* 0x000000000234783b */ /* 0x000ea40000000200 */
[C---:B----4-:R-:W-:Y:S01]  /*42d0*/  HMMA.16816.F32 R32, R4.reuse, R36, RZ ;  /* 0x000000240420723c */ /* 0x050fe200000018ff */
[----:B------:R-:W-:Y:S01]  /*42e0*/  ISETP.GE.AND P4, PT, R93, 0x1, PT ;  /* 0x000000015d00780c */ /* 0x000fe20003f86270 */
[----:B------:R-:W3:Y:S04]  /*42f0*/  LDSM.16.M88.4 R56, [R2+0x800] ;  /* 0x000800000238783b */ /* 0x000ee80000000200 */
[----:B------:R-:W4:Y:S02]  /*4300*/  LDSM.16.M88.4 R76, [R2+0x1000] ;  /* 0x00100000024c783b */ /* 0x000f240000000200 */
[C---:B------:R-:W-:Y:S02]  /*4310*/  HMMA.16816.F32 R36, R4.reuse, R38, RZ ;  /* 0x000000260424723c */ /* 0x040fe400000018ff */
[----:B------:R-:W-:Y:S04]  /*4320*/  LDSM.16.M88.4 R72, [R0+0x800] ;  /* 0x000800000048783b */ /* 0x000fe80000000200 */
[----:B------:R-:W-:Y:S02]  /*4330*/  LDSM.16.M88.4 R84, [R0+0x1000] ;  /* 0x001000000054783b */ /* 0x000fe40000000200 */
[C---:B-1----:R-:W-:Y:S08]  /*4340*/  HMMA.16816.F32 R40, R4.reuse, R48, RZ ;  /* 0x000000300428723c */ /* 0x042ff000000018ff */
[C---:B------:R-:W-:Y:S08]  /*4350*/  HMMA.16816.F32 R48, R4.reuse, R50, RZ ;  /* 0x000000320430723c */ /* 0x040ff000000018ff */
[C---:B------:R-:W-:Y:S08]  /*4360*/  HMMA.16816.F32 R24, R4.reuse, R44, RZ ;  /* 0x0000002c0418723c */ /* 0x040ff000000018ff */
[----:B------:R-:W-:Y:S01]  /*4370*/  HMMA.16816.F32 R44, R4, R46, RZ ;  /* 0x0000002e042c723c */ /* 0x000fe200000018ff */
[----:B------:R-:W-:Y:S07]  /*4380*/  LDSM.16.M88.4 R4, [R166] ;  /* 0x00000000a604783b */ /* 0x000fee0000000200 */
[C---:B------:R-:W-:Y:S08]  /*4390*/  HMMA.16816.F32 R12, R8.reuse, R60, R12 ;  /* 0x0000003c080c723c */ /* 0x040ff0000000180c */
[C---:B------:R-:W-:Y:S01]  /*43a0*/  HMMA.16816.F32 R28, R8.reuse, R62, R28 ;  /* 0x0000003e081c723c */ /* 0x040fe2000000181c */
[----:B------:R-:W1:Y:S07]  /*43b0*/  LDSM.16.M88.4 R60, [R2+0x1800] ;  /* 0x00180000023c783b */ /* 0x000e6e0000000200 */
        /* <DEDUP_REMOVED lines=8> */
[----:B------:R-:W-:Y:S07]  /*4440*/  LDSM.16.M88.4 R88, [R170+0x3000] ;  /* 0x00300000aa58783b */ /* 0x000fee0000000200 */
[C---:B--2---:R-:W-:Y:S01]  /*4450*/  HMMA.16816.F32 R8, R16.reuse, R52, R12 ;  /* 0x000000341008723c */ /* 0x044fe2000000180c */
[----:B------:R-:W-:Y:S07]  /*4460*/  LDSM.16.M88.4 R12, [R164+0x4000] ;  /* 0x00400000a40c783b */ /* 0x000fee0000000200 */
[C---:B------:R-:W-:Y:S08]  /*4470*/  HMMA.16816.F32 R28, R16.reuse, R54, R28 ;  /* 0x00000036101c723c */ /* 0x040ff0000000181c */
[C---:B---3--:R-:W-:Y:S08]  /*4480*/  HMMA.16816.F32 R32, R16.reuse, R56, R32 ;  /* 0x000000381020723c */ /* 0x048ff00000001820 */
[C---:B------:R-:W-:Y:S01]  /*4490*/  HMMA.16816.F32 R36, R16.reuse, R58, R36 ;  /* 0x0000003a1024723c */ /* 0x040fe20000001824 */
[----:B------:R-:W2:Y:S07]  /*44a0*/  LDSM.16.M88.4 R56, [R0+0x1800] ;  /* 0x001800000038783b */ /* 0x000eae0000000200 */
[C---:B----4-:R-:W-:Y:S08]  /*44b0*/  HMMA.16816.F32 R52, R16.reuse, R78, R48 ;  /* 0x0000004e1034723c */ /* 0x050ff00000001830 */
[C---:B------:R-:W-:Y:S01]  /*44c0*/  HMMA.16816.F32 R40, R16.reuse, R76, R40 ;  /* 0x0000004c1028723c */ /* 0x040fe20000001828 */
[----:B------:R-:W-:Y:S07]  /*44d0*/  LDSM.16.M88.4 R76, [R2+0x2800] ;  /* 0x00280000024c783b */ /* 0x000fee0000000200 */
[C---:B-1----:R-:W-:Y:S01]  /*44e0*/  HMMA.16816.F32 R48, R16.reuse, R60, R24 ;  /* 0x0000003c1030723c */ /* 0x042fe20000001818 */
[----:B------:R-:W-:Y:S07]  /*44f0*/  LDSM.16.M88.4 R24, [R20+0x3800] ;  /* 0x003800001418783b */ /* 0x000fee0000000200 */
[----:B------:R-:W-:Y:S01]  /*4500*/  HMMA.16816.F32 R44, R16, R62, R44 ;  /* 0x0000003e102c723c */ /* 0x000fe2000000182c */
[----:B------:R-:W1:Y:S04]  /*4510*/  LDSM.16.M88.4 R60, [R170+0x3800] ;  /* 0x00380000aa3c783b */ /* 0x000e680000000200 */
[----:B------:R-:W-:Y:S03]  /*4520*/  LDSM.16.M88.4 R16, [R165+0x4000] ;  /* 0x00400000a510783b */ /* 0x000fe60000000200 */
        /* <DEDUP_REMOVED lines=8> */
[----:B------:R-:W5:Y:S07]  /*45b0*/  LDSM.16.M88.4 R84, [R20+0x3000] ;  /* 0x003000001454783b */ /* 0x000f6e0000000200 */
[C---:B--2---:R-:W-:Y:S08]  /*45c0*/  HMMA.16816.F32 R48, R4.reuse, R56, R48 ;  /* 0x000000380430723c */ /* 0x044ff00000001830 */
[----:B------:R-:W-:Y:S01]  /*45d0*/  HMMA.16816.F32 R44, R4, R58, R44 ;  /* 0x0000003a042c723c */ /* 0x000fe2000000182c */
[----:B------:R-:W-:Y:S07]  /*45e0*/  LDSM.16.M88.4 R56, [R2+0x3800] ;  /* 0x003800000238783b */ /* 0x000fee0000000200 */
[C---:B------:R-:W-:Y:S01]  /*45f0*/  HMMA.16816.F32 R4, R12.reuse, R64, R8 ;  /* 0x000000400c04723c */ /* 0x040fe20000001808 */
[----:B------:R-:W-:Y:S07]  /*4600*/  LDSM.16.M88.4 R8, [R167+0x4000] ;  /* 0x00400000a708783b */ /* 0x000fee0000000200 */
[C---:B------:R-:W-:Y:S01]  /*4610*/  HMMA.16816.F32 R28, R12.reuse, R66, R28 ;  /* 0x000000420c1c723c */ /* 0x040fe2000000181c */
[----:B------:R-:W2:Y:S07]  /*4620*/  LDSM.16.M88.4 R64, [R2+0x2000] ;  /* 0x002000000240783b */ /* 0x000eae0000000200 */
[C---:B------:R-:W-:Y:S08]  /*4630*/  HMMA.16816.F32 R32, R12.reuse, R80, R32 ;  /* 0x000000500c20723c */ /* 0x040ff00000001820 */
[C---:B------:R-:W-:Y:S01]  /*4640*/  HMMA.16816.F32 R36, R12.reuse, R82, R36 ;  /* 0x000000520c24723c */ /* 0x040fe20000001824 */
[----:B------:R-:W-:Y:S07]  /*4650*/  LDSM.16.M88.4 R80, [R170+0x4800] ;  /* 0x00480000aa50783b */ /* 0x000fee0000000200 */
[C---:B------:R-:W-:Y:S08]  /*4660*/  HMMA.16816.F32 R40, R12.reuse, R88, R40 ;  /* 0x000000580c28723c */ /* 0x040ff00000001828 */
[C---:B------:R-:W-:Y:S01]  /*4670*/  HMMA.16816.F32 R52, R12.reuse, R90, R52 ;  /* 0x0000005a0c34723c */ /* 0x040fe20000001834 */
[----:B------:R-:W2:Y:S07]  /*4680*/  LDSM.16.M88.4 R88, [R2+0x3000] ;  /* 0x003000000258783b */ /* 0x000eae0000000200 */
[C---:B-1----:R-:W-:Y:S08]  /*4690*/  HMMA.16816.F32 R48, R12.reuse, R60, R48 ;  /* 0x0000003c0c30723c */ /* 0x042ff00000001830 */
[----:B------:R-:W-:Y:S01]  /*46a0*/  HMMA.16816.F32 R44, R12, R62, R44 ;  /* 0x0000003e0c2c723c */ /* 0x000fe2000000182c */
[----:B------:R-:W-:Y:S07]  /*46b0*/  LDSM.16.M88.4 R60, [R0+0x3800] ;  /* 0x00380000003c783b */ /* 0x000fee0000000200 */
[C---:B---3--:R-:W-:Y:S01]  /*46c0*/  HMMA.16816.F32 R12, R16.reuse, R68, R4 ;  /* 0x00000044100c723c */ /* 0x048fe20000001804 */
[----:B------:R-:W-:Y:S07]  /*46d0*/  LDSM.16.M88.4 R4, [R166+0x4000] ;  /* 0x00400000a604783b */ /* 0x000fee0000000200 */
[C---:B------:R-:W-:Y:S01]  /*46e0*/  HMMA.16816.F32 R28, R16.reuse, R70, R28 ;  /* 0x00000046101c723c */ /* 0x040fe2000000181c */
[----:B------:R-:W1:Y:S07]  /*46f0*/  LDSM.16.M88.4 R68, [R0+0x2000] ;  /* 0x002000000044783b */ /* 0x000e6e0000000200 */
[C---:B----4-:R-:W-:Y:S08]  /*4700*/  HMMA.16816.F32 R32, R16.reuse, R72, R32 ;  /* 0x000000481020723c */ /* 0x050ff00000001820 */
[C---:B------:R-:W-:Y:S01]  /*4710*/  HMMA.16816.F32 R36, R16.reuse, R74, R36 ;  /* 0x0000004a1024723c */ /* 0x040fe20000001824 */
[----:B------:R-:W3:Y:S07]  /*4720*/  LDSM.16.M88.4 R72, [R0+0x2800] ;  /* 0x002800000048783b */ /* 0x000eee0000000200 */
[C---:B-----5:R-:W-:Y:S08]  /*4730*/  HMMA.16816.F32 R40, R16.reuse, R84, R40 ;  /* 0x000000541028723c */ /* 0x060ff00000001828 */
[C---:B------:R-:W-:Y:S01]  /*4740*/  HMMA.16816.F32 R52, R16.reuse, R86, R52 ;  /* 0x000000561034723c */ /* 0x040fe20000001834 */
[----:B------:R-:W4:Y:S07]  /*4750*/  LDSM.16.M88.4 R84, [R0+0x3000] ;  /* 0x003000000054783b */ /* 0x000f2e0000000200 */
[C---:B------:R-:W-:Y:S08]  /*4760*/  HMMA.16816.F32 R48, R16.reuse, R24, R48 ;  /* 0x000000181030723c */ /* 0x040ff00000001830 */
[----:B------:R-:W-:Y:S01]  /*4770*/  HMMA.16816.F32 R44, R16, R26, R44 ;  /* 0x0000001a102c723c */ /* 0x000fe2000000182c */
[----:B------:R-:W-:Y:S07]  /*4780*/  LDSM.16.M88.4 R16, [R164+0x8000] ;  /* 0x00800000a410783b */ /* 0x000fee0000000200 */
[C---:B--2---:R-:W-:Y:S08]  /*4790*/  HMMA.16816.F32 R24, R8.reuse, R64, R12 ;  /* 0x000000400818723c */ /* 0x044ff0000000180c */
[C---:B------:R-:W-:Y:S01]  /*47a0*/  HMMA.16816.F32 R12, R8.reuse, R66, R28 ;  /* 0x00000042080c723c */ /* 0x040fe2000000181c */
[----:B------:R-:W2:Y:S07]  /*47b0*/  LDSM.16.M88.4 R64, [R170+0x4000] ;  /* 0x00400000aa40783b */ /* 0x000eae0000000200 */
[C---:B------:R-:W-:Y:S08]  /*47c0*/  HMMA.16816.F32 R32, R8.reuse, R76, R32 ;  /* 0x0000004c0820723c */ /* 0x040ff00000001820 */
[C---:B------:R-:W-:Y:S01]  /*47d0*/  HMMA.16816.F32 R36, R8.reuse, R78, R36 ;  /* 0x0000004e0824723c */ /* 0x040fe20000001824 */
[----:B------:R-:W-:Y:S07]  /*47e0*/  LDSM.16.M88.4 R76, [R20+0x4800] ;  /* 0x00480000144c783b */ /* 0x000fee0000000200 */
[C---:B------:R-:W-:Y:S08]  /*47f0*/  HMMA.16816.F32 R40, R8.reuse, R88, R40 ;  /* 0x000000580828723c */ /* 0x040ff00000001828 */
[C---:B------:R-:W-:Y:S01]  /*4800*/  HMMA.16816.F32 R52, R8.reuse, R90, R52 ;  /* 0x0000005a0834723c */ /* 0x040fe20000001834 */
[----:B------:R-:W5:Y:S07]  /*4810*/  LDSM.16.M88.4 R88, [R170+0x5000] ;  /* 0x00500000aa58783b */ /* 0x000f6e0000000200 */
[C---:B------:R-:W-:Y:S08]  /*4820*/  HMMA.16816.F32 R48, R8.reuse, R56, R48 ;  /* 0x000000380830723c */ /* 0x040ff00000001830 */
[----:B------:R-:W-:Y:S01]  /*4830*/  HMMA.16816.F32 R44, R8, R58, R44 ;  /* 0x0000003a082c723c */ /* 0x000fe2000000182c */
[----:B------:R-:W2:Y:S07]  /*4840*/  LDSM.16.M88.4 R56, [R170+0x5800] ;  /* 0x00580000aa38783b */ /* 0x000eae0000000200 */
[C---:B-1----:R-:W-:Y:S08]  /*4850*/  HMMA.16816.F32 R28, R4.reuse, R68, R24 ;  /* 0x00000044041c723c */ /* 0x042ff00000001818 */
[C---:B------:R-:W-:Y:S01]  /*4860*/  HMMA.16816.F32 R24, R4.reuse, R70, R12 ;  /* 0x000000460418723c */ /* 0x040fe2000000180c */
[----:B------:R-:W-:Y:S04]  /*4870*/  LDSM.16.M88.4 R12, [R165+0x8000] ;  /* 0x00800000a50c783b */ /* 0x000fe80000000200 */
[----:B------:R-:W1:Y:S03]  /*4880*/  LDSM.16.M88.4 R68, [R20+0x4000] ;  /* 0x004000001444783b */ /* 0x000e660000000200 */
[C---:B---3--:R-:W-:Y:S08]  /*4890*/  HMMA.16816.F32 R8, R4.reuse, R72, R32 ;  /* 0x000000480408723c */ /* 0x048ff00000001820 */
[C---:B------:R-:W-:Y:S01]  /*48a0*/  HMMA.16816.F32 R36, R4.reuse, R74, R36 ;  /* 0x0000004a0424723c */ /* 0x040fe20000001824 */
[----:B------:R-:W-:Y:S07]  /*48b0*/  LDSM.16.M88.4 R72, [R2+0x4000] ;  /* 0x004000000248783b */ /* 0x000fee0000000200 */
[C---:B----4-:R-:W-:Y:S08]  /*48c0*/  HMMA.16816.F32 R40, R4.reuse, R84, R40 ;  /* 0x000000540428723c */ /* 0x050ff00000001828 */
[C---:B------:R-:W-:Y:S01]  /*48d0*/  HMMA.16816.F32 R52, R4.reuse, R86, R52 ;  /* 0x000000560434723c */ /* 0x040fe20000001834 */
[----:B------:R-:W3:Y:S07]  /*48e0*/  LDSM.16.M88.4 R84, [R20+0x5000] ;  /* 0x005000001454783b */ /* 0x000eee0000000200 */
[C---:B------:R-:W-:Y:S08]  /*48f0*/  HMMA.16816.F32 R48, R4.reuse, R60, R48 ;  /* 0x0000003c0430723c */ /* 0x040ff00000001830 */
[----:B------:R-:W-:Y:S01]  /*4900*/  HMMA.16816.F32 R44, R4, R62, R44 ;  /* 0x0000003e042c723c */ /* 0x000fe2000000182c */
[----:B------:R-:W-:Y:S07]  /*4910*/  LDSM.16.M88.4 R60, [R2+0x5800] ;  /* 0x00580000023c783b */ /* 0x000fee0000000200 */
[C---:B--2---:R-:W-:Y:S08]  /*4920*/  HMMA.16816.F32 R32, R16.reuse, R64, R28 ;  /* 0x000000401020723c */ /* 0x044ff0000000181c */
[C---:B------:R-:W-:Y:S01]  /*4930*/  HMMA.16816.F32 R28, R16.reuse, R66, R24 ;  /* 0x00000042101c723c */ /* 0x040fe20000001818 */
[----:B------:R2:W4:Y:S07]  /*4940*/  LDSM.16.M88.4 R64, [R20+0x5800] ;  /* 0x005800001440783b */ /* 0x00052e0000000200 */
[C---:B------:R-:W-:Y:S01]  /*4950*/  HMMA.16816.F32 R24, R16.reuse, R80, R8 ;  /* 0x000000501018723c */ /* 0x040fe20000001808 */
[----:B------:R-:W1:Y:S07]  /*4960*/  LDSM.16.M88.4 R8, [R167+0x8000] ;  /* 0x00800000a708783b */ /* 0x000e6e0000000200 */
[C---:B------:R-:W-:Y:S01]  /*4970*/  HMMA.16816.F32 R4, R16.reuse, R82, R36 ;  /* 0x000000521004723c */ /* 0x040fe20000001824 */
[----:B------:R-:W2:Y:S07]  /*4980*/  LDSM.16.M88.4 R80, [R2+0x4800] ;  /* 0x004800000250783b */ /* 0x000eae0000000200 */
[C---:B-----5:R-:W-:Y:S08]  /*4990*/  HMMA.16816.F32 R36, R16.reuse, R88, R40 ;  /* 0x000000581024723c */ /* 0x060ff00000001828 */
[C---:B------:R-:W-:Y:S08]  /*49a0*/  HMMA.16816.F32 R52, R16.reuse, R90, R52 ;  /* 0x0000005a1034723c */ /* 0x040ff00000001834 */
[C---:B------:R-:W-:Y:S08]  /*49b0*/  HMMA.16816.F32 R48, R16.reuse, R56, R48 ;  /* 0x000000381030723c */ /* 0x040ff00000001830 */
[----:B------:R-:W-:Y:S01]  /*49c0*/  HMMA.16816.F32 R40, R16, R58, R44 ;  /* 0x0000003a1028723c */ /* 0x000fe2000000182c */
[----:B------:R-:W5:Y:S07]  /*49d0*/  LDSM.16.M88.4 R56, [R2+0x5000] ;  /* 0x005000000238783b */ /* 0x000f6e0000000200 */
[C---:B-1----:R-:W-:Y:S08]  /*49e0*/  HMMA.16816.F32 R32, R12.reuse, R68, R32 ;  /* 0x000000440c20723c */ /* 0x042ff00000001820 */
[C---:B------:R-:W-:Y:S01]  /*49f0*/  HMMA.16816.F32 R28, R12.reuse, R70, R28 ;  /* 0x000000460c1c723c */ /* 0x040fe2000000181c */
[----:B------:R-:W-:Y:S07]  /*4a00*/  LDSM.16.M88.4 R68, [R0+0x4000] ;  /* 0x004000000044783b */ /* 0x000fee0000000200 */
[C---:B------:R-:W-:Y:S08]  /*4a10*/  HMMA.16816.F32 R24, R12.reuse, R76, R24 ;  /* 0x0000004c0c18723c */ /* 0x040ff00000001818 */
[C---:B--2---:R-:W-:Y:S01]  /*4a20*/  HMMA.16816.F32 R20, R12.reuse, R78, R4 ;  /* 0x0000004e0c14723c */ /* 0x044fe20000001804 */
[----:B------:R-:W1:Y:S04]  /*4a30*/  LDSM.16.M88.4 R4, [R166+0x8000] ;  /* 0x00800000a604783b */ /* 0x000e680000000200 */
[----:B------:R-:W2:Y:S03]  /*4a40*/  LDSM.16.M88.4 R76, [R0+0x4800] ;  /* 0x00480000004c783b */ /* 0x000ea60000000200 */
[C---:B---3--:R-:W-:Y:S08]  /*4a50*/  HMMA.16816.F32 R16, R12.reuse, R84, R36 ;  /* 0x000000540c10723c */ /* 0x048ff00000001824 */
[C---:B------:R-:W-:Y:S08]  /*4a60*/  HMMA.16816.F32 R52, R12.reuse, R86, R52 ;  /* 0x000000560c34723c */ /* 0x040ff00000001834 */
[C---:B----4-:R-:W-:Y:S08]  /*4a70*/  HMMA.16816.F32 R48, R12.reuse, R64, R48 ;  /* 0x000000400c30723c */ /* 0x050ff00000001830 */
[----:B------:R-:W-:Y:S01]  /*4a80*/  HMMA.16816.F32 R12, R12, R66, R40 ;  /* 0x000000420c0c723c */ /* 0x000fe20000001828 */
[----:B------:R-:W3:Y:S04]  /*4a90*/  LDSM.16.M88.4 R40, [R0+0x5000] ;  /* 0x005000000028783b */ /* 0x000ee80000000200 */
[----:B------:R4:W1:Y:S03]  /*4aa0*/  LDSM.16.M88.4 R64, [R0+0x5800] ;  /* 0x005800000040783b */ /* 0x0008660000000200 */
[C---:B------:R-:W-:Y:S08]  /*4ab0*/  HMMA.16816.F32 R44, R8.reuse, R72, R32 ;  /* 0x00000048082c723c */ /* 0x040ff00000001820 */
[C---:B------:R-:W-:Y:S08]  /*4ac0*/  HMMA.16816.F32 R36, R8.reuse, R74, R28 ;  /* 0x0000004a0824723c */ /* 0x040ff0000000181c */
[----:B------:R-:W-:Y:S01]  /*4ad0*/  HMMA.16816.F32 R32, R8, R80, R24 ;  /* 0x000000500820723c */ /* 0x000fe20000001818 */
[----:B----4-:R-:W-:-:S04]  /*4ae0*/  IMAD.IADD R0, R212, 0x1, R203 ;  /* 0x00000001d4007824 */ /* 0x010fc800078e02cb */
[----:B------:R-:W-:-:S03]  /*4af0*/  @P0 IMAD.HI.U32 R2, R0, c[0x0][0x2c8], RZ ;  /* 0x0000b20000020a27 */ /* 0x000fc600078e00ff */
[C---:B------:R-:W-:Y:S08]  /*4b00*/  HMMA.16816.F32 R28, R8.reuse, R82, R20 ;  /* 0x00000052081c723c */ /* 0x040ff00000001814 */
[C---:B-----5:R-:W-:Y:S08]  /*4b10*/  HMMA.16816.F32 R24, R8.reuse, R56, R16 ;  /* 0x000000380818723c */ /* 0x060ff00000001810 */
[C---:B------:R-:W-:Y:S08]  /*4b20*/  HMMA.16816.F32 R20, R8.reuse, R58, R52 ;  /* 0x0000003a0814723c */ /* 0x040ff00000001834 */
[C---:B------:R-:W-:Y:S08]  /*4b30*/  HMMA.16816.F32 R16, R8.reuse, R60, R48 ;  /* 0x0000003c0810723c */ /* 0x040ff00000001830 */
[----:B------:R-:W-:Y:S07]  /*4b40*/  HMMA.16816.F32 R12, R8, R62, R12 ;  /* 0x0000003e080c723c */ /* 0x000fee000000180c */
[----:B------:R-:W-:Y:S01]  /*4b50*/  IMAD.MOV.U32 R8, RZ, RZ, R0 ;  /* 0x000000ffff087224 */ /* 0x000fe200078e0000 */
[----:B------:R-:W-:Y:S01]  /*4b60*/  @P0 SHF.R.U32.HI R8, RZ, c[0x0][0x2cc], R2 ;  /* 0x0000b300ff080a19 */ /* 0x000fe20000011602 */
[----:B-1----:R-:W-:Y:S01]  /*4b70*/  HMMA.16816.F32 R48, R4, R68, R44 ;  /* 0x000000440430723c */ /* 0x002fe2000000182c */
[----:B------:R-:W-:-:S03]  /*4b80*/  IADD3 R0, R189, 0x1, -R161 ;  /* 0x00000001bd007810 */ /* 0x000fc60007ffe8a1 */
[----:B------:R-:W1:Y:S01]  /*4b90*/  SHFL.IDX PT, R3, R8, RZ, 0x1c1f ;  /* 0x001c1fff08037589 */ /* 0x000e6200000e0000 */
[----:B------:R-:W-:-:S03]  /*4ba0*/  IADD3 R0, -R190, R0, -R191 ;  /* 0x00000000be007210 */ /* 0x000fc60007ffe9bf */
[C---:B------:R-:W-:Y:S08]  /*4bb0*/  HMMA.16816.F32 R44, R4.reuse, R70, R36 ;  /* 0x00000046042c723c */ /* 0x040ff00000001824 */
[C---:B--2---:R-:W-:Y:S08]  /*4bc0*/  HMMA.16816.F32 R36, R4.reuse, R76, R32 ;  /* 0x0000004c0424723c */ /* 0x044ff00000001820 */
[C---:B------:R-:W-:Y:S08]  /*4bd0*/  HMMA.16816.F32 R32, R4.reuse, R78, R28 ;  /* 0x0000004e0420723c */ /* 0x040ff0000000181c */
[C---:B---3--:R-:W-:Y:S08]  /*4be0*/  HMMA.16816.F32 R28, R4.reuse, R40, R24 ;  /* 0x00000028041c723c */ /* 0x048ff00000001818 */
[C---:B------:R-:W-:Y:S08]  /*4bf0*/  HMMA.16816.F32 R24, R4.reuse, R42, R20 ;  /* 0x0000002a0418723c */ /* 0x040ff00000001814 */
[C---:B------:R-:W-:Y:S08]  /*4c00*/  HMMA.16816.F32 R16, R4.reuse, R64, R16 ;  /* 0x000000400410723c */ /* 0x040ff00000001810 */
[----:B------:R-:W-:Y:S07]  /*4c10*/  HMMA.16816.F32 R12, R4, R66, R12 ;  /* 0x00000042040c723c */ /* 0x000fee000000180c */
[----:B------:R-:W-:Y:S01]  /*4c20*/  IADD3 R5, R0, c[0x0][0x328], RZ ;  /* 0x0000ca0000057a10 */ /* 0x000fe20007ffe0ff */
[----:B------:R-:W-:Y:S01]  /*4c30*/  IMAD.IADD R7, R92, 0x1, -R191 ;  /* 0x000000015c077824 */ /* 0x000fe200078e0abf */
[----:B------:R-:W-:-:S03]  /*4c40*/  IADD3 R6, R0, UR4, RZ ;  /* 0x0000000400067c10 */ /* 0x000fc6000fffe0ff */
[--C-:B-1----:R-:W-:Y:S02]  /*4c50*/  IMAD.IADD R2, R5, 0x1, R3.reuse ;  /* 0x0000000105027824 */ /* 0x102fe400078e0203 */
[----:B------:R-:W-:-:S03]  /*4c60*/  IMAD.IADD R0, R6, 0x1, R3 ;  /* 0x0000000106007824 */ /* 0x000fc600078e0203 */
[----:B------:R-:W-:Y:S01]  /*4c70*/  IMNMX R2, R7, R2, PT ;  /* 0x0000000207027217 */ /* 0x000fe20003800200 */
        /* <DEDUP_REMOVED lines=12> */
.L_x_2042:
[----:B------:R-:W-:-:S04]  /*4d40*/  MOV R4, 0x1 ;  /* 0x0000000100047802 */ /* 0x000fc80000000f00 */
[----:B------:R-:W-:-:S13]  /*4d50*/  ISETP.NE.AND P0, PT, R4, c[0x0][0x32c], PT ;  /* 0x0000cb0004007a0c */ /* 0x000fda0003f05270 */
[----:B------:R-:W-:-:S05]  /*4d60*/  @P0 IMAD.HI.U32 R4, R3, c[0x0][0x330], RZ ;  /* 0x0000cc0003040a27 */ /* 0x000fca00078e00ff */
[----:B------:R-:W-:Y:S02]  /*4d70*/  @P0 SHF.R.U32.HI R3, RZ, c[0x0][0x334], R4 ;  /* 0x0000cd00ff030a19 */ /* 0x000fe40000011604 */
.L_x_2043:
[----:B------:R-:W-:Y:S05]  /*4d80*/  BSYNC B0 ;  /* 0x0000000000007941 */ /* 0x000fea0003800000 */
.L_x_2041:
[----:B------:R-:W-:-:S04]  /*4d90*/  IMAD R3, R3, c[0x0][0x32c], -R161 ;  /* 0x0000cb0003037a24 */ /* 0x000fc800078e0aa1 */
[----:B------:R-:W-:-:S05]  /*4da0*/  IMAD.IADD R3, R3, 0x1, -R191 ;  /* 0x0000000103037824 */ /* 0x000fca00078e0abf */
[----:B------:R-:W-:Y:S02]  /*4db0*/  IADD3 R4, R3, c[0x0][0x32c], RZ ;  /* 0x0000cb0003047a10 */ /* 0x000fe40007ffe0ff */
[----:B------:R-:W-:Y:S02]  /*4dc0*/  IMNMX R0, R0, R3, !PT ;  /* 0x0000000300007217 */ /* 0x000fe40007800200 */
[----:B------:R-:W-:Y:S02]  /*4dd0*/  IMNMX R2, R2, R4, PT ;  /* 0x0000000402027217 */ /* 0x000fe40003800200 */
.L_x_2040:
[----:B------:R-:W-:Y:S01]  /*4de0*/  ISETP.GT.AND P3, PT, R180, RZ, PT ;  /* 0x000000ffb400720c */ /* 0x000fe20003f64270 */
[----:B------:R-:W1:Y:S03]  /*4df0*/  SHFL.IDX PT, R3, R8, 0x1, 0x1c1f ;  /* 0x003c1f0008037f89 */ /* 0x000e6600000e0000 */
        /* <DEDUP_REMOVED lines=46> */
[----:B-1----:R-:W-:-:S03]  /*50e0*/  IMAD.IADD R0, R6, 0x1, R3 ;  /* 0x0000000106007824 */ /* 0x002fc600078e0203 */
[----:B------:R-:W-:Y:S01]  /*50f0*/  ISETP.LT.OR P0, PT, R2, 0x3a, P0 ;  /* 0x0000003a0200780c */ /* 0x000fe20000701670 */
[----:B------:R-:W-:-:S03]  /*5100*/  IMAD.IADD R2, R5, 0x1, R3 ;  /* 0x0000000105027824 */ /* 0x000fc600078e0203 */
[----:B------:R-:W-:Y:S02]  /*5110*/  FSEL R74, R13, -INF , !P0 ;  /* 0xff8000000d4a7808 */ /* 0x000fe40004000000 */
        /* <DEDUP_REMOVED lines=13> */
.L_x_2046:
[----:B------:R-:W-:-:S04]  /*51f0*/  MOV R4, 0x1 ;  /* 0x0000000100047802 */ /* 0x000fc80000000f00 */
[----:B------:R-:W-:-:S13]  /*5200*/  ISETP.NE.AND P0, PT, R4, c[0x0][0x32c], PT ;  /* 0x0000cb0004007a0c */ /* 0x000fda0003f05270 */
[----:B------:R-:W-:-:S05]  /*5210*/  @P0 IMAD.HI.U32 R4, R3, c[0x0][0x330], RZ ;  /* 0x0000cc0003040a27 */ /* 0x000fca00078e00ff */
[----:B------:R-:W-:Y:S02]  /*5220*/  @P0 SHF.R.U32.HI R3, RZ, c[0x0][0x334], R4 ;  /* 0x0000cd00ff030a19 */ /* 0x000fe40000011604 */
.L_x_2047:
[----:B------:R-:W-:Y:S05]  /*5230*/  BSYNC B0 ;  /* 0x0000000000007941 */ /* 0x000fea0003800000 */
.L_x_2045:
[----:B------:R-:W-:-:S04]  /*5240*/  IMAD R3, R3, c[0x0][0x32c], -R161 ;  /* 0x0000cb0003037a24 */ /* 0x000fc800078e0aa1 */
[----:B------:R-:W-:-:S05]  /*5250*/  IMAD.IADD R3, R3, 0x1, -R191 ;  /* 0x0000000103037824 */ /* 0x000fca00078e0abf */
[----:B------:R-:W-:Y:S02]  /*5260*/  IADD3 R4, R3, c[0x0][0x32c], RZ ;  /* 0x0000cb0003047a10 */ /* 0x000fe40007ffe0ff */
[----:B------:R-:W-:Y:S02]  /*5270*/  IMNMX R0, R0, R3, !PT ;  /* 0x0000000300007217 */ /* 0x000fe40007800200 */
[----:B------:R-:W-:Y:S02]  /*5280*/  IMNMX R2, R2, R4, PT ;  /* 0x0000000402027217 */ /* 0x000fe40003800200 */
.L_x_2044:
[----:B------:R-:W-:Y:S01]  /*5290*/  ISETP.GT.AND P0, PT, R0, 0x8, P3 ;  /* 0x000000080000780c */ /* 0x000fe20001f04270 */
[----:B------:R-:W2:Y:S01]  /*52a0*/  LDL R92, [R1] ;  /* 0x00000000015c7983 */ /* 0x000ea20000100800 */
[----:B------:R-:W-:Y:S01]  /*52b0*/  FMNMX.FTZ R3, R9, R11, !PT ;  /* 0x0000000b09037209 */ /* 0x000fe20007810000 */
[----:B------:R-:W-:-:S04]  /*52c0*/  DEPBAR.LE SB0, 0x2 ;  /* 0x000080800000791a */ /* 0x000fc80000000000 */
[----:B------:R-:W-:Y:S01]  /*52d0*/  BAR.SYNC.DEFER_BLOCKING 0x0 ;  /* 0x0000000000007b1d */ /* 0x000fe20000010000 */
[----:B------:R-:W-:Y:S02]  /*52e0*/  ISETP.LT.OR P0, PT, R2, 0x9, P0 ;  /* 0x000000090200780c */ /* 0x000fe40000701670 */
[----:B------:R-:W-:Y:S02]  /*52f0*/  FMNMX.FTZ R3, R20, R3, !PT ;  /* 0x0000000314037209 */ /* 0x000fe40007810000 */
[----:B------:R-:W-:Y:S01]  /*5300*/  FSEL R8, R46, -INF , !P0 ;  /* 0xff8000002e087808 */ /* 0x000fe20004000000 */
[----:B------:R-:W-:Y:S01]  /*5310*/  BSSY B0, `(.L_x_2048) ;  /* 0x00001af000007945 */ /* 0x000fe20003800000 */
[----:B------:R-:W-:Y:S02]  /*5320*/  ISETP.GT.AND P0, PT, R0, 0x9, P3 ;  /* 0x000000090000780c */ /* 0x000fe40001f04270 */
[----:B------:R-:W-:Y:S02]  /*5330*/  FMNMX.FTZ R3, R21, R3, !PT ;  /* 0x0000000315037209 */ /* 0x000fe40007810000 */
[----:B------:R-:W-:-:S02]  /*5340*/  ISETP.LT.OR P0, PT, R2, 0xa, P0 ;  /* 0x0000000a0200780c */ /* 0x000fc40000701670 */
[----:B------:R-:W-:Y:S02]  /*5350*/  FMNMX.FTZ R3, R22, R3, !PT ;  /* 0x0000000316037209 */ /* 0x000fe40007810000 */
[----:B------:R-:W-:Y:S02]  /*5360*/  FSEL R10, R47, -INF , !P0 ;  /* 0xff8000002f0a7808 */ /* 0x000fe40004000000 */
[----:B------:R-:W-:Y:S02]  /*5370*/  ISETP.GT.AND P0, PT, R0, 0x10, P3 ;  /* 0x000000100000780c */ /* 0x000fe40001f04270 */
[----:B------:R-:W-:Y:S02]  /*5380*/  FMNMX.FTZ R3, R23, R3, !PT ;  /* 0x0000000317037209 */ /* 0x000fe40007810000 */
[----:B------:R-:W-:Y:S02]  /*5390*/  ISETP.LT.OR P0, PT, R2, 0x11, P0 ;  /* 0x000000110200780c */ /* 0x000fe40000701670 */
[----:B------:R-:W-:Y:S01]  /*53a0*/  FMNMX.FTZ R3, R32, R3, !PT ;  /* 0x0000000320037209 */ /* 0x000fe20007810000 */
[----:B------:R-:W-:Y:S01]  /*53b0*/  LDSM.16.MT88.4 R40, [R172+0x800] ;  /* 0x00080000ac28783b */ /* 0x000fe20000004200 */
[----:B------:R-:W-:-:S02]  /*53c0*/  FSEL R16, R38, -INF , !P0 ;  /* 0xff80000026107808 */ /* 0x000fc40004000000 */
[----:B------:R-:W-:Y:S01]  /*53d0*/  ISETP.GT.AND P0, PT, R0, 0x11, P3 ;  /* 0x000000110000780c */ /* 0x000fe20001f04270 */
[----:B------:R-:W-:Y:S01]  /*53e0*/  LDSM.16.MT88.4 R60, [R171+0x2000] ;  /* 0x00200000ab3c783b */ /* 0x000fe20000004200 */
[----:B------:R-:W-:Y:S02]  /*53f0*/  FMNMX.FTZ R3, R33, R3, !PT ;  /* 0x0000000321037209 */ /* 0x000fe40007810000 */
[----:B------:R-:W-:Y:S01]  /*5400*/  ISETP.LT.OR P0, PT, R2, 0x12, P0 ;  /* 0x000000120200780c */ /* 0x000fe20000701670 */
[----:B------:R-:W-:Y:S01]  /*5410*/  LDSM.16.MT88.4 R56, [R219+0x2000] ;  /* 0x00200000db38783b */ /* 0x000fe20000004200 */
[----:B------:R-:W-:Y:S02]  /*5420*/  FMNMX.FTZ R3, R73, R3, !PT ;  /* 0x0000000349037209 */ /* 0x000fe40007810000 */
[----:B------:R-:W-:Y:S02]  /*5430*/  FSEL R17, R39, -INF , !P0 ;  /* 0xff80000027117808 */ /* 0x000fe40004000000 */
[----:B------:R-:W-:Y:S01]  /*5440*/  ISETP.GT.AND P0, PT, R0, 0x18, P3 ;  /* 0x000000180000780c */ /* 0x000fe20001f04270 */
[----:B------:R-:W-:Y:S01]  /*5450*/  LDSM.16.MT88.4 R36, [R172] ;  /* 0x00000000ac24783b */ /* 0x000fe20000004200 */
[----:B------:R-:W-:-:S02]  /*5460*/  FMNMX.FTZ R3, R72, R3, !PT ;  /* 0x0000000348037209 */ /* 0x000fc40007810000 */
[----:B------:R-:W-:Y:S02]  /*5470*/  ISETP.LT.OR P0, PT, R2, 0x19, P0 ;  /* 0x000000190200780c */ /* 0x000fe40000701670 */
[----:B------:R-:W-:Y:S02]  /*5480*/  FMNMX.FTZ R3, R71, R3, !PT ;  /* 0x0000000347037209 */ /* 0x000fe40007810000 */
[----:B------:R-:W-:Y:S02]  /*5490*/  FSEL R49, R34, -INF , !P0 ;  /* 0xff80000022317808 */ /* 0x000fe40004000000 */
        /* <DEDUP_REMOVED lines=8> */
[----:B------:R-:W-:-:S02]  /*5520*/  FMNMX.FTZ R3, R75, R3, !PT ;  /* 0x000000034b037209 */ /* 0x000fc40007810000 */
[----:B------:R-:W-:Y:S02]  /*5530*/  FSEL R66, R30, -INF , !P0 ;  /* 0xff8000001e427808 */ /* 0x000fe40004000000 */
[----:B------:R-:W-:Y:S02]  /*5540*/  ISETP.GT.AND P0, PT, R0, 0x21, P3 ;  /* 0x000000210000780c */ /* 0x000fe40001f04270 */
[----:B------:R-:W-:Y:S02]  /*5550*/  FMNMX.FTZ R3, R74, R3, !PT ;  /* 0x000000034a037209 */ /* 0x000fe40007810000 */
[----:B------:R-:W-:-:S03]  /*5560*/  ISETP.LT.OR P0, PT, R2, 0x22, P0 ;  /* 0x000000220200780c */ /* 0x000fc60000701670 */
[----:B------:R-:W1:Y:S01]  /*5570*/  SHFL.BFLY PT, R5, R3, 0x2, 0x1f ;  /* 0x0c401f0003057f89 */ /* 0x000e6200000e0000 */
[----:B------:R-:W-:Y:S02]  /*5580*/  FSEL R67, R31, -INF , !P0 ;  /* 0xff8000001f437808 */ /* 0x000fe40004000000 */
[----:B------:R-:W-:Y:S01]  /*5590*/  ISETP.GT.AND P0, PT, R0, 0x28, P3 ;  /* 0x000000280000780c */ /* 0x000fe20001f04270 */
[----:B------:R-:W-:Y:S03]  /*55a0*/  LDSM.16.MT88.4 R28, [R217+0x800] ;  /* 0x00080000d91c783b */ /* 0x000fe60000004200 */
        /* <DEDUP_REMOVED lines=28> */
[----:B------:R-:W-:Y:S01]  /*5770*/  FMNMX.FTZ R4, R49, R4, !PT ;  /* 0x0000000431047209 */ /* 0x000fe20007810000 */
[----:B------:R-:W-:Y:S03]  /*5780*/  LDSM.16.MT88.4 R12, [R171] ;  /* 0x00000000ab0c783b */ /* 0x000fe60000004200 */
[----:B------:R-:W-:-:S04]  /*5790*/  FMNMX.FTZ R4, R48, R4, !PT ;  /* 0x0000000430047209 */ /* 0x000fc80007810000 */
[----:B------:R-:W-:-:S04]  /*57a0*/  FMNMX.FTZ R4, R66, R4, !PT ;  /* 0x0000000442047209 */ /* 0x000fc80007810000 */
[----:B------:R-:W-:-:S04]  /*57b0*/  FMNMX.FTZ R4, R67, R4, !PT ;  /* 0x0000000443047209 */ /* 0x000fc80007810000 */
[----:B------:R-:W-:-:S04]  /*57c0*/  FMNMX.FTZ R4, R68, R4, !PT ;  /* 0x0000000444047209 */ /* 0x000fc80007810000 */
[----:B------:R-:W-:-:S04]  /*57d0*/  FMNMX.FTZ R4, R69, R4, !PT ;  /* 0x0000000445047209 */ /* 0x000fc80007810000 */
[----:B------:R-:W-:-:S04]  /*57e0*/  FMNMX.FTZ R0, R163, R4, !PT ;  /* 0x00000004a3007209 */ /* 0x000fc80007810000 */
[----:B------:R-:W-:Y:S02]  /*57f0*/  FMNMX.FTZ R2, R176, R0, !PT ;  /* 0x00000000b0027209 */ /* 0x000fe40007810000 */
[----:B-1----:R-:W-:Y:S02]  /*5800*/  FMNMX.FTZ R0, R3, R5, !PT ;  /* 0x0000000503007209 */ /* 0x002fe40007810000 */
[----:B------:R-:W-:-:S03]  /*5810*/  FMNMX.FTZ R2, R173, R2, !PT ;  /* 0x00000002ad027209 */ /* 0x000fc60007810000 */
[----:B------:R-:W1:Y:S01]  /*5820*/  SHFL.BFLY PT, R4, R0, 0x1, 0x1f ;  /* 0x0c201f0000047f89 */ /* 0x000e6200000e0000 */
[----:B------:R-:W-:-:S05]  /*5830*/  FMNMX.FTZ R2, R160, R2, !PT ;  /* 0x00000002a0027209 */ /* 0x000fca0007810000 */
[----:B------:R-:W3:Y:S01]  /*5840*/  SHFL.BFLY PT, R3, R2, 0x2, 0x1f ;  /* 0x0c401f0002037f89 */ /* 0x000ee200000e0000 */
[----:B-1----:R-:W-:-:S04]  /*5850*/  FMNMX.FTZ R101, R0, R4, !PT ;  /* 0x0000000400657209 */ /* 0x002fc80007810000 */
[C---:B------:R-:W-:Y:S01]  /*5860*/  FSETP.NEU.FTZ.AND P0, PT, R101.reuse, -INF , PT ;  /* 0xff8000006500780b */ /* 0x040fe20003f1d000 */
[----:B------:R-:W-:Y:S01]  /*5870*/  FMUL.FTZ R0, R101, c[0x0][0x2d0] ;  /* 0x0000b40065007a20 */ /* 0x000fe20000410000 */
[----:B---3--:R-:W-:-:S04]  /*5880*/  FMNMX.FTZ R2, R2, R3, !PT ;  /* 0x0000000302027209 */ /* 0x008fc80007810000 */
[----:B------:R-:W-:Y:S01]  /*5890*/  FSEL R0, R0, RZ, P0 ;  /* 0x000000ff00007208 */ /* 0x000fe20000000000 */
[----:B------:R-:W1:Y:S04]  /*58a0*/  SHFL.BFLY PT, R4, R2, 0x1, 0x1f ;  /* 0x0c201f0002047f89 */ /* 0x000e6800000e0000 */
[----:B------:R-:W-:-:S04]  /*58b0*/  FFMA.FTZ R3, R9, c[0x0][0x2d0], -R0 ;  /* 0x0000b40009037a23 */ /* 0x000fc80000010800 */
[----:B------:R3:W-:Y:S01]  /*58c0*/  MUFU.EX2 R103, R3 ;  /* 0x0000000300677308 */ /* 0x0007e20000000800 */
[----:B-1----:R-:W-:Y:S01]  /*58d0*/  FMNMX.FTZ R100, R2, R4, !PT ;  /* 0x0000000402647209 */ /* 0x002fe20007810000 */
[--C-:B------:R-:W-:Y:S02]  /*58e0*/  FFMA.FTZ R2, R20, c[0x0][0x2d0], -R0.reuse ;  /* 0x0000b40014027a23 */ /* 0x100fe40000010800 */
[----:B---3--:R-:W-:Y:S01]  /*58f0*/  FFMA.FTZ R3, R11, c[0x0][0x2d0], -R0 ;  /* 0x0000b4000b037a23 */ /* 0x008fe20000010800 */
[----:B------:R-:W-:-:S03]  /*5900*/  FSETP.NEU.FTZ.AND P0, PT, R100, -INF , PT ;  /* 0xff8000006400780b */ /* 0x000fc60003f1d000 */
[----:B------:R1:W-:Y:S08]  /*5910*/  MUFU.EX2 R156, R2 ;  /* 0x00000002009c7308 */ /* 0x0003f00000000800 */
[----:B------:R3:W4:Y:S01]  /*5920*/  MUFU.EX2 R102, R3 ;  /* 0x0000000300667308 */ /* 0x0007220000000800 */
[----:B-1----:R-:W-:-:S05]  /*5930*/  FMUL.FTZ R2, R100, c[0x0][0x2d0] ;  /* 0x0000b40064027a20 */ /* 0x002fca0000410000 */
[----:B------:R-:W-:Y:S01]  /*5940*/  FSEL R2, R2, RZ, P0 ;  /* 0x000000ff02027208 */ /* 0x000fe20000000000 */
[----:B---3--:R-:W-:-:S04]  /*5950*/  FFMA.FTZ R3, R21, c[0x0][0x2d0], -R0 ;  /* 0x0000b40015037a23 */ /* 0x008fc80000010800 */
[----:B------:R1:W-:Y:S02]  /*5960*/  MUFU.EX2 R157, R3 ;  /* 0x00000003009d7308 */ /* 0x0003e40000000800 */
[----:B-1----:R-:W-:-:S06]  /*5970*/  FFMA.FTZ R3, R6, c[0x0][0x2d0], -R2 ;  /* 0x0000b40006037a23 */ /* 0x002fcc0000010802 */
[----:B------:R1:W-:Y:S02]  /*5980*/  MUFU.EX2 R65, R3 ;  /* 0x0000000300417308 */ /* 0x0003e40000000800 */
[--C-:B-1----:R-:W-:Y:S02]  /*5990*/  FFMA.FTZ R3, R7, c[0x0][0x2d0], -R2.reuse ;  /* 0x0000b40007037a23 */ /* 0x102fe40000010802 */
[----:B------:R-:W1:Y:S04]  /*59a0*/  LDSM.16.MT88.4 R4, [R217] ;  /* 0x00000000d904783b */ /* 0x000e680000004200 */
[----:B------:R3:W5:Y:S02]  /*59b0*/  MUFU.EX2 R64, R3 ;  /* 0x0000000300407308 */ /* 0x0007640000000800 */
[----:B---3--:R-:W-:Y:S01]  /*59c0*/  FFMA.FTZ R3, R8, c[0x0][0x2d0], -R2 ;  /* 0x0000b40008037a23 */ /* 0x008fe20000010802 */
[----:B----4-:R-:W-:-:S02]  /*59d0*/  F2FP.PACK_AB R8, R102, R103 ;  /* 0x000000676608723e */ /* 0x010fc400000000ff */
[----:B-----5:R-:W-:-:S03]  /*59e0*/  F2FP.PACK_AB R9, R64, R65 ;  /* 0x000000414009723e */ /* 0x020fc600000000ff */
[----:B------:R3:W-:Y:S02]  /*59f0*/  MUFU.EX2 R95, R3 ;  /* 0x00000003005f7308 */ /* 0x0007e40000000800 */
[----:B---3--:R-:W-:Y:S01]  /*5a00*/  FFMA.FTZ R3, R10, c[0x0][0x2d0], -R2 ;  /* 0x0000b4000a037a23 */ /* 0x008fe20000010802 */
[----:B------:R-:W-:-:S05]  /*5a10*/  F2FP.PACK_AB R10, R157, R156 ;  /* 0x0000009c9d0a723e */ /* 0x000fca00000000ff */
[----:B------:R3:W4:Y:S02]  /*5a20*/  MUFU.EX2 R138, R3 ;  /* 0x00000003008a7308 */ /* 0x0007240000000800 */
[----:B---3--:R-:W-:Y:S01]  /*5a30*/  FFMA.FTZ R3, R22, c[0x0][0x2d0], -R0 ;  /* 0x0000b40016037a23 */ /* 0x008fe20000010800 */
[----:B----4-:R-:W-:-:S05]  /*5a40*/  F2FP.PACK_AB R11, R138, R95 ;  /* 0x0000005f8a0b723e */ /* 0x010fca00000000ff */
[----:B------:R3:W-:Y:S02]  /*5a50*/  MUFU.EX2 R209, R3 ;  /* 0x0000000300d17308 */ /* 0x0007e40000000800 */
[C---:B-1----:R-:W-:Y:S08]  /*5a60*/  HMMA.16816.F32 R24, R8.reuse, R4, RZ ;  /* 0x000000040818723c */ /* 0x042ff000000018ff */
[----:B------:R-:W-:Y:S01]  /*5a70*/  HMMA.16816.F32 R52, R8, R12, RZ ;  /* 0x0000000c0834723c */ /* 0x000fe200000018ff */
[----:B---3--:R-:W-:-:S04]  /*5a80*/  FFMA.FTZ R3, R23, c[0x0][0x2d0], -R0 ;  /* 0x0000b40017037a23 */ /* 0x008fc80000010800 */
[----:B------:R1:W3:Y:S03]  /*5a90*/  MUFU.EX2 R215, R3 ;  /* 0x0000000300d77308 */ /* 0x0002e60000000800 */
[C---:B------:R-:W-:Y:S08]  /*5aa0*/  HMMA.16816.F32 R20, R8.reuse, R6, RZ ;  /* 0x000000060814723c */ /* 0x040ff000000018ff */
[----:B------:R-:W-:Y:S01]  /*5ab0*/  HMMA.16816.F32 R44, R8, R14, RZ ;  /* 0x0000000e082c723c */ /* 0x000fe200000018ff */
[----:B-1----:R-:W-:-:S07]  /*5ac0*/  FFMA.FTZ R3, R32, c[0x0][0x2d0], -R0 ;  /* 0x0000b40020037a23 */ /* 0x002fce0000010800 */
[----:B------:R-:W-:Y:S01]  /*5ad0*/  HMMA.16816.F32 R12, R8, R38, RZ ;  /* 0x00000026080c723c */ /* 0x000fe200000018ff */
[----:B---3--:R-:W-:Y:S01]  /*5ae0*/  F2FP.PACK_AB R4, R215, R209 ;  /* 0x000000d1d704723e */ /* 0x008fe200000000ff */
[----:B------:R1:W-:Y:S02]  /*5af0*/  MUFU.EX2 R214, R3 ;  /* 0x0000000300d67308 */ /* 0x0003e40000000800 */
[----:B-1----:R-:W-:Y:S02]  /*5b00*/  FFMA.FTZ R3, R33, c[0x0][0x2d0], -R0 ;  /* 0x0000b40021037a23 */ /* 0x002fe40000010800 */
[----:B------:R-:W1:Y:S04]  /*5b10*/  LDSM.16.MT88.4 R32, [R171+0x800] ;  /* 0x00080000ab20783b */ /* 0x000e680000004200 */
[----:B------:R3:W4:Y:S02]  /*5b20*/  MUFU.EX2 R216, R3 ;  /* 0x0000000300d87308 */ /* 0x0007240000000800 */
[----:B---3--:R-:W-:Y:S01]  /*5b30*/  FFMA.FTZ R3, R16, c[0x0][0x2d0], -R2 ;  /* 0x0000b40010037a23 */ /* 0x008fe20000010802 */
[----:B----4-:R-:W-:-:S05]  /*5b40*/  F2FP.PACK_AB R6, R216, R214 ;  /* 0x000000d6d806723e */ /* 0x010fca00000000ff */
[----:B------:R3:W-:Y:S02]  /*5b50*/  MUFU.EX2 R139, R3 ;  /* 0x00000003008b7308 */ /* 0x0007e40000000800 */
[--C-:B---3--:R-:W-:Y:S02]  /*5b60*/  FFMA.FTZ R3, R17, c[0x0][0x2d0], -R2.reuse ;  /* 0x0000b40011037a23 */ /* 0x108fe40000010802 */
[----:B------:R-:W-:Y:S01]  /*5b70*/  HMMA.16816.F32 R16, R8, R36, RZ ;  /* 0x000000240810723c */ /* 0x000fe200000018ff */
[----:B------:R-:W-:Y:S03]  /*5b80*/  LDSM.16.MT88.4 R36, [R217+0x2800] ;  /* 0x00280000d924783b */ /* 0x000fe60000004200 */
[----:B------:R3:W4:Y:S02]  /*5b90*/  MUFU.EX2 R137, R3 ;  /* 0x0000000300897308 */ /* 0x0007240000000800 */
[----:B---3--:R-:W-:Y:S01]  /*5ba0*/  FFMA.FTZ R3, R49, c[0x0][0x2d0], -R2 ;  /* 0x0000b40031037a23 */ /* 0x008fe20000010802 */
[----:B----4-:R-:W-:-:S05]  /*5bb0*/  F2FP.PACK_AB R5, R137, R139 ;  /* 0x0000008b8905723e */ /* 0x010fca00000000ff */
[----:B------:R3:W-:Y:S02]  /*5bc0*/  MUFU.EX2 R178, R3 ;  /* 0x0000000300b27308 */ /* 0x0007e40000000800 */
[----:B---3--:R-:W-:Y:S02]  /*5bd0*/  FFMA.FTZ R3, R48, c[0x0][0x2d0], -R2 ;  /* 0x0000b40030037a23 */ /* 0x008fe40000010802 */
[----:B--2---:R-:W2:Y:S04]  /*5be0*/  LDSM.16.MT88.4 R48, [R92] ;  /* 0x000000005c30783b */ /* 0x004ea80000004200 */
[----:B------:R-:W3:Y:S02]  /*5bf0*/  MUFU.EX2 R179, R3 ;  /* 0x0000000300b37308 */ /* 0x000ee40000000800 */
[----:B---3--:R-:W-:Y:S01]  /*5c00*/  F2FP.PACK_AB R7, R179, R178 ;  /* 0x000000b2b307723e */ /* 0x008fe200000000ff */
[----:B------:R-:W-:-:S05]  /*5c10*/  FFMA.FTZ R3, R73, c[0x0][0x2d0], -R0 ;  /* 0x0000b40049037a23 */ /* 0x000fca0000010800 */
[----:B------:R3:W-:Y:S01]  /*5c20*/  MUFU.EX2 R181, R3 ;  /* 0x0000000300b57308 */ /* 0x0007e20000000800 */
[C---:B------:R-:W-:Y:S01]  /*5c30*/  HMMA.16816.F32 R152, R4.reuse, R28, R24 ;  /* 0x0000001c0498723c */ /* 0x040fe20000001818 */
[----:B------:R-:W4:Y:S07]  /*5c40*/  LDSM.16.MT88.4 R24, [R219+0x800] ;  /* 0x00080000db18783b */ /* 0x000f2e0000004200 */
[----:B------:R-:W-:Y:S01]  /*5c50*/  HMMA.16816.F32 R116, R4, R30, R20 ;  /* 0x0000001e0474723c */ /* 0x000fe20000001814 */
[----:B------:R-:W5:Y:S01]  /*5c60*/  LDSM.16.MT88.4 R20, [R217+0x2000] ;  /* 0x00200000d914783b */ /* 0x000f620000004200 */
[----:B---3--:R-:W-:-:S06]  /*5c70*/  FFMA.FTZ R3, R72, c[0x0][0x2d0], -R0 ;  /* 0x0000b40048037a23 */ /* 0x008fcc0000010800 */
[C---:B-1----:R-:W-:Y:S01]  /*5c80*/  HMMA.16816.F32 R132, R4.reuse, R32, R52 ;  /* 0x000000200484723c */ /* 0x042fe20000001834 */
[----:B------:R-:W-:Y:S01]  /*5c90*/  LDSM.16.MT88.4 R52, [R172+0x2000] ;  /* 0x00200000ac34783b */ /* 0x000fe20000004200 */
[----:B------:R1:W-:Y:S06]  /*5ca0*/  MUFU.EX2 R184, R3 ;  /* 0x0000000300b87308 */ /* 0x0003ec0000000800 */
[C---:B------:R-:W-:Y:S08]  /*5cb0*/  HMMA.16816.F32 R148, R4.reuse, R40, R16 ;  /* 0x000000280494723c */ /* 0x040ff00000001810 */
[----:B------:R-:W-:Y:S01]  /*5cc0*/  HMMA.16816.F32 R144, R4, R42, R12 ;  /* 0x0000002a0490723c */ /* 0x000fe2000000180c */
[----:B------:R-:W3:Y:S01]  /*5cd0*/  LDSM.16.MT88.4 R40, [R171+0x2800] ;  /* 0x00280000ab28783b */ /* 0x000ee20000004200 */
[----:B-1----:R-:W-:-:S04]  /*5ce0*/  FFMA.FTZ R3, R71, c[0x0][0x2d0], -R0 ;  /* 0x0000b40047037a23 */ /* 0x002fc80000010800 */
[----:B------:R1:W-:Y:S02]  /*5cf0*/  MUFU.EX2 R182, R3 ;  /* 0x0000000300b67308 */ /* 0x0003e40000000800 */
[----:B--2---:R-:W-:Y:S08]  /*5d00*/  HMMA.16816.F32 R16, R8, R48, RZ ;  /* 0x000000300810723c */ /* 0x004ff000000018ff */
[----:B------:R-:W-:Y:S01]  /*5d10*/  HMMA.16816.F32 R124, R4, R34, R44 ;  /* 0x00000022047c723c */ /* 0x000fe2000000182c */
[----:B------:R-:W-:Y:S01]  /*5d20*/  LDSM.16.MT88.4 R44, [R219+0x2800] ;  /* 0x00280000db2c783b */ /* 0x000fe20000004200 */
[----:B-1----:R-:W-:-:S06]  /*5d30*/  FFMA.FTZ R3, R70, c[0x0][0x2d0], -R0 ;  /* 0x0000b40046037a23 */ /* 0x002fcc0000010800 */
[C---:B------:R-:W-:Y:S01]  /*5d40*/  HMMA.16816.F32 R12, R8.reuse, R50, RZ ;  /* 0x00000032080c723c */ /* 0x040fe200000018ff */
[----:B------:R-:W1:Y:S01]  /*5d50*/  LDSM.16.MT88.4 R48, [R172+0x2800] ;  /* 0x00280000ac30783b */ /* 0x000e620000004200 */
[----:B------:R2:W1:Y:S06]  /*5d60*/  MUFU.EX2 R192, R3 ;  /* 0x0000000300c07308 */ /* 0x00046c0000000800 */
[----:B------:R-:W-:Y:S08]  /*5d70*/  HMMA.16816.F32 R32, R8, R60, RZ ;  /* 0x0000003c0820723c */ /* 0x000ff000000018ff */
[----:B----4-:R-:W-:Y:S01]  /*5d80*/  HMMA.16816.F32 R108, R4, R24, R16 ;  /* 0x00000018046c723c */ /* 0x010fe20000001810 */
[----:B--2---:R-:W-:-:S07]  /*5d90*/  FFMA.FTZ R3, R66, c[0x0][0x2d0], -R2 ;  /* 0x0000b40042037a23 */ /* 0x004fce0000010802 */
[C---:B------:R-:W-:Y:S01]  /*5da0*/  HMMA.16816.F32 R28, R8.reuse, R62, RZ ;  /* 0x0000003e081c723c */ /* 0x040fe200000018ff */
[----:B------:R-:W2:Y:S07]  /*5db0*/  LDSM.16.MT88.4 R60, [R171+0x4000] ;  /* 0x00400000ab3c783b */ /* 0x000eae0000004200 */
[----:B-----5:R-:W-:Y:S08]  /*5dc0*/  HMMA.16816.F32 R16, R8, R20, RZ ;  /* 0x000000140810723c */ /* 0x020ff000000018ff */
[C---:B------:R-:W-:Y:S08]  /*5dd0*/  HMMA.16816.F32 R140, R4.reuse, R26, R12 ;  /* 0x0000001a048c723c */ /* 0x040ff0000000180c */
[----:B---3--:R-:W-:Y:S01]  /*5de0*/  HMMA.16816.F32 R128, R4, R40, R32 ;  /* 0x000000280480723c */ /* 0x008fe20000001820 */
[----:B------:R-:W3:Y:S07]  /*5df0*/  LDSM.16.MT88.4 R32, [R217+0x4000] ;  /* 0x00400000d920783b */ /* 0x000eee0000004200 */
        /* <DEDUP_REMOVED lines=10> */
[----:B--2---:R-:W-:Y:S08]  /*5ea0*/  HMMA.16816.F32 R12, R8, R60, RZ ;  /* 0x0000003c080c723c */ /* 0x004ff000000018ff */
[C---:B------:R-:W-:Y:S08]  /*5eb0*/  HMMA.16816.F32 R80, R4.reuse, R46, R16 ;  /* 0x0000002e0450723c */ /* 0x040ff00000001810 */
[----:B------:R-:W-:Y:S01]  /*5ec0*/  HMMA.16816.F32 R96, R4, R48, R28 ;  /* 0x000000300460723c */ /* 0x000fe2000000181c */
[----:B------:R-:W2:Y:S07]  /*5ed0*/  LDSM.16.MT88.4 R28, [R172+0x4000] ;  /* 0x00400000ac1c783b */ /* 0x000eae0000004200 */
[C---:B---3--:R-:W-:Y:S08]  /*5ee0*/  HMMA.16816.F32 R16, R8.reuse, R32, RZ ;  /* 0x000000200810723c */ /* 0x048ff000000018ff */
        /* <DEDUP_REMOVED lines=8> */
[----:B--2---:R-:W-:Y:S08]  /*5f70*/  HMMA.16816.F32 R12, R8, R28, RZ ;  /* 0x0000001c080c723c */ /* 0x004ff000000018ff */
        /* <DEDUP_REMOVED lines=8> */
[----:B-1----:R1:W-:Y:S02]  /*6000*/  MUFU.EX2 R92, R3 ;  /* 0x00000003005c7308 */ /* 0x0023e40000000800 */
        /* <DEDUP_REMOVED lines=13> */
[--C-:B------:R-:W-:Y:S02]  /*60e0*/  FFMA.FTZ R14, R94, c[0x0][0x2d0], -R0.reuse ;  /* 0x0000b4005e0e7a23 */ /* 0x100fe40000010800 */
[----:B------:R-:W-:Y:S02]  /*60f0*/  FFMA.FTZ R0, R74, c[0x0][0x2d0], -R0 ;  /* 0x0000b4004a007a23 */ /* 0x000fe40000010800 */
[----:B------:R2:W3:Y:S08]  /*6100*/  MUFU.EX2 R102, R3 ;  /* 0x0000000300667308 */ /* 0x0004f00000000800 */
[----:B------:R4:W-:Y:S01]  /*6110*/  MUFU.EX2 R183, R0 ;  /* 0x0000000000b77308 */ /* 0x0009e20000000800 */
[----:B--2---:R-:W-:Y:S01]  /*6120*/  FFMA.FTZ R3, R68, c[0x0][0x2d0], -R2 ;  /* 0x0000b40044037a23 */ /* 0x004fe20000010802 */
[----:B---3--:R-:W-:-:S06]  /*6130*/  F2FP.PACK_AB R5, R102, R92 ;  /* 0x0000005c6605723e */ /* 0x008fcc00000000ff */
[----:B------:R-:W-:Y:S01]  /*6140*/  MUFU.EX2 R14, R14 ;  /* 0x0000000e000e7308 */ /* 0x000fe20000000800 */
[----:B----4-:R-:W-:-:S07]  /*6150*/  FFMA.FTZ R0, R163, c[0x0][0x2d0], -R2 ;  /* 0x0000b400a3007a23 */ /* 0x010fce0000010802 */
[----:B------:R2:W-:Y:S08]  /*6160*/  MUFU.EX2 R103, R3 ;  /* 0x0000000300677308 */ /* 0x0005f00000000800 */
[----:B------:R-:W-:Y:S01]  /*6170*/  MUFU.EX2 R12, R12 ;  /* 0x0000000c000c7308 */ /* 0x000fe20000000800 */
[----:B--2---:R-:W-:-:S07]  /*6180*/  FFMA.FTZ R3, R69, c[0x0][0x2d0], -R2 ;  /* 0x0000b40045037a23 */ /* 0x004fce0000010802 */
[----:B------:R2:W3:Y:S02]  /*6190*/  MUFU.EX2 R136, R3 ;  /* 0x0000000300887308 */ /* 0x0004e40000000800 */
[----:B--2---:R-:W-:Y:S01]  /*61a0*/  FADD.FTZ R3, R156, R4 ;  /* 0x000000049c037221 */ /* 0x004fe20000010000 */
[----:B------:R-:W-:Y:S02]  /*61b0*/  F2FP.PACK_AB R4, R184, R181 ;  /* 0x000000b5b804723e */ /* 0x000fe400000000ff */
[----:B---3--:R-:W-:Y:S01]  /*61c0*/  F2FP.PACK_AB R7, R136, R103 ;  /* 0x000000678807723e */ /* 0x008fe200000000ff */
[----:B------:R-:W-:Y:S02]  /*61d0*/  FADD.FTZ R15, R157, R3 ;  /* 0x000000039d0f7221 */ /* 0x000fe40000010000 */
[----:B------:R-:W-:-:S04]  /*61e0*/  FADD.FTZ R3, R65, R64 ;  /* 0x0000004041037221 */ /* 0x000fc80000010000 */
        /* <DEDUP_REMOVED lines=26> */
[----:B------:R-:W-:-:S06]  /*6390*/  F2FP.PACK_AB R98, R183, R12 ;  /* 0x0000000cb762723e */ /* 0x000fcc00000000ff */
        /* <DEDUP_REMOVED lines=17> */
[----:B------:R-:W-:-:S02]  /*64b0*/  FFMA.FTZ R4, R173, c[0x0][0x2d0], -R2 ;  /* 0x0000b400ad047a23 */ /* 0x000fc40000010802 */
[--C-:B-1----:R-:W-:Y:S02]  /*64c0*/  FFMA.FTZ R0, R176, c[0x0][0x2d0], -R2.reuse ;  /* 0x0000b400b0007a23 */ /* 0x102fe40000010802 */
[----:B------:R-:W-:Y:S01]  /*64d0*/  FFMA.FTZ R2, R160, c[0x0][0x2d0], -R2 ;  /* 0x0000b400a0027a23 */ /* 0x000fe20000010802 */
[----:B------:R1:W-:Y:S08]  /*64e0*/  MUFU.EX2 R8, R4 ;  /* 0x0000000400087308 */ /* 0x0003f00000000800 */
[----:B------:R-:W2:Y:S08]  /*64f0*/  MUFU.EX2 R11, R0 ;  /* 0x00000000000b7308 */ /* 0x000eb00000000800 */
[----:B------:R-:W3:Y:S01]  /*6500*/  MUFU.EX2 R9, R2 ;  /* 0x0000000200097308 */ /* 0x000ee20000000800 */
[----:B-1----:R-:W-:Y:S01]  /*6510*/  LDSM.16.MT88.4 R4, [R219+0x5800] ;  /* 0x00580000db04783b */ /* 0x002fe20000004200 */
[----:B--2---:R-:W-:Y:S01]  /*6520*/  F2FP.PACK_AB R97, R11, R10 ;  /* 0x0000000a0b61723e */ /* 0x004fe200000000ff */
[----:B------:R-:W-:-:S02]  /*6530*/  FADD.FTZ R0, R95, R3 ;  /* 0x000000035f007221 */ /* 0x000fc40000010000 */
[----:B------:R-:W-:Y:S02]  /*6540*/  FADD.FTZ R3, R209, R15 ;  /* 0x0000000fd1037221 */ /* 0x000fe40000010000 */
        /* <DEDUP_REMOVED lines=18> */
[----:B------:R-:W-:Y:S01]  /*6670*/  FADD.FTZ R0, R192, R3 ;  /* 0x00000003c0007221 */ /* 0x000fe20000010000 */
[----:B------:R-:W-:Y:S01]  /*6680*/  IADD3 R3, R180, -0x3, RZ ;  /* 0xfffffffdb4037810 */ /* 0x000fe20007ffe0ff */
[----:B------:R-:W-:Y:S01]  /*6690*/  FADD.FTZ R2, R136, R2 ;  /* 0x0000000288027221 */ /* 0x000fe20000010000 */
[----:B------:R-:W-:Y:S01]  /*66a0*/  HMMA.16816.F32 R44, R96, R48, R68 ;  /* 0x00000030602c723c */ /* 0x000fe20000001844 */
[----:B------:R-:W-:Y:S01]  /*66b0*/  FADD.FTZ R0, R14, R0 ;  /* 0x000000000e007221 */ /* 0x000fe20000010000 */
[----:B------:R-:W-:Y:S01]  /*66c0*/  ISETP.GE.AND P0, PT, R3, R188, PT ;  /* 0x000000bc0300720c */ /* 0x000fe20003f06270 */
[----:B------:R-:W-:Y:S02]  /*66d0*/  FADD.FTZ R2, R10, R2 ;  /* 0x000000020a027221 */ /* 0x000fe40000010000 */
[----:B------:R-:W-:-:S02]  /*66e0*/  FADD.FTZ R0, R13, R0 ;  /* 0x000000000d007221 */ /* 0x000fc40000010000 */
[----:B------:R-:W-:Y:S01]  /*66f0*/  FADD.FTZ R2, R11, R2 ;  /* 0x000000020b027221 */ /* 0x000fe20000010000 */
[C---:B------:R-:W-:Y:S01]  /*6700*/  HMMA.16816.F32 R40, R96.reuse, R42, R64 ;  /* 0x0000002a6028723c */ /* 0x040fe20000001840 */
[----:B------:R-:W1:Y:S01]  /*6710*/  LDSM.16.MT88.4 R64, [R219+0x3800] ;  /* 0x00380000db40783b */ /* 0x000e620000004200 */
[----:B------:R-:W-:Y:S02]  /*6720*/  FADD.FTZ R0, R12, R0 ;  /* 0x000000000c007221 */ /* 0x000fe40000010000 */
[----:B------:R-:W-:Y:S02]  /*6730*/  FADD.FTZ R2, R8, R2 ;  /* 0x0000000208027221 */ /* 0x000fe40000010000 */
[----:B------:R-:W-:Y:S02]  /*6740*/  FADD.FTZ R183, R183, R0 ;  /* 0x00000000b7b77221 */ /* 0x000fe40000010000 */
[----:B------:R-:W-:Y:S01]  /*6750*/  HMMA.16816.F32 R48, R96, R50, R72 ;  /* 0x000000326030723c */ /* 0x000fe20000001848 */
[----:B------:R-:W2:Y:S01]  /*6760*/  LDSM.16.MT88.4 R72, [R171+0x5800] ;  /* 0x00580000ab48783b */ /* 0x000ea20000004200 */
[----:B------:R-:W-:-:S06]  /*6770*/  FADD.FTZ R184, R9, R2 ;  /* 0x0000000209b87221 */ /* 0x000fcc0000010000 */
        /* <DEDUP_REMOVED lines=23> */
[----:B------:R-:W-:Y:S02]  /*68f0*/  IMAD.MOV.U32 R176, RZ, RZ, c[0x0][0x2b8] ;  /* 0x0000ae00ffb07624 */ /* 0x000fe400078e00ff */
[----:B------:R-:W-:-:S02]  /*6900*/  IMAD R163, R187, 0x20, R205 ;  /* 0x00000020bba37824 */ /* 0x000fc400078e02cd */
[----:B------:R-:W-:Y:S01]  /*6910*/  IMAD.MOV.U32 R174, RZ, RZ, RZ ;  /* 0x000000ffffae7224 */ /* 0x000fe200078e00ff */
[----:B------:R-:W-:Y:S02]  /*6920*/  ISETP.NE.AND P5, PT, R176, 0x1, PT ;  /* 0x00000001b000780c */ /* 0x000fe40003fa5270 */
[C---:B------:R-:W-:Y:S02]  /*6930*/  IADD3 R2, R163.reuse, R161, R193 ;  /* 0x000000a1a3027210 */ /* 0x040fe40007ffe0c1 */
[----:B------:R-:W-:Y:S02]  /*6940*/  ISETP.GT.AND P4, PT, R163, 0x3f, PT ;  /* 0x0000003fa300780c */ /* 0x000fe40003f84270 */
[----:B------:R-:W-:-:S05]  /*6950*/  IADD3 R2, R2, -0x80, RZ ;  /* 0xffffff8002027810 */ /* 0x000fca0007ffe0ff */
        /* <DEDUP_REMOVED lines=10> */
[C---:B------:R-:W-:Y:S01]  /*6a00*/  IMAD.SHL.U32 R18, R185.reuse, 0x2, RZ ;  /* 0x00000002b9127824 */ /* 0x040fe200078e00ff */
        /* <DEDUP_REMOVED lines=23> */
.L_x_2184:
[----:B------:R-:W-:Y:S05]  /*6b80*/  BRA.DIV ~URZ, `(.L_x_2051) ;  /* 0x000105a27f007947 */ /* 0x000fea000b800000 */
[----:B------:R-:W3:Y:S02]  /*6b90*/  SHFL.IDX PT, R0, R12, RZ, 0x181f ;  /* 0x00181fff0c007589 */ /* 0x000ee400000e0000 */
[----:B---3--:R-:W-:-:S05]  /*6ba0*/  IADD3 R8, P0, R0, R17, RZ ;  /* 0x0000001100087210 */ /* 0x008fca0007f1e0ff */
[----:B--2---:R-:W-:Y:S01]  /*6bb0*/  IMAD.X R9, R4, 0x1, R14, P0 ;  /* 0x0000000104097824 */ /* 0x004fe200000e060e */
[----:B------:R-:W-:-:S05]  /*6bc0*/  IADD3 R6, P0, R0, R16, RZ ;  /* 0x0000001000067210 */ /* 0x000fca0007f1e0ff */
[----:B------:R-:W-:Y:S01]  /*6bd0*/  IMAD.X R7, R4, 0x1, R13, P0 ;  /* 0x0000000104077824 */ /* 0x000fe200000e060d */
[----:B------:R-:W-:Y:S02]  /*6be0*/  IADD3 R2, P0, R0, R18, RZ ;  /* 0x0000001200027210 */ /* 0x000fe40007f1e0ff */
[----:B------:R-:W2:Y:S03]  /*6bf0*/  SHFL.IDX PT, R0, R12, 0x1, 0x181f ;  /* 0x00381f000c007f89 */ /* 0x000ea600000e0000 */
[----:B------:R-:W-:Y:S01]  /*6c00*/  IMAD.X R3, R4, 0x1, R15, P0 ;  /* 0x0000000104037824 */ /* 0x000fe200000e060f */
[----:B------:R-:W-:Y:S01]  /*6c10*/  ISETP.GE.AND P0, PT, R177, c[0x0][0x1d4], PT ;  /* 0x00007500b1007a0c */ /* 0x000fe20003f06270 */
[----:B------:R3:W4:Y:S03]  /*6c20*/  SHFL.IDX PT, R4, R5, 0x1, 0x181f ;  /* 0x00381f0005047f89 */ /* 0x00072600000e0000 */
[----:B------:R-:W-:-:S09]  /*6c30*/  SEL R11, RZ, 0x10, P0 ;  /* 0x00000010ff0b7807 */ /* 0x000fd20000000000 */
[----:B------:R1:W-:Y:S01]  /*6c40*/  LDGSTS.E.BYPASS.LTC128B.128 [R204+0xc100], [R8.64], !P0 ;  /* 0x0c10000008cc7fae */ /* 0x0003e2000c101d46 */
[----:B------:R-:W-:-:S04]  /*6c50*/  ISETP.GE.AND P0, PT, R186, c[0x0][0x1d4], PT ;  /* 0x00007500ba007a0c */ /* 0x000fc80003f06270 */
[----:B------:R-:W-:-:S09]  /*6c60*/  SEL R10, RZ, 0x10, P0 ;  /* 0x00000010ff0a7807 */ /* 0x000fd20000000000 */
[----:B------:R1:W-:Y:S01]  /*6c70*/  LDGSTS.E.BYPASS.LTC128B.128 [R204+0xe100], [R6.64], !P0 ;  /* 0x0e10000006cc7fae */ /* 0x0003e2000c101d46 */
[----:B------:R-:W-:-:S04]  /*6c80*/  ISETP.GE.AND P0, PT, R185, c[0x0][0x1d4], PT ;  /* 0x00007500b9007a0c */ /* 0x000fc80003f06270 */
[----:B-1-3--:R-:W-:-:S09]  /*6c90*/  SEL R5, RZ, 0x10, P0 ;  /* 0x00000010ff057807 */ /* 0x00afd20000000000 */
[----:B------:R1:W-:Y:S02]  /*6ca0*/  LDGSTS.E.BYPASS.LTC128B.128 [R204+0x10100], [R2.64], !P0 ;  /* 0x1010000002cc7fae */ /* 0x0003e4000c101d46 */
.L_x_2185:
[----:B-12-4-:R-:W-:-:S04]  /*6cb0*/  IADD3 R2, -R10, 0x10, RZ ;  /* 0x000000100a027810 */ /* 0x016fc80007ffe1ff */
[----:B------:R-:W-:-:S04]  /*6cc0*/  LOP3.LUT R2, R2, 0xf, RZ, 0xc0, !PT ;  /* 0x0000000f02027812 */ /* 0x000fc800078ec0ff */
[----:B------:R-:W-:Y:S02]  /*6cd0*/  IADD3 R6, P3, P0, R2, R0, R16 ;  /* 0x0000000002067210 */ /* 0x000fe4000787e010 */
[----:B------:R-:W-:Y:S02]  /*6ce0*/  IADD3 R2, -R11, 0x10, RZ ;  /* 0x000000100b027810 */ /* 0x000fe40007ffe1ff */
[----:B------:R-:W-:Y:S02]  /*6cf0*/  IADD3.X R7, RZ, R4, R13, P3, P0 ;  /* 0x00000004ff077210 */ /* 0x000fe40001fe040d */
        /* <DEDUP_REMOVED lines=16> */
.L_x_2049:
[----:B------:R-:W-:Y:S05]  /*6e00*/  BSYNC B0 ;  /* 0x0000000000007941 */ /* 0x000fea0003800000 */
.L_x_2048:
[----:B------:R-:W-:Y:S01]  /*6e10*/  IMAD.MOV.U32 R0, RZ, RZ, c[0x0][0x2c4] ;  /* 0x0000b100ff007624 */ /* 0x000fe200078e00ff */
[----:B------:R-:W0:Y:S01]  /*6e20*/  LDGDEPBAR ;  /* 0x00000000000079af */ /* 0x000e220000000000 */
[----:B-1----:R-:W-:Y:S01]  /*6e30*/  IMAD.MOV.U32 R3, RZ, RZ, c[0x0][0x32c] ;  /* 0x0000cb00ff037624 */ /* 0x002fe200078e00ff */
[----:B------:R-:W-:Y:S02]  /*6e40*/  IADD3 R173, R180, -0x2, RZ ;  /* 0xfffffffeb4ad7810 */ /* 0x000fe40007ffe0ff */
[----:B------:R-:W-:Y:S01]  /*6e50*/  ISETP.NE.AND P0, PT, R0, 0x1, PT ;  /* 0x000000010000780c */ /* 0x000fe20003f05270 */
[----:B------:R-:W-:-:S12]  /*6e60*/  IMAD.MOV.U32 R0, RZ, RZ, R203 ;  /* 0x000000ffff007224 */ /* 0x000fd800078e00cb */
[----:B------:R-:W-:-:S05]  /*6e70*/  @P0 IMAD.HI.U32 R2, R203, c[0x0][0x2c8], RZ ;  /* 0x0000b200cb020a27 */ /* 0x000fca00078e00ff */
[----:B------:R-:W-:Y:S02]  /*6e80*/  @P0 SHF.R.U32.HI R0, RZ, c[0x0][0x2cc], R2 ;  /* 0x0000b300ff000a19 */ /* 0x000fe40000011602 */
[----:B------:R-:W-:-:S03]  /*6e90*/  ISETP.GE.AND P0, PT, R3, 0x1, PT ;  /* 0x000000010300780c */ /* 0x000fc60003f06270 */
[----:B------:R-:W-:-:S05]  /*6ea0*/  IMAD.IADD R2, R218, 0x1, R0 ;  /* 0x00000001da027824 */ /* 0x000fca00078e0200 */
[----:B------:R-:W-:-:S05]  /*6eb0*/  IADD3 R0, R2, c[0x0][0x328], RZ ;  /* 0x0000ca0002007a10 */ /* 0x000fca0007ffe0ff */
[----:B------:R-:W-:Y:S05]  /*6ec0*/  @!P0 BRA `(.L_x_2052) ;  /* 0x0000013000008947 */ /* 0x000fea0003800000 */
        /* <DEDUP_REMOVED lines=11> */
.L_x_2054:
[----:B------:R-:W-:-:S04]  /*6f80*/  MOV R2, 0x1 ;  /* 0x0000000100027802 */ /* 0x000fc80000000f00 */
[----:B------:R-:W-:-:S13]  /*6f90*/  ISETP.NE.AND P0, PT, R2, c[0x0][0x32c], PT ;  /* 0x0000cb0002007a0c */ /* 0x000fda0003f05270 */
[----:B------:R-:W-:-:S05]  /*6fa0*/  @P0 IMAD.HI.U32 R2, R3, c[0x0][0x330], RZ ;  /* 0x0000cc0003020a27 */ /* 0x000fca00078e00ff */
[----:B------:R-:W-:Y:S02]  /*6fb0*/  @P0 SHF.R.U32.HI R3, RZ, c[0x0][0x334], R2 ;  /* 0x0000cd00ff030a19 */ /* 0x000fe40000011602 */
.L_x_2055:
[----:B------:R-:W-:Y:S05]  /*6fc0*/  BSYNC B0 ;  /* 0x0000000000007941 */ /* 0x000fea0003800000 */
.L_x_2053:
[----:B------:R-:W-:-:S05]  /*6fd0*/  MOV R2, c[0x0][0x32c] ;  /* 0x0000cb0000027a02 */ /* 0x000fca0000000f00 */
[----:B------:R-:W-:-:S05]  /*6fe0*/  IMAD R3, R3, R2, c[0x0][0x32c] ;  /* 0x0000cb0003037624 */ /* 0x000fca00078e0202 */
[----:B------:R-:W-:-:S04]  /*6ff0*/  IMNMX R0, R0, R3, PT ;  /* 0x0000000300007217 */ /* 0x000fc80003800200 */
.L_x_2052:
[----:B------:R-:W-:Y:S01]  /*7000*/  SHF.R.S32.HI R2, RZ, 0x1f, R0 ;  /* 0x0000001fff027819 */ /* 0x000fe20000011400 */
[----:B------:R-:W-:Y:S02]  /*7010*/  IMAD.MOV.U32 R163, RZ, RZ, 0x1 ;  /* 0x00000001ffa37424 */ /* 0x000fe400078e00ff */
[----:B------:R-:W-:Y:S01]  /*7020*/  IMAD.MOV.U32 R178, RZ, RZ, RZ ;  /* 0x000000ffffb27224 */ /* 0x000fe200078e00ff */
[----:B------:R-:W-:-:S04]  /*7030*/  LEA.HI R0, R2, R0, RZ, 0x6 ;  /* 0x0000000002007211 */ /* 0x000fc800078f30ff */
[----:B------:R-:W-:-:S04]  /*7040*/  SHF.R.S32.HI R0, RZ, 0x6, R0 ;  /* 0x00000006ff007819 */ /* 0x000fc80000011400 */
[----:B------:R-:W-:-:S04]  /*7050*/  IMNMX R192, R188, R0, !PT ;  /* 0x00000000bcc07217 */ /* 0x000fc80007800200 */
[----:B------:R-:W-:-:S13]  /*7060*/  ISETP.GE.AND P0, PT, R173, R192, PT ;  /* 0x000000c0ad00720c */ /* 0x000fda0003f06270 */
[----:B------:R-:W-:Y:S05]  /*7070*/  @!P0 BRA `(.L_x_2056) ;  /* 0x00003aa000008947 */ /* 0x000fea0003800000 */
[----:B------:R-:W-:Y:S01]  /*7080*/  ISETP.GE.AND P0, PT, R177, c[0x0][0x1d4], PT ;  /* 0x00007500b1007a0c */ /* 0x000fe20003f06270 */
[----:B------:R-:W-:Y:S01]  /*7090*/  IMAD.MOV.U32 R103, RZ, RZ, R100 ;  /* 0x000000ffff677224 */ /* 0x000fe200078e0064 */
[----:B------:R-:W-:Y:S01]  /*70a0*/  LOP3.LUT R213, R213, 0xfffffffb, RZ, 0xc0, !PT ;  /* 0xfffffffbd5d57812 */ /* 0x000fe200078ec0ff */
[----:B------:R-:W-:Y:S02]  /*70b0*/  IMAD.MOV.U32 R102, RZ, RZ, R101 ;  /* 0x000000ffff667224 */ /* 0x000fe400078e0065 */
[----:B------:R-:W-:Y:S02]  /*70c0*/  IMAD.MOV.U32 R176, RZ, RZ, R173 ;  /* 0x000000ffffb07224 */ /* 0x000fe400078e00ad */
[----:B------:R-:W-:Y:S02]  /*70d0*/  IMAD.MOV.U32 R178, RZ, RZ, RZ ;  /* 0x000000ffffb27224 */ /* 0x000fe400078e00ff */
[----:B------:R-:W-:-:S04]  /*70e0*/  IMAD.MOV.U32 R163, RZ, RZ, 0x1 ;  /* 0x00000001ffa37424 */ /* 0x000fc800078e00ff */
[----:B------:R-:W-:Y:S02]  /*70f0*/  @P0 LOP3.LUT R213, R213, 0x4, RZ, 0xfc, !PT ;  /* 0x00000004d5d50812 */ /* 0x000fe400078efcff */
[----:B------:R-:W-:Y:S02]  /*7100*/  ISETP.GE.AND P0, PT, R186, c[0x0][0x1d4], PT ;  /* 0x00007500ba007a0c */ /* 0x000fe40003f06270 */
[----:B------:R-:W-:-:S11]  /*7110*/  LOP3.LUT R213, R213, 0xfffffffd, RZ, 0xc0, !PT ;  /* 0xfffffffdd5d57812 */ /* 0x000fd600078ec0ff */
[----:B------:R-:W-:Y:S02]  /*7120*/  @P0 LOP3.LUT R213, R213, 0x2, RZ, 0xfc, !PT ;  /* 0x00000002d5d50812 */ /* 0x000fe400078efcff */
.L_x_2073:
[----:B------:R-:W-:Y:S04]  /*7130*/  DEPBAR.LE SB0, 0x2 ;  /* 0x000080800000791a */ /* 0x000fe80000000000 */
[----:B------:R-:W-:Y:S01]  /*7140*/  WARPSYNC 0xffffffff ;  /* 0xffffffff00007948 */ /* 0x000fe20003800000 */
[----:B------:R-:W-:Y:S01]  /*7150*/  BAR.SYNC.DEFER_BLOCKING 0x0 ;  /* 0x0000000000007b1d */ /* 0x000fe20000010000 */
[----:B------:R-:W-:Y:S01]  /*7160*/  IMAD R161, R163, 0x6000, RZ ;  /* 0x00006000a3a17824 */ /* 0x000fe200078e02ff */
[----:B------:R-:W-:Y:S04]  /*7170*/  ISETP.GE.AND P0, PT, R188, R176, PT ;  /* 0x000000b0bc00720c */ /* 0x000fe80003f06270 */
[----:B------:R-:W-:Y:S04]  /*7180*/  IADD3 R0, R170, R161, RZ ;  /* 0x000000a1aa007210 */ /* 0x000fe80007ffe0ff */
[----:B------:R-:W-:Y:S01]  /*7190*/  IADD3 R100, R168, R0, RZ ;  /* 0x00000000a8647210 */ /* 0x000fe20007ffe0ff */
        /* <DEDUP_REMOVED lines=35> */
[----:B------:R4:W3:Y:S02]  /*73d0*/  SHFL.IDX PT, R5, R12, RZ, 0x181f ;  /* 0x00181fff0c057589 */ /* 0x0008e400000e0000 */
.L_x_2186:
[----:B------:R-:W-:-:S05]  /*73e0*/  BRA.DIV ~URZ, `(.L_x_2060) ;  /* 0x0000fff27f007947 */ /* 0x000fca000b800000 */
[----:B------:R-:W5:Y:S01]  /*73f0*/  SHFL.IDX PT, R2, R13, RZ, 0x181f ;  /* 0x00181fff0d027589 */ /* 0x000f6200000e0000 */
[----:B------:R-:W-:Y:S01]  /*7400*/  ISETP.GE.AND P4, PT, R177, c[0x0][0x1d4], PT ;  /* 0x00007500b1007a0c */ /* 0x000fe20003f86270 */
[----:B------:R-:W-:Y:S01]  /*7410*/  IMAD R4, R178, 0x6000, R206 ;  /* 0x00006000b2047824 */ /* 0x000fe200078e02ce */
[----:B------:R-:W-:Y:S04]  /*7420*/  ISETP.GE.AND P3, PT, R186, c[0x0][0x1d4], PT ;  /* 0x00007500ba007a0c */ /* 0x000fe80003f66270 */
[----:B------:R-:W-:Y:S02]  /*7430*/  SEL R15, RZ, 0x10, P3 ;  /* 0x00000010ff0f7807 */ /* 0x000fe40001800000 */
[C---:B-----5:R-:W-:Y:S05]  /*7440*/  IADD3 R6, P0, R2.reuse, R28, RZ ;  /* 0x0000001c02067210 */ /* 0x060fea0007f1e0ff */
[C---:B---3--:R-:W-:Y:S05]  /*7450*/  IMAD.X R7, R5.reuse, 0x1, R20, P0 ;  /* 0x0000000105077824 */ /* 0x048fea00000e0614 */
[----:B------:R-:W-:Y:S01]  /*7460*/  @!PT LDS RZ, [RZ] ;  /* 0x00000000fffff984 */ /* 0x000fe20000000800 */
[----:B------:R-:W-:Y:S01]  /*7470*/  @!PT LDS RZ, [RZ] ;  /* 0x00000000fffff984 */ /* 0x000fe20000000800 */
[----:B------:R3:W-:Y:S02]  /*7480*/  LDGSTS.E.BYPASS.LTC128B.128 [R4], [R6.64], !P4 ;  /* 0x0000000006047fae */ /* 0x0007e4000e101d46 */
[C---:B---3--:R-:W-:Y:S05]  /*7490*/  IADD3 R6, P0, R2.reuse, R23, RZ ;  /* 0x0000001702067210 */ /* 0x048fea0007f1e0ff */
[C---:B------:R-:W-:Y:S01]  /*74a0*/  IMAD.X R7, R5.reuse, 0x1, R21, P0 ;  /* 0x0000000105077824 */ /* 0x040fe200000e0615 */
[----:B------:R-:W-:Y:S04]  /*74b0*/  IADD3 R2, P0, R2, R29, RZ ;  /* 0x0000001d02027210 */ /* 0x000fe80007f1e0ff */
[----:B------:R3:W-:Y:S01]  /*74c0*/  LDGSTS.E.BYPASS.LTC128B.128 [R4+0x2000], [R6.64], !P3 ;  /* 0x0200000006047fae */ /* 0x0007e2000d901d46 */
[----:B------:R-:W-:Y:S01]  /*74d0*/  IMAD.X R3, R5, 0x1, R22, P0 ;  /* 0x0000000105037824 */ /* 0x000fe200000e0616 */
[----:B------:R-:W-:Y:S02]  /*74e0*/  ISETP.GE.AND P0, PT, R185, c[0x0][0x1d4], PT ;  /* 0x00007500b9007a0c */ /* 0x000fe40003f06270 */
[----:B------:R4:W2:Y:S02]  /*74f0*/  SHFL.IDX PT, R5, R12, 0x1, 0x181f ;  /* 0x00381f000c057f89 */ /* 0x0008a400000e0000 */
[----:B------:R-:W-:Y:S09]  /*7500*/  SEL R14, RZ, 0x10, P0 ;  /* 0x00000010ff0e7807 */ /* 0x000ff20000000000 */
[----:B------:R5:W-:Y:S01]  /*7510*/  LDGSTS.E.BYPASS.LTC128B.128 [R4+0x4000], [R2.64], !P0 ;  /* 0x0400000002047fae */ /* 0x000be2000c101d46 */
[----:B---3--:R-:W-:Y:S03]  /*7520*/  SEL R7, RZ, 0x10, P4 ;  /* 0x00000010ff077807 */ /* 0x008fe60002000000 */
[----:B-----5:R4:W3:Y:S04]  /*7530*/  SHFL.IDX PT, R2, R13, 0x1, 0x181f ;  /* 0x00381f000d027f89 */ /* 0x0208e800000e0000 */
.L_x_2187:
[----:B--2---:R-:W-:Y:S02]  /*7540*/  IADD3 R3, -R15, 0x10, RZ ;  /* 0x000000100f037810 */ /* 0x004fe40007ffe1ff */
[----:B------:R-:W-:Y:S02]  /*7550*/  ISETP.NE.U32.AND P6, PT, R7, RZ, PT ;  /* 0x000000ff0700720c */ /* 0x000fe40003fc5070 */
[----:B------:R-:W-:Y:S04]  /*7560*/  LOP3.LUT R3, R3, 0xf, RZ, 0xc0, !PT ;  /* 0x0000000f03037812 */ /* 0x000fe800078ec0ff */
[-C--:B---3--:R-:W-:Y:S02]  /*7570*/  IADD3 R6, P3, P0, R3, R2.reuse, R23 ;  /* 0x0000000203067210 */ /* 0x088fe4000787e017 */
[----:B------:R-:W-:Y:S02]  /*7580*/  IADD3 R3, -R7, 0x10, RZ ;  /* 0x0000001007037810 */ /* 0x000fe40007ffe1ff */
[-C--:B------:R-:W-:Y:S02]  /*7590*/  IADD3.X R7, RZ, R5.reuse, R21, P3, P0 ;  /* 0x00000005ff077210 */ /* 0x080fe40001fe0415 */
[----:B------:R-:W-:Y:S04]  /*75a0*/  LOP3.LUT R3, R3, 0xf, RZ, 0xc0, !PT ;  /* 0x0000000f03037812 */ /* 0x000fe800078ec0ff */
[-C--:B----4-:R-:W-:Y:S02]  /*75b0*/  IADD3 R12, P5, P4, R3, R2.reuse, R28 ;  /* 0x00000002030c7210 */ /* 0x090fe40007cbe01c */
[C---:B------:R-:W-:Y:S02]  /*75c0*/  IADD3 R3, -R14.reuse, 0x10, RZ ;  /* 0x000000100e037810 */ /* 0x040fe40007ffe1ff */
[-C--:B------:R-:W-:Y:S02]  /*75d0*/  IADD3.X R13, RZ, R5.reuse, R20, P5, P4 ;  /* 0x00000005ff0d7210 */ /* 0x080fe40002fe8414 */
[----:B------:R-:W-:Y:S03]  /*75e0*/  LOP3.LUT R3, R3, 0xf, RZ, 0xc0, !PT ;  /* 0x0000000f03037812 */ /* 0x000fe600078ec0ff */
[----:B------:R-:W-:Y:S01]  /*75f0*/  @!PT LDS RZ, [RZ] ;  /* 0x00000000fffff984 */ /* 0x000fe20000000800 */
[----:B------:R-:W-:Y:S01]  /*7600*/  @!PT LDS RZ, [RZ] ;  /* 0x00000000fffff984 */ /* 0x000fe20000000800 */
[----:B------:R-:W-:Y:S01]  /*7610*/  @!PT LDS RZ, [RZ] ;  /* 0x00000000fffff984 */ /* 0x000fe20000000800 */
[----:B------:R2:W-:Y:S01]  /*7620*/  LDGSTS.E.BYPASS.LTC128B.128.ZFILL [R4+0x1000], [R12.64], P6 ;  /* 0x010000000c047fae */ /* 0x0005e2000b141d46 */
[----:B------:R-:W-:Y:S04]  /*7630*/  IADD3 R2, P3, P0, R3, R2, R29 ;  /* 0x0000000203027210 */ /* 0x000fe8000787e01d */
[----:B------:R-:W-:Y:S02]  /*7640*/  IADD3.X R3, RZ, R5, R22, P3, P0 ;  /* 0x00000005ff037210 */ /* 0x000fe40001fe0416 */
[----:B------:R-:W-:Y:S11]  /*7650*/  ISETP.NE.U32.AND P0, PT, R15, RZ, PT ;  /* 0x000000ff0f00720c */ /* 0x000ff60003f05070 */
[----:B------:R-:W-:Y:S02]  /*7660*/  @!UPT UIADD3 URZ, URZ, URZ, URZ ;  /* 0x0000003f3f3ff290 */ /* 0x000fe4000fffe03f */
[----:B------:R2:W-:Y:S01]  /*7670*/  LDGSTS.E.BYPASS.LTC128B.128.ZFILL [R4+0x3000], [R6.64], P0 ;  /* 0x0300000006047fae */ /* 0x0005e20008141d46 */
[----:B------:R-:W-:Y:S11]  /*7680*/  ISETP.NE.U32.AND P0, PT, R14, RZ, PT ;  /* 0x000000ff0e00720c */ /* 0x000ff60003f05070 */
[----:B------:R-:W-:Y:S02]  /*7690*/  @!UPT UIADD3 URZ, URZ, URZ, URZ ;  /* 0x0000003f3f3ff290 */ /* 0x000fe4000fffe03f */
[----:B------:R2:W-:Y:S02]  /*76a0*/  LDGSTS.E.BYPASS.LTC128B.128.ZFILL [R4+0x5000], [R2.64], P0 ;  /* 0x0500000002047fae */ /* 0x0005e40008141d46 */
.L_x_2058:
[----:B------:R-:W-:Y:S05]  /*76b0*/  BSYNC B0 ;  /* 0x0000000000007941 */ /* 0x000fea0003800000 */
.L_x_2057:
[----:B------:R-:W0:Y:S01]  /*76c0*/  LDGDEPBAR ;  /* 0x00000000000079af */ /* 0x000e220000000000 */
[----:B------:R-:W-:Y:S01]  /*76d0*/  WARPSYNC 0xffffffff ;  /* 0xffffffff00007948 */ /* 0x000fe20003800000 */
[C---:B--23--:R-:W-:Y:S01]  /*76e0*/  HMMA.16816.F32 R4, R32.reuse, R8, RZ ;  /* 0x000000082004723c */ /* 0x04cfe200000018ff */
[----:B------:R-:W-:Y:S01]  /*76f0*/  IMAD.MOV.U32 R173, RZ, RZ, c[0x0][0x2c4] ;  /* 0x0000b100ffad7624 */ /* 0x000fe200078e00ff */
[----:B------:R-:W-:Y:S01]  /*7700*/  ULDC UR4, c[0x0][0x324] ;  /* 0x0000c90000047ab9 */ /* 0x000fe20000000800 */
[----:B------:R-:W-:Y:S01]  /*7710*/  ISETP.GE.AND P0, PT, R178, 0x1, PT ;  /* 0x00000001b200780c */ /* 0x000fe20003f06270 */
[----:B------:R-:W-:Y:S01]  /*7720*/  IMAD.IADD R160, R162, 0x1, R0 ;  /* 0x00000001a2a07824 */ /* 0x000fe200078e0200 */
[----:B------:R-:W-:Y:S01]  /*7730*/  IADD3 R2, R178, 0x1, RZ ;  /* 0x00000001b2027810 */ /* 0x000fe20007ffe0ff */
[----:B------:R-:W-:Y:S01]  /*7740*/  IMAD.IADD R101, R162, 0x1, R100 ;  /* 0x00000001a2657824 */ /* 0x000fe200078e0264 */
[----:B------:R-:W-:Y:S01]  /*7750*/  ISETP.NE.AND P3, PT, R173, 0x1, PT ;  /* 0x00000001ad00780c */ /* 0x000fe20003f65270 */
[C---:B------:R-:W-:Y:S01]  /*7760*/  HMMA.16816.F32 R8, R32.reuse, R10, RZ ;  /* 0x0000000a2008723c */ /* 0x040fe200000018ff */
[----:B------:R-:W-:Y:S01]  /*7770*/  IMAD.IADD R3, R168, 0x1, R0 ;  /* 0x00000001a8037824 */ /* 0x000fe200078e0200 */
[----:B------:R-:W-:Y:S02]  /*7780*/  ULOP3.LUT UR4, URZ, UR4, URZ, 0x33, !UPT ;  /* 0x000000043f047292 */ /* 0x000fe4000f8e333f */
[----:B------:R-:W-:Y:S01]  /*7790*/  SEL R178, R2, RZ, !P0 ;  /* 0x000000ff02b27207 */ /* 0x000fe20004000000 */
[----:B------:R-:W-:Y:S01]  /*77a0*/  IMAD.MOV.U32 R173, RZ, RZ, c[0x0][0x32c] ;  /* 0x0000cb00ffad7624 */ /* 0x000fe200078e00ff */
[----:B------:R-:W-:Y:S02]  /*77b0*/  IADD3 R2, R168, R0, R162 ;  /* 0x00000000a8027210 */ /* 0x000fe40007ffe0a2 */
[C---:B----4-:R-:W-:Y:S02]  /*77c0*/  HMMA.16816.F32 R12, R32.reuse, R16, RZ ;  /* 0x00000010200c723c */ /* 0x050fe400000018ff */
[----:B------:R-:W-:Y:S06]  /*77d0*/  ISETP.GE.AND P4, PT, R173, 0x1, PT ;  /* 0x00000001ad00780c */ /* 0x000fec0003f86270 */
        /* <DEDUP_REMOVED lines=30> */
[----:B------:R-:W-:Y:S01]  /*79c0*/  LDSM.16.M88.4 R152, [R3+0x5800] ;  /* 0x005800000398783b */ /* 0x000fe20000000200 */
[C---:B-1----:R-:W-:Y:S08]  /*79d0*/  HMMA.16816.F32 R4, R140.reuse, R144, R4 ;  /* 0x000000908c04723c */ /* 0x042ff00000001804 */
[C---:B------:R-:W-:Y:S01]  /*79e0*/  HMMA.16816.F32 R8, R140.reuse, R146, R8 ;  /* 0x000000928c08723c */ /* 0x040fe20000001808 */
[----:B------:R-:W-:Y:S07]  /*79f0*/  LDSM.16.M88.4 R144, [R164+0x4000] ;  /* 0x00400000a490783b */ /* 0x000fee0000000200 */
[C---:B--2---:R-:W-:Y:S08]  /*7a00*/  HMMA.16816.F32 R12, R140.reuse, R136, R12 ;  /* 0x000000888c0c723c */ /* 0x044ff0000000180c */
[C---:B------:R-:W-:Y:S01]  /*7a10*/  HMMA.16816.F32 R16, R140.reuse, R138, R16 ;  /* 0x0000008a8c10723c */ /* 0x040fe20000001810 */
[----:B------:R-:W1:Y:S07]  /*7a20*/  LDSM.16.M88.4 R136, [R101+0x1800] ;  /* 0x001800006588783b */ /* 0x000e6e0000000200 */
[C---:B------:R-:W-:Y:S08]  /*7a30*/  HMMA.16816.F32 R20, R140.reuse, R148, R20 ;  /* 0x000000948c14723c */ /* 0x040ff00000001814 */
[C---:B------:R-:W-:Y:S01]  /*7a40*/  HMMA.16816.F32 R24, R140.reuse, R150, R24 ;  /* 0x000000968c18723c */ /* 0x040fe20000001818 */
[----:B------:R-:W2:Y:S07]  /*7a50*/  LDSM.16.M88.4 R148, [R0+0x2000] ;  /* 0x002000000094783b */ /* 0x000eae0000000200 */
[C---:B-1----:R-:W-:Y:S08]  /*7a60*/  HMMA.16816.F32 R28, R140.reuse, R136, R28 ;  /* 0x000000888c1c723c */ /* 0x042ff0000000181c */
[----:B------:R-:W-:Y:S01]  /*7a70*/  HMMA.16816.F32 R32, R140, R138, R32 ;  /* 0x0000008a8c20723c */ /* 0x000fe20000001820 */
[----:B------:R-:W1:Y:S06]  /*7a80*/  LDSM.16.M88.4 R136, [R0+0x2800] ;  /* 0x002800000088783b */ /* 0x000e6c0000000200 */
[----:B------:R-:W3:Y:S01]  /*7a90*/  LDSM.16.M88.4 R140, [R0+0x3000] ;  /* 0x00300000008c783b */ /* 0x000ee20000000200 */
        /* <DEDUP_REMOVED lines=8> */
[----:B------:R-:W1:Y:S07]  /*7b20*/  LDSM.16.M88.4 R140, [R100+0x2000] ;  /* 0x00200000648c783b */ /* 0x000e6e0000000200 */
[C---:B--2---:R-:W-:Y:S08]  /*7b30*/  HMMA.16816.F32 R28, R144.reuse, R148, R28 ;  /* 0x00000094901c723c */ /* 0x044ff0000000181c */
[----:B------:R-:W-:Y:S01]  /*7b40*/  HMMA.16816.F32 R32, R144, R150, R32 ;  /* 0x000000969020723c */ /* 0x000fe20000001820 */
[----:B------:R-:W2:Y:S06]  /*7b50*/  LDSM.16.M88.4 R144, [R3+0x2800] ;  /* 0x002800000390783b */ /* 0x000eac0000000200 */
        /* <DEDUP_REMOVED lines=48> */
[----:B------:R2:W3:Y:S07]  /*7e60*/  LDSM.16.M88.4 R148, [R100+0x4000] ;  /* 0x004000006494783b */ /* 0x0004ee0000000200 */
[C---:B-1----:R-:W-:Y:S08]  /*7e70*/  HMMA.16816.F32 R28, R140.reuse, R144, R28 ;  /* 0x000000908c1c723c */ /* 0x042ff0000000181c */
[----:B------:R-:W-:Y:S01]  /*7e80*/  HMMA.16816.F32 R32, R140, R146, R32 ;  /* 0x000000928c20723c */ /* 0x000fe20000001820 */
[----:B------:R-:W1:Y:S06]  /*7e90*/  LDSM.16.M88.4 R140, [R3+0x4800] ;  /* 0x00480000038c783b */ /* 0x000e6c0000000200 */
[----:B------:R-:W4:Y:S01]  /*7ea0*/  LDSM.16.M88.4 R144, [R3+0x5000] ;  /* 0x005000000390783b */ /* 0x000f220000000200 */
[----:B--2---:R-:W-:Y:S04]  /*7eb0*/  IMAD.IADD R100, R212, 0x1, R203 ;  /* 0x00000001d4647824 */ /* 0x004fe800078e02cb */
[----:B------:R-:W-:Y:S05]  /*7ec0*/  @P3 IMAD.HI.U32 R0, R100, c[0x0][0x2c8], RZ ;  /* 0x0000b20064003a27 */ /* 0x000fea00078e00ff */
[----:B------:R-:W-:Y:S05]  /*7ed0*/  @P3 SHF.R.U32.HI R100, RZ, c[0x0][0x2cc], R0 ;  /* 0x0000b300ff643a19 */ /* 0x000fea0000011600 */
[----:B------:R-:W-:Y:S01]  /*7ee0*/  SHFL.IDX PT, R3, R100, RZ, 0x1c1f ;  /* 0x001c1fff64037589 */ /* 0x000fe200000e0000 */
[C---:B---3--:R-:W-:Y:S08]  /*7ef0*/  HMMA.16816.F32 R4, R136.reuse, R148, R4 ;  /* 0x000000948804723c */ /* 0x048ff00000001804 */
[C---:B------:R-:W-:Y:S01]  /*7f00*/  HMMA.16816.F32 R8, R136.reuse, R150, R8 ;  /* 0x000000968808723c */ /* 0x040fe20000001808 */
[----:B------:R-:W-:Y:S07]  /*7f10*/  LDSM.16.M88.4 R148, [R160+0x4800] ;  /* 0x00480000a094783b */ /* 0x000fee0000000200 */
[C---:B-1----:R-:W-:Y:S08]  /*7f20*/  HMMA.16816.F32 R12, R136.reuse, R140, R12 ;  /* 0x0000008c880c723c */ /* 0x042ff0000000180c */
[C---:B------:R-:W-:Y:S01]  /*7f30*/  HMMA.16816.F32 R16, R136.reuse, R142, R16 ;  /* 0x0000008e8810723c */ /* 0x040fe20000001810 */
[----:B------:R-:W-:Y:S07]  /*7f40*/  LDSM.16.M88.4 R140, [R167+0x8000] ;  /* 0x00800000a78c783b */ /* 0x000fee0000000200 */
[C---:B----4-:R-:W-:Y:S08]  /*7f50*/  HMMA.16816.F32 R20, R136.reuse, R144, R20 ;  /* 0x000000908814723c */ /* 0x050ff00000001814 */
        /* <DEDUP_REMOVED lines=20> */
[C---:B------:R-:W-:Y:S07]  /*80a0*/  HMMA.16816.F32 R8, R136.reuse, R146, R8 ;  /* 0x000000928808723c */ /* 0x040fee0000001808 */
[----:B------:R-:W-:Y:S01]  /*80b0*/  IMAD.SHL.U32 R147, R176, 0x40, RZ ;  /* 0x00000040b0937824 */ /* 0x000fe200078e00ff */
[C---:B------:R-:W-:Y:S04]  /*80c0*/  HMMA.16816.F32 R12, R136.reuse, R148, R12 ;  /* 0x00000094880c723c */ /* 0x040fe8000000180c */
[----:B------:R-:W-:Y:S04]  /*80d0*/  IADD3 R0, -R191, 0x1, -R147 ;  /* 0x00000001bf007810 */ /* 0x000fe80007ffe993 */
[C---:B------:R-:W-:Y:S04]  /*80e0*/  HMMA.16816.F32 R16, R136.reuse, R150, R16 ;  /* 0x000000968810723c */ /* 0x040fe80000001810 */
[----:B------:R-:W-:Y:S04]  /*80f0*/  IADD3 R0, -R190, R0, R189 ;  /* 0x00000000be007210 */ /* 0x000fe80007ffe1bd */
[C---:B--2---:R-:W-:Y:S04]  /*8100*/  HMMA.16816.F32 R20, R136.reuse, R140, R20 ;  /* 0x0000008c8814723c */ /* 0x044fe80000001814 */
[C---:B------:R-:W-:Y:S04]  /*8110*/  IADD3 R101, R0.reuse, UR4, RZ ;  /* 0x0000000400657c10 */ /* 0x040fe8000fffe0ff */
[C---:B------:R-:W-:Y:S08]  /*8120*/  HMMA.16816.F32 R24, R136.reuse, R142, R24 ;  /* 0x0000008e8818723c */ /* 0x040ff00000001818 */
[C---:B---3--:R-:W-:Y:S08]  /*8130*/  HMMA.16816.F32 R28, R136.reuse, R152, R28 ;  /* 0x00000098881c723c */ /* 0x048ff0000000181c */
[----:B------:R-:W-:Y:S07]  /*8140*/  HMMA.16816.F32 R32, R136, R154, R32 ;  /* 0x0000009a8820723c */ /* 0x000fee0000001820 */
[----:B------:R-:W-:Y:S01]  /*8150*/  IADD3 R139, R0, c[0x0][0x328], RZ ;  /* 0x0000ca00008b7a10 */ /* 0x000fe20007ffe0ff */
[--C-:B------:R-:W-:Y:S04]  /*8160*/  IMAD.IADD R0, R101, 0x1, R3.reuse ;  /* 0x0000000165007824 */ /* 0x100fe800078e0203 */
[----:B------:R-:W-:Y:S01]  /*8170*/  IMAD.IADD R2, R139, 0x1, R3 ;  /* 0x000000018b027824 */ /* 0x000fe200078e0203 */
[----:B------:R-:W-:-:S05]  /*8180*/  @!P4 BRA `(.L_x_2061) ;  /* 0x000001800000c947 */ /* 0x000fca0003800000 */
[----:B------:R-:W-:Y:S01]  /*8190*/  IADD3 R3, -R190, R189, R3 ;  /* 0x000000bdbe037210 */ /* 0x000fe20007ffe103 */
[----:B------:R-:W-:Y:S03]  /*81a0*/  BSSY B0, `(.L_x_2062) ;  /* 0x0000011000007945 */ /* 0x000fe60003800000 */
        /* <DEDUP_REMOVED lines=11> */
.L_x_2063:
[----:B------:R-:W-:Y:S04]  /*8260*/  MOV R136, c[0x0][0x32c] ;  /* 0x0000cb0000887a02 */ /* 0x000fe80000000f00 */
[----:B------:R-:W-:Y:S11]  /*8270*/  ISETP.NE.AND P0, PT, R136, 0x1, PT ;  /* 0x000000018800780c */ /* 0x000ff60003f05270 */
[----:B------:R-:W-:Y:S02]  /*8280*/  @!UPT UIADD3 URZ, URZ, URZ, URZ ;  /* 0x0000003f3f3ff290 */ /* 0x000fe4000fffe03f */
[----:B------:R-:W-:Y:S05]  /*8290*/  @P0 IMAD.HI.U32 R136, R3, c[0x0][0x330], RZ ;  /* 0x0000cc0003880a27 */ /* 0x000fea00078e00ff */
[----:B------:R-:W-:Y:S02]  /*82a0*/  @P0 SHF.R.U32.HI R3, RZ, c[0x0][0x334], R136 ;  /* 0x0000cd00ff030a19 */ /* 0x000fe40000011688 */
.L_x_2064:
[----:B------:R-:W-:Y:S05]  /*82b0*/  BSYNC B0 ;  /* 0x0000000000007941 */ /* 0x000fea0003800000 */
.L_x_2062:
[----:B------:R-:W-:Y:S04]  /*82c0*/  IMAD R3, R3, c[0x0][0x32c], -R147 ;  /* 0x0000cb0003037a24 */ /* 0x000fe800078e0a93 */
[----:B------:R-:W-:Y:S05]  /*82d0*/  IMAD.IADD R3, R3, 0x1, -R191 ;  /* 0x0000000103037824 */ /* 0x000fea00078e0abf */
[----:B------:R-:W-:Y:S02]  /*82e0*/  IMNMX R0, R0, R3, !PT ;  /* 0x0000000300007217 */ /* 0x000fe40007800200 */
[----:B------:R-:W-:Y:S04]  /*82f0*/  IADD3 R3, R3, c[0x0][0x32c], RZ ;  /* 0x0000cb0003037a10 */ /* 0x000fe80007ffe0ff */
[----:B------:R-:W-:Y:S02]  /*8300*/  IMNMX R2, R2, R3, PT ;  /* 0x0000000302027217 */ /* 0x000fe40003800200 */
.L_x_2061:
[----:B------:R-:W-:Y:S04]  /*8310*/  ISETP.GT.AND P3, PT, R176, -0x1, PT ;  /* 0xffffffffb000780c */ /* 0x000fe80003f64270 */
[----:B------:R-:W-:Y:S04]  /*8320*/  ISETP.GT.AND P0, PT, R0, RZ, P3 ;  /* 0x000000ff0000720c */ /* 0x000fe80001f04270 */
[----:B------:R-:W-:Y:S04]  /*8330*/  ISETP.LT.OR P0, PT, R2, 0x1, P0 ;  /* 0x000000010200780c */ /* 0x000fe80000701670 */
[----:B------:R-:W-:Y:S02]  /*8340*/  FSEL R141, R4, -INF , !P0 ;  /* 0xff800000048d7808 */ /* 0x000fe40004000000 */
[----:B------:R-:W-:Y:S04]  /*8350*/  ISETP.GT.AND P0, PT, R0, 0x1, P3 ;  /* 0x000000010000780c */ /* 0x000fe80001f04270 */
        /* <DEDUP_REMOVED lines=41> */
[----:B------:R-:W-:Y:S02]  /*85f0*/  ISETP.GT.AND P0, PT, R0, 0x39, P3 ;  /* 0x000000390000780c */ /* 0x000fe40001f04270 */
[----:B------:R-:W1:Y:S02]  /*8600*/  SHFL.IDX PT, R0, R100, 0x1, 0x1c1f ;  /* 0x003c1f0064007f89 */ /* 0x000e6400000e0000 */
[----:B------:R-:W-:Y:S04]  /*8610*/  ISETP.LT.OR P0, PT, R2, 0x3a, P0 ;  /* 0x0000003a0200780c */ /* 0x000fe80000701670 */
[----:B------:R-:W-:Y:S01]  /*8620*/  FSEL R5, R33, -INF , !P0 ;  /* 0xff80000021057808 */ /* 0x000fe20004000000 */
[--C-:B-1----:R-:W-:Y:S02]  /*8630*/  IMAD.IADD R3, R139, 0x1, R0.reuse ;  /* 0x000000018b037824 */ /* 0x102fe400078e0200 */
        /* <DEDUP_REMOVED lines=15> */
.L_x_2067:
[----:B------:R-:W-:Y:S04]  /*8730*/  MOV R4, c[0x0][0x32c] ;  /* 0x0000cb0000047a02 */ /* 0x000fe80000000f00 */
[----:B------:R-:W-:Y:S11]  /*8740*/  ISETP.NE.AND P0, PT, R4, 0x1, PT ;  /* 0x000000010400780c */ /* 0x000ff60003f05270 */
[----:B------:R-:W-:Y:S02]  /*8750*/  @!UPT UIADD3 URZ, URZ, URZ, URZ ;  /* 0x0000003f3f3ff290 */ /* 0x000fe4000fffe03f */
[----:B------:R-:W-:Y:S05]  /*8760*/  @P0 IMAD.HI.U32 R4, R0, c[0x0][0x330], RZ ;  /* 0x0000cc0000040a27 */ /* 0x000fea00078e00ff */
[----:B------:R-:W-:Y:S02]  /*8770*/  @P0 SHF.R.U32.HI R0, RZ, c[0x0][0x334], R4 ;  /* 0x0000cd00ff000a19 */ /* 0x000fe40000011604 */
.L_x_2068:
[----:B------:R-:W-:Y:S05]  /*8780*/  BSYNC B0 ;  /* 0x0000000000007941 */ /* 0x000fea0003800000 */
.L_x_2066:
[----:B------:R-:W-:Y:S04]  /*8790*/  IMAD R0, R0, c[0x0][0x32c], -R147 ;  /* 0x0000cb0000007a24 */ /* 0x000fe800078e0a93 */
[----:B------:R-:W-:Y:S05]  /*87a0*/  IMAD.IADD R0, R0, 0x1, -R191 ;  /* 0x0000000100007824 */ /* 0x000fea00078e0abf */
[----:B------:R-:W-:Y:S02]  /*87b0*/  IMNMX R2, R2, R0, !PT ;  /* 0x0000000002027217 */ /* 0x000fe40007800200 */
[----:B------:R-:W-:Y:S04]  /*87c0*/  IADD3 R0, R0, c[0x0][0x32c], RZ ;  /* 0x0000cb0000007a10 */ /* 0x000fe80007ffe0ff */
[----:B------:R-:W-:Y:S02]  /*87d0*/  IMNMX R3, R3, R0, PT ;  /* 0x0000000003037217 */ /* 0x000fe40003800200 */
.L_x_2065:
[----:B------:R-:W-:Y:S01]  /*87e0*/  FMNMX.FTZ R0, R141, R102, !PT ;  /* 0x000000668d007209 */ /* 0x000fe20007810000 */
[----:B------:R-:W-:Y:S04]  /*87f0*/  DEPBAR.LE SB0, 0x2 ;  /* 0x000080800000791a */ /* 0x000fe80000000000 */
[----:B------:R-:W-:Y:S01]  /*8800*/  FMNMX.FTZ R0, R144, R0, !PT ;  /* 0x0000000090007209 */ /* 0x000fe20007810000 */
[----:B------:R-:W-:Y:S03]  /*8810*/  BAR.SYNC.DEFER_BLOCKING 0x0 ;  /* 0x0000000000007b1d */ /* 0x000fe60000010000 */
        /* <DEDUP_REMOVED lines=14> */
[----:B------:R-:W1:Y:S01]  /*8900*/  SHFL.BFLY PT, R4, R0, 0x2, 0x1f ;  /* 0x0c401f0000047f89 */ /* 0x000e6200000e0000 */
[----:B------:R-:W-:Y:S01]  /*8910*/  BSSY B0, `(.L_x_2069) ;  /* 0x0000215000007945 */ /* 0x000fe20003800000 */
[----:B-1----:R-:W-:Y:S06]  /*8920*/  FMNMX.FTZ R0, R0, R4, !PT ;  /* 0x0000000400007209 */ /* 0x002fec0007810000 */
[----:B------:R-:W1:Y:S02]  /*8930*/  SHFL.BFLY PT, R4, R0, 0x1, 0x1f ;  /* 0x0c201f0000047f89 */ /* 0x000e6400000e0000 */
[----:B-1----:R-:W-:Y:S04]  /*8940*/  FMNMX.FTZ R101, R0, R4, !PT ;  /* 0x0000000400657209 */ /* 0x002fe80007810000 */
[C---:B------:R-:W-:Y:S01]  /*8950*/  FSETP.NEU.FTZ.AND P0, PT, R101.reuse, -INF , PT ;  /* 0xff8000006500780b */ /* 0x040fe20003f1d000 */
[C---:B------:R-:W-:Y:S03]  /*8960*/  FMUL.FTZ R4, R101.reuse, c[0x0][0x2d0] ;  /* 0x0000b40065047a20 */ /* 0x040fe60000410000 */
[----:B------:R-:W-:Y:S02]  /*8970*/  FSEL R0, R101, RZ, P0 ;  /* 0x000000ff65007208 */ /* 0x000fe40000000000 */
[----:B------:R-:W-:Y:S02]  /*8980*/  FSEL R4, R4, RZ, P0 ;  /* 0x000000ff04047208 */ /* 0x000fe40000000000 */
[----:B------:R-:W-:Y:S01]  /*8990*/  ISETP.GT.AND P0, PT, R2, RZ, P3 ;  /* 0x000000ff0200720c */ /* 0x000fe20001f04270 */
[----:B------:R-:W-:Y:S02]  /*89a0*/  FADD.FTZ R0, -R0, R102 ;  /* 0x0000006600007221 */ /* 0x000fe40000010100 */
[--C-:B------:R-:W-:Y:S01]  /*89b0*/  FFMA.FTZ R153, R137, c[0x0][0x2d0], -R4.reuse ;  /* 0x0000b40089997a23 */ /* 0x100fe20000010804 */
[----:B------:R-:W-:Y:S01]  /*89c0*/  ISETP.LT.OR P0, PT, R3, 0x1, P0 ;  /* 0x000000010300780c */ /* 0x000fe20000701670 */
[--C-:B------:R-:W-:Y:S02]  /*89d0*/  FFMA.FTZ R21, R141, c[0x0][0x2d0], -R4.reuse ;  /* 0x0000b4008d157a23 */ /* 0x100fe40000010804 */
[--C-:B------:R-:W-:Y:S01]  /*89e0*/  FFMA.FTZ R28, R142, c[0x0][0x2d0], -R4.reuse ;  /* 0x0000b4008e1c7a23 */ /* 0x100fe20000010804 */
[----:B------:R-:W-:Y:S01]  /*89f0*/  FSEL R6, R6, -INF , !P0 ;  /* 0xff80000006067808 */ /* 0x000fe20004000000 */
[--C-:B------:R-:W-:Y:S01]  /*8a00*/  FFMA.FTZ R25, R143, c[0x0][0x2d0], -R4.reuse ;  /* 0x0000b4008f197a23 */ /* 0x100fe20000010804 */
[----:B------:R-:W-:Y:S01]  /*8a10*/  ISETP.GT.AND P0, PT, R2, 0x1, P3 ;  /* 0x000000010200780c */ /* 0x000fe20001f04270 */
[--C-:B------:R-:W-:Y:S02]  /*8a20*/  FFMA.FTZ R24, R144, c[0x0][0x2d0], -R4.reuse ;  /* 0x0000b40090187a23 */ /* 0x100fe40000010804 */
[----:B------:R-:W-:Y:S01]  /*8a30*/  FMUL.FTZ R0, R0, c[0x0][0x2d0] ;  /* 0x0000b40000007a20 */ /* 0x000fe20000410000 */
[----:B------:R-:W-:Y:S01]  /*8a40*/  ISETP.LT.OR P0, PT, R3, 0x2, P0 ;  /* 0x000000020300780c */ /* 0x000fe20000701670 */
[--C-:B------:R-:W-:Y:S02]  /*8a50*/  FFMA.FTZ R179, R5, c[0x0][0x2d0], -R4.reuse ;  /* 0x0000b40005b37a23 */ /* 0x100fe40000010804 */
[----:B------:R-:W-:Y:S01]  /*8a60*/  MUFU.EX2 R5, R21 ;  /* 0x0000001500057308 */ /* 0x000fe20000000800 */
[----:B------:R-:W-:Y:S01]  /*8a70*/  FSEL R7, R7, -INF , !P0 ;  /* 0xff80000007077808 */ /* 0x000fe20004000000 */
[--C-:B------:R-:W-:Y:S01]  /*8a80*/  FFMA.FTZ R181, R9, c[0x0][0x2d0], -R4.reuse ;  /* 0x0000b40009b57a23 */ /* 0x100fe20000010804 */
[----:B------:R-:W-:Y:S01]  /*8a90*/  ISETP.GT.AND P0, PT, R2, 0x8, P3 ;  /* 0x000000080200780c */ /* 0x000fe20001f04270 */
[--C-:B------:R-:W-:Y:S02]  /*8aa0*/  FFMA.FTZ R146, R140, c[0x0][0x2d0], -R4.reuse ;  /* 0x0000b4008c927a23 */ /* 0x100fe40000010804 */
[--C-:B------:R-:W-:Y:S01]  /*8ab0*/  FFMA.FTZ R145, R138, c[0x0][0x2d0], -R4.reuse ;  /* 0x0000b4008a917a23 */ /* 0x100fe20000010804 */
[----:B------:R-:W-:Y:S01]  /*8ac0*/  ISETP.LT.OR P0, PT, R3, 0x9, P0 ;  /* 0x000000090300780c */ /* 0x000fe20000701670 */
[--C-:B------:R-:W-:Y:S02]  /*8ad0*/  FFMA.FTZ R152, R136, c[0x0][0x2d0], -R4.reuse ;  /* 0x0000b40088987a23 */ /* 0x100fe40000010804 */
[----:B------:R-:W1:Y:S01]  /*8ae0*/  MUFU.EX2 R0, R0 ;  /* 0x0000000000007308 */ /* 0x000e620000000800 */
[----:B------:R-:W-:Y:S01]  /*8af0*/  FSEL R102, R10, -INF , !P0 ;  /* 0xff8000000a667808 */ /* 0x000fe20004000000 */
[--C-:B------:R-:W-:Y:S01]  /*8b00*/  FFMA.FTZ R173, R20, c[0x0][0x2d0], -R4.reuse ;  /* 0x0000b40014ad7a23 */ /* 0x100fe20000010804 */
[----:B------:R-:W-:Y:S01]  /*8b10*/  ISETP.GT.AND P0, PT, R2, 0x9, P3 ;  /* 0x000000090200780c */ /* 0x000fe20001f04270 */
[--C-:B------:R-:W-:Y:S02]  /*8b20*/  FFMA.FTZ R160, R17, c[0x0][0x2d0], -R4.reuse ;  /* 0x0000b40011a07a23 */ /* 0x100fe40000010804 */
[--C-:B------:R-:W-:Y:S01]  /*8b30*/  FFMA.FTZ R159, R16, c[0x0][0x2d0], -R4.reuse ;  /* 0x0000b400109f7a23 */ /* 0x100fe20000010804 */
[----:B------:R-:W-:Y:S01]  /*8b40*/  ISETP.LT.OR P0, PT, R3, 0xa, P0 ;  /* 0x0000000a0300780c */ /* 0x000fe20000701670 */
[--C-:B------:R-:W-:Y:S02]  /*8b50*/  FFMA.FTZ R158, R13, c[0x0][0x2d0], -R4.reuse ;  /* 0x0000b4000d9e7a23 */ /* 0x100fe40000010804 */
[--C-:B------:R-:W-:Y:S01]  /*8b60*/  FFMA.FTZ R182, R12, c[0x0][0x2d0], -R4.reuse ;  /* 0x0000b4000cb67a23 */ /* 0x100fe20000010804 */
[----:B------:R-:W-:Y:S01]  /*8b70*/  FSEL R137, R11, -INF , !P0 ;  /* 0xff8000000b897808 */ /* 0x000fe20004000000 */
[----:B------:R-:W-:Y:S01]  /*8b80*/  FFMA.FTZ R180, R8, c[0x0][0x2d0], -R4 ;  /* 0x0000b40008b47a23 */ /* 0x000fe20000010804 */
[----:B------:R-:W-:Y:S01]  /*8b90*/  ISETP.GT.AND P0, PT, R2, 0x10, P3 ;  /* 0x000000100200780c */ /* 0x000fe20001f04270 */
[----:B------:R2:W-:Y:S03]  /*8ba0*/  MUFU.EX2 R8, R25 ;  /* 0x0000001900087308 */ /* 0x0005e60000000800 */
[C---:B------:R-:W-:Y:S04]  /*8bb0*/  ISETP.LT.OR P0, PT, R3.reuse, 0x11, P0 ;  /* 0x000000110300780c */ /* 0x040fe80000701670 */
[----:B------:R-:W-:Y:S02]  /*8bc0*/  FSEL R141, R14, -INF , !P0 ;  /* 0xff8000000e8d7808 */ /* 0x000fe40004000000 */
[----:B------:R-:W-:Y:S01]  /*8bd0*/  ISETP.GT.AND P0, PT, R2, 0x11, P3 ;  /* 0x000000110200780c */ /* 0x000fe20001f04270 */
[C---:B-1----:R-:W-:Y:S02]  /*8be0*/  FMUL.FTZ R17, R0.reuse, R121 ;  /* 0x0000007900117220 */ /* 0x042fe40000410000 */
[C---:B------:R-:W-:Y:S01]  /*8bf0*/  FMUL.FTZ R9, R0.reuse, R129 ;  /* 0x0000008100097220 */ /* 0x040fe20000410000 */
[----:B------:R-:W-:Y:S01]  /*8c00*/  ISETP.LT.OR P0, PT, R3, 0x12, P0 ;  /* 0x000000120300780c */ /* 0x000fe20000701670 */
[C---:B------:R-:W-:Y:S02]  /*8c10*/  FMUL.FTZ R32, R0.reuse, R104 ;  /* 0x0000006800207220 */ /* 0x040fe40000410000 */
[C---:B------:R-:W-:Y:S01]  /*8c20*/  FMUL.FTZ R33, R0.reuse, R105 ;  /* 0x0000006900217220 */ /* 0x040fe20000410000 */
[----:B------:R-:W-:Y:S01]  /*8c30*/  FSEL R142, R15, -INF , !P0 ;  /* 0xff8000000f8e7808 */ /* 0x000fe20004000000 */
[----:B------:R-:W-:Y:S01]  /*8c40*/  FMUL.FTZ R12, R0, R124 ;  /* 0x0000007c000c7220 */ /* 0x000fe20000410000 */
[----:B------:R-:W-:Y:S01]  /*8c50*/  ISETP.GT.AND P0, PT, R2, 0x18, P3 ;  /* 0x000000180200780c */ /* 0x000fe20001f04270 */
[C---:B------:R-:W-:Y:S01]  /*8c60*/  FMUL.FTZ R13, R0.reuse, R125 ;  /* 0x0000007d000d7220 */ /* 0x040fe20000410000 */
[----:B------:R-:W-:Y:S01]  /*8c70*/  MUFU.EX2 R124, R173 ;  /* 0x000000ad007c7308 */ /* 0x000fe20000000800 */
[C---:B------:R-:W-:Y:S01]  /*8c80*/  FMUL.FTZ R16, R0.reuse, R120 ;  /* 0x0000007800107220 */ /* 0x040fe20000410000 */
[C---:B------:R-:W-:Y:S01]  /*8c90*/  ISETP.LT.OR P0, PT, R3.reuse, 0x19, P0 ;  /* 0x000000190300780c */ /* 0x040fe20000701670 */
[C---:B------:R-:W-:Y:S02]  /*8ca0*/  FMUL.FTZ R20, R0.reuse, R116 ;  /* 0x0000007400147220 */ /* 0x040fe40000410000 */
[----:B------:R-:W-:Y:S01]  /*8cb0*/  FMUL.FTZ R21, R0, R117 ;  /* 0x0000007500157220 */ /* 0x000fe20000410000 */
[----:B------:R-:W-:Y:S01]  /*8cc0*/  FSEL R143, R18, -INF , !P0 ;  /* 0xff800000128f7808 */ /* 0x000fe20004000000 */
[----:B--2---:R-:W-:Y:S01]  /*8cd0*/  FMUL.FTZ R25, R0, R113 ;  /* 0x0000007100197220 */ /* 0x004fe20000410000 */
[----:B------:R-:W-:Y:S01]  /*8ce0*/  ISETP.GT.AND P0, PT, R2, 0x19, P3 ;  /* 0x000000190200780c */ /* 0x000fe20001f04270 */
[C---:B------:R-:W-:Y:S01]  /*8cf0*/  FMUL.FTZ R29, R0.reuse, R109 ;  /* 0x0000006d001d7220 */ /* 0x040fe20000410000 */
[----:B------:R-:W-:Y:S01]  /*8d00*/  MUFU.EX2 R125, R160 ;  /* 0x000000a0007d7308 */ /* 0x000fe20000000800 */
[C---:B------:R-:W-:Y:S01]  /*8d10*/  FMUL.FTZ R36, R0.reuse, R36 ;  /* 0x0000002400247220 */ /* 0x040fe20000410000 */
[----:B------:R-:W-:Y:S01]  /*8d20*/  ISETP.LT.OR P0, PT, R3, 0x1a, P0 ;  /* 0x0000001a0300780c */ /* 0x000fe20000701670 */
[C---:B------:R-:W-:Y:S02]  /*8d30*/  FMUL.FTZ R37, R0.reuse, R37 ;  /* 0x0000002500257220 */ /* 0x040fe40000410000 */
[C---:B------:R-:W-:Y:S01]  /*8d40*/  FMUL.FTZ R40, R0.reuse, R40 ;  /* 0x0000002800287220 */ /* 0x040fe20000410000 */
[----:B------:R-:W-:Y:S01]  /*8d50*/  FSEL R144, R19, -INF , !P0 ;  /* 0xff80000013907808 */ /* 0x000fe20004000000 */
[----:B------:R-:W-:Y:S01]  /*8d60*/  FMUL.FTZ R41, R0, R41 ;  /* 0x0000002900297220 */ /* 0x000fe20000410000 */
[----:B------:R-:W-:Y:S01]  /*8d70*/  ISETP.GT.AND P0, PT, R2, 0x20, P3 ;  /* 0x000000200200780c */ /* 0x000fe20001f04270 */
[C---:B------:R-:W-:Y:S02]  /*8d80*/  FMUL.FTZ R44, R0.reuse, R44 ;  /* 0x0000002c002c7220 */ /* 0x040fe40000410000 */
[C---:B------:R-:W-:Y:S01]  /*8d90*/  FMUL.FTZ R45, R0.reuse, R45 ;  /* 0x0000002d002d7220 */ /* 0x040fe20000410000 */
[C---:B------:R-:W-:Y:S01]  /*8da0*/  ISETP.LT.OR P0, PT, R3.reuse, 0x21, P0 ;  /* 0x000000210300780c */ /* 0x040fe20000701670 */
[C---:B------:R-:W-:Y:S02]  /*8db0*/  FMUL.FTZ R48, R0.reuse, R48 ;  /* 0x0000003000307220 */ /* 0x040fe40000410000 */
[----:B------:R-:W-:Y:S01]  /*8dc0*/  FMUL.FTZ R49, R0, R49 ;  /* 0x0000003100317220 */ /* 0x000fe20000410000 */
[----:B------:R-:W-:Y:S01]  /*8dd0*/  FSEL R148, R22, -INF , !P0 ;  /* 0xff80000016947808 */ /* 0x000fe20004000000 */
[----:B------:R-:W-:Y:S01]  /*8de0*/  FMUL.FTZ R52, R0, R52 ;  /* 0x0000003400347220 */ /* 0x000fe20000410000 */
[----:B------:R-:W-:Y:S01]  /*8df0*/  ISETP.GT.AND P0, PT, R2, 0x21, P3 ;  /* 0x000000210200780c */ /* 0x000fe20001f04270 */
[C---:B------:R-:W-:Y:S02]  /*8e00*/  FMUL.FTZ R53, R0.reuse, R53 ;  /* 0x0000003500357220 */ /* 0x040fe40000410000 */
        /* <DEDUP_REMOVED lines=34> */
[----:B------:R-:W-:Y:S03]  /*9030*/  FMUL.FTZ R97, R0, R97 ;  /* 0x0000006100617220 */ /* 0x000fe60000410000 */
[----:B------:R-:W-:Y:S02]  /*9040*/  FSEL R155, R31, -INF , !P0 ;  /* 0xff8000001f9b7808 */ /* 0x000fe40004000000 */
[----:B------:R-:W-:Y:S04]  /*9050*/  ISETP.GT.AND P0, PT, R2, 0x38, P3 ;  /* 0x000000380200780c */ /* 0x000fe80001f04270 */
[C---:B------:R-:W-:Y:S04]  /*9060*/  ISETP.LT.OR P0, PT, R3.reuse, 0x39, P0 ;  /* 0x000000390300780c */ /* 0x040fe80000701670 */
[----:B------:R-:W-:Y:S02]  /*9070*/  FSEL R157, R34, -INF , !P0 ;  /* 0xff800000229d7808 */ /* 0x000fe40004000000 */
[----:B------:R-:W-:Y:S01]  /*9080*/  ISETP.GT.AND P0, PT, R2, 0x39, P3 ;  /* 0x000000390200780c */ /* 0x000fe20001f04270 */
[----:B------:R-:W-:Y:S03]  /*9090*/  FFMA.FTZ R2, R0, R183, R5 ;  /* 0x000000b700027223 */ /* 0x000fe60000010005 */
[----:B------:R-:W-:Y:S02]  /*90a0*/  ISETP.LT.OR P0, PT, R3, 0x3a, P0 ;  /* 0x0000003a0300780c */ /* 0x000fe40000701670 */
[----:B------:R-:W1:Y:S02]  /*90b0*/  MUFU.EX2 R3, R24 ;  /* 0x0000001800037308 */ /* 0x000e640000000800 */
[----:B------:R-:W-:Y:S01]  /*90c0*/  FSEL R156, R35, -INF , !P0 ;  /* 0xff800000239c7808 */ /* 0x000fe20004000000 */
[C---:B-1----:R-:W-:Y:S01]  /*90d0*/  FADD.FTZ R4, R3.reuse, R2 ;  /* 0x0000000203047221 */ /* 0x042fe20000010000 */
[----:B------:R-:W-:Y:S01]  /*90e0*/  FMNMX.FTZ R2, R6, R103, !PT ;  /* 0x0000006706027209 */ /* 0x000fe20007810000 */
[----:B------:R-:W-:Y:S01]  /*90f0*/  FMUL.FTZ R24, R0, R112 ;  /* 0x0000007000187220 */ /* 0x000fe20000410000 */
[----:B------:R-:W-:Y:S01]  /*9100*/  F2FP.PACK_AB R136, R3, R5 ;  /* 0x000000050388723e */ /* 0x000fe200000000ff */
[----:B------:R-:W-:Y:S01]  /*9110*/  FADD.FTZ R4, R8, R4 ;  /* 0x0000000408047221 */ /* 0x000fe20000010000 */
[----:B------:R-:W-:Y:S02]  /*9120*/  FMNMX.FTZ R2, R7, R2, !PT ;  /* 0x0000000207027209 */ /* 0x000fe40007810000 */
[----:B------:R-:W1:Y:S02]  /*9130*/  MUFU.EX2 R5, R28 ;  /* 0x0000001c00057308 */ /* 0x000e640000000800 */
[----:B------:R-:W-:Y:S04]  /*9140*/  FMNMX.FTZ R2, R102, R2, !PT ;  /* 0x0000000266027209 */ /* 0x000fe80007810000 */
[----:B------:R-:W-:Y:S04]  /*9150*/  FMNMX.FTZ R2, R137, R2, !PT ;  /* 0x0000000289027209 */ /* 0x000fe80007810000 */
[----:B------:R-:W-:Y:S04]  /*9160*/  FMNMX.FTZ R2, R141, R2, !PT ;  /* 0x000000028d027209 */ /* 0x000fe80007810000 */
[----:B------:R-:W-:Y:S04]  /*9170*/  FMNMX.FTZ R2, R142, R2, !PT ;  /* 0x000000028e027209 */ /* 0x000fe80007810000 */
[----:B------:R-:W-:Y:S04]  /*9180*/  FMNMX.FTZ R2, R143, R2, !PT ;  /* 0x000000028f027209 */ /* 0x000fe80007810000 */
[----:B------:R-:W-:Y:S01]  /*9190*/  FMNMX.FTZ R2, R144, R2, !PT ;  /* 0x0000000290027209 */ /* 0x000fe20007810000 */
[C---:B-1----:R-:W-:Y:S01]  /*91a0*/  FADD.FTZ R140, R5.reuse, R4 ;  /* 0x00000004058c7221 */ /* 0x042fe20000010000 */
[----:B------:R-:W-:Y:S01]  /*91b0*/  F2FP.PACK_AB R138, R5, R8 ;  /* 0x00000008058a723e */ /* 0x000fe200000000ff */
[----:B------:R-:W-:Y:S01]  /*91c0*/  FMUL.FTZ R8, R0, R128 ;  /* 0x0000008000087220 */ /* 0x000fe20000410000 */
[----:B------:R-:W-:Y:S01]  /*91d0*/  FMNMX.FTZ R2, R148, R2, !PT ;  /* 0x0000000294027209 */ /* 0x000fe20007810000 */
[C---:B------:R-:W-:Y:S02]  /*91e0*/  FMUL.FTZ R4, R0.reuse, R132 ;  /* 0x0000008400047220 */ /* 0x040fe40000410000 */
[C---:B------:R-:W-:Y:S01]  /*91f0*/  FMUL.FTZ R5, R0.reuse, R133 ;  /* 0x0000008500057220 */ /* 0x040fe20000410000 */
[----:B------:R-:W-:Y:S01]  /*9200*/  FMNMX.FTZ R2, R149, R2, !PT ;  /* 0x0000000295027209 */ /* 0x000fe20007810000 */
[----:B------:R-:W-:Y:S01]  /*9210*/  FMUL.FTZ R28, R0, R108 ;  /* 0x0000006c001c7220 */ /* 0x000fe20000410000 */
[----:B------:R-:W-:Y:S02]  /*9220*/  MUFU.EX2 R132, R159 ;  /* 0x0000009f00847308 */ /* 0x000fe40000000800 */
        /* <DEDUP_REMOVED lines=9> */
[----:B-1----:R-:W-:Y:S04]  /*92c0*/  FMNMX.FTZ R100, R2, R3, !PT ;  /* 0x0000000302647209 */ /* 0x002fe80007810000 */
[C---:B------:R-:W-:Y:S01]  /*92d0*/  FSETP.NEU.FTZ.AND P0, PT, R100.reuse, -INF , PT ;  /* 0xff8000006400780b */ /* 0x040fe20003f1d000 */
[C---:B------:R-:W-:Y:S03]  /*92e0*/  FMUL.FTZ R3, R100.reuse, c[0x0][0x2d0] ;  /* 0x0000b40064037a20 */ /* 0x040fe60000410000 */
[----:B------:R-:W-:Y:S05]  /*92f0*/  FSEL R2, R100, RZ, P0 ;  /* 0x000000ff64027208 */ /* 0x000fea0000000000 */
[----:B------:R-:W-:Y:S01]  /*9300*/  FADD.FTZ R2, -R2, R103 ;  /* 0x0000006702027221 */ /* 0x000fe20000010100 */
[----:B------:R-:W-:Y:S03]  /*9310*/  FSEL R103, R3, RZ, P0 ;  /* 0x000000ff03677208 */ /* 0x000fe60000000000 */
[----:B------:R-:W-:Y:S02]  /*9320*/  FMUL.FTZ R2, R2, c[0x0][0x2d0] ;  /* 0x0000b40002027a20 */ /* 0x000fe40000410000 */
[--C-:B------:R-:W-:Y:S02]  /*9330*/  FFMA.FTZ R3, R6, c[0x0][0x2d0], -R103.reuse ;  /* 0x0000b40006037a23 */ /* 0x100fe40000010867 */
[--C-:B------:R-:W-:Y:S02]  /*9340*/  FFMA.FTZ R7, R7, c[0x0][0x2d0], -R103.reuse ;  /* 0x0000b40007077a23 */ /* 0x100fe40000010867 */
[----:B------:R-:W1:Y:S01]  /*9350*/  MUFU.EX2 R2, R2 ;  /* 0x0000000200027308 */ /* 0x000e620000000800 */
[--C-:B------:R-:W-:Y:S02]  /*9360*/  FFMA.FTZ R0, R102, c[0x0][0x2d0], -R103.reuse ;  /* 0x0000b40066007a23 */ /* 0x100fe40000010867 */
[----:B------:R-:W-:Y:S07]  /*9370*/  FFMA.FTZ R109, R144, c[0x0][0x2d0], -R103 ;  /* 0x0000b400906d7a23 */ /* 0x000fee0000010867 */
[----:B------:R-:W2:Y:S10]  /*9380*/  MUFU.EX2 R3, R3 ;  /* 0x0000000300037308 */ /* 0x000eb40000000800 */
[----:B------:R3:W-:Y:S01]  /*9390*/  MUFU.EX2 R121, R7 ;  /* 0x0000000700797308 */ /* 0x0007e20000000800 */
[C---:B-1----:R-:W-:Y:S02]  /*93a0*/  FMUL.FTZ R26, R2.reuse, R114 ;  /* 0x00000072021a7220 */ /* 0x042fe40000410000 */
[C---:B------:R-:W-:Y:S02]  /*93b0*/  FMUL.FTZ R10, R2.reuse, R130 ;  /* 0x00000082020a7220 */ /* 0x040fe40000410000 */
[C---:B------:R-:W-:Y:S05]  /*93c0*/  FMUL.FTZ R11, R2.reuse, R131 ;  /* 0x00000083020b7220 */ /* 0x040fea0000410000 */
        /* <DEDUP_REMOVED lines=9> */
[C---:B---3--:R-:W-:Y:S02]  /*9460*/  FMUL.FTZ R7, R2.reuse, R135 ;  /* 0x0000008702077220 */ /* 0x048fe40000410000 */
[C---:B------:R-:W-:Y:S02]  /*9470*/  FMUL.FTZ R22, R2.reuse, R118 ;  /* 0x0000007602167220 */ /* 0x040fe40000410000 */
[C---:B------:R-:W-:Y:S01]  /*9480*/  FMUL.FTZ R23, R2.reuse, R119 ;  /* 0x0000007702177220 */ /* 0x040fe20000410000 */
[----:B------:R-:W-:Y:S01]  /*9490*/  MUFU.EX2 R122, R109 ;  /* 0x0000006d007a7308 */ /* 0x000fe20000000800 */
[C---:B------:R-:W-:Y:S02]  /*94a0*/  FMUL.FTZ R27, R2.reuse, R115 ;  /* 0x00000073021b7220 */ /* 0x040fe40000410000 */
[C---:B--2---:R-:W-:Y:S02]  /*94b0*/  FFMA.FTZ R115, R2.reuse, R184, R3 ;  /* 0x000000b802737223 */ /* 0x044fe40000010003 */
        /* <DEDUP_REMOVED lines=22> */
[C---:B------:R-:W-:Y:S01]  /*9620*/  FMUL.FTZ R71, R2.reuse, R71 ;  /* 0x0000004702477220 */ /* 0x040fe20000410000 */
[----:B-1----:R-:W-:Y:S01]  /*9630*/  F2FP.PACK_AB R110, R127, R126 ;  /* 0x0000007e7f6e723e */ /* 0x002fe200000000ff */
        /* <DEDUP_REMOVED lines=14> */
[----:B------:R-:W-:Y:S01]  /*9720*/  IADD3 R2, R171, R161, RZ ;  /* 0x000000a1ab027210 */ /* 0x000fe20007ffe0ff */
[--C-:B------:R-:W-:Y:S01]  /*9730*/  FFMA.FTZ R0, R137, c[0x0][0x2d0], -R103.reuse ;  /* 0x0000b40089007a23 */ /* 0x100fe20000010867 */
[----:B------:R-:W-:Y:S02]  /*9740*/  F2FP.PACK_AB R137, R121, R3 ;  /* 0x000000037989723e */ /* 0x000fe400000000ff */
[----:B------:R-:W1:Y:S01]  /*9750*/  MUFU.EX2 R3, R146 ;  /* 0x0000009200037308 */ /* 0x000e620000000800 */
[----:B------:R-:W2:Y:S08]  /*9760*/  LDSM.16.MT88.4 R104, [R2] ;  /* 0x000000000268783b */ /* 0x000eb00000004200 */
[----:B------:R-:W-:Y:S01]  /*9770*/  LDSM.16.MT88.4 R128, [R2+0x1800] ;  /* 0x001800000280783b */ /* 0x000fe20000004200 */
[----:B------:R-:W3:Y:S10]  /*9780*/  MUFU.EX2 R113, R0 ;  /* 0x0000000000717308 */ /* 0x000ef40000000800 */
[----:B------:R-:W-:Y:S01]  /*9790*/  MUFU.EX2 R146, R182 ;  /* 0x000000b600927308 */ /* 0x000fe20000000800 */
[C---:B-1----:R-:W-:Y:S02]  /*97a0*/  F2FP.PACK_AB R108, R102.reuse, R3 ;  /* 0x00000003666c723e */ /* 0x042fe400000000ff */
[----:B---3--:R-:W-:Y:S01]  /*97b0*/  F2FP.PACK_AB R139, R113, R114 ;  /* 0x00000072718b723e */ /* 0x008fe200000000ff */
[----:B------:R-:W-:Y:S04]  /*97c0*/  FADD.FTZ R0, R3, R140 ;  /* 0x0000008c03007221 */ /* 0x000fe80000010000 */
[----:B------:R-:W-:Y:S01]  /*97d0*/  FADD.FTZ R123, R102, R0 ;  /* 0x00000000667b7221 */ /* 0x000fe20000010000 */
[C---:B------:R-:W-:Y:S01]  /*97e0*/  IADD3 R102, R169.reuse, R2, RZ ;  /* 0x00000002a9667210 */ /* 0x040fe20007ffe0ff */
[C---:B--2---:R-:W-:Y:S05]  /*97f0*/  HMMA.16816.F32 R4, R136.reuse, R104, R4 ;  /* 0x000000688804723c */ /* 0x044fea0000001804 */
[----:B------:R-:W-:Y:S03]  /*9800*/  IADD3 R0, R172, R161, RZ ;  /* 0x000000a1ac007210 */ /* 0x000fe60007ffe0ff */
[C---:B------:R-:W-:Y:S01]  /*9810*/  HMMA.16816.F32 R8, R136.reuse, R106, R8 ;  /* 0x0000006a8808723c */ /* 0x040fe20000001808 */
[----:B------:R-:W1:Y:S03]  /*9820*/  LDSM.16.MT88.4 R104, [R102] ;  /* 0x000000006668783b */ /* 0x000e660000004200 */
[----:B------:R-:W-:Y:S04]  /*9830*/  IADD3 R3, R169, R0, RZ ;  /* 0x00000000a9037210 */ /* 0x000fe80007ffe0ff */
        /* <DEDUP_REMOVED lines=31> */
[--C-:B------:R-:W-:Y:S01]  /*9a30*/  FFMA.FTZ R104, R141, c[0x0][0x2d0], -R103.reuse ;  /* 0x0000b4008d687a23 */ /* 0x100fe20000010867 */
[----:B------:R-:W-:Y:S03]  /*9a40*/  HMMA.16816.F32 R96, R136, R106, R96 ;  /* 0x0000006a8860723c */ /* 0x000fe60000001860 */
[----:B------:R1:W-:Y:S02]  /*9a50*/  MUFU.EX2 R112, R104 ;  /* 0x0000006800707308 */ /* 0x0003e40000000800 */
[--C-:B-1----:R-:W-:Y:S08]  /*9a60*/  FFMA.FTZ R104, R142, c[0x0][0x2d0], -R103.reuse ;  /* 0x0000b4008e687a23 */ /* 0x102ff00000010867 */
[----:B------:R1:W2:Y:S02]  /*9a70*/  MUFU.EX2 R120, R104 ;  /* 0x0000006800787308 */ /* 0x0002a40000000800 */
[--C-:B-1----:R-:W-:Y:S01]  /*9a80*/  FFMA.FTZ R104, R143, c[0x0][0x2d0], -R103.reuse ;  /* 0x0000b4008f687a23 */ /* 0x102fe20000010867 */
[----:B--2---:R-:W-:Y:S07]  /*9a90*/  F2FP.PACK_AB R109, R120, R112 ;  /* 0x00000070786d723e */ /* 0x004fee00000000ff */
[----:B------:R1:W2:Y:S02]  /*9aa0*/  MUFU.EX2 R116, R104 ;  /* 0x0000006800747308 */ /* 0x0002a40000000800 */
[----:B-1----:R-:W1:Y:S01]  /*9ab0*/  LDSM.16.MT88.4 R104, [R2+0x800] ;  /* 0x000800000268783b */ /* 0x002e620000004200 */
[----:B--2---:R-:W-:Y:S07]  /*9ac0*/  F2FP.PACK_AB R111, R122, R116 ;  /* 0x000000747a6f723e */ /* 0x004fee00000000ff */
        /* <DEDUP_REMOVED lines=35> */
[----:B------:R-:W-:Y:S01]  /*9d00*/  HMMA.16816.F32 R96, R108, R106, R96 ;  /* 0x0000006a6c60723c */ /* 0x000fe20000001860 */
[----:B------:R-:W1:Y:S01]  /*9d10*/  LDSM.16.MT88.4 R108, [R2+0x1000] ;  /* 0x00100000026c783b */ /* 0x000e620000004200 */
[----:B------:R-:W2:Y:S02]  /*9d20*/  MUFU.EX2 R148, R181 ;  /* 0x000000b500947308 */ /* 0x000ea40000000800 */
[--C-:B------:R-:W-:Y:S03]  /*9d30*/  FFMA.FTZ R105, R151, c[0x0][0x2d0], -R103.reuse ;  /* 0x0000b40097697a23 */ /* 0x100fe60000010867 */
[----:B------:R-:W-:Y:S05]  /*9d40*/  F2FP.PACK_AB R106, R152, R132 ;  /* 0x00000084986a723e */ /* 0x000fea00000000ff */
[----:B------:R3:W-:Y:S10]  /*9d50*/  MUFU.EX2 R117, R104 ;  /* 0x0000006800757308 */ /* 0x0007f40000000800 */
[----:B------:R4:W-:Y:S01]  /*9d60*/  MUFU.EX2 R145, R105 ;  /* 0x0000006900917308 */ /* 0x0009e20000000800 */
[----:B--2---:R-:W-:Y:S01]  /*9d70*/  F2FP.PACK_AB R136, R148, R146 ;  /* 0x000000929488723e */ /* 0x004fe200000000ff */
[----:B---3--:R-:W-:Y:S08]  /*9d80*/  FFMA.FTZ R104, R149, c[0x0][0x2d0], -R103 ;  /* 0x0000b40095687a23 */ /* 0x008ff00000010867 */
[----:B------:R-:W-:Y:S01]  /*9d90*/  MUFU.EX2 R149, R180 ;  /* 0x000000b400957308 */ /* 0x000fe20000000800 */
[----:B----4-:R-:W-:Y:S09]  /*9da0*/  FADD.FTZ R105, R126, R123 ;  /* 0x0000007b7e697221 */ /* 0x010ff20000010000 */
[----:B------:R2:W-:Y:S02]  /*9db0*/  MUFU.EX2 R118, R104 ;  /* 0x0000006800767308 */ /* 0x0005e40000000800 */
[----:B--2---:R-:W-:Y:S08]  /*9dc0*/  FFMA.FTZ R104, R150, c[0x0][0x2d0], -R103 ;  /* 0x0000b40096687a23 */ /* 0x004ff00000010867 */
[----:B------:R-:W2:Y:S10]  /*9dd0*/  MUFU.EX2 R150, R179 ;  /* 0x000000b300967308 */ /* 0x000eb40000000800 */
[----:B------:R3:W4:Y:S01]  /*9de0*/  MUFU.EX2 R119, R104 ;  /* 0x0000006800777308 */ /* 0x0007220000000800 */
[----:B--2---:R-:W-:Y:S01]  /*9df0*/  F2FP.PACK_AB R138, R150, R149 ;  /* 0x00000095968a723e */ /* 0x004fe200000000ff */
[----:B---3--:R-:W-:Y:S01]  /*9e00*/  FADD.FTZ R104, R121, R115 ;  /* 0x0000007379687221 */ /* 0x008fe20000010000 */
[----:B----4-:R-:W-:Y:S01]  /*9e10*/  F2FP.PACK_AB R107, R145, R119 ;  /* 0x00000077916b723e */ /* 0x010fe200000000ff */
[----:B------:R-:W-:Y:S01]  /*9e20*/  FADD.FTZ R121, R127, R105 ;  /* 0x000000697f797221 */ /* 0x000fe20000010000 */
[----:B------:R-:W-:Y:S01]  /*9e30*/  F2FP.PACK_AB R105, R118, R117 ;  /* 0x000000757669723e */ /* 0x000fe200000000ff */
[----:B------:R-:W-:Y:S04]  /*9e40*/  FADD.FTZ R104, R114, R104 ;  /* 0x0000006872687221 */ /* 0x000fe80000010000 */
[----:B------:R-:W-:Y:S04]  /*9e50*/  FADD.FTZ R104, R113, R104 ;  /* 0x0000006871687221 */ /* 0x000fe80000010000 */
[----:B------:R-:W-:Y:S02]  /*9e60*/  FADD.FTZ R104, R112, R104 ;  /* 0x0000006870687221 */ /* 0x000fe40000010000 */
[----:B------:R-:W2:Y:S02]  /*9e70*/  LDSM.16.MT88.4 R112, [R102+0x1000] ;  /* 0x001000006670783b */ /* 0x000ea40000004200 */
[----:B------:R-:W-:Y:S04]  /*9e80*/  FADD.FTZ R104, R120, R104 ;  /* 0x0000006878687221 */ /* 0x000fe80000010000 */
[----:B------:R-:W-:Y:S01]  /*9e90*/  FADD.FTZ R120, R116, R104 ;  /* 0x0000006874787221 */ /* 0x000fe20000010000 */
[----:B------:R-:W-:Y:S01]  /*9ea0*/  F2FP.PACK_AB R104, R125, R124 ;  /* 0x0000007c7d68723e */ /* 0x000fe200000000ff */
[----:B------:R-:W-:Y:S04]  /*9eb0*/  FFMA.FTZ R116, R154, c[0x0][0x2d0], -R103 ;  /* 0x0000b4009a747a23 */ /* 0x000fe80000010867 */
[----:B------:R3:W-:Y:S02]  /*9ec0*/  MUFU.EX2 R142, R116 ;  /* 0x00000074008e7308 */ /* 0x0007e40000000800 */
[C---:B-1----:R-:W-:Y:S08]  /*9ed0*/  HMMA.16816.F32 R4, R104.reuse, R108, R4 ;  /* 0x0000006c6804723c */ /* 0x042ff00000001804 */
[C---:B------:R-:W-:Y:S01]  /*9ee0*/  HMMA.16816.F32 R8, R104.reuse, R110, R8 ;  /* 0x0000006e6808723c */ /* 0x040fe20000001808 */
[----:B------:R-:W1:Y:S03]  /*9ef0*/  LDSM.16.MT88.4 R108, [R0+0x1000] ;  /* 0x00100000006c783b */ /* 0x000e660000004200 */
[----:B---3--:R-:W-:Y:S04]  /*9f00*/  FADD.FTZ R116, R124, R121 ;  /* 0x000000797c747221 */ /* 0x008fe80000010000 */
        /* <DEDUP_REMOVED lines=28> */
[----:B------:R-:W-:Y:S01]  /*a0d0*/  FFMA.FTZ R108, R155, c[0x0][0x2d0], -R103 ;  /* 0x0000b4009b6c7a23 */ /* 0x000fe20000010867 */
[C---:B------:R-:W-:Y:S03]  /*a0e0*/  HMMA.16816.F32 R88, R104.reuse, R110, R88 ;  /* 0x0000006e6858723c */ /* 0x040fe60000001858 */
[----:B------:R1:W3:Y:S01]  /*a0f0*/  MUFU.EX2 R141, R108 ;  /* 0x0000006c008d7308 */ /* 0x0002e20000000800 */
[----:B------:R-:W-:Y:S02]  /*a100*/  FADD.FTZ R109, R122, R120 ;  /* 0x000000787a6d7221 */ /* 0x000fe40000010000 */
[----:B------:R-:W4:Y:S02]  /*a110*/  LDSM.16.MT88.4 R120, [R102+0x1800] ;  /* 0x001800006678783b */ /* 0x000f240000004200 */
[----:B------:R-:W-:Y:S04]  /*a120*/  FADD.FTZ R109, R117, R109 ;  /* 0x0000006d756d7221 */ /* 0x000fe80000010000 */
[----:B------:R-:W-:Y:S02]  /*a130*/  FADD.FTZ R117, R125, R116 ;  /* 0x000000747d757221 */ /* 0x000fe40000010000 */
[----:B------:R-:W-:Y:S02]  /*a140*/  FADD.FTZ R116, R118, R109 ;  /* 0x0000006d76747221 */ /* 0x000fe40000010000 */
[----:B------:R-:W-:Y:S01]  /*a150*/  FADD.FTZ R144, R132, R117 ;  /* 0x0000007584907221 */ /* 0x000fe20000010000 */
[C---:B--2---:R-:W-:Y:S03]  /*a160*/  HMMA.16816.F32 R92, R104.reuse, R112, R92 ;  /* 0x00000070685c723c */ /* 0x044fe6000000185c */
[----:B------:R-:W-:Y:S05]  /*a170*/  FADD.FTZ R143, R119, R116 ;  /* 0x00000074778f7221 */ /* 0x000fea0000010000 */
[----:B------:R-:W-:Y:S01]  /*a180*/  HMMA.16816.F32 R96, R104, R114, R96 ;  /* 0x000000726860723c */ /* 0x000fe20000001860 */
[----:B------:R-:W-:Y:S03]  /*a190*/  LDSM.16.MT88.4 R104, [R3+0x1800] ;  /* 0x001800000368783b */ /* 0x000fe60000004200 */
[--C-:B-1----:R-:W-:Y:S01]  /*a1a0*/  FFMA.FTZ R108, R157, c[0x0][0x2d0], -R103.reuse ;  /* 0x0000b4009d6c7a23 */ /* 0x102fe20000010867 */
[----:B---3--:R-:W-:Y:S01]  /*a1b0*/  F2FP.PACK_AB R137, R141, R142 ;  /* 0x0000008e8d89723e */ /* 0x008fe200000000ff */
[----:B------:R-:W-:Y:S02]  /*a1c0*/  FFMA.FTZ R103, R156, c[0x0][0x2d0], -R103 ;  /* 0x0000b4009c677a23 */ /* 0x000fe40000010867 */
[----:B------:R1:W-:Y:S10]  /*a1d0*/  MUFU.EX2 R140, R108 ;  /* 0x0000006c008c7308 */ /* 0x0003f40000000800 */
[----:B------:R-:W2:Y:S01]  /*a1e0*/  MUFU.EX2 R103, R103 ;  /* 0x0000006700677308 */ /* 0x000ea20000000800 */
[----:B-1----:R-:W1:Y:S01]  /*a1f0*/  LDSM.16.MT88.4 R108, [R0+0x1800] ;  /* 0x00180000006c783b */ /* 0x002e620000004200 */
[----:B--2---:R-:W-:Y:S07]  /*a200*/  F2FP.PACK_AB R139, R103, R140 ;  /* 0x0000008c678b723e */ /* 0x004fee00000000ff */
[C---:B------:R-:W-:Y:S01]  /*a210*/  HMMA.16816.F32 R132, R136.reuse, R128, R4 ;  /* 0x000000808884723c */ /* 0x040fe20000001804 */
[----:B------:R-:W2:Y:S07]  /*a220*/  LDSM.16.MT88.4 R4, [R2+0x3800] ;  /* 0x003800000204783b */ /* 0x000eae0000004200 */
[C---:B------:R-:W-:Y:S01]  /*a230*/  HMMA.16816.F32 R128, R136.reuse, R130, R8 ;  /* 0x000000828880723c */ /* 0x040fe20000001808 */
[----:B------:R-:W3:Y:S07]  /*a240*/  LDSM.16.MT88.4 R8, [R102+0x3800] ;  /* 0x003800006608783b */ /* 0x000eee0000004200 */
[C---:B----4-:R-:W-:Y:S01]  /*a250*/  HMMA.16816.F32 R124, R136.reuse, R120, R12 ;  /* 0x00000078887c723c */ /* 0x050fe2000000180c */
[----:B------:R-:W4:Y:S07]  /*a260*/  LDSM.16.MT88.4 R12, [R0+0x3800] ;  /* 0x00380000000c783b */ /* 0x000f2e0000004200 */
[C---:B------:R-:W-:Y:S01]  /*a270*/  HMMA.16816.F32 R120, R136.reuse, R122, R16 ;  /* 0x0000007a8878723c */ /* 0x040fe20000001810 */
[----:B------:R-:W-:Y:S07]  /*a280*/  LDSM.16.MT88.4 R16, [R102+0x5800] ;  /* 0x005800006610783b */ /* 0x000fee0000004200 */
[C---:B-1----:R-:W-:Y:S01]  /*a290*/  HMMA.16816.F32 R116, R136.reuse, R108, R20 ;  /* 0x0000006c8874723c */ /* 0x042fe20000001814 */
[----:B------:R1:W-:Y:S07]  /*a2a0*/  LDSM.16.MT88.4 R20, [R0+0x5800] ;  /* 0x005800000014783b */ /* 0x0003ee0000004200 */
[C---:B------:R-:W-:Y:S08]  /*a2b0*/  HMMA.16816.F32 R112, R136.reuse, R110, R24 ;  /* 0x0000006e8870723c */ /* 0x040ff00000001818 */
[C---:B------:R-:W-:Y:S08]  /*a2c0*/  HMMA.16816.F32 R108, R136.reuse, R104, R28 ;  /* 0x00000068886c723c */ /* 0x040ff0000000181c */
[C---:B------:R-:W-:Y:S04]  /*a2d0*/  HMMA.16816.F32 R104, R136.reuse, R106, R32 ;  /* 0x0000006a8868723c */ /* 0x040fe80000001820 */
[----:B-1----:R-:W-:Y:S04]  /*a2e0*/  FADD.FTZ R0, R145, R143 ;  /* 0x0000008f91007221 */ /* 0x002fe80000010000 */
[C---:B--2---:R-:W-:Y:S04]  /*a2f0*/  HMMA.16816.F32 R36, R136.reuse, R4, R36 ;  /* 0x000000048824723c */ /* 0x044fe80000001824 */
[----:B------:R-:W-:Y:S04]  /*a300*/  FADD.FTZ R0, R142, R0 ;  /* 0x000000008e007221 */ /* 0x000fe80000010000 */
[C---:B------:R-:W-:Y:S01]  /*a310*/  HMMA.16816.F32 R40, R136.reuse, R6, R40 ;  /* 0x000000068828723c */ /* 0x040fe20000001828 */
[----:B------:R-:W1:Y:S03]  /*a320*/  LDSM.16.MT88.4 R4, [R3+0x3800] ;  /* 0x003800000304783b */ /* 0x000e660000004200 */
[----:B------:R-:W-:Y:S04]  /*a330*/  FADD.FTZ R0, R141, R0 ;  /* 0x000000008d007221 */ /* 0x000fe80000010000 */
[C---:B---3--:R-:W-:Y:S08]  /*a340*/  HMMA.16816.F32 R44, R136.reuse, R8, R44 ;  /* 0x00000008882c723c */ /* 0x048ff0000000182c */
[C---:B------:R-:W-:Y:S01]  /*a350*/  HMMA.16816.F32 R48, R136.reuse, R10, R48 ;  /* 0x0000000a8830723c */ /* 0x040fe20000001830 */
[----:B------:R2:W3:Y:S07]  /*a360*/  LDSM.16.MT88.4 R8, [R2+0x5800] ;  /* 0x005800000208783b */ /* 0x0004ee0000004200 */
[C---:B----4-:R-:W-:Y:S08]  /*a370*/  HMMA.16816.F32 R52, R136.reuse, R12, R52 ;  /* 0x0000000c8834723c */ /* 0x050ff00000001834 */
[C---:B------:R-:W-:Y:S01]  /*a380*/  HMMA.16816.F32 R56, R136.reuse, R14, R56 ;  /* 0x0000000e8838723c */ /* 0x040fe20000001838 */
[----:B------:R4:W5:Y:S03]  /*a390*/  LDSM.16.MT88.4 R12, [R3+0x5800] ;  /* 0x00580000030c783b */ /* 0x0009660000004200 */
[----:B--2---:R-:W-:Y:S04]  /*a3a0*/  FADD.FTZ R2, R152, R144 ;  /* 0x0000009098027221 */ /* 0x004fe80000010000 */
[C---:B-1----:R-:W-:Y:S04]  /*a3b0*/  HMMA.16816.F32 R60, R136.reuse, R4, R60 ;  /* 0x00000004883c723c */ /* 0x042fe8000000183c */
[----:B------:R-:W-:Y:S04]  /*a3c0*/  FADD.FTZ R2, R146, R2 ;  /* 0x0000000292027221 */ /* 0x000fe80000010000 */
[----:B------:R-:W-:Y:S01]  /*a3d0*/  FADD.FTZ R2, R148, R2 ;  /* 0x0000000294027221 */ /* 0x000fe20000010000 */
[C---:B------:R-:W-:Y:S03]  /*a3e0*/  HMMA.16816.F32 R64, R136.reuse, R6, R64 ;  /* 0x000000068840723c */ /* 0x040fe60000001840 */
[----:B----4-:R-:W-:Y:S05]  /*a3f0*/  FADD.FTZ R3, R149, R2 ;  /* 0x0000000295037221 */ /* 0x010fea0000010000 */
[C---:B---3--:R-:W-:Y:S04]  /*a400*/  HMMA.16816.F32 R68, R136.reuse, R8, R68 ;  /* 0x000000088844723c */ /* 0x048fe80000001844 */
[----:B------:R-:W-:Y:S01]  /*a410*/  FADD.FTZ R2, R140, R0 ;  /* 0x000000008c027221 */ /* 0x000fe20000010000 */
[----:B------:R-:W-:Y:S01]  /*a420*/  IADD3 R0, R176, -0x2, RZ ;  /* 0xfffffffeb0007810 */ /* 0x000fe20007ffe0ff */
[----:B------:R-:W-:Y:S02]  /*a430*/  FADD.FTZ R183, R150, R3 ;  /* 0x0000000396b77221 */ /* 0x000fe40000010000 */
[C---:B------:R-:W-:Y:S03]  /*a440*/  HMMA.16816.F32 R72, R136.reuse, R10, R72 ;  /* 0x0000000a8848723c */ /* 0x040fe60000001848 */
[----:B------:R-:W-:Y:S01]  /*a450*/  ISETP.GE.AND P0, PT, R0, R188, PT ;  /* 0x000000bc0000720c */ /* 0x000fe20003f06270 */
[----:B------:R-:W-:Y:S04]  /*a460*/  FADD.FTZ R184, R103, R2 ;  /* 0x0000000267b87221 */ /* 0x000fe80000010000 */
[C---:B------:R-:W-:Y:S08]  /*a470*/  HMMA.16816.F32 R76, R136.reuse, R16, R76 ;  /* 0x00000010884c723c */ /* 0x040ff0000000184c */
[C---:B------:R-:W-:Y:S08]  /*a480*/  HMMA.16816.F32 R80, R136.reuse, R18, R80 ;  /* 0x000000128850723c */ /* 0x040ff00000001850 */
[C---:B------:R-:W-:Y:S08]  /*a490*/  HMMA.16816.F32 R84, R136.reuse, R20, R84 ;  /* 0x000000148854723c */ /* 0x040ff00000001854 */
[C---:B------:R-:W-:Y:S08]  /*a4a0*/  HMMA.16816.F32 R88, R136.reuse, R22, R88 ;  /* 0x000000168858723c */ /* 0x040ff00000001858 */
[C---:B-----5:R-:W-:Y:S08]  /*a4b0*/  HMMA.16816.F32 R92, R136.reuse, R12, R92 ;  /* 0x0000000c885c723c */ /* 0x060ff0000000185c */
[----:B------:R-:W-:Y:S01]  /*a4c0*/  HMMA.16816.F32 R96, R136, R14, R96 ;  /* 0x0000000e8860723c */ /* 0x000fe20000001860 */
[----:B------:R-:W-:Y:S07]  /*a4d0*/  @!UPT UIADD3 URZ, URZ, URZ, URZ ;  /* 0x0000003f3f3ff290 */ /* 0x000fee000fffe03f */
[----:B------:R-:W-:-:S11]  /*a4e0*/  @!P0 BRA `(.L_x_2070) ;  /* 0x0000057000008947 */ /* 0x000fd60003800000 */
[----:B------:R-:W-:Y:S01]  /*a4f0*/  SHF.R.S32.HI R7, RZ, 0x1f, R186 ;  /* 0x0000001fff077819 */ /* 0x000fe200000114ba */
[----:B------:R-:W-:Y:S01]  /*a500*/  IMAD.MOV.U32 R214, RZ, RZ, c[0x0][0x2b8] ;  /* 0x0000ae00ffd67624 */ /* 0x000fe200078e00ff */
[----:B------:R-:W-:Y:S01]  /*a510*/  SHF.R.S32.HI R6, RZ, 0x1f, R177 ;  /* 0x0000001fff067819 */ /* 0x000fe200000114b1 */
[----:B------:R-:W-:Y:S01]  /*a520*/  IMAD R209, R187, 0x20, R205 ;  /* 0x00000020bbd17824 */ /* 0x000fe200078e02cd */
[----:B------:R-:W-:Y:S01]  /*a530*/  SHF.L.U64.HI R14, R186, 0x1, R7 ;  /* 0x00000001ba0e7819 */ /* 0x000fe20000010207 */
[----:B------:R-:W-:Y:S01]  /*a540*/  IMAD.MOV.U32 R174, RZ, RZ, RZ ;  /* 0x000000ffffae7224 */ /* 0x000fe200078e00ff */
[----:B------:R-:W-:Y:S01]  /*a550*/  ISETP.NE.AND P5, PT, R214, 0x1, PT ;  /* 0x00000001d600780c */ /* 0x000fe20003fa5270 */
[----:B------:R-:W-:Y:S01]  /*a560*/  IMAD.SHL.U32 R18, R185, 0x2, RZ ;  /* 0x00000002b9127824 */ /* 0x000fe200078e00ff */
[C---:B------:R-:W-:Y:S01]  /*a570*/  IADD3 R2, R209.reuse, R147, R193 ;  /* 0x00000093d1027210 */ /* 0x040fe20007ffe0c1 */
[----:B------:R-:W-:Y:S01]  /*a580*/  IMAD.SHL.U32 R17, R186, 0x2, RZ ;  /* 0x00000002ba117824 */ /* 0x000fe200078e00ff */
[----:B------:R-:W-:Y:S01]  /*a590*/  ISETP.GT.AND P4, PT, R209, 0x3f, PT ;  /* 0x0000003fd100780c */ /* 0x000fe20003f84270 */
[C---:B------:R-:W-:Y:S01]  /*a5a0*/  IMAD.SHL.U32 R16, R177.reuse, 0x2, RZ ;  /* 0x00000002b1107824 */ /* 0x040fe200078e00ff */
[----:B------:R-:W-:Y:S02]  /*a5b0*/  IADD3 R2, R2, -0x80, RZ ;  /* 0xffffff8002027810 */ /* 0x000fe40007ffe0ff */
[----:B------:R-:W-:Y:S02]  /*a5c0*/  SHF.R.S32.HI R209, RZ, 0x1f, R185 ;  /* 0x0000001fffd17819 */ /* 0x000fe400000114b9 */
[----:B------:R-:W-:Y:S01]  /*a5d0*/  SHF.L.U64.HI R13, R177, 0x1, R6 ;  /* 0x00000001b10d7819 */ /* 0x000fe20000010206 */
[----:B------:R-:W-:Y:S01]  /*a5e0*/  IMAD.MOV.U32 R0, RZ, RZ, R2 ;  /* 0x000000ffff007224 */ /* 0x000fe200078e0002 */
[----:B------:R-:W-:Y:S01]  /*a5f0*/  SHF.L.U64.HI R15, R185, 0x1, R209 ;  /* 0x00000001b90f7819 */ /* 0x000fe200000102d1 */
        /* <DEDUP_REMOVED lines=24> */
.L_x_2188:
[----:B------:R-:W-:-:S05]  /*a780*/  BRA.DIV ~URZ, `(.L_x_2072) ;  /* 0x0000cf127f007947 */ /* 0x000fca000b800000 */
[----:B------:R-:W3:Y:S01]  /*a790*/  SHFL.IDX PT, R0, R12, RZ, 0x181f ;  /* 0x00181fff0c007589 */ /* 0x000ee200000e0000 */
[----:B------:R-:W-:Y:S02]  /*a7a0*/  ISETP.GE.AND P4, PT, R177, c[0x0][0x1d4], PT ;  /* 0x00007500b1007a0c */ /* 0x000fe40003f86270 */
[----:B------:R-:W-:Y:S02]  /*a7b0*/  ISETP.GE.AND P3, PT, R186, c[0x0][0x1d4], PT ;  /* 0x00007500ba007a0c */ /* 0x000fe40003f66270 */
[----:B------:R-:W-:Y:S02]  /*a7c0*/  SEL R10, RZ, 0x10, P4 ;  /* 0x00000010ff0a7807 */ /* 0x000fe40002000000 */
[----:B---3--:R-:W-:Y:S05]  /*a7d0*/  IADD3 R8, P0, R0, R16, RZ ;  /* 0x0000001000087210 */ /* 0x008fea0007f1e0ff */
[----:B--2---:R-:W-:Y:S01]  /*a7e0*/  IMAD.X R9, R4, 0x1, R13, P0 ;  /* 0x0000000104097824 */ /* 0x004fe200000e060d */
[----:B------:R-:W-:Y:S05]  /*a7f0*/  IADD3 R6, P0, R0, R17, RZ ;  /* 0x0000001100067210 */ /* 0x000fea0007f1e0ff */
[----:B------:R-:W-:Y:S01]  /*a800*/  IMAD.X R7, R4, 0x1, R14, P0 ;  /* 0x0000000104077824 */ /* 0x000fe200000e060e */
[----:B------:R-:W-:Y:S01]  /*a810*/  IADD3 R2, P0, R0, R18, RZ ;  /* 0x0000001200027210 */ /* 0x000fe20007f1e0ff */
[----:B------:R-:W-:Y:S04]  /*a820*/  IMAD R0, R178, 0x6000, R207 ;  /* 0x00006000b2007824 */ /* 0x000fe800078e02cf */
[----:B------:R-:W-:Y:S01]  /*a830*/  IMAD.X R3, R4, 0x1, R15, P0 ;  /* 0x0000000104037824 */ /* 0x000fe200000e060f */
[----:B------:R-:W-:Y:S01]  /*a840*/  @!PT LDS RZ, [RZ] ;  /* 0x00000000fffff984 */ /* 0x000fe20000000800 */
[----:B------:R-:W-:Y:S01]  /*a850*/  @!PT LDS RZ, [RZ] ;  /* 0x00000000fffff984 */ /* 0x000fe20000000800 */
[----:B------:R2:W-:Y:S01]  /*a860*/  LDGSTS.E.BYPASS.LTC128B.128 [R0], [R8.64], !P4 ;  /* 0x0000000008007fae */ /* 0x0005e2000e101d46 */
[----:B------:R-:W-:Y:S03]  /*a870*/  ISETP.GE.AND P0, PT, R185, c[0x0][0x1d4], PT ;  /* 0x00007500b9007a0c */ /* 0x000fe60003f06270 */
[----:B------:R2:W-:Y:S01]  /*a880*/  LDGSTS.E.BYPASS.LTC128B.128 [R0+0x2000], [R6.64], !P3 ;  /* 0x0200000006007fae */ /* 0x0005e2000d901d46 */
[----:B------:R-:W-:Y:S03]  /*a890*/  SEL R11, RZ, 0x10, P0 ;  /* 0x00000010ff0b7807 */ /* 0x000fe60000000000 */
[----:B------:R3:W4:Y:S06]  /*a8a0*/  SHFL.IDX PT, R4, R5, 0x1, 0x181f ;  /* 0x00381f0005047f89 */ /* 0x00072c00000e0000 */
[----:B------:R5:W-:Y:S01]  /*a8b0*/  LDGSTS.E.BYPASS.LTC128B.128 [R0+0x4000], [R2.64], !P0 ;  /* 0x0400000002007fae */ /* 0x000be2000c101d46 */
[----:B-1-3--:R-:W-:Y:S03]  /*a8c0*/  SEL R5, RZ, 0x10, P3 ;  /* 0x00000010ff057807 */ /* 0x00afe60001800000 */
[----:B-----5:R2:W1:Y:S04]  /*a8d0*/  SHFL.IDX PT, R2, R12, 0x1, 0x181f ;  /* 0x00381f000c027f89 */ /* 0x02046800000e0000 */
.L_x_2189:
[C---:B----4-:R-:W-:Y:S04]  /*a8e0*/  IADD3 R3, -R10.reuse, 0x10, RZ ;  /* 0x000000100a037810 */ /* 0x050fe80007ffe1ff */
[----:B------:R-:W-:Y:S04]  /*a8f0*/  LOP3.LUT R3, R3, 0xf, RZ, 0xc0, !PT ;  /* 0x0000000f03037812 */ /* 0x000fe800078ec0ff */
[----:B-12---:R-:W-:Y:S02]  /*a900*/  IADD3 R8, P3, P0, R3, R2, R16 ;  /* 0x0000000203087210 */ /* 0x006fe4000787e010 */
[----:B------:R-:W-:Y:S02]  /*a910*/  IADD3 R3, -R5, 0x10, RZ ;  /* 0x0000001005037810 */ /* 0x000fe40007ffe1ff */
[----:B------:R-:W-:Y:S02]  /*a920*/  IADD3.X R9, RZ, R4, R13, P3, P0 ;  /* 0x00000004ff097210 */ /* 0x000fe40001fe040d */
[----:B------:R-:W-:Y:S04]  /*a930*/  LOP3.LUT R3, R3, 0xf, RZ, 0xc0, !PT ;  /* 0x0000000f03037812 */ /* 0x000fe800078ec0ff */
[----:B------:R-:W-:Y:S02]  /*a940*/  IADD3 R6, P3, P0, R3, R2, R17 ;  /* 0x0000000203067210 */ /* 0x000fe4000787e011 */
[----:B------:R-:W-:Y:S02]  /*a950*/  IADD3 R3, -R11, 0x10, RZ ;  /* 0x000000100b037810 */ /* 0x000fe40007ffe1ff */
[----:B------:R-:W-:Y:S02]  /*a960*/  IADD3.X R7, RZ, R4, R14, P3, P0 ;  /* 0x00000004ff077210 */ /* 0x000fe40001fe040e */
        /* <DEDUP_REMOVED lines=9> */
[----:B------:R-:W-:Y:S11]  /*aa00*/  ISETP.NE.U32.AND P0, PT, R5, RZ, PT ;  /* 0x000000ff0500720c */ /* 0x000ff60003f05070 */
[----:B------:R-:W-:Y:S02]  /*aa10*/  @!UPT UIADD3 URZ, URZ, URZ, URZ ;  /* 0x0000003f3f3ff290 */ /* 0x000fe4000fffe03f */
[----:B------:R1:W-:Y:S01]  /*aa20*/  LDGSTS.E.BYPASS.LTC128B.128.ZFILL [R0+0x3000], [R6.64], P0 ;  /* 0x0300000006007fae */ /* 0x0003e20008141d46 */
[----:B------:R-:W-:Y:S11]  /*aa30*/  ISETP.NE.U32.AND P0, PT, R11, RZ, PT ;  /* 0x000000ff0b00720c */ /* 0x000ff60003f05070 */
[----:B------:R-:W-:Y:S02]  /*aa40*/  @!UPT UIADD3 URZ, URZ, URZ, URZ ;  /* 0x0000003f3f3ff290 */ /* 0x000fe4000fffe03f */
[----:B------:R1:W-:Y:S02]  /*aa50*/  LDGSTS.E.BYPASS.LTC128B.128.ZFILL [R0+0x5000], [R2.64], P0 ;  /* 0x0500000002007fae */ /* 0x0003e40008141d46 */
.L_x_2070:
[----:B------:R-:W-:Y:S05]  /*aa60*/  BSYNC B0 ;  /* 0x0000000000007941 */ /* 0x000fea0003800000 */
.L_x_2069:
[C---:B-1----:R-:W-:Y:S01]  /*aa70*/  IADD3 R0, R163.reuse, 0x1, RZ ;  /* 0x00000001a3007810 */ /* 0x042fe20007ffe0ff */
[----:B------:R-:W0:Y:S01]  /*aa80*/  LDGDEPBAR ;  /* 0x00000000000079af */ /* 0x000e220000000000 */
[----:B------:R-:W-:Y:S01]  /*aa90*/  ISETP.GE.AND P0, PT, R163, 0x1, PT ;  /* 0x00000001a300780c */ /* 0x000fe20003f06270 */
[----:B------:R-:W-:Y:S01]  /*aaa0*/  IMAD.MOV.U32 R103, RZ, RZ, R100 ;  /* 0x000000ffff677224 */ /* 0x000fe200078e0064 */
[----:B------:R-:W-:Y:S01]  /*aab0*/  IADD3 R173, R176, -0x1, RZ ;  /* 0xffffffffb0ad7810 */ /* 0x000fe20007ffe0ff */
[----:B------:R-:W-:Y:S01]  /*aac0*/  IMAD.MOV.U32 R102, RZ, RZ, R101 ;  /* 0x000000ffff667224 */ /* 0x000fe200078e0065 */
[----:B------:R-:W-:Y:S02]  /*aad0*/  SEL R163, R0, RZ, !P0 ;  /* 0x000000ff00a37207 */ /* 0x000fe40004000000 */
[----:B------:R-:W-:Y:S01]  /*aae0*/  ISETP.GT.AND P0, PT, R176, R192, PT ;  /* 0x000000c0b000720c */ /* 0x000fe20003f04270 */
[----:B------:R-:W-:Y:S11]  /*aaf0*/  IMAD.MOV.U32 R176, RZ, RZ, R173 ;  /* 0x000000ffffb07224 */ /* 0x000ff600078e00ad */
[----:B------:R-:W-:Y:S01]  /*ab00*/  @!UPT UIADD3 URZ, URZ, URZ, URZ ;  /* 0x0000003f3f3ff290 */ /* 0x000fe2000fffe03f */
[----:B------:R-:W-:-:S05]  /*ab10*/  @P0 BRA `(.L_x_2073) ;  /* 0xffffc61000000947 */ /* 0x000fca000383ffff */
.L_x_2056:
        /* <DEDUP_REMOVED lines=21> */
.L_x_2076:
[----:B------:R-:W-:-:S04]  /*ac70*/  MOV R3, c[0x0][0x32c] ;  /* 0x0000cb0000037a02 */ /* 0x000fc80000000f00 */
[----:B------:R-:W-:-:S13]  /*ac80*/  ISETP.NE.AND P0, PT, R3, 0x1, PT ;  /* 0x000000010300780c */ /* 0x000fda0003f05270 */
[----:B------:R-:W-:-:S05]  /*ac90*/  @P0 IMAD.HI.U32 R3, R0, c[0x0][0x330], RZ ;  /* 0x0000cc0000030a27 */ /* 0x000fca00078e00ff */
[----:B------:R-:W-:Y:S02]  /*aca0*/  @P0 SHF.R.U32.HI R0, RZ, c[0x0][0x334], R3 ;  /* 0x0000cd00ff000a19 */ /* 0x000fe40000011603 */
.L_x_2077:
[----:B------:R-:W-:Y:S05]  /*acb0*/  BSYNC B0 ;  /* 0x0000000000007941 */ /* 0x000fea0003800000 */
.L_x_2075:
[----:B------:R-:W-:-:S05]  /*acc0*/  IMAD R0, R0, c[0x0][0x32c], RZ ;  /* 0x0000cb0000007a24 */ /* 0x000fca00078e02ff */
[----:B------:R-:W-:-:S04]  /*acd0*/  IMNMX R2, R2, R0, !PT ;  /* 0x0000000002027217 */ /* 0x000fc80007800200 */
.L_x_2074:
[----:B------:R-:W-:Y:S01]  /*ace0*/  IADD3 R2, R2, 0x3f, RZ ;  /* 0x0000003f02027810 */ /* 0x000fe20007ffe0ff */
[----:B------:R-:W-:Y:S02]  /*acf0*/  IMAD.MOV.U32 R209, RZ, RZ, 0x1f ;  /* 0x0000001fffd17424 */ /* 0x000fe400078e00ff */
[----:B------:R-:W-:Y:S01]  /*ad00*/  IMAD.MOV.U32 R192, RZ, RZ, -0x1 ;  /* 0xffffffffffc07424 */ /* 0x000fe200078e00ff */
        /* <DEDUP_REMOVED lines=8> */
.L_x_2088:
[----:B------:R-:W-:Y:S04]  /*ad90*/  DEPBAR.LE SB0, 0x2 ;  /* 0x000080800000791a */ /* 0x000fe80000000000 */
[----:B------:R-:W-:Y:S01]  /*ada0*/  WARPSYNC 0xffffffff ;  /* 0xffffffff00007948 */ /* 0x000fe20003800000 */
[----:B------:R-:W-:Y:S01]  /*adb0*/  BAR.SYNC.DEFER_BLOCKING 0x0 ;  /* 0x0000000000007b1d */ /* 0x000fe20000010000 */
[----:B------:R-:W-:Y:S01]  /*adc0*/  IMAD R162, R163, 0x6000, RZ ;  /* 0x00006000a3a27824 */ /* 0x000fe200078e02ff */
[----:B------:R-:W-:Y:S01]  /*add0*/  LOP3.LUT P2, RZ, R187, 0x2, RZ, 0xc0, !PT ;  /* 0x00000002bbff7812 */ /* 0x000fe2000784c0ff */
[----:B------:R-:W-:Y:S01]  /*ade0*/  IMAD.MOV.U32 R2, RZ, RZ, 0x20 ;  /* 0x00000020ff027424 */ /* 0x000fe200078e00ff */
[----:B------:R-:W-:Y:S02]  /*adf0*/  ISETP.GE.AND P0, PT, R188, R173, PT ;  /* 0x000000adbc00720c */ /* 0x000fe40003f06270 */
[----:B------:R-:W-:Y:S02]  /*ae00*/  IADD3 R100, R170, R162, RZ ;  /* 0x000000a2aa647210 */ /* 0x000fe40007ffe0ff */
[----:B------:R-:W-:Y:S05]  /*ae10*/  SEL R160, R2, 0xffffffe0, !P2 ;  /* 0xffffffe002a07807 */ /* 0x000fea0005000000 */
[----:B------:R-:W-:Y:S01]  /*ae20*/  IMAD.IADD R103, R160, 0x1, R100 ;  /* 0x00000001a0677824 */ /* 0x000fe200078e0264 */
        /* <DEDUP_REMOVED lines=36> */
.L_x_2190:
        /* <DEDUP_REMOVED lines=22> */
.L_x_2191:
[C---:B--2---:R-:W-:Y:S02]  /*b1d0*/  IADD3 R3, -R6.reuse, 0x10, RZ ;  /* 0x0000001006037810 */ /* 0x044fe40007ffe1ff */
[----:B------:R-:W-:Y:S02]  /*b1e0*/  ISETP.NE.U32.AND P3, PT, R6, RZ, PT ;  /* 0x000000ff0600720c */ /* 0x000fe40003f65070 */
[----:B------:R-:W-:Y:S04]  /*b1f0*/  LOP3.LUT R3, R3, 0xf, RZ, 0xc0, !PT ;  /* 0x0000000f03037812 */ /* 0x000fe800078ec0ff */
[-C--:B---34-:R-:W-:Y:S02]  /*b200*/  IADD3 R12, P1, P0, R3, R2.reuse, R23 ;  /* 0x00000002030c7210 */ /* 0x098fe4000783e017 */
        /* <DEDUP_REMOVED lines=17> */
.L_x_2080:
[----:B------:R-:W-:Y:S05]  /*b320*/  BSYNC B0 ;  /* 0x0000000000007941 */ /* 0x000fea0003800000 */
.L_x_2079:
[----:B------:R-:W0:Y:S01]  /*b330*/  LDGDEPBAR ;  /* 0x00000000000079af */ /* 0x000e220000000000 */
[----:B------:R-:W-:Y:S01]  /*b340*/  WARPSYNC 0xffffffff ;  /* 0xffffffff00007948 */ /* 0x000fe20003800000 */
[C---:B--23--:R-:W-:Y:S01]  /*b350*/  HMMA.16816.F32 R4, R32.reuse, R8, RZ ;  /* 0x000000082004723c */ /* 0x04cfe200000018ff */
[----:B------:R-:W-:Y:S02]  /*b360*/  IMAD.MOV.U32 R2, RZ, RZ, 0x40 ;  /* 0x00000040ff027424 */ /* 0x000fe400078e00ff */
[----:B------:R-:W-:Y:S01]  /*b370*/  LOP3.LUT P1, RZ, R187, 0x4, RZ, 0xc0, !PT ;  /* 0x00000004bbff7812 */ /* 0x000fe2000782c0ff */
[----:B------:R-:W-:Y:S01]  /*b380*/  IMAD.IADD R3, R170, 0x1, R162 ;  /* 0x00000001aa037824 */ /* 0x000fe200078e02a2 */
[----:B------:R-:W-:Y:S02]  /*b390*/  ISETP.GE.AND P0, PT, R178, 0x1, PT ;  /* 0x00000001b200780c */ /* 0x000fe40003f06270 */
[----:B------:R-:W-:Y:S01]  /*b3a0*/  SEL R161, R2, 0xffffffc0, !P1 ;  /* 0xffffffc002a17807 */ /* 0x000fe20004800000 */
[C---:B------:R-:W-:Y:S01]  /*b3b0*/  HMMA.16816.F32 R8, R32.reuse, R10, RZ ;  /* 0x0000000a2008723c */ /* 0x040fe200000018ff */
[C---:B------:R-:W-:Y:S03]  /*b3c0*/  IMAD.IADD R2, R160.reuse, 0x1, R3 ;  /* 0x00000001a0027824 */ /* 0x040fe600078e0203 */
[C---:B------:R-:W-:Y:S01]  /*b3d0*/  IMAD.IADD R101, R161.reuse, 0x1, R100 ;  /* 0x00000001a1657824 */ /* 0x040fe200078e0264 */
[----:B------:R-:W-:Y:S03]  /*b3e0*/  IADD3 R3, R160, R3, R161 ;  /* 0x00000003a0037210 */ /* 0x000fe60007ffe0a1 */
        /* <DEDUP_REMOVED lines=19> */
[----:B------:R-:W2:Y:S07]  /*b520*/  LDSM.16.M88.4 R140, [R101+0x800] ;  /* 0x00080000658c783b */ /* 0x000eae0000000200 */
        /* <DEDUP_REMOVED lines=67> */
[----:B------:R-:W-:Y:S07]  /*b960*/  LDSM.16.M88.4 R144, [R164+0x8000] ;  /* 0x00800000a490783b */ /* 0x000fee0000000200 */
[C---:B--2---:R-:W-:Y:S08]  /*b970*/  HMMA.16816.F32 R12, R136.reuse, R140, R12 ;  /* 0x0000008c880c723c */ /* 0x044ff0000000180c */
        /* <DEDUP_REMOVED lines=21> */
[----:B------:R-:W3:Y:S01]  /*bad0*/  LDSM.16.M88.4 R148, [R2+0x5800] ;  /* 0x005800000294783b */ /* 0x000ee20000000200 */
[C---:B-1----:R-:W-:Y:S08]  /*bae0*/  HMMA.16816.F32 R4, R136.reuse, R140, R4 ;  /* 0x0000008c8804723c */ /* 0x042ff00000001804 */
[C---:B------:R-:W-:Y:S01]  /*baf0*/  HMMA.16816.F32 R8, R136.reuse, R142, R8 ;  /* 0x0000008e8808723c */ /* 0x040fe20000001808 */
[----:B------:R-:W-:Y:S07]  /*bb00*/  LDSM.16.M88.4 R140, [R167+0x8000] ;  /* 0x00800000a78c783b */ /* 0x000fee0000000200 */
[C---:B------:R-:W-:Y:S08]  /*bb10*/  HMMA.16816.F32 R12, R136.reuse, R152, R12 ;  /* 0x00000098880c723c */ /* 0x040ff0000000180c */
[C---:B------:R-:W-:Y:S01]  /*bb20*/  HMMA.16816.F32 R16, R136.reuse, R154, R16 ;  /* 0x0000009a8810723c */ /* 0x040fe20000001810 */
[----:B------:R-:W1:Y:S07]  /*bb30*/  LDSM.16.M88.4 R152, [R101+0x4000] ;  /* 0x004000006598783b */ /* 0x000e6e0000000200 */
[C---:B--2---:R-:W-:Y:S08]  /*bb40*/  HMMA.16816.F32 R20, R136.reuse, R144, R20 ;  /* 0x000000908814723c */ /* 0x044ff00000001814 */
[C---:B------:R-:W-:Y:S01]  /*bb50*/  HMMA.16816.F32 R24, R136.reuse, R146, R24 ;  /* 0x000000928818723c */ /* 0x040fe20000001818 */
[----:B------:R-:W2:Y:S07]  /*bb60*/  LDSM.16.M88.4 R144, [R101+0x4800] ;  /* 0x004800006590783b */ /* 0x000eae0000000200 */
[C---:B---3--:R-:W-:Y:S08]  /*bb70*/  HMMA.16816.F32 R28, R136.reuse, R148, R28 ;  /* 0x00000094881c723c */ /* 0x048ff0000000181c */
[----:B------:R-:W-:Y:S01]  /*bb80*/  HMMA.16816.F32 R32, R136, R150, R32 ;  /* 0x000000968820723c */ /* 0x000fe20000001820 */
[----:B------:R-:W3:Y:S07]  /*bb90*/  LDSM.16.M88.4 R136, [R101+0x5000] ;  /* 0x005000006588783b */ /* 0x000eee0000000200 */
[----:B------:R-:W4:Y:S01]  /*bba0*/  LDSM.16.M88.4 R148, [R101+0x5800] ;  /* 0x005800006594783b */ /* 0x000f220000000200 */
        /* <DEDUP_REMOVED lines=9> */
[C---:B----4-:R-:W-:Y:S08]  /*bc40*/  HMMA.16816.F32 R28, R140.reuse, R148, R28 ;  /* 0x000000948c1c723c */ /* 0x050ff0000000181c */
[----:B------:R-:W-:Y:S01]  /*bc50*/  HMMA.16816.F32 R32, R140, R150, R32 ;  /* 0x000000968c20723c */ /* 0x000fe20000001820 */
[----:B------:R-:W3:Y:S07]  /*bc60*/  LDSM.16.M88.4 R140, [R3+0x5000] ;  /* 0x00500000038c783b */ /* 0x000eee0000000200 */
[----:B------:R4:W5:Y:S01]  /*bc70*/  LDSM.16.M88.4 R148, [R3+0x5800] ;  /* 0x005800000394783b */ /* 0x0009620000000200 */
[C---:B-1----:R-:W-:Y:S08]  /*bc80*/  HMMA.16816.F32 R4, R144.reuse, R152, R4 ;  /* 0x000000989004723c */ /* 0x042ff00000001804 */
[C---:B------:R-:W-:Y:S08]  /*bc90*/  HMMA.16816.F32 R8, R144.reuse, R154, R8 ;  /* 0x0000009a9008723c */ /* 0x040ff00000001808 */
[C---:B--2---:R-:W-:Y:S08]  /*bca0*/  HMMA.16816.F32 R12, R144.reuse, R136, R12 ;  /* 0x00000088900c723c */ /* 0x044ff0000000180c */
[----:B----4-:R-:W-:Y:S01]  /*bcb0*/  FMNMX.FTZ R3, R4, R0, !PT ;  /* 0x0000000004037209 */ /* 0x010fe20007810000 */
[C---:B------:R-:W-:Y:S03]  /*bcc0*/  HMMA.16816.F32 R16, R144.reuse, R138, R16 ;  /* 0x0000008a9010723c */ /* 0x040fe60000001810 */
[----:B------:R-:W-:Y:S02]  /*bcd0*/  FMNMX.FTZ R2, R6, R102, !PT ;  /* 0x0000006606027209 */ /* 0x000fe40007810000 */
[----:B------:R-:W-:Y:S02]  /*bce0*/  FMNMX.FTZ R3, R5, R3, !PT ;  /* 0x0000000305037209 */ /* 0x000fe40007810000 */
[----:B------:R-:W-:Y:S01]  /*bcf0*/  FMNMX.FTZ R2, R7, R2, !PT ;  /* 0x0000000207027209 */ /* 0x000fe20007810000 */
[C---:B---3--:R-:W-:Y:S04]  /*bd00*/  HMMA.16816.F32 R20, R144.reuse, R140, R20 ;  /* 0x0000008c9014723c */ /* 0x048fe80000001814 */
        /* <DEDUP_REMOVED lines=35> */
.L_x_2192:
        /* <DEDUP_REMOVED lines=104> */
[----:B------:R-:W-:Y:S02]  /*c5c0*/  FFMA.FTZ R159, R31, c[0x0][0x2d0], -R3 ;  /* 0x0000b4001f9f7a23 */ /* 0x000fe40000010803 */
[----:B------:R-:W-:Y:S01]  /*c5d0*/  FADD.FTZ R3, R12, R4 ;  /* 0x000000040c037221 */ /* 0x000fe20000010000 */
[----:B------:R2:W-:Y:S01]  /*c5e0*/  MUFU.EX2 R181, R7 ;  /* 0x0000000700b57308 */ /* 0x0005e20000000800 */
[C---:B------:R-:W-:Y:S02]  /*c5f0*/  FMUL.FTZ R9, R2.reuse, R129 ;  /* 0x0000008102097220 */ /* 0x040fe40000410000 */
[C---:B------:R-:W-:Y:S02]  /*c600*/  FMUL.FTZ R4, R2.reuse, R132 ;  /* 0x0000008402047220 */ /* 0x040fe40000410000 */
[C---:B------:R-:W-:Y:S02]  /*c610*/  FMUL.FTZ R12, R2.reuse, R124 ;  /* 0x0000007c020c7220 */ /* 0x040fe40000410000 */
[C---:B------:R-:W-:Y:S02]  /*c620*/  FMUL.FTZ R88, R2.reuse, R88 ;  /* 0x0000005802587220 */ /* 0x040fe40000410000 */
[C---:B------:R-:W-:Y:S01]  /*c630*/  FMUL.FTZ R89, R2.reuse, R89 ;  /* 0x0000005902597220 */ /* 0x040fe20000410000 */
[----:B------:R3:W4:Y:S01]  /*c640*/  MUFU.EX2 R14, R6 ;  /* 0x00000006000e7308 */ /* 0x0007220000000800 */
[C---:B------:R-:W-:Y:S02]  /*c650*/  FMUL.FTZ R92, R2.reuse, R92 ;  /* 0x0000005c025c7220 */ /* 0x040fe40000410000 */
[----:B------:R-:W-:Y:S01]  /*c660*/  FMUL.FTZ R93, R2, R93 ;  /* 0x0000005d025d7220 */ /* 0x000fe20000410000 */
[----:B-1----:R-:W-:Y:S01]  /*c670*/  F2FP.PACK_AB R139, R128, R125 ;  /* 0x0000007d808b723e */ /* 0x002fe200000000ff */
[C---:B------:R-:W-:Y:S02]  /*c680*/  FMUL.FTZ R96, R2.reuse, R96 ;  /* 0x0000006002607220 */ /* 0x040fe40000410000 */
[C---:B------:R-:W-:Y:S02]  /*c690*/  FMUL.FTZ R97, R2.reuse, R97 ;  /* 0x0000006102617220 */ /* 0x040fe40000410000 */
[----:B------:R-:W-:Y:S01]  /*c6a0*/  FADD.FTZ R3, R5, R3 ;  /* 0x0000000305037221 */ /* 0x000fe20000010000 */
[----:B------:R-:W-:Y:S01]  /*c6b0*/  MUFU.EX2 R121, R145 ;  /* 0x0000009100797308 */ /* 0x000fe20000000800 */
[----:B------:R-:W-:Y:S01]  /*c6c0*/  FMUL.FTZ R5, R2, R133 ;  /* 0x0000008502057220 */ /* 0x000fe20000410000 */
[----:B------:R-:W-:Y:S01]  /*c6d0*/  IADD3 R2, R171, R162, RZ ;  /* 0x000000a2ab027210 */ /* 0x000fe20007ffe0ff */
[C---:B------:R-:W-:Y:S02]  /*c6e0*/  FMUL.FTZ R34, R0.reuse, R106 ;  /* 0x0000006a00227220 */ /* 0x040fe40000410000 */
[C---:B------:R-:W-:Y:S01]  /*c6f0*/  FMUL.FTZ R35, R0.reuse, R107 ;  /* 0x0000006b00237220 */ /* 0x040fe20000410000 */
[----:B------:R-:W-:Y:S01]  /*c700*/  IADD3 R102, R169, R2, RZ ;  /* 0x00000002a9667210 */ /* 0x000fe20007ffe0ff */
[----:B------:R-:W1:Y:S01]  /*c710*/  LDSM.16.MT88.4 R140, [R2] ;  /* 0x00000000028c783b */ /* 0x000e620000004200 */
[----:B------:R-:W-:Y:S02]  /*c720*/  FADD.FTZ R3, R137, R3 ;  /* 0x0000000389037221 */ /* 0x000fe40000010000 */
[C---:B--2---:R-:W-:Y:S01]  /*c730*/  FMUL.FTZ R7, R0.reuse, R135 ;  /* 0x0000008700077220 */ /* 0x044fe20000410000 */
[----:B------:R-:W-:Y:S01]  /*c740*/  MUFU.EX2 R124, R144 ;  /* 0x00000090007c7308 */ /* 0x000fe20000000800 */
[C---:B------:R-:W-:Y:S02]  /*c750*/  FMUL.FTZ R10, R0.reuse, R130 ;  /* 0x00000082000a7220 */ /* 0x040fe40000410000 */
[C---:B---3--:R-:W-:Y:S01]  /*c760*/  FMUL.FTZ R6, R0.reuse, R134 ;  /* 0x0000008600067220 */ /* 0x048fe20000410000 */
[----:B------:R-:W2:Y:S01]  /*c770*/  LDSM.16.MT88.4 R104, [R102] ;  /* 0x000000006668783b */ /* 0x000ea20000004200 */
[C---:B----4-:R-:W-:Y:S01]  /*c780*/  F2FP.PACK_AB R137, R181.reuse, R14 ;  /* 0x0000000eb589723e */ /* 0x050fe200000000ff */
[C---:B------:R-:W-:Y:S02]  /*c790*/  FMUL.FTZ R11, R0.reuse, R131 ;  /* 0x00000083000b7220 */ /* 0x040fe40000410000 */
[C---:B------:R-:W-:Y:S02]  /*c7a0*/  FMUL.FTZ R18, R0.reuse, R122 ;  /* 0x0000007a00127220 */ /* 0x040fe40000410000 */
[C---:B------:R-:W-:Y:S01]  /*c7b0*/  FMUL.FTZ R19, R0.reuse, R123 ;  /* 0x0000007b00137220 */ /* 0x040fe20000410000 */
[----:B------:R-:W-:Y:S01]  /*c7c0*/  MUFU.EX2 R149, R147 ;  /* 0x0000009300957308 */ /* 0x000fe20000000800 */
[C---:B------:R-:W-:Y:S02]  /*c7d0*/  FMUL.FTZ R26, R0.reuse, R114 ;  /* 0x00000072001a7220 */ /* 0x040fe40000410000 */
[C---:B------:R-:W-:Y:S02]  /*c7e0*/  FMUL.FTZ R27, R0.reuse, R115 ;  /* 0x00000073001b7220 */ /* 0x040fe40000410000 */
[C---:B------:R-:W-:Y:S02]  /*c7f0*/  FFMA.FTZ R120, R0.reuse, R184, R14 ;  /* 0x000000b800787223 */ /* 0x040fe4000001000e */
[C---:B------:R-:W-:Y:S02]  /*c800*/  FMUL.FTZ R14, R0.reuse, R126 ;  /* 0x0000007e000e7220 */ /* 0x040fe40000410000 */
[----:B------:R-:W-:Y:S01]  /*c810*/  FADD.FTZ R120, R181, R120 ;  /* 0x00000078b5787221 */ /* 0x000fe20000010000 */
        /* <DEDUP_REMOVED lines=11> */
[----:B------:R-:W1:Y:S01]  /*c8d0*/  MUFU.EX2 R148, R146 ;  /* 0x0000009200947308 */ /* 0x000e620000000800 */
[C---:B------:R-:W-:Y:S01]  /*c8e0*/  FMUL.FTZ R43, R0.reuse, R43 ;  /* 0x0000002b002b7220 */ /* 0x040fe20000410000 */
[C---:B------:R-:W-:Y:S04]  /*c8f0*/  HMMA.16816.F32 R8, R136.reuse, R142, R8 ;  /* 0x0000008e8808723c */ /* 0x040fe80000001808 */
[C---:B------:R-:W-:Y:S02]  /*c900*/  FMUL.FTZ R46, R0.reuse, R46 ;  /* 0x0000002e002e7220 */ /* 0x040fe40000410000 */
[C---:B------:R-:W-:Y:S02]  /*c910*/  FMUL.FTZ R47, R0.reuse, R47 ;  /* 0x0000002f002f7220 */ /* 0x040fe40000410000 */
[C---:B--2---:R-:W-:Y:S01]  /*c920*/  HMMA.16816.F32 R12, R136.reuse, R104, R12 ;  /* 0x00000068880c723c */ /* 0x044fe2000000180c */
[----:B------:R-:W-:Y:S03]  /*c930*/  MUFU.EX2 R146, R151 ;  /* 0x0000009700927308 */ /* 0x000fe60000000800 */
[C---:B------:R-:W-:Y:S02]  /*c940*/  FMUL.FTZ R50, R0.reuse, R50 ;  /* 0x0000003200327220 */ /* 0x040fe40000410000 */
[C---:B------:R-:W-:Y:S02]  /*c950*/  FMUL.FTZ R51, R0.reuse, R51 ;  /* 0x0000003300337220 */ /* 0x040fe40000410000 */
[C---:B------:R-:W-:Y:S03]  /*c960*/  HMMA.16816.F32 R16, R136.reuse, R106, R16 ;  /* 0x0000006a8810723c */ /* 0x040fe60000001810 */
[----:B------:R-:W-:Y:S01]  /*c970*/  MUFU.EX2 R144, R152 ;  /* 0x0000009800907308 */ /* 0x000fe20000000800 */
[C---:B------:R-:W-:Y:S02]  /*c980*/  FMUL.FTZ R54, R0.reuse, R54 ;  /* 0x0000003600367220 */ /* 0x040fe40000410000 */
[C---:B------:R-:W-:Y:S01]  /*c990*/  FMUL.FTZ R55, R0.reuse, R55 ;  /* 0x0000003700377220 */ /* 0x040fe20000410000 */
[----:B-1----:R-:W-:Y:S01]  /*c9a0*/  F2FP.PACK_AB R111, R149, R148 ;  /* 0x00000094956f723e */ /* 0x002fe200000000ff */
        /* <DEDUP_REMOVED lines=26> */
[----:B------:R-:W-:Y:S01]  /*cb50*/  IADD3 R0, R172, R162, RZ ;  /* 0x000000a2ac007210 */ /* 0x000fe20007ffe0ff */
[----:B------:R-:W-:Y:S01]  /*cb60*/  FADD.FTZ R112, R103, R3 ;  /* 0x0000000367707221 */ /* 0x000fe20000010000 */
[----:B------:R-:W-:Y:S02]  /*cb70*/  MUFU.EX2 R142, R159 ;  /* 0x0000009f008e7308 */ /* 0x000fe40000000800 */
[----:B------:R-:W-:Y:S01]  /*cb80*/  IADD3 R3, R169, R0, RZ ;  /* 0x00000000a9037210 */ /* 0x000fe20007ffe0ff */
[----:B------:R-:W1:Y:S01]  /*cb90*/  LDSM.16.MT88.4 R104, [R0] ;  /* 0x000000000068783b */ /* 0x000e620000004200 */
[----:B------:R-:W-:Y:S04]  /*cba0*/  FADD.FTZ R103, R109, R112 ;  /* 0x000000706d677221 */ /* 0x000fe80000010000 */
[C---:B------:R-:W-:Y:S01]  /*cbb0*/  FADD.FTZ R103, R110.reuse, R103 ;  /* 0x000000676e677221 */ /* 0x040fe20000010000 */
[----:B------:R-:W-:Y:S01]  /*cbc0*/  F2FP.PACK_AB R110, R110, R109 ;  /* 0x0000006d6e6e723e */ /* 0x000fe200000000ff */
[----:B------:R-:W2:Y:S01]  /*cbd0*/  MUFU.EX2 R112, R156 ;  /* 0x0000009c00707308 */ /* 0x000ea20000000800 */
[----:B------:R-:W-:Y:S01]  /*cbe0*/  F2FP.PACK_AB R109, R124, R121 ;  /* 0x000000797c6d723e */ /* 0x000fe200000000ff */
[----:B------:R-:W-:Y:S08]  /*cbf0*/  FADD.FTZ R103, R113, R103 ;  /* 0x0000006771677221 */ /* 0x000ff00000010000 */
[----:B------:R-:W-:Y:S10]  /*cc00*/  MUFU.EX2 R141, R161 ;  /* 0x000000a1008d7308 */ /* 0x000ff40000000800 */
[----:B------:R-:W3:Y:S01]  /*cc10*/  MUFU.EX2 R140, R180 ;  /* 0x000000b4008c7308 */ /* 0x000ee20000000800 */
[----:B--2---:R-:W-:Y:S04]  /*cc20*/  FADD.FTZ R103, R112, R103 ;  /* 0x0000006770677221 */ /* 0x004fe80000010000 */
[----:B------:R-:W-:Y:S04]  /*cc30*/  FADD.FTZ R103, R117, R103 ;  /* 0x0000006775677221 */ /* 0x000fe80000010000 */
[----:B------:R-:W-:Y:S01]  /*cc40*/  FADD.FTZ R103, R116, R103 ;  /* 0x0000006774677221 */ /* 0x000fe20000010000 */
[C---:B-1----:R-:W-:Y:S03]  /*cc50*/  HMMA.16816.F32 R20, R136.reuse, R104, R20 ;  /* 0x000000688814723c */ /* 0x042fe60000001814 */
[----:B------:R-:W-:Y:S05]  /*cc60*/  FADD.FTZ R103, R119, R103 ;  /* 0x0000006777677221 */ /* 0x000fea0000010000 */
        /* <DEDUP_REMOVED lines=29> */
[----:B------:R-:W-:Y:S02]  /*ce40*/  F2FP.PACK_AB R137, R142, R143 ;  /* 0x0000008f8e89723e */ /* 0x000fe400000000ff */
        /* <DEDUP_REMOVED lines=81> */
[C---:B------:R-:W-:Y:S04]  /*d360*/  HMMA.16816.F32 R88, R104.reuse, R110, R88 ;  /* 0x0000006e6858723c */ /* 0x040fe80000001858 */
[----:B------:R-:W-:Y:S02]  /*d370*/  FADD.FTZ R108, R128, R108 ;  /* 0x0000006c806c7221 */ /* 0x000fe40000010000 */
[----:B------:R-:W1:Y:S02]  /*d380*/  LDSM.16.MT88.4 R128, [R2+0x1800] ;  /* 0x001800000280783b */ /* 0x000e640000004200 */
        /* <DEDUP_REMOVED lines=42> */
[C---:B----4-:R-:W-:Y:S04]  /*d630*/  HMMA.16816.F32 R68, R136.reuse, R8, R68 ;  /* 0x000000088844723c */ /* 0x050fe80000001844 */
[----:B------:R-:W-:Y:S04]  /*d640*/  FADD.FTZ R184, R140, R0 ;  /* 0x000000008cb87221 */ /* 0x000fe80000010000 */
        /* <DEDUP_REMOVED lines=13> */
[----:B------:R-:W-:Y:S01]  /*d720*/  IMAD R2, R173, 0x40, R193 ;  /* 0x00000040ad027824 */ /* 0x000fe200078e02c1 */
[----:B------:R-:W-:Y:S01]  /*d730*/  ISETP.NE.AND P4, PT, R215, 0x1, PT ;  /* 0x00000001d700780c */ /* 0x000fe20003f85270 */
[----:B------:R-:W-:Y:S01]  /*d740*/  IMAD.MOV.U32 R174, RZ, RZ, RZ ;  /* 0x000000ffffae7224 */ /* 0x000fe200078e00ff */
[----:B------:R-:W-:Y:S01]  /*d750*/  ISETP.GT.AND P3, PT, R214, 0x3f, PT ;  /* 0x0000003fd600780c */ /* 0x000fe20003f64270 */
[----:B------:R-:W-:Y:S01]  /*d760*/  IMAD.SHL.U32 R18, R185, 0x2, RZ ;  /* 0x00000002b9127824 */ /* 0x000fe200078e00ff */
[----:B------:R-:W-:Y:S01]  /*d770*/  IADD3 R2, R2, -0x80, R214 ;  /* 0xffffff8002027810 */ /* 0x000fe20007ffe0d6 */
[C---:B------:R-:W-:Y:S01]  /*d780*/  IMAD.SHL.U32 R17, R186.reuse, 0x2, RZ ;  /* 0x00000002ba117824 */ /* 0x040fe200078e00ff */
[----:B------:R-:W-:Y:S01]  /*d790*/  SHF.R.S32.HI R214, RZ, 0x1f, R185 ;  /* 0x0000001fffd67819 */ /* 0x000fe200000114b9 */
[----:B------:R-:W-:Y:S01]  /*d7a0*/  IMAD.SHL.U32 R16, R177, 0x2, RZ ;  /* 0x00000002b1107824 */ /* 0x000fe200078e00ff */
[----:B------:R-:W-:Y:S01]  /*d7b0*/  SHF.L.U64.HI R14, R186, 0x1, R7 ;  /* 0x00000001ba0e7819 */ /* 0x000fe20000010207 */
[----:B------:R-:W-:Y:S01]  /*d7c0*/  IMAD.MOV.U32 R0, RZ, RZ, R2 ;  /* 0x000000ffff007224 */ /* 0x000fe200078e0002 */
[----:B------:R-:W-:Y:S02]  /*d7d0*/  SHF.L.U64.HI R15, R185, 0x1, R214 ;  /* 0x00000001b90f7819 */ /* 0x000fe400000102d6 */
        /* <DEDUP_REMOVED lines=25> */
.L_x_2193:
[----:B------:R-:W-:-:S05]  /*d970*/  BRA.DIV ~URZ, `(.L_x_2087) ;  /* 0x0000a3027f007947 */ /* 0x000fca000b800000 */
[----:B------:R-:W3:Y:S01]  /*d980*/  SHFL.IDX PT, R2, R10, RZ, 0x181f ;  /* 0x00181fff0a027589 */ /* 0x000ee200000e0000 */
[----:B------:R-:W-:Y:S01]  /*d990*/  IMAD R0, R178, 0x6000, R207 ;  /* 0x00006000b2007824 */ /* 0x000fe200078e02cf */
[----:B---3--:R-:W-:Y:S05]  /*d9a0*/  IADD3 R8, P0, R2, R16, RZ ;  /* 0x0000001002087210 */ /* 0x008fea0007f1e0ff */
[----:B--2---:R-:W-:Y:S01]  /*d9b0*/  IMAD.X R9, R4, 0x1, R12, P0 ;  /* 0x0000000104097824 */ /* 0x004fe200000e060c */
[----:B------:R-:W-:Y:S05]  /*d9c0*/  IADD3 R6, P0, R2, R17, RZ ;  /* 0x0000001102067210 */ /* 0x000fea0007f1e0ff */
[----:B------:R-:W-:Y:S01]  /*d9d0*/  IMAD.X R7, R4, 0x1, R14, P0 ;  /* 0x0000000104077824 */ /* 0x000fe200000e060e */
[----:B------:R-:W-:Y:S04]  /*d9e0*/  ISETP.GE.AND P0, PT, R177, c[0x0][0x1d4], PT ;  /* 0x00007500b1007a0c */ /* 0x000fe80003f06270 */
[----:B------:R-:W-:Y:S09]  /*d9f0*/  SEL R13, RZ, 0x10, P0 ;  /* 0x00000010ff0d7807 */ /* 0x000ff20000000000 */
[----:B------:R-:W-:Y:S01]  /*da00*/  @!PT LDS RZ, [RZ] ;  /* 0x00000000fffff984 */ /* 0x000fe20000000800 */
[----:B------:R-:W-:Y:S01]  /*da10*/  @!PT LDS RZ, [RZ] ;  /* 0x00000000fffff984 */ /* 0x000fe20000000800 */
[----:B------:R2:W-:Y:S01]  /*da20*/  LDGSTS.E.BYPASS.LTC128B.128 [R0], [R8.64], !P0 ;  /* 0x0000000008007fae */ /* 0x0005e2000c101d46 */
[----:B------:R-:W-:Y:S04]  /*da30*/  ISETP.GE.AND P0, PT, R186, c[0x0][0x1d4], PT ;  /* 0x00007500ba007a0c */ /* 0x000fe80003f06270 */
[----:B------:R-:W-:Y:S09]  /*da40*/  SEL R11, RZ, 0x10, P0 ;  /* 0x00000010ff0b7807 */ /* 0x000ff20000000000 */
[----:B------:R2:W-:Y:S01]  /*da50*/  LDGSTS.E.BYPASS.LTC128B.128 [R0+0x2000], [R6.64], !P0 ;  /* 0x0200000006007fae */ /* 0x0005e2000c101d46 */
[----:B------:R-:W-:Y:S05]  /*da60*/  IADD3 R2, P0, R2, R18, RZ ;  /* 0x0000001202027210 */ /* 0x000fea0007f1e0ff */
[----:B------:R-:W-:Y:S01]  /*da70*/  IMAD.X R3, R4, 0x1, R15, P0 ;  /* 0x0000000104037824 */ /* 0x000fe200000e060f */
[----:B------:R-:W-:Y:S01]  /*da80*/  ISETP.GE.AND P0, PT, R185, c[0x0][0x1d4], PT ;  /* 0x00007500b9007a0c */ /* 0x000fe20003f06270 */
[----:B------:R3:W4:Y:S11]  /*da90*/  SHFL.IDX PT, R4, R5, 0x1, 0x181f ;  /* 0x00381f0005047f89 */ /* 0x00073600000e0000 */
[----:B------:R-:W-:Y:S01]  /*daa0*/  @!UPT UIADD3 URZ, URZ, URZ, URZ ;  /* 0x0000003f3f3ff290 */ /* 0x000fe2000fffe03f */
[----:B------:R5:W-:Y:S01]  /*dab0*/  LDGSTS.E.BYPASS.LTC128B.128 [R0+0x4000], [R2.64], !P0 ;  /* 0x0400000002007fae */ /* 0x000be2000c101d46 */
[----:B-1-3--:R-:W-:Y:S03]  /*dac0*/  SEL R5, RZ, 0x10, P0 ;  /* 0x00000010ff057807 */ /* 0x00afe60000000000 */
[----:B-----5:R2:W1:Y:S04]  /*dad0*/  SHFL.IDX PT, R2, R10, 0x1, 0x181f ;  /* 0x00381f000a027f89 */ /* 0x02046800000e0000 */
.L_x_2194:
[----:B----4-:R-:W-:Y:S04]  /*dae0*/  IADD3 R3, -R13, 0x10, RZ ;  /* 0x000000100d037810 */ /* 0x010fe80007ffe1ff */
        /* <DEDUP_REMOVED lines=23> */
.L_x_2085:
[----:B------:R-:W-:Y:S05]  /*dc60*/  BSYNC B0 ;  /* 0x0000000000007941 */ /* 0x000fea0003800000 */
.L_x_2084:
[C---:B------:R-:W-:Y:S01]  /*dc70*/  ISETP.GE.AND P0, PT, R163.reuse, 0x1, PT ;  /* 0x00000001a300780c */ /* 0x040fe20003f06270 */
[----:B------:R-:W0:Y:S01]  /*dc80*/  LDGDEPBAR ;  /* 0x00000000000079af */ /* 0x000e220000000000 */
[----:B-1----:R-:W-:Y:S01]  /*dc90*/  IADD3 R0, R163, 0x1, RZ ;  /* 0x00000001a3007810 */ /* 0x002fe20007ffe0ff */
[----:B------:R-:W-:Y:S03]  /*dca0*/  IMAD.MOV.U32 R102, RZ, RZ, R100 ;  /* 0x000000ffff667224 */ /* 0x000fe600078e0064 */
[----:B------:R-:W-:Y:S01]  /*dcb0*/  SEL R163, R0, RZ, !P0 ;  /* 0x000000ff00a37207 */ /* 0x000fe20004000000 */
[----:B------:R-:W-:Y:S01]  /*dcc0*/  IMAD.MOV.U32 R0, RZ, RZ, R101 ;  /* 0x000000ffff007224 */ /* 0x000fe200078e0065 */
[C---:B------:R-:W-:Y:S02]  /*dcd0*/  ISETP.GT.AND P0, PT, R173.reuse, R182, PT ;  /* 0x000000b6ad00720c */ /* 0x040fe40003f04270 */
[----:B------:R-:W-:Y:S11]  /*dce0*/  IADD3 R173, R173, -0x1, RZ ;  /* 0xffffffffadad7810 */ /* 0x000ff60007ffe0ff */
[----:B------:R-:W-:-:S05]  /*dcf0*/  @P0 BRA `(.L_x_2088) ;  /* 0xffffd09000000947 */ /* 0x000fca000383ffff */
.L_x_2078:
[----:B------:R-:W-:-:S13]  /*dd00*/  ISETP.GE.AND P0, PT, R173, R188, PT ;  /* 0x000000bcad00720c */ /* 0x000fda0003f06270 */
[----:B------:R-:W-:Y:S05]  /*dd10*/  @!P0 BRA `(.L_x_2089) ;  /* 0x00003a6000008947 */ /* 0x000fea0003800000 */
[----:B------:R-:W-:Y:S02]  /*dd20*/  MOV R103, R100 ;  /* 0x0000006400677202 */ /* 0x000fe40000000f00 */
[----:B------:R-:W-:Y:S02]  /*dd30*/  MOV R102, R101 ;  /* 0x0000006500667202 */ /* 0x000fe40000000f00 */
.L_x_2106:
[----:B------:R-:W-:Y:S04]  /*dd40*/  DEPBAR.LE SB0, 0x2 ;  /* 0x000080800000791a */ /* 0x000fe80000000000 */
[----:B------:R-:W-:Y:S01]  /*dd50*/  WARPSYNC 0xffffffff ;  /* 0xffffffff00007948 */ /* 0x000fe20003800000 */
[----:B------:R-:W-:Y:S01]  /*dd60*/  BAR.SYNC.DEFER_BLOCKING 0x0 ;  /* 0x0000000000007b1d */ /* 0x000fe20000010000 */
[----:B------:R-:W-:Y:S01]  /*dd70*/  IMAD.MOV.U32 R0, RZ, RZ, 0x20 ;  /* 0x00000020ff007424 */ /* 0x000fe200078e00ff */
[----:B------:R-:W-:Y:S01]  /*dd80*/  ISETP.GE.AND P0, PT, R188, R173, PT ;  /* 0x000000adbc00720c */ /* 0x000fe20003f06270 */
[----:B------:R-:W-:Y:S03]  /*dd90*/  IMAD R162, R163, 0x6000, RZ ;  /* 0x00006000a3a27824 */ /* 0x000fe600078e02ff */
[----:B------:R-:W-:Y:S02]  /*dda0*/  SEL R160, R0, 0xffffffe0, !P2 ;  /* 0xffffffe000a07807 */ /* 0x000fe40005000000 */
[----:B------:R-:W-:Y:S05]  /*ddb0*/  IADD3 R0, R170, R162, RZ ;  /* 0x000000a2aa007210 */ /* 0x000fea0007ffe0ff */
        /* <DEDUP_REMOVED lines=37> */
.L_x_2195:
        /* <DEDUP_REMOVED lines=22> */
.L_x_2196:
        /* <DEDUP_REMOVED lines=23> */
.L_x_2091:
[----:B------:R-:W-:Y:S05]  /*e2e0*/  BSYNC B0 ;  /* 0x0000000000007941 */ /* 0x000fea0003800000 */
.L_x_2090:
[----:B------:R-:W0:Y:S01]  /*e2f0*/  LDGDEPBAR ;  /* 0x00000000000079af */ /* 0x000e220000000000 */
[----:B------:R-:W-:Y:S01]  /*e300*/  WARPSYNC 0xffffffff ;  /* 0xffffffff00007948 */ /* 0x000fe20003800000 */
[C---:B--23--:R-:W-:Y:S01]  /*e310*/  HMMA.16816.F32 R4, R32.reuse, R8, RZ ;  /* 0x000000082004723c */ /* 0x04cfe200000018ff */
[----:B------:R-:W-:Y:S01]  /*e320*/  IMAD.MOV.U32 R2, RZ, RZ, 0x40 ;  /* 0x00000040ff027424 */ /* 0x000fe200078e00ff */
[----:B------:R-:W-:Y:S02]  /*e330*/  ULDC UR4, c[0x0][0x324] ;  /* 0x0000c90000047ab9 */ /* 0x000fe40000000800 */
[----:B------:R-:W-:Y:S01]  /*e340*/  IMAD.MOV.U32 R168, RZ, RZ, c[0x0][0x2c4] ;  /* 0x0000b100ffa87624 */ /* 0x000fe200078e00ff */
[----:B------:R-:W-:Y:S01]  /*e350*/  ULOP3.LUT UR4, URZ, UR4, URZ, 0x33, !UPT ;  /* 0x000000043f047292 */ /* 0x000fe2000f8e333f */
[----:B------:R-:W-:Y:S01]  /*e360*/  SEL R161, R2, 0xffffffc0, !P1 ;  /* 0xffffffc002a17807 */ /* 0x000fe20004800000 */
[----:B------:R-:W-:Y:S01]  /*e370*/  IMAD.IADD R2, R170, 0x1, R162 ;  /* 0x00000001aa027824 */ /* 0x000fe200078e02a2 */
[C---:B------:R-:W-:Y:S01]  /*e380*/  HMMA.16816.F32 R8, R32.reuse, R10, RZ ;  /* 0x0000000a2008723c */ /* 0x040fe200000018ff */
[----:B------:R-:W-:Y:S03]  /*e390*/  ISETP.NE.AND P0, PT, R168, 0x1, PT ;  /* 0x00000001a800780c */ /* 0x000fe60003f05270 */
[C---:B------:R-:W-:Y:S02]  /*e3a0*/  IMAD.IADD R100, R161.reuse, 0x1, R0 ;  /* 0x00000001a1647824 */ /* 0x040fe400078e0200 */
[C---:B------:R-:W-:Y:S01]  /*e3b0*/  IMAD.IADD R3, R160.reuse, 0x1, R2 ;  /* 0x00000001a0037824 */ /* 0x040fe200078e0202 */
[----:B------:R-:W-:Y:S01]  /*e3c0*/  IADD3 R2, R160, R2, R161 ;  /* 0x00000002a0027210 */ /* 0x000fe20007ffe0a1 */
[C---:B----4-:R-:W-:Y:S01]  /*e3d0*/  HMMA.16816.F32 R12, R32.reuse, R16, RZ ;  /* 0x00000010200c723c */ /* 0x050fe200000018ff */
[----:B------:R-:W-:Y:S05]  /*e3e0*/  IMAD.MOV.U32 R168, RZ, RZ, c[0x0][0x32c] ;  /* 0x0000cb00ffa87624 */ /* 0x000fea00078e00ff */
[----:B------:R-:W-:Y:S02]  /*e3f0*/  ISETP.GE.AND P4, PT, R168, 0x1, PT ;  /* 0x00000001a800780c */ /* 0x000fe40003f86270 */
        /* <DEDUP_REMOVED lines=30> */
[----:B------:R-:W1:Y:S06]  /*e5e0*/  LDSM.16.M88.4 R136, [R156+0x800] ;  /* 0x000800009c88783b */ /* 0x000e6c0000000200 */
        /* <DEDUP_REMOVED lines=91> */
[----:B------:R3:W4:Y:S01]  /*eba0*/  LDSM.16.M88.4 R148, [R100+0x5800] ;  /* 0x005800006494783b */ /* 0x0007220000000200 */
[C---:B-1----:R-:W-:Y:S05]  /*ebb0*/  HMMA.16816.F32 R4, R140.reuse, R144, R4 ;  /* 0x000000908c04723c */ /* 0x042fea0000001804 */
[----:B---3--:R-:W-:Y:S03]  /*ebc0*/  IMAD.IADD R100, R212, 0x1, R203 ;  /* 0x00000001d4647824 */ /* 0x008fe600078e02cb */
[C---:B------:R-:W-:Y:S01]  /*ebd0*/  HMMA.16816.F32 R8, R140.reuse, R146, R8 ;  /* 0x000000928c08723c */ /* 0x040fe20000001808 */
[----:B------:R-:W-:Y:S03]  /*ebe0*/  LDSM.16.M88.4 R144, [R156+0x4000] ;  /* 0x004000009c90783b */ /* 0x000fe60000000200 */
[----:B------:R-:W-:Y:S04]  /*ebf0*/  @P0 IMAD.HI.U32 R0, R100, c[0x0][0x2c8], RZ ;  /* 0x0000b20064000a27 */ /* 0x000fe800078e00ff */
[C---:B------:R-:W-:Y:S04]  /*ec00*/  HMMA.16816.F32 R12, R140.reuse, R152, R12 ;  /* 0x000000988c0c723c */ /* 0x040fe8000000180c */
[----:B------:R-:W-:Y:S02]  /*ec10*/  @P0 SHF.R.U32.HI R100, RZ, c[0x0][0x2cc], R0 ;  /* 0x0000b300ff640a19 */ /* 0x000fe40000011600 */
[C---:B------:R-:W-:Y:S02]  /*ec20*/  ISETP.GE.AND P0, PT, R178.reuse, 0x1, PT ;  /* 0x00000001b200780c */ /* 0x040fe40003f06270 */
[C---:B------:R-:W-:Y:S01]  /*ec30*/  HMMA.16816.F32 R16, R140.reuse, R154, R16 ;  /* 0x0000009a8c10723c */ /* 0x040fe20000001810 */
[----:B------:R-:W-:Y:S06]  /*ec40*/  LDSM.16.M88.4 R152, [R2+0x4800] ;  /* 0x004800000298783b */ /* 0x000fec0000000200 */
[----:B------:R-:W-:Y:S01]  /*ec50*/  SHFL.IDX PT, R3, R100, RZ, 0x1c1f ;  /* 0x001c1fff64037589 */ /* 0x000fe200000e0000 */
[C---:B--2---:R-:W-:Y:S08]  /*ec60*/  HMMA.16816.F32 R20, R140.reuse, R136, R20 ;  /* 0x000000888c14723c */ /* 0x044ff00000001814 */
[C---:B------:R-:W-:Y:S01]  /*ec70*/  HMMA.16816.F32 R24, R140.reuse, R138, R24 ;  /* 0x0000008a8c18723c */ /* 0x040fe20000001818 */
[----:B------:R-:W1:Y:S07]  /*ec80*/  LDSM.16.M88.4 R136, [R166+0x8000] ;  /* 0x00800000a688783b */ /* 0x000e6e0000000200 */
[C---:B----4-:R-:W-:Y:S08]  /*ec90*/  HMMA.16816.F32 R28, R140.reuse, R148, R28 ;  /* 0x000000948c1c723c */ /* 0x050ff0000000181c */
[----:B------:R-:W-:Y:S01]  /*eca0*/  HMMA.16816.F32 R32, R140, R150, R32 ;  /* 0x000000968c20723c */ /* 0x000fe20000001820 */
[----:B------:R-:W2:Y:S06]  /*ecb0*/  LDSM.16.M88.4 R140, [R2+0x5000] ;  /* 0x00500000028c783b */ /* 0x000eac0000000200 */
[----:B------:R3:W4:Y:S01]  /*ecc0*/  LDSM.16.M88.4 R148, [R2+0x5800] ;  /* 0x005800000294783b */ /* 0x0007220000000200 */
[C---:B-1----:R-:W-:Y:S05]  /*ecd0*/  HMMA.16816.F32 R4, R136.reuse, R144, R4 ;  /* 0x000000908804723c */ /* 0x042fea0000001804 */
[----:B---3--:R-:W-:Y:S03]  /*ece0*/  IADD3 R2, R178, 0x1, RZ ;  /* 0x00000001b2027810 */ /* 0x008fe60007ffe0ff */
[C---:B------:R-:W-:Y:S04]  /*ecf0*/  HMMA.16816.F32 R8, R136.reuse, R146, R8 ;  /* 0x000000928808723c */ /* 0x040fe80000001808 */
[----:B------:R-:W-:Y:S04]  /*ed00*/  SEL R178, R2, RZ, !P0 ;  /* 0x000000ff02b27207 */ /* 0x000fe80004000000 */
[C---:B------:R-:W-:Y:S08]  /*ed10*/  HMMA.16816.F32 R12, R136.reuse, R152, R12 ;  /* 0x00000098880c723c */ /* 0x040ff0000000180c */
[C---:B------:R-:W-:Y:S08]  /*ed20*/  HMMA.16816.F32 R16, R136.reuse, R154, R16 ;  /* 0x0000009a8810723c */ /* 0x040ff00000001810 */
[C---:B--2---:R-:W-:Y:S08]  /*ed30*/  HMMA.16816.F32 R20, R136.reuse, R140, R20 ;  /* 0x0000008c8814723c */ /* 0x044ff00000001814 */
[C---:B------:R-:W-:Y:S08]  /*ed40*/  HMMA.16816.F32 R24, R136.reuse, R142, R24 ;  /* 0x0000008e8818723c */ /* 0x040ff00000001818 */
[C---:B----4-:R-:W-:Y:S07]  /*ed50*/  HMMA.16816.F32 R28, R136.reuse, R148, R28 ;  /* 0x00000094881c723c */ /* 0x050fee000000181c */
[----:B------:R-:W-:Y:S01]  /*ed60*/  IMAD.SHL.U32 R148, R173, 0x40, RZ ;  /* 0x00000040ad947824 */ /* 0x000fe200078e00ff */
[----:B------:R-:W-:Y:S04]  /*ed70*/  HMMA.16816.F32 R32, R136, R150, R32 ;  /* 0x000000968820723c */ /* 0x000fe80000001820 */
[----:B------:R-:W-:Y:S04]  /*ed80*/  IADD3 R0, -R191, 0x1, -R148 ;  /* 0x00000001bf007810 */ /* 0x000fe80007ffe994 */
[----:B------:R-:W-:Y:S04]  /*ed90*/  IADD3 R0, -R190, R0, R189 ;  /* 0x00000000be007210 */ /* 0x000fe80007ffe1bd */
[C---:B------:R-:W-:Y:S02]  /*eda0*/  IADD3 R139, R0.reuse, c[0x0][0x328], RZ ;  /* 0x0000ca00008b7a10 */ /* 0x040fe40007ffe0ff */
[----:B------:R-:W-:Y:S03]  /*edb0*/  IADD3 R101, R0, UR4, RZ ;  /* 0x0000000400657c10 */ /* 0x000fe6000fffe0ff */
[--C-:B------:R-:W-:Y:S02]  /*edc0*/  IMAD.IADD R2, R139, 0x1, R3.reuse ;  /* 0x000000018b027824 */ /* 0x100fe400078e0203 */
        /* <DEDUP_REMOVED lines=15> */
.L_x_2096:
[----:B------:R-:W-:Y:S04]  /*eec0*/  MOV R136, 0x1 ;  /* 0x0000000100887802 */ /* 0x000fe80000000f00 */
[----:B------:R-:W-:Y:S11]  /*eed0*/  ISETP.NE.AND P0, PT, R136, c[0x0][0x32c], PT ;  /* 0x0000cb0088007a0c */ /* 0x000ff60003f05270 */
[----:B------:R-:W-:Y:S02]  /*eee0*/  @!UPT UIADD3 URZ, URZ, URZ, URZ ;  /* 0x0000003f3f3ff290 */ /* 0x000fe4000fffe03f */
[----:B------:R-:W-:Y:S05]  /*eef0*/  @P0 IMAD.HI.U32 R136, R3, c[0x0][0x330], RZ ;  /* 0x0000cc0003880a27 */ /* 0x000fea00078e00ff */
[----:B------:R-:W-:Y:S02]  /*ef00*/  @P0 SHF.R.U32.HI R3, RZ, c[0x0][0x334], R136 ;  /* 0x0000cd00ff030a19 */ /* 0x000fe40000011688 */
.L_x_2097:
[----:B------:R-:W-:Y:S05]  /*ef10*/  BSYNC B0 ;  /* 0x0000000000007941 */ /* 0x000fea0003800000 */
.L_x_2095:
[----:B------:R-:W-:Y:S04]  /*ef20*/  IMAD R3, R3, c[0x0][0x32c], -R148 ;  /* 0x0000cb0003037a24 */ /* 0x000fe800078e0a94 */
[----:B------:R-:W-:Y:S05]  /*ef30*/  IMAD.IADD R3, R3, 0x1, -R191 ;  /* 0x0000000103037824 */ /* 0x000fea00078e0abf */
[----:B------:R-:W-:Y:S02]  /*ef40*/  IMNMX R0, R0, R3, !PT ;  /* 0x0000000300007217 */ /* 0x000fe40007800200 */
[----:B------:R-:W-:Y:S04]  /*ef50*/  IADD3 R3, R3, c[0x0][0x32c], RZ ;  /* 0x0000cb0003037a10 */ /* 0x000fe80007ffe0ff */
[----:B------:R-:W-:Y:S02]  /*ef60*/  IMNMX R2, R2, R3, PT ;  /* 0x0000000302027217 */ /* 0x000fe40003800200 */
.L_x_2094:
        /* <DEDUP_REMOVED lines=66> */
.L_x_2100:
[----:B------:R-:W-:Y:S04]  /*f390*/  MOV R4, 0x1 ;  /* 0x0000000100047802 */ /* 0x000fe80000000f00 */
[----:B------:R-:W-:Y:S11]  /*f3a0*/  ISETP.NE.AND P0, PT, R4, c[0x0][0x32c], PT ;  /* 0x0000cb0004007a0c */ /* 0x000ff60003f05270 */
[----:B------:R-:W-:Y:S02]  /*f3b0*/  @!UPT UIADD3 URZ, URZ, URZ, URZ ;  /* 0x0000003f3f3ff290 */ /* 0x000fe4000fffe03f */
[----:B------:R-:W-:Y:S05]  /*f3c0*/  @P0 IMAD.HI.U32 R4, R0, c[0x0][0x330], RZ ;  /* 0x0000cc0000040a27 */ /* 0x000fea00078e00ff */
[----:B------:R-:W-:Y:S02]  /*f3d0*/  @P0 SHF.R.U32.HI R0, RZ, c[0x0][0x334], R4 ;  /* 0x0000cd00ff000a19 */ /* 0x000fe40000011604 */
.L_x_2101:
[----:B------:R-:W-:Y:S05]  /*f3e0*/  BSYNC B0 ;  /* 0x0000000000007941 */ /* 0x000fea0003800000 */
.L_x_2099:
[----:B------:R-:W-:Y:S04]  /*f3f0*/  IMAD R0, R0, c[0x0][0x32c], -R148 ;  /* 0x0000cb0000007a24 */ /* 0x000fe800078e0a94 */
[----:B------:R-:W-:Y:S05]  /*f400*/  IMAD.IADD R0, R0, 0x1, -R191 ;  /* 0x0000000100007824 */ /* 0x000fea00078e0abf */
[----:B------:R-:W-:Y:S02]  /*f410*/  IMNMX R2, R2, R0, !PT ;  /* 0x0000000002027217 */ /* 0x000fe40007800200 */
[----:B------:R-:W-:Y:S04]  /*f420*/  IADD3 R0, R0, c[0x0][0x32c], RZ ;  /* 0x0000cb0000007a10 */ /* 0x000fe80007ffe0ff */
[----:B------:R-:W-:Y:S02]  /*f430*/  IMNMX R3, R3, R0, PT ;  /* 0x0000000003037217 */ /* 0x000fe40003800200 */
.L_x_2098:
        /* <DEDUP_REMOVED lines=36> */
[----:B------:R-:W-:Y:S02]  /*f680*/  FMUL.FTZ R0, R0, c[0x0][0x2d0] ;  /* 0x0000b40000007a20 */ /* 0x000fe40000410000 */
        /* <DEDUP_REMOVED lines=11> */
[----:B------:R2:W-:Y:S01]  /*f740*/  MUFU.EX2 R8, R21 ;  /* 0x0000001500087308 */ /* 0x0005e20000000800 */
[----:B------:R-:W-:Y:S01]  /*f750*/  FSEL R139, R10, -INF , !P0 ;  /* 0xff8000000a8b7808 */ /* 0x000fe20004000000 */
[--C-:B------:R-:W-:Y:S01]  /*f760*/  FFMA.FTZ R153, R136, c[0x0][0x2d0], -R4.reuse ;  /* 0x0000b40088997a23 */ /* 0x100fe20000010804 */
[----:B------:R-:W-:Y:S01]  /*f770*/  ISETP.GT.AND P0, PT, R2, 0x9, P3 ;  /* 0x000000090200780c */ /* 0x000fe20001f04270 */
[--C-:B------:R-:W-:Y:S02]  /*f780*/  FFMA.FTZ R168, R20, c[0x0][0x2d0], -R4.reuse ;  /* 0x0000b40014a87a23 */ /* 0x100fe40000010804 */
[--C-:B------:R-:W-:Y:S01]  /*f790*/  FFMA.FTZ R161, R17, c[0x0][0x2d0], -R4.reuse ;  /* 0x0000b40011a17a23 */ /* 0x100fe20000010804 */
[----:B------:R-:W-:Y:S01]  /*f7a0*/  ISETP.LT.OR P0, PT, R3, 0xa, P0 ;  /* 0x0000000a0300780c */ /* 0x000fe20000701670 */
[--C-:B------:R-:W-:Y:S02]  /*f7b0*/  FFMA.FTZ R160, R16, c[0x0][0x2d0], -R4.reuse ;  /* 0x0000b40010a07a23 */ /* 0x100fe40000010804 */
[----:B------:R3:W4:Y:S01]  /*f7c0*/  MUFU.EX2 R5, R24 ;  /* 0x0000001800057308 */ /* 0x0007220000000800 */
[----:B------:R-:W-:Y:S01]  /*f7d0*/  FSEL R140, R11, -INF , !P0 ;  /* 0xff8000000b8c7808 */ /* 0x000fe20004000000 */
[--C-:B------:R-:W-:Y:S01]  /*f7e0*/  FFMA.FTZ R159, R13, c[0x0][0x2d0], -R4.reuse ;  /* 0x0000b4000d9f7a23 */ /* 0x100fe20000010804 */
[----:B------:R-:W-:Y:S01]  /*f7f0*/  ISETP.GT.AND P0, PT, R2, 0x10, P3 ;  /* 0x000000100200780c */ /* 0x000fe20001f04270 */
[----:B------:R-:W-:Y:S02]  /*f800*/  FFMA.FTZ R181, R12, c[0x0][0x2d0], -R4 ;  /* 0x0000b4000cb57a23 */ /* 0x000fe40000010804 */
[C---:B-1----:R-:W-:Y:S01]  /*f810*/  FMUL.FTZ R9, R0.reuse, R129 ;  /* 0x0000008100097220 */ /* 0x042fe20000410000 */
[C---:B------:R-:W-:Y:S01]  /*f820*/  ISETP.LT.OR P0, PT, R3.reuse, 0x11, P0 ;  /* 0x000000110300780c */ /* 0x040fe20000701670 */
[C---:B------:R-:W-:Y:S02]  /*f830*/  FMUL.FTZ R32, R0.reuse, R104 ;  /* 0x0000006800207220 */ /* 0x040fe40000410000 */
[----:B------:R-:W-:Y:S01]  /*f840*/  FMUL.FTZ R33, R0, R105 ;  /* 0x0000006900217220 */ /* 0x000fe20000410000 */
[----:B------:R-:W-:Y:S01]  /*f850*/  FSEL R142, R14, -INF , !P0 ;  /* 0xff8000000e8e7808 */ /* 0x000fe20004000000 */
[----:B------:R-:W-:Y:S01]  /*f860*/  FMUL.FTZ R12, R0, R124 ;  /* 0x0000007c000c7220 */ /* 0x000fe20000410000 */
        /* <DEDUP_REMOVED lines=8> */
[----:B--2---:R-:W-:Y:S01]  /*f8f0*/  FMUL.FTZ R21, R0, R117 ;  /* 0x0000007500157220 */ /* 0x004fe20000410000 */
[----:B------:R-:W-:Y:S01]  /*f900*/  ISETP.GT.AND P0, PT, R2, 0x18, P3 ;  /* 0x000000180200780c */ /* 0x000fe20001f04270 */
[C---:B---3--:R-:W-:Y:S01]  /*f910*/  FMUL.FTZ R24, R0.reuse, R112 ;  /* 0x0000007000187220 */ /* 0x048fe20000410000 */
[----:B----4-:R-:W-:Y:S01]  /*f920*/  F2FP.PACK_AB R136, R5, R8 ;  /* 0x000000080588723e */ /* 0x010fe200000000ff */
[C---:B------:R-:W-:Y:S01]  /*f930*/  FMUL.FTZ R29, R0.reuse, R109 ;  /* 0x0000006d001d7220 */ /* 0x040fe20000410000 */
[C---:B------:R-:W-:Y:S01]  /*f940*/  ISETP.LT.OR P0, PT, R3.reuse, 0x19, P0 ;  /* 0x000000190300780c */ /* 0x040fe20000701670 */
[C---:B------:R-:W-:Y:S01]  /*f950*/  FMUL.FTZ R36, R0.reuse, R36 ;  /* 0x0000002400247220 */ /* 0x040fe20000410000 */
[----:B------:R-:W-:Y:S01]  /*f960*/  MUFU.EX2 R109, R146 ;  /* 0x00000092006d7308 */ /* 0x000fe20000000800 */
[----:B------:R-:W-:Y:S01]  /*f970*/  FMUL.FTZ R37, R0, R37 ;  /* 0x0000002500257220 */ /* 0x000fe20000410000 */
[----:B------:R-:W-:Y:S01]  /*f980*/  FSEL R144, R18, -INF , !P0 ;  /* 0xff80000012907808 */ /* 0x000fe20004000000 */
[----:B------:R-:W-:Y:S01]  /*f990*/  FMUL.FTZ R40, R0, R40 ;  /* 0x0000002800287220 */ /* 0x000fe20000410000 */
[----:B------:R-:W-:Y:S01]  /*f9a0*/  ISETP.GT.AND P0, PT, R2, 0x19, P3 ;  /* 0x000000190200780c */ /* 0x000fe20001f04270 */
[C---:B------:R-:W-:Y:S02]  /*f9b0*/  FMUL.FTZ R41, R0.reuse, R41 ;  /* 0x0000002900297220 */ /* 0x040fe40000410000 */
[C---:B------:R-:W-:Y:S01]  /*f9c0*/  FMUL.FTZ R44, R0.reuse, R44 ;  /* 0x0000002c002c7220 */ /* 0x040fe20000410000 */
[----:B------:R-:W-:Y:S01]  /*f9d0*/  ISETP.LT.OR P0, PT, R3, 0x1a, P0 ;  /* 0x0000001a0300780c */ /* 0x000fe20000701670 */
[C---:B------:R-:W-:Y:S01]  /*f9e0*/  FMUL.FTZ R45, R0.reuse, R45 ;  /* 0x0000002d002d7220 */ /* 0x040fe20000410000 */
[----:B------:R-:W-:Y:S01]  /*f9f0*/  MUFU.EX2 R125, R161 ;  /* 0x000000a1007d7308 */ /* 0x000fe20000000800 */
[C---:B------:R-:W-:Y:S01]  /*fa00*/  FMUL.FTZ R48, R0.reuse, R48 ;  /* 0x0000003000307220 */ /* 0x040fe20000410000 */
[----:B------:R-:W-:Y:S01]  /*fa10*/  FSEL R145, R19, -INF , !P0 ;  /* 0xff80000013917808 */ /* 0x000fe20004000000 */
[----:B------:R-:W-:Y:S01]  /*fa20*/  FMUL.FTZ R49, R0, R49 ;  /* 0x0000003100317220 */ /* 0x000fe20000410000 */
[----:B------:R-:W-:Y:S01]  /*fa30*/  ISETP.GT.AND P0, PT, R2, 0x20, P3 ;  /* 0x000000200200780c */ /* 0x000fe20001f04270 */
[C---:B------:R-:W-:Y:S02]  /*fa40*/  FMUL.FTZ R52, R0.reuse, R52 ;  /* 0x0000003400347220 */ /* 0x040fe40000410000 */
        /* <DEDUP_REMOVED lines=37> */
[----:B------:R-:W-:Y:S02]  /*fca0*/  FSEL R156, R30, -INF , !P0 ;  /* 0xff8000001e9c7808 */ /* 0x000fe40004000000 */
[C---:B------:R-:W-:Y:S04]  /*fcb0*/  ISETP.GT.AND P0, PT, R2.reuse, 0x31, P3 ;  /* 0x000000310200780c */ /* 0x040fe80001f04270 */
[----:B------:R-:W-:Y:S04]  /*fcc0*/  ISETP.LT.OR P0, PT, R3, 0x32, P0 ;  /* 0x000000320300780c */ /* 0x000fe80000701670 */
[----:B------:R-:W-:Y:S02]  /*fcd0*/  FSEL R157, R31, -INF , !P0 ;  /* 0xff8000001f9d7808 */ /* 0x000fe40004000000 */
[----:B------:R-:W-:Y:S04]  /*fce0*/  ISETP.GT.AND P0, PT, R2, 0x38, P3 ;  /* 0x000000380200780c */ /* 0x000fe80001f04270 */
[C---:B------:R-:W-:Y:S04]  /*fcf0*/  ISETP.LT.OR P0, PT, R3.reuse, 0x39, P0 ;  /* 0x000000390300780c */ /* 0x040fe80000701670 */
[----:B------:R-:W-:Y:S02]  /*fd00*/  FSEL R158, R34, -INF , !P0 ;  /* 0xff800000229e7808 */ /* 0x000fe40004000000 */
[----:B------:R-:W-:Y:S01]  /*fd10*/  ISETP.GT.AND P0, PT, R2, 0x39, P3 ;  /* 0x000000390200780c */ /* 0x000fe20001f04270 */
[----:B------:R-:W-:Y:S02]  /*fd20*/  FFMA.FTZ R2, R0, R183, R8 ;  /* 0x000000b700027223 */ /* 0x000fe40000010008 */
[----:B------:R1:W-:Y:S01]  /*fd30*/  MUFU.EX2 R8, R28 ;  /* 0x0000001c00087308 */ /* 0x0003e20000000800 */
[----:B------:R-:W-:Y:S01]  /*fd40*/  ISETP.LT.OR P0, PT, R3, 0x3a, P0 ;  /* 0x0000003a0300780c */ /* 0x000fe20000701670 */
[----:B------:R-:W-:Y:S01]  /*fd50*/  FADD.FTZ R4, R5, R2 ;  /* 0x0000000205047221 */ /* 0x000fe20000010000 */
[----:B------:R-:W-:Y:S02]  /*fd60*/  FMNMX.FTZ R2, R6, R103, !PT ;  /* 0x0000006706027209 */ /* 0x000fe40007810000 */
[----:B------:R-:W-:Y:S02]  /*fd70*/  FSEL R155, R35, -INF , !P0 ;  /* 0xff800000239b7808 */ /* 0x000fe40004000000 */
[----:B------:R-:W-:Y:S03]  /*fd80*/  FMNMX.FTZ R2, R7, R2, !PT ;  /* 0x0000000207027209 */ /* 0x000fe60007810000 */
[----:B------:R-:W2:Y:S01]  /*fd90*/  MUFU.EX2 R5, R25 ;  /* 0x0000001900057308 */ /* 0x000ea20000000800 */
[----:B------:R-:W-:Y:S04]  /*fda0*/  FMNMX.FTZ R2, R139, R2, !PT ;  /* 0x000000028b027209 */ /* 0x000fe80007810000 */
[----:B------:R-:W-:Y:S04]  /*fdb0*/  FMNMX.FTZ R2, R140, R2, !PT ;  /* 0x000000028c027209 */ /* 0x000fe80007810000 */
[----:B------:R-:W-:Y:S04]  /*fdc0*/  FMNMX.FTZ R2, R142, R2, !PT ;  /* 0x000000028e027209 */ /* 0x000fe80007810000 */
[----:B------:R-:W-:Y:S01]  /*fdd0*/  FMNMX.FTZ R2, R143, R2, !PT ;  /* 0x000000028f027209 */ /* 0x000fe20007810000 */
[----:B-1----:R-:W-:Y:S03]  /*fde0*/  FMUL.FTZ R28, R0, R108 ;  /* 0x0000006c001c7220 */ /* 0x002fe60000410000 */
[----:B------:R-:W-:Y:S04]  /*fdf0*/  FMNMX.FTZ R2, R144, R2, !PT ;  /* 0x0000000290027209 */ /* 0x000fe80007810000 */
[----:B------:R-:W-:Y:S02]  /*fe00*/  FMNMX.FTZ R2, R145, R2, !PT ;  /* 0x0000000291027209 */ /* 0x000fe40007810000 */
[----:B--2---:R-:W-:Y:S01]  /*fe10*/  F2FP.PACK_AB R138, R5, R8 ;  /* 0x00000008058a723e */ /* 0x004fe200000000ff */
[----:B------:R-:W-:Y:S01]  /*fe20*/  FMUL.FTZ R25, R0, R113 ;  /* 0x0000007100197220 */ /* 0x000fe20000410000 */
        /* <DEDUP_REMOVED lines=11> */
[----:B-1----:R-:W-:Y:S01]  /*fee0*/  FMNMX.FTZ R100, R2, R3, !PT ;  /* 0x0000000302647209 */ /* 0x002fe20007810000 */
[----:B------:R-:W-:Y:S02]  /*fef0*/  FADD.FTZ R2, R8, R4 ;  /* 0x0000000408027221 */ /* 0x000fe40000010000 */
[----:B------:R-:W-:Y:S01]  /*ff00*/  FMUL.FTZ R8, R0, R128 ;  /* 0x0000008000087220 */ /* 0x000fe20000410000 */
[C---:B------:R-:W-:Y:S01]  /*ff10*/  FSETP.NEU.FTZ.AND P0, PT, R100.reuse, -INF , PT ;  /* 0xff8000006400780b */ /* 0x040fe20003f1d000 */
[----:B------:R-:W-:Y:S02]  /*ff20*/  FADD.FTZ R141, R5, R2 ;  /* 0x00000002058d7221 */ /* 0x000fe40000010000 */
[C---:B------:R-:W-:Y:S01]  /*ff30*/  FMUL.FTZ R3, R100.reuse, c[0x0][0x2d0] ;  /* 0x0000b40064037a20 */ /* 0x040fe20000410000 */
[----:B------:R-:W-:Y:S01]  /*ff40*/  FSEL R2, R100, RZ, P0 ;  /* 0x000000ff64027208 */ /* 0x000fe20000000000 */
[C---:B------:R-:W-:Y:S02]  /*ff50*/  FMUL.FTZ R4, R0.reuse, R132 ;  /* 0x0000008400047220 */ /* 0x040fe40000410000 */
[----:B------:R-:W-:Y:S01]  /*ff60*/  FMUL.FTZ R5, R0, R133 ;  /* 0x0000008500057220 */ /* 0x000fe20000410000 */
[----:B------:R-:W-:Y:S01]  /*ff70*/  MUFU.EX2 R132, R160 ;  /* 0x000000a000847308 */ /* 0x000fe20000000800 */
[----:B------:R-:W-:Y:S01]  /*ff80*/  FADD.FTZ R2, -R2, R103 ;  /* 0x0000006702027221 */ /* 0x000fe20000010100 */
[----:B------:R-:W-:Y:S03]  /*ff90*/  FSEL R103, R3, RZ, P0 ;  /* 0x000000ff03677208 */ /* 0x000fe60000000000 */
[----:B------:R-:W-:Y:S02]  /*ffa0*/  FMUL.FTZ R2, R2, c[0x0][0x2d0] ;  /* 0x0000b40002027a20 */ /* 0x000fe40000410000 */
[--C-:B------:R-:W-:Y:S02]  /*ffb0*/  FFMA.FTZ R3, R6, c[0x0][0x2d0], -R103.reuse ;  /* 0x0000b40006037a23 */ /* 0x100fe40000010867 */
[--C-:B------:R-:W-:Y:S02]  /*ffc0*/  FFMA.FTZ R7, R7, c[0x0][0x2d0], -R103.reuse ;  /* 0x0000b40007077a23 */ /* 0x100fe40000010867 */
[----:B------:R-:W1:Y:S01]  /*ffd0*/  MUFU.EX2 R2, R2 ;  /* 0x0000000200027308 */ /* 0x000e620000000800 */
[----:B------:R-:W-:Y:S09]  /*ffe0*/  FFMA.FTZ R112, R149, c[0x0][0x2d0], -R103 ;  /* 0x0000b40095707a23 */ /* 0x000ff20000010867 */
[----:B------:R-:W2:Y:S10]  /*fff0*/  MUFU.EX2 R3, R3 ;  /* 0x0000000300037308 */ /* 0x000eb40000000800 */
[----:B------:R-:W3:Y:S01]  /*10000*/  MUFU.EX2 R0, R7 ;  /* 0x0000000700007308 */ /* 0x000ee20000000800 */
[C---:B-1----:R-:W-:Y:S02]  /*10010*/  FMUL.FTZ R19, R2.reuse, R123 ;  /* 0x0000007b02137220 */ /* 0x042fe40000410000 */
[C---:B------:R-:W-:Y:S02]  /*10020*/  FMUL.FTZ R27, R2.reuse, R115 ;  /* 0x00000073021b7220 */ /* 0x040fe40000410000 */
[C---:B------:R-:W-:Y:S02]  /*10030*/  FMUL.FTZ R10, R2.reuse, R130 ;  /* 0x00000082020a7220 */ /* 0x040fe40000410000 */
[C---:B------:R-:W-:Y:S03]  /*10040*/  FMUL.FTZ R11, R2.reuse, R131 ;  /* 0x00000083020b7220 */ /* 0x040fe60000410000 */
[----:B------:R-:W-:Y:S01]  /*10050*/  MUFU.EX2 R117, R112 ;  /* 0x0000007000757308 */ /* 0x000fe20000000800 */
[C---:B------:R-:W-:Y:S02]  /*10060*/  FMUL.FTZ R34, R2.reuse, R106 ;  /* 0x0000006a02227220 */ /* 0x040fe40000410000 */
[C---:B--2---:R-:W-:Y:S02]  /*10070*/  FFMA.FTZ R102, R2.reuse, R184, R3 ;  /* 0x000000b802667223 */ /* 0x044fe40000010003 */
[C---:B------:R-:W-:Y:S02]  /*10080*/  FMUL.FTZ R35, R2.reuse, R107 ;  /* 0x0000006b02237220 */ /* 0x040fe40000410000 */
[C---:B------:R-:W-:Y:S02]  /*10090*/  FMUL.FTZ R6, R2.reuse, R134 ;  /* 0x0000008602067220 */ /* 0x040fe40000410000 */
[C---:B------:R-:W-:Y:S01]  /*100a0*/  FMUL.FTZ R14, R2.reuse, R126 ;  /* 0x0000007e020e7220 */ /* 0x040fe20000410000 */
[----:B------:R-:W-:Y:S01]  /*100b0*/  MUFU.EX2 R149, R179 ;  /* 0x000000b300957308 */ /* 0x000fe20000000800 */
[----:B------:R-:W-:Y:S02]  /*100c0*/  FMUL.FTZ R15, R2, R127 ;  /* 0x0000007f020f7220 */ /* 0x000fe40000410000 */
[C---:B---3--:R-:W-:Y:S01]  /*100d0*/  FADD.FTZ R123, R0.reuse, R102 ;  /* 0x00000066007b7221 */ /* 0x048fe20000010000 */
[----:B------:R-:W-:Y:S01]  /*100e0*/  F2FP.PACK_AB R137, R0, R3 ;  /* 0x000000030089723e */ /* 0x000fe200000000ff */
[--C-:B------:R-:W-:Y:S02]  /*100f0*/  FFMA.FTZ R0, R139, c[0x0][0x2d0], -R103.reuse ;  /* 0x0000b4008b007a23 */ /* 0x100fe40000010867 */
        /* <DEDUP_REMOVED lines=36> */
[----:B--2---:R-:W-:Y:S01]  /*10340*/  F2FP.PACK_AB R110, R127, R126 ;  /* 0x0000007e7f6e723e */ /* 0x004fe200000000ff */
        /* <DEDUP_REMOVED lines=11> */
[--C-:B------:R-:W-:Y:S02]  /*10400*/  FFMA.FTZ R0, R140, c[0x0][0x2d0], -R103.reuse ;  /* 0x0000b4008c007a23 */ /* 0x100fe40000010867 */
[----:B------:R-:W-:Y:S01]  /*10410*/  FFMA.FTZ R112, R150, c[0x0][0x2d0], -R103 ;  /* 0x0000b40096707a23 */ /* 0x000fe20000010867 */
[----:B------:R-:W-:Y:S01]  /*10420*/  IADD3 R102, R169, R2, RZ ;  /* 0x00000002a9667210 */ /* 0x000fe20007ffe0ff */
[----:B------:R-:W1:Y:S01]  /*10430*/  LDSM.16.MT88.4 R104, [R2] ;  /* 0x000000000268783b */ /* 0x000e620000004200 */
[----:B------:R-:W2:Y:S07]  /*10440*/  MUFU.EX2 R114, R0 ;  /* 0x0000000000727308 */ /* 0x000eae0000000800 */
[----:B------:R-:W-:Y:S03]  /*10450*/  LDSM.16.MT88.4 R128, [R2+0x1800] ;  /* 0x001800000280783b */ /* 0x000fe60000004200 */
[----:B------:R-:W-:Y:S10]  /*10460*/  MUFU.EX2 R119, R112 ;  /* 0x0000007000777308 */ /* 0x000ff40000000800 */
[----:B------:R-:W3:Y:S01]  /*10470*/  MUFU.EX2 R150, R176 ;  /* 0x000000b000967308 */ /* 0x000ee20000000800 */
[----:B--2---:R-:W-:Y:S01]  /*10480*/  F2FP.PACK_AB R139, R114, R115 ;  /* 0x00000073728b723e */ /* 0x004fe200000000ff */
[----:B------:R-:W-:Y:S04]  /*10490*/  FADD.FTZ R0, R3, R141 ;  /* 0x0000008d03007221 */ /* 0x000fe80000010000 */
[----:B------:R-:W-:Y:S01]  /*104a0*/  FADD.FTZ R121, R109, R0 ;  /* 0x000000006d797221 */ /* 0x000fe20000010000 */
[----:B------:R-:W-:Y:S01]  /*104b0*/  IADD3 R0, R172, R162, RZ ;  /* 0x000000a2ac007210 */ /* 0x000fe20007ffe0ff */
[--C-:B------:R-:W-:Y:S03]  /*104c0*/  FFMA.FTZ R109, R145, c[0x0][0x2d0], -R103.reuse ;  /* 0x0000b400916d7a23 */ /* 0x100fe60000010867 */
[----:B------:R-:W-:Y:S01]  /*104d0*/  IADD3 R3, R169, R0, RZ ;  /* 0x00000000a9037210 */ /* 0x000fe20007ffe0ff */
[----:B------:R-:W-:Y:S01]  /*104e0*/  MUFU.EX2 R122, R109 ;  /* 0x0000006d007a7308 */ /* 0x000fe20000000800 */
        /* <DEDUP_REMOVED lines=36> */
[----:B------:R1:W-:Y:S04]  /*10730*/  MUFU.EX2 R113, R104 ;  /* 0x0000006800717308 */ /* 0x0003e80000000800 */
[----:B------:R-:W-:Y:S02]  /*10740*/  F2FP.PACK_AB R136, R147, R146 ;  /* 0x000000929388723e */ /* 0x000fe400000000ff */
[----:B---3--:R-:W-:Y:S03]  /*10750*/  F2FP.PACK_AB R138, R150, R149 ;  /* 0x00000095968a723e */ /* 0x008fe600000000ff */
[--C-:B-1----:R-:W-:Y:S04]  /*10760*/  FFMA.FTZ R104, R143, c[0x0][0x2d0], -R103.reuse ;  /* 0x0000b4008f687a23 */ /* 0x102fe80000010867 */
        /* <DEDUP_REMOVED lines=42> */
[----:B------:R-:W1:Y:S02]  /*10a10*/  LDSM.16.MT88.4 R108, [R2+0x1000] ;  /* 0x00100000026c783b */ /* 0x000e640000004200 */
[----:B------:R2:W-:Y:S01]  /*10a20*/  MUFU.EX2 R118, R104 ;  /* 0x0000006800767308 */ /* 0x0005e20000000800 */
[----:B------:R-:W-:Y:S03]  /*10a30*/  FFMA.FTZ R105, R152, c[0x0][0x2d0], -R103 ;  /* 0x0000b40098697a23 */ /* 0x000fe60000010867 */
[----:B------:R-:W-:Y:S06]  /*10a40*/  F2FP.PACK_AB R106, R153, R132 ;  /* 0x00000084996a723e */ /* 0x000fec00000000ff */
[----:B------:R3:W4:Y:S01]  /*10a50*/  MUFU.EX2 R145, R105 ;  /* 0x0000006900917308 */ /* 0x0007220000000800 */
[----:B--2---:R-:W-:Y:S04]  /*10a60*/  FADD.FTZ R104, R115, R123 ;  /* 0x0000007b73687221 */ /* 0x004fe80000010000 */
[----:B------:R-:W-:Y:S04]  /*10a70*/  FADD.FTZ R104, R114, R104 ;  /* 0x0000006872687221 */ /* 0x000fe80000010000 */
[----:B------:R-:W-:Y:S02]  /*10a80*/  FADD.FTZ R104, R113, R104 ;  /* 0x0000006871687221 */ /* 0x000fe40000010000 */
[----:B---3--:R-:W-:Y:S01]  /*10a90*/  FADD.FTZ R105, R126, R121 ;  /* 0x000000797e697221 */ /* 0x008fe20000010000 */
[----:B------:R-:W2:Y:S01]  /*10aa0*/  LDSM.16.MT88.4 R112, [R102+0x1000] ;  /* 0x001000006670783b */ /* 0x000ea20000004200 */
[----:B------:R-:W-:Y:S01]  /*10ab0*/  FADD.FTZ R104, R120, R104 ;  /* 0x0000006878687221 */ /* 0x000fe20000010000 */
[----:B----4-:R-:W-:Y:S01]  /*10ac0*/  F2FP.PACK_AB R107, R145, R118 ;  /* 0x00000076916b723e */ /* 0x010fe200000000ff */
[----:B------:R-:W-:Y:S01]  /*10ad0*/  FADD.FTZ R121, R127, R105 ;  /* 0x000000697f797221 */ /* 0x000fe20000010000 */
[----:B------:R-:W-:Y:S01]  /*10ae0*/  F2FP.PACK_AB R105, R119, R117 ;  /* 0x000000757769723e */ /* 0x000fe200000000ff */
        /* <DEDUP_REMOVED lines=44> */
[----:B------:R-:W-:Y:S02]  /*10db0*/  FADD.FTZ R143, R132, R117 ;  /* 0x00000075848f7221 */ /* 0x000fe40000010000 */
[----:B------:R-:W-:Y:S01]  /*10dc0*/  FADD.FTZ R144, R118, R116 ;  /* 0x0000007476907221 */ /* 0x000fe20000010000 */
[C---:B--2---:R-:W-:Y:S08]  /*10dd0*/  HMMA.16816.F32 R92, R104.reuse, R112, R92 ;  /* 0x00000070685c723c */ /* 0x044ff0000000185c */
        /* <DEDUP_REMOVED lines=28> */
[C---:B---3--:R-:W-:Y:S04]  /*10fa0*/  HMMA.16816.F32 R44, R136.reuse, R8, R44 ;  /* 0x00000008882c723c */ /* 0x048fe8000000182c */
[----:B------:R-:W-:Y:S04]  /*10fb0*/  FADD.FTZ R0, R140, R0 ;  /* 0x000000008c007221 */ /* 0x000fe80000010000 */
[C---:B------:R-:W-:Y:S01]  /*10fc0*/  HMMA.16816.F32 R48, R136.reuse, R10, R48 ;  /* 0x0000000a8830723c */ /* 0x040fe20000001830 */
[----:B------:R2:W3:Y:S03]  /*10fd0*/  LDSM.16.MT88.4 R8, [R2+0x5800] ;  /* 0x005800000208783b */ /* 0x0004e60000004200 */
[----:B------:R-:W-:Y:S04]  /*10fe0*/  FADD.FTZ R184, R103, R0 ;  /* 0x0000000067b87221 */ /* 0x000fe80000010000 */
        /* <DEDUP_REMOVED lines=8> */
[----:B------:R-:W-:Y:S01]  /*11070*/  FADD.FTZ R2, R149, R2 ;  /* 0x0000000295027221 */ /* 0x000fe20000010000 */
[----:B----4-:R-:W-:Y:S04]  /*11080*/  IADD3 R3, R173, -0x2, RZ ;  /* 0xfffffffead037810 */ /* 0x010fe80007ffe0ff */
[C---:B---3--:R-:W-:Y:S03]  /*11090*/  HMMA.16816.F32 R68, R136.reuse, R8, R68 ;  /* 0x000000088844723c */ /* 0x048fe60000001844 */
[----:B------:R-:W-:Y:S01]  /*110a0*/  ISETP.GE.AND P0, PT, R3, R188, PT ;  /* 0x000000bc0300720c */ /* 0x000fe20003f06270 */
[----:B------:R-:W-:Y:S04]  /*110b0*/  FADD.FTZ R183, R150, R2 ;  /* 0x0000000296b77221 */ /* 0x000fe80000010000 */
[C---:B------:R-:W-:Y:S08]  /*110c0*/  HMMA.16816.F32 R72, R136.reuse, R10, R72 ;  /* 0x0000000a8848723c */ /* 0x040ff00000001848 */
        /* <DEDUP_REMOVED lines=16> */
[----:B------:R-:W-:Y:S01]  /*111d0*/  IADD3 R2, R182, R148, R193 ;  /* 0x00000094b6027210 */ /* 0x000fe20007ffe0c1 */
        /* <DEDUP_REMOVED lines=32> */
.L_x_2197:
        /* <DEDUP_REMOVED lines=23> */
.L_x_2198:
        /* <DEDUP_REMOVED lines=24> */
.L_x_2103:
[----:B------:R-:W-:Y:S05]  /*116d0*/  BSYNC B0 ;  /* 0x0000000000007941 */ /* 0x000fea0003800000 */
.L_x_2102:
[C---:B------:R-:W-:Y:S01]  /*116e0*/  ISETP.GE.AND P0, PT, R163.reuse, 0x1, PT ;  /* 0x00000001a300780c */ /* 0x040fe20003f06270 */
[----:B------:R-:W0:Y:S01]  /*116f0*/  LDGDEPBAR ;  /* 0x00000000000079af */ /* 0x000e220000000000 */
[----:B-1----:R-:W-:Y:S01]  /*11700*/  IADD3 R0, R163, 0x1, RZ ;  /* 0x00000001a3007810 */ /* 0x002fe20007ffe0ff */
[----:B------:R-:W-:Y:S02]  /*11710*/  IMAD.MOV.U32 R103, RZ, RZ, R100 ;  /* 0x000000ffff677224 */ /* 0x000fe400078e0064 */
[----:B------:R-:W-:Y:S01]  /*11720*/  IMAD.MOV.U32 R102, RZ, RZ, R101 ;  /* 0x000000ffff667224 */ /* 0x000fe200078e0065 */
[----:B------:R-:W-:Y:S02]  /*11730*/  SEL R163, R0, RZ, !P0 ;  /* 0x000000ff00a37207 */ /* 0x000fe40004000000 */
[----:B------:R-:W-:Y:S02]  /*11740*/  ISETP.GE.AND P0, PT, R188, R173, PT ;  /* 0x000000adbc00720c */ /* 0x000fe40003f06270 */
[----:B------:R-:W-:Y:S05]  /*11750*/  IADD3 R0, R173, -0x1, RZ ;  /* 0xffffffffad007810 */ /* 0x000fea0007ffe0ff */
[----:B------:R-:W-:Y:S06]  /*11760*/  IMAD.MOV.U32 R173, RZ, RZ, R0 ;  /* 0x000000ffffad7224 */ /* 0x000fec00078e0000 */
[----:B------:R-:W-:-:S05]  /*11770*/  @!P0 BRA `(.L_x_2106) ;  /* 0xffffc5c000008947 */ /* 0x000fca000383ffff */
.L_x_2089:
[----:B------:R-:W-:Y:S05]  /*11780*/  BRA.DIV ~URZ, `(.L_x_2107) ;  /* 0x00006cc27f007947 */ /* 0x000fea000b800000 */
[----:B------:R1:W2:Y:S02]  /*11790*/  SHFL.BFLY PT, R0, R183, 0x2, 0x1f ;  /* 0x0c401f00b7007f89 */ /* 0x0002a400000e0000 */
.L_x_2199:
[----:B--2---:R-:W-:Y:S01]  /*117a0*/  FADD.FTZ R0, R0, R183 ;  /* 0x000000b700007221 */ /* 0x004fe20000010000 */
[----:B------:R-:W-:Y:S05]  /*117b0*/  BRA.DIV ~URZ, `(.L_x_2108) ;  /* 0x00006cf27f007947 */ /* 0x000fea000b800000 */
[----:B------:R-:W2:Y:S04]  /*117c0*/  SHFL.BFLY PT, R2, R184, 0x2, 0x1f ;  /* 0x0c401f00b8027f89 */ /* 0x000ea800000e0000 */
[----:B------:R-:W3:Y:S01]  /*117d0*/  SHFL.BFLY PT, R5, R0, 0x1, 0x1f ;  /* 0x0c201f0000057f89 */ /* 0x000ee200000e0000 */
[----:B--2---:R-:W-:-:S02]  /*117e0*/  FADD.FTZ R4, R2, R184 ;  /* 0x000000b802047221 */ /* 0x004fc40000010000 */
[----:B---3--:R-:W-:-:S03]  /*117f0*/  FADD.FTZ R0, R0, R5 ;  /* 0x0000000500007221 */ /* 0x008fc60000010000 */
[----:B------:R2:W3:Y:S04]  /*11800*/  SHFL.BFLY PT, R3, R4, 0x1, 0x1f ;  /* 0x0c201f0004037f89 */ /* 0x0004e800000e0000 */
.L_x_2200:
[----:B------:R-:W-:Y:S01]  /*11810*/  FSETP.NE.FTZ.AND P1, PT, R0, RZ, PT ;  /* 0x000000ff0000720b */ /* 0x000fe20003f35000 */
[----:B---3--:R-:W-:Y:S01]  /*11820*/  FADD.FTZ R3, R3, R4 ;  /* 0x0000000403037221 */ /* 0x008fe20000010000 */
[----:B------:R-:W-:Y:S02]  /*11830*/  MOV R2, RZ ;  /* 0x000000ff00027202 */ /* 0x000fe40000000f00 */
[----:B------:R-:W-:Y:S02]  /*11840*/  MOV R22, 0xff800000 ;  /* 0xff80000000167802 */ /* 0x000fe40000000f00 */
[----:B------:R-:W-:Y:S02]  /*11850*/  FSETP.NE.FTZ.AND P0, PT, R3, RZ, PT ;  /* 0x000000ff0300720b */ /* 0x000fe40003f15000 */
[----:B------:R-:W-:-:S05]  /*11860*/  MOV R17, 0xff800000 ;  /* 0xff80000000117802 */ /* 0x000fca0000000f00 */
[----:B------:R-:W3:Y:S01]  /*11870*/  @P1 MUFU.RCP R2, R0 ;  /* 0x0000000000021308 */ /* 0x000ee20000001000 */
[----:B--2---:R-:W-:-:S05]  /*11880*/  @P1 MOV R4, 0x3f317218 ;  /* 0x3f31721800041802 */ /* 0x004fca0000000f00 */
[----:B------:R-:W-:Y:S02]  /*11890*/  @P1 FMUL.FTZ R4, R4, c[0x0][0x2d0] ;  /* 0x0000b40004041a20 */ /* 0x000fe40000410000 */
[----:B------:R2:W4:Y:S01]  /*118a0*/  @P1 MUFU.LG2 R5, R0 ;  /* 0x0000000000051308 */ /* 0x0005220000000c00 */
[C---:B---3--:R-:W-:Y:S02]  /*118b0*/  FMUL.FTZ R34, R2.reuse, R120 ;  /* 0x0000007802227220 */ /* 0x048fe40000410000 */
[C---:B------:R-:W-:Y:S02]  /*118c0*/  FMUL.FTZ R35, R2.reuse, R121 ;  /* 0x0000007902237220 */ /* 0x040fe40000410000 */
[C---:B------:R-:W-:Y:S02]  /*118d0*/  FMUL.FTZ R120, R2.reuse, R68 ;  /* 0x0000004402787220 */ /* 0x040fe40000410000 */
[C---:B------:R-:W-:Y:S01]  /*118e0*/  FMUL.FTZ R121, R2.reuse, R69 ;  /* 0x0000004502797220 */ /* 0x040fe20000410000 */
[----:B--2---:R-:W-:Y:S01]  /*118f0*/  MOV R0, RZ ;  /* 0x000000ff00007202 */ /* 0x004fe20000000f00 */
[----:B------:R-:W-:-:S02]  /*11900*/  FMUL.FTZ R68, R2, R72 ;  /* 0x0000004802447220 */ /* 0x000fc40000410000 */
[C---:B------:R-:W-:Y:S02]  /*11910*/  FMUL.FTZ R69, R2.reuse, R73 ;  /* 0x0000004902457220 */ /* 0x040fe40000410000 */
[C---:B------:R-:W-:Y:S01]  /*11920*/  FMUL.FTZ R72, R2.reuse, R76 ;  /* 0x0000004c02487220 */ /* 0x040fe20000410000 */
[----:B------:R-:W2:Y:S01]  /*11930*/  @P0 MUFU.RCP R0, R3 ;  /* 0x0000000300000308 */ /* 0x000ea20000001000 */
        /* <DEDUP_REMOVED lines=43> */
[C---:B--2---:R-:W-:Y:S02]  /*11bf0*/  FMUL.FTZ R36, R0.reuse, R118 ;  /* 0x0000007600247220 */ /* 0x044fe40000410000 */
[----:B------:R-:W-:Y:S02]  /*11c00*/  FMUL.FTZ R37, R0, R119 ;  /* 0x0000007700257220 */ /* 0x000fe40000410000 */
[----:B------:R-:W-:Y:S01]  /*11c10*/  @P1 FFMA.FTZ R22, R4, R101, R5 ;  /* 0x0000006504161223 */ /* 0x000fe20000010005 */
[----:B------:R-:W-:Y:S01]  /*11c20*/  MOV R4, 0x1 ;  /* 0x0000000100047802 */ /* 0x000fe20000000f00 */
[----:B------:R-:W-:-:S02]  /*11c30*/  FMUL.FTZ R118, R0, R38 ;  /* 0x0000002600767220 */ /* 0x000fc40000410000 */
[C---:B------:R-:W-:Y:S02]  /*11c40*/  FMUL.FTZ R119, R0.reuse, R39 ;  /* 0x0000002700777220 */ /* 0x040fe40000410000 */
[C---:B------:R-:W-:Y:S02]  /*11c50*/  FMUL.FTZ R26, R0.reuse, R130 ;  /* 0x00000082001a7220 */ /* 0x040fe40000410000 */
[C---:B------:R-:W-:Y:S01]  /*11c60*/  FMUL.FTZ R27, R0.reuse, R131 ;  /* 0x00000083001b7220 */ /* 0x040fe20000410000 */
[----:B---3--:R-:W-:Y:S01]  /*11c70*/  @P0 MOV R3, 0x3f317218 ;  /* 0x3f31721800030802 */ /* 0x008fe20000000f00 */
[C---:B------:R-:W-:Y:S02]  /*11c80*/  FMUL.FTZ R92, R0.reuse, R122 ;  /* 0x0000007a005c7220 */ /* 0x040fe40000410000 */
[C---:B------:R-:W-:Y:S02]  /*11c90*/  FMUL.FTZ R93, R0.reuse, R123 ;  /* 0x0000007b005d7220 */ /* 0x040fe40000410000 */
        /* <DEDUP_REMOVED lines=44> */
.L_x_2019:
[----:B------:R-:W2:Y:S01]  /*11f60*/  S2R R31, SR_TID.X ;  /* 0x00000000001f7919 */ /* 0x000ea20000002100 */
[----:B------:R-:W-:Y:S01]  /*11f70*/  BSSY B0, `(.L_x_2109) ;  /* 0x0000010000007945 */ /* 0x000fe20003800000 */
[----:B--2---:R-:W-:-:S13]  /*11f80*/  LOP3.LUT P0, RZ, R31, 0xff, RZ, 0xc0, !PT ;  /* 0x000000ff1fff7812 */ /* 0x004fda000780c0ff */
[----:B------:R-:W-:Y:S05]  /*11f90*/  @P0 BRA `(.L_x_2110) ;  /* 0x000000d000000947 */ /* 0x000fea0003800000 */
[----:B------:R-:W2:Y:S01]  /*11fa0*/  S2R R4, SR_LANEID ;  /* 0x0000000000047919 */ /* 0x000ea20000000000 */
[----:B------:R-:W-:Y:S01]  /*11fb0*/  VOTEU.ANY UR4, UPT, PT ;  /* 0x0000000000047886 */ /* 0x000fe200038e0100 */
[----:B------:R-:W-:Y:S01]  /*11fc0*/  IMAD.MOV.U32 R5, RZ, RZ, c[0x0][0x564] ;  /* 0x00015900ff057624 */ /* 0x000fe200078e00ff */
[----:B------:R-:W2:Y:S08]  /*11fd0*/  FLO.U32 R3, UR4 ;  /* 0x0000000400037d00 */ /* 0x000eb000080e0000 */
[----:B------:R-:W3:Y:S01]  /*11fe0*/  POPC R2, UR4 ;  /* 0x0000000400027d09 */ /* 0x000ee20008000000 */
[----:B--2---:R-:W-:Y:S01]  /*11ff0*/  ISETP.EQ.U32.AND P0, PT, R3, R4, PT ;  /* 0x000000040300720c */ /* 0x004fe20003f02070 */
[----:B------:R-:W-:-:S12]  /*12000*/  IMAD.MOV.U32 R4, RZ, RZ, c[0x0][0x560] ;  /* 0x00015800ff047624 */ /* 0x000fd800078e00ff */
[----:B---3--:R2:W3:Y:S04]  /*12010*/  @P0 ATOMG.E.ADD.STRONG.GPU PT, R2, [R4.64], R2 ;  /* 0x00000002040209a8 */ /* 0x0084e800081ee1c6 */
[----:B--2---:R-:W2:Y:S04]  /*12020*/  S2R R4, SR_LTMASK ;  /* 0x0000000000047919 */ /* 0x004ea80000003900 */
[----:B---3--:R2:W3:Y:S02]  /*12030*/  SHFL.IDX PT, R3, R2, R3, 0x1f ;  /* 0x00001f0302037589 */ /* 0x0084e400000e0000 */
[----:B--2---:R-:W-:-:S06]  /*12040*/  LOP3.LUT R2, R4, UR4, RZ, 0xc0, !PT ;  /* 0x0000000404027c12 */ /* 0x004fcc000f8ec0ff */
[----:B------:R-:W3:Y:S02]  /*12050*/  POPC R2, R2 ;  /* 0x0000000200027309 */ /* 0x000ee40000000000 */
[----:B---3--:R-:W-:-:S06]  /*12060*/  IADD3 R208, R3, c[0x0][0xc], R2 ;  /* 0x0000030003d07a10 */ /* 0x008fcc0007ffe002 */
.L_x_2110:
[----:B------:R-:W-:Y:S05]  /*12070*/  BSYNC B0 ;  /* 0x0000000000007941 */ /* 0x000fea0003800000 */
.L_x_2109:
        /* <DEDUP_REMOVED lines=9> */
[----:B------:R-:W-:Y:S01]  /*12110*/  F2FP.PACK_AB R2, R85, R84 ;  /* 0x000000545502723e */ /* 0x000fe200000000ff */
[----:B------:R-:W-:Y:S01]  /*12120*/  IMAD.MOV.U32 R6, RZ, RZ, RZ ;  /* 0x000000ffff067224 */ /* 0x000fe200078e00ff */
        /* <DEDUP_REMOVED lines=9> */
[----:B--2---:R-:W-:-:S02]  /*121c0*/  F2FP.PACK_AB R0, R27, R26 ;  /* 0x0000001a1b00723e */ /* 0x004fc400000000ff */
[----:B---3--:R-:W-:-:S03]  /*121d0*/  F2FP.PACK_AB R2, R33, R32 ;  /* 0x000000202102723e */ /* 0x008fc600000000ff */
[----:B------:R2:W-:Y:S01]  /*121e0*/  STS [R223+0x400], R0 ;  /* 0x00040000df007388 */ /* 0x0005e20000000800 */
[----:B----4-:R-:W-:-:S03]  /*121f0*/  F2FP.PACK_AB R3, R127, R126 ;  /* 0x0000007e7f03723e */ /* 0x010fc600000000ff */
[----:B------:R3:W-:Y:S04]  /*12200*/  STS [R225], R2 ;  /* 0x00000002e1007388 */ /* 0x0007e80000000800 */
[----:B------:R4:W-:Y:S01]  /*12210*/  STS [R225+0x400], R3 ;  /* 0x00040003e1007388 */ /* 0x0009e20000000800 */
[----:B--2---:R-:W-:Y:S02]  /*12220*/  F2FP.PACK_AB R0, R35, R34 ;  /* 0x000000222300723e */ /* 0x004fe400000000ff */
[----:B---3--:R-:W-:-:S03]  /*12230*/  F2FP.PACK_AB R2, R93, R92 ;  /* 0x0000005c5d02723e */ /* 0x008fc600000000ff */
[----:B------:R2:W-:Y:S01]  /*12240*/  STS [R224], R0 ;  /* 0x00000000e0007388 */ /* 0x0005e20000000800 */
[----:B----4-:R-:W-:-:S03]  /*12250*/  F2FP.PACK_AB R3, R103, R102 ;  /* 0x000000666703723e */ /* 0x010fc600000000ff */
[----:B------:R3:W-:Y:S04]  /*12260*/  STS [R224+0x400], R2 ;  /* 0x00040002e0007388 */ /* 0x0007e80000000800 */
[----:B------:R4:W-:Y:S01]  /*12270*/  STS [R252], R3 ;  /* 0x00000003fc007388 */ /* 0x0009e20000000800 */
[----:B--2---:R-:W-:Y:S02]  /*12280*/  F2FP.PACK_AB R0, R37, R36 ;  /* 0x000000242500723e */ /* 0x004fe400000000ff */
        /* <DEDUP_REMOVED lines=15> */
[----:B------:R3:W-:Y:S04]  /*12380*/  STS [R222+0x4000], R2 ;  /* 0x00400002de007388 */ /* 0x0007e80000000800 */
[----:B------:R4:W-:Y:S01]  /*12390*/  STS [R222+0x4400], R3 ;  /* 0x00440003de007388 */ /* 0x0009e20000000800 */
        /* <DEDUP_REMOVED lines=35> */
[----:B------:R4:W-:Y:S04]  /*125d0*/  STS [R223+0x8400], R4 ;  /* 0x00840004df007388 */ /* 0x0009e80000000800 */
[----:B------:R1:W-:Y:S01]  /*125e0*/  STS [R225+0x8000], R2 ;  /* 0x00800002e1007388 */ /* 0x0003e20000000800 */
[----:B--2---:R-:W-:Y:S02]  /*125f0*/  F2FP.PACK_AB R0, R63, R62 ;  /* 0x0000003e3f00723e */ /* 0x004fe400000000ff */
[----:B---3--:R-:W-:-:S03]  /*12600*/  F2FP.PACK_AB R3, R79, R78 ;  /* 0x0000004e4f03723e */ /* 0x008fc600000000ff */
[----:B------:R2:W-:Y:S01]  /*12610*/  STS [R225+0x8400], R0 ;  /* 0x00840000e1007388 */ /* 0x0005e20000000800 */
[----:B----4-:R-:W-:-:S03]  /*12620*/  F2FP.PACK_AB R4, R77, R76 ;  /* 0x0000004c4d04723e */ /* 0x010fc600000000ff */
[----:B------:R3:W-:Y:S01]  /*12630*/  STS [R224+0x8400], R3 ;  /* 0x00840003e0007388 */ /* 0x0007e20000000800 */
[----:B-1----:R-:W-:-:S03]  /*12640*/  F2FP.PACK_AB R2, R129, R128 ;  /* 0x000000808102723e */ /* 0x002fc600000000ff */
[----:B------:R1:W-:Y:S04]  /*12650*/  STS [R224+0x8000], R4 ;  /* 0x00800004e0007388 */ /* 0x0003e80000000800 */
[----:B------:R4:W-:Y:S01]  /*12660*/  STS [R252+0x8000], R2 ;  /* 0x00800002fc007388 */ /* 0x0009e20000000800 */
[----:B--2---:R-:W-:Y:S02]  /*12670*/  F2FP.PACK_AB R0, R75, R74 ;  /* 0x0000004a4b00723e */ /* 0x004fe400000000ff */
[----:B---3--:R-:W-:-:S03]  /*12680*/  F2FP.PACK_AB R3, R71, R70 ;  /* 0x000000464703723e */ /* 0x008fc600000000ff */
[----:B------:R2:W-:Y:S01]  /*12690*/  STS [R252+0x8400], R0 ;  /* 0x00840000fc007388 */ /* 0x0005e20000000800 */
[----:B-1----:R-:W-:-:S03]  /*126a0*/  F2FP.PACK_AB R4, R125, R124 ;  /* 0x0000007c7d04723e */ /* 0x002fc600000000ff */
[----:B------:R-:W-:Y:S01]  /*126b0*/  STS [R250+0x8400], R3 ;  /* 0x00840003fa007388 */ /* 0x000fe20000000800 */
[----:B----4-:R-:W-:-:S03]  /*126c0*/  F2FP.PACK_AB R2, R81, R80 ;  /* 0x000000505102723e */ /* 0x010fc600000000ff */
[----:B------:R1:W-:Y:S04]  /*126d0*/  STS [R250+0x8000], R4 ;  /* 0x00800004fa007388 */ /* 0x0003e80000000800 */
[----:B------:R3:W-:Y:S01]  /*126e0*/  STS [R251+0x8000], R2 ;  /* 0x00800002fb007388 */ /* 0x0007e20000000800 */
[----:B--2---:R-:W-:-:S05]  /*126f0*/  F2FP.PACK_AB R0, R55, R54 ;  /* 0x000000363700723e */ /* 0x004fca00000000ff */
[----:B------:R2:W-:Y:S01]  /*12700*/  STS [R251+0x8400], R0 ;  /* 0x00840000fb007388 */ /* 0x0005e20000000800 */
[----:B-1----:R-:W-:Y:S01]  /*12710*/  F2FP.PACK_AB R4, R25, R24 ;  /* 0x000000181904723e */ /* 0x002fe200000000ff */
[----:B---3--:R-:W-:-:S04]  /*12720*/  IMAD.MOV.U32 R2, RZ, RZ, 0x4 ;  /* 0x00000004ff027424 */ /* 0x008fc800078e00ff */
[----:B------:R1:W-:Y:S01]  /*12730*/  STS [R249+0x8000], R4 ;  /* 0x00800004f9007388 */ /* 0x0003e20000000800 */
[----:B------:R-:W-:-:S04]  /*12740*/  @P1 IMAD.WIDE R8, R211, R2, c[0x0][0x508] ;  /* 0x00014200d3081625 */ /* 0x000fc800078e0202 */
[----:B------:R-:W-:Y:S01]  /*12750*/  IMAD.WIDE R2, R211, R2, c[0x0][0x500] ;  /* 0x00014000d3027625 */ /* 0x000fe200078e0202 */
[----:B--2---:R-:W-:-:S05]  /*12760*/  F2FP.PACK_AB R0, R43, R42 ;  /* 0x0000002a2b00723e */ /* 0x004fca00000000ff */
        /* <DEDUP_REMOVED lines=11> */
.L_x_2113:
[----:B------:R-:W3:Y:S01]  /*12820*/  LDL R30, [R1+0x8] ;  /* 0x00000800011e7983 */ /* 0x000ee20000100800 */
[----:B--2---:R-:W-:Y:S01]  /*12830*/  IMAD.MOV.U32 R9, RZ, RZ, 0x368 ;  /* 0x00000368ff097424 */ /* 0x004fe200078e00ff */
[----:B------:R-:W-:Y:S01]  /*12840*/  ISETP.GT.AND P2, PT, R4, 0x1, PT ;  /* 0x000000010400780c */ /* 0x000fe20003f44270 */
[----:B------:R-:W-:Y:S01]  /*12850*/  IMAD.MOV.U32 R0, RZ, RZ, c[0x0][0x4e8] ;  /* 0x00013a00ff007624 */ /* 0x000fe200078e00ff */
[----:B------:R-:W-:Y:S01]  /*12860*/  ISETP.NE.U32.AND P0, PT, RZ, c[0x0][0x500], PT ;  /* 0x00014000ff007a0c */ /* 0x000fe20003f05070 */
[----:B------:R-:W-:Y:S01]  /*12870*/  IMAD.IADD R13, R212, 0x1, R203 ;  /* 0x00000001d40d7824 */ /* 0x000fe200078e02cb */
[----:B------:R-:W-:-:S02]  /*12880*/  SEL R9, R9, 0x328, P2 ;  /* 0x0000032809097807 */ /* 0x000fc40001000000 */
[----:B------:R-:W-:Y:S02]  /*12890*/  ISETP.NE.AND P3, PT, R0, 0x1, PT ;  /* 0x000000010000780c */ /* 0x000fe40003f65270 */
[----:B------:R-:W1:Y:S01]  /*128a0*/  LDC.64 R4, c[0x0][R9+0x170] ;  /* 0x00005c0009047b82 */ /* 0x000e620000000a00 */
[----:B------:R-:W-:Y:S02]  /*128b0*/  ISETP.NE.AND.EX P0, PT, RZ, c[0x0][0x504], PT, P0 ;  /* 0x00014100ff007a0c */ /* 0x000fe40003f05300 */
[----:B------:R-:W-:Y:S02]  /*128c0*/  SHF.R.S32.HI R0, RZ, 0x1f, R211 ;  /* 0x0000001fff007819 */ /* 0x000fe400000114d3 */
[----:B------:R-:W-:Y:S02]  /*128d0*/  SEL R7, R211, RZ, !P0 ;  /* 0x000000ffd3077207 */ /* 0x000fe40004000000 */
[----:B------:R-:W-:Y:S01]  /*128e0*/  SEL R2, R0, RZ, !P0 ;  /* 0x000000ff00027207 */ /* 0x000fe20004000000 */
[----:B------:R-:W2:Y:S01]  /*128f0*/  LDC.64 R14, c[0x0][R9+0x168] ;  /* 0x00005a00090e7b82 */ /* 0x000ea20000000a00 */
[----:B------:R-:W-:-:S02]  /*12900*/  LOP3.LUT R11, R210, 0xffff, RZ, 0xc0, !PT ;  /* 0x0000ffffd20b7812 */ /* 0x000fc400078ec0ff */
[----:B------:R-:W-:Y:S01]  /*12910*/  @P3 IMAD.HI.U32 R8, R13, c[0x0][0x4ec], RZ ;  /* 0x00013b000d083a27 */ /* 0x000fe200078e00ff */
[----:B------:R-:W-:-:S04]  /*12920*/  SHF.R.S32.HI R23, RZ, 0x1f, R31 ;  /* 0x0000001fff177819 */ /* 0x000fc8000001141f */
[----:B------:R4:W4:Y:S01]  /*12930*/  LDC.64 R18, c[0x0][R9+0x178] ;  /* 0x00005e0009127b82 */ /* 0x0009220000000a00 */
[----:B------:R-:W-:-:S04]  /*12940*/  LEA.HI R23, R23, R31, RZ, 0x5 ;  /* 0x0000001f17177211 */ /* 0x000fc800078f28ff */
[----:B------:R-:W-:-:S03]  /*12950*/  LOP3.LUT R23, R23, 0xffffffe0, RZ, 0xc0, !PT ;  /* 0xffffffe017177812 */ /* 0x000fc600078ec0ff */
[----:B------:R4:W4:Y:S02]  /*12960*/  LDC.64 R20, c[0x0][R9+0x160] ;  /* 0x0000580009147b82 */ /* 0x0009240000000a00 */
[----:B------:R-:W-:Y:S02]  /*12970*/  IMAD.IADD R23, R31, 0x1, -R23 ;  /* 0x000000011f177824 */ /* 0x000fe400078e0a17 */
[----:B-1----:R-:W-:-:S04]  /*12980*/  IMAD R0, R5, R7, RZ ;  /* 0x0000000705007224 */ /* 0x002fc800078e02ff */
[C---:B------:R-:W-:Y:S02]  /*12990*/  IMAD R10, R4.reuse, R2, R0 ;  /* 0x00000002040a7224 */ /* 0x040fe400078e0200 */
[----:B------:R-:W-:-:S04]  /*129a0*/  IMAD.WIDE.U32 R2, R4, R7, RZ ;  /* 0x0000000704027225 */ /* 0x000fc800078e00ff */
[----:B--2---:R-:W-:-:S04]  /*129b0*/  IMAD.WIDE.U32 R4, R14, R11, RZ ;  /* 0x0000000b0e047225 */ /* 0x004fc800078e00ff */
[----:B------:R-:W-:Y:S01]  /*129c0*/  IMAD.MOV.U32 R0, RZ, RZ, R13 ;  /* 0x000000ffff007224 */ /* 0x000fe200078e000d */
[----:B------:R-:W-:Y:S01]  /*129d0*/  @P3 SHF.R.U32.HI R0, RZ, c[0x0][0x4f0], R8 ;  /* 0x00013c00ff003a19 */ /* 0x000fe20000011608 */
[----:B----4-:R-:W-:Y:S01]  /*129e0*/  IMAD R9, R15, R11, RZ ;  /* 0x0000000b0f097224 */ /* 0x010fe200078e02ff */
[----:B------:R-:W-:Y:S01]  /*129f0*/  SEL R8, R221, RZ, P2 ;  /* 0x000000ffdd087207 */ /* 0x000fe20001000000 */
[----:B------:R-:W-:Y:S01]  /*12a00*/  IMAD.IADD R12, R3, 0x1, R10 ;  /* 0x00000001030c7824 */ /* 0x000fe200078e020a */
[--C-:B-----5:R-:W-:Y:S01]  /*12a10*/  IADD3 R14, P1, P0, R2, R4, R6.reuse ;  /* 0x00000004020e7210 */ /* 0x120fe2000783e006 */
[----:B------:R-:W-:Y:S01]  /*12a20*/  IMAD.IADD R2, R5, 0x1, R9 ;  /* 0x0000000105027824 */ /* 0x000fe200078e0209 */
[----:B------:R-:W-:Y:S01]  /*12a30*/  SHF.R.S32.HI R9, RZ, 0x1f, R6 ;  /* 0x0000001fff097819 */ /* 0x000fe20000011406 */
[----:B------:R-:W-:Y:S02]  /*12a40*/  IMAD R10, R19, R8, RZ ;  /* 0x00000008130a7224 */ /* 0x000fe400078e02ff */
[----:B------:R-:W-:Y:S01]  /*12a50*/  IMAD.MOV R3, RZ, RZ, -R0 ;  /* 0x000000ffff037224 */ /* 0x000fe200078e0a00 */
[----:B------:R-:W-:Y:S01]  /*12a60*/  IADD3.X R12, R12, R2, R9, P1, P0 ;  /* 0x000000020c0c7210 */ /* 0x000fe20000fe0409 */
[----:B------:R-:W-:-:S04]  /*12a70*/  IMAD.WIDE.U32 R4, R18, R8, RZ ;  /* 0x0000000812047225 */ /* 0x000fc800078e00ff */
        /* <DEDUP_REMOVED lines=11> */
[----:B------:R-:W-:Y:S02]  /*12b30*/  IMAD.MOV.U32 R5, RZ, RZ, c[0x0][0x4ac] ;  /* 0x00012b00ff057624 */ /* 0x000fe400078e00ff */
[----:B------:R-:W-:Y:S01]  /*12b40*/  IMAD.IADD R3, R3, 0x1, R0 ;  /* 0x0000000103037824 */ /* 0x000fe200078e0200 */
[----:B------:R-:W-:Y:S01]  /*12b50*/  LEA R0, P0, R2, R4, 0x2 ;  /* 0x0000000402007211 */ /* 0x000fe200078010ff */
[----:B------:R-:W-:Y:S01]  /*12b60*/  IMAD R12, R16, c[0x0][0x4e8], RZ ;  /* 0x00013a00100c7a24 */ /* 0x000fe200078e02ff */
[----:B------:R-:W-:-:S03]  /*12b70*/  SEL R5, R5, c[0x0][0x454], P2 ;  /* 0x0001150005057a07 */ /* 0x000fc60001000000 */
[----:B------:R-:W-:Y:S01]  /*12b80*/  SHFL.IDX PT, R4, R0, RZ, 0x1c1f ;  /* 0x001c1fff00047589 */ /* 0x000fe200000e0000 */
[----:B------:R-:W-:Y:S02]  /*12b90*/  LEA.HI.X R3, R2, R5, R3, 0x2, P0 ;  /* 0x0000000502037211 */ /* 0x000fe400000f1403 */
[----:B------:R-:W-:Y:S01]  /*12ba0*/  LOP3.LUT P0, RZ, R23, 0x3, RZ, 0xc0, !PT ;  /* 0x0000000317ff7812 */ /* 0x000fe2000780c0ff */
[----:B------:R3:W-:Y:S04]  /*12bb0*/  SHFL.IDX PT, R2, R0, 0x1, 0x1c1f ;  /* 0x003c1f0000027f89 */ /* 0x0007e800000e0000 */
[----:B------:R-:W1:Y:S04]  /*12bc0*/  SHFL.IDX PT, R5, R3, RZ, 0x1c1f ;  /* 0x001c1fff03057589 */ /* 0x000e6800000e0000 */
[----:B------:R-:W2:Y:S01]  /*12bd0*/  SHFL.IDX PT, R3, R3, 0x1, 0x1c1f ;  /* 0x003c1f0003037f89 */ /* 0x000ea200000e0000 */
        /* <DEDUP_REMOVED lines=11> */
[----:B------:R-:W-:Y:S01]  /*12c90*/  LEA R23, R187, R205, 0x5 ;  /* 0x000000cdbb177211 */ /* 0x000fe200078e28ff */
[C---:B-1----:R-:W-:Y:S01]  /*12ca0*/  IMAD.WIDE.U32 R2, R6.reuse, c[0x0][0x3a0], RZ ;  /* 0x0000e80006027a25 */ /* 0x042fe200078e00ff */
[----:B------:R-:W-:Y:S01]  /*12cb0*/  SHF.R.S32.HI R5, RZ, 0x1f, R7 ;  /* 0x0000001fff057819 */ /* 0x000fe20000011407 */
[----:B------:R1:W2:Y:S01]  /*12cc0*/  LDS.128 R24, [R204+0x80] ;  /* 0x00008000cc187984 */ /* 0x0002a20000000c00 */
[----:B------:R-:W-:Y:S01]  /*12cd0*/  IADD3 R4, R23, R203, RZ ;  /* 0x000000cb17047210 */ /* 0x000fe20007ffe0ff */
[----:B------:R-:W-:-:S02]  /*12ce0*/  IMAD R6, R6, c[0x0][0x3a4], R0 ;  /* 0x0000e90006067a24 */ /* 0x000fc400078e0200 */
[----:B------:R1:W3:Y:S01]  /*12cf0*/  LDS.128 R40, [R204+0x1080] ;  /* 0x00108000cc287984 */ /* 0x0002e20000000c00 */
[----:B------:R-:W-:Y:S01]  /*12d00*/  IMAD R5, R5, c[0x0][0x3f0], RZ ;  /* 0x0000fc0005057a24 */ /* 0x000fe200078e02ff */
[----:B------:R-:W-:Y:S02]  /*12d10*/  MOV R0, R4 ;  /* 0x0000000400007202 */ /* 0x000fe40000000f00 */
[----:B------:R-:W-:Y:S01]  /*12d20*/  IADD3 R3, R3, R6, RZ ;  /* 0x0000000603037210 */ /* 0x000fe20007ffe0ff */
[----:B------:R-:W-:Y:S01]  /*12d30*/  @P3 IMAD.HI.U32 R6, R4, c[0x0][0x4ec], RZ ;  /* 0x00013b0004063a27 */ /* 0x000fe200078e00ff */
[----:B------:R1:W4:Y:S03]  /*12d40*/  LDS.128 R52, [R204+0x2080] ;  /* 0x00208000cc347984 */ /* 0x0003260000000c00 */
        /* <DEDUP_REMOVED lines=31> */
.L_x_2201:
[----:B------:R-:W-:Y:S05]  /*12f40*/  BRA.DIV ~URZ, `(.L_x_2116) ;  /* 0x000056d27f007947 */ /* 0x000fea000b800000 */
[----:B------:R4:W2:Y:S02]  /*12f50*/  SHFL.IDX PT, R0, R11, RZ, 0x181f ;  /* 0x00181fff0b007589 */ /* 0x0008a400000e0000 */
.L_x_2202:
        /* <DEDUP_REMOVED lines=19> */
.L_x_2118:
[----:B------:R-:W-:Y:S05]  /*13090*/  BSYNC B0 ;  /* 0x0000000000007941 */ /* 0x000fea0003800000 */
.L_x_2117:
[----:B------:R-:W-:Y:S05]  /*130a0*/  BRA.DIV ~URZ, `(.L_x_2119) ;  /* 0x000055e27f007947 */ /* 0x000fea000b800000 */
[----:B---3--:R3:W4:Y:S04]  /*130b0*/  SHFL.IDX PT, R8, R9, 0x1, 0x181f ;  /* 0x00381f0009087f89 */ /* 0x00872800000e0000 */
[----:B--2---:R3:W2:Y:S02]  /*130c0*/  SHFL.IDX PT, R0, R11, 0x1, 0x181f ;  /* 0x00381f000b007f89 */ /* 0x0046a400000e0000 */
.L_x_2203:
        /* <DEDUP_REMOVED lines=19> */
.L_x_2121:
[----:B------:R-:W-:Y:S05]  /*13200*/  BSYNC B0 ;  /* 0x0000000000007941 */ /* 0x000fea0003800000 */
.L_x_2120:
[----:B------:R-:W-:Y:S05]  /*13210*/  BRA.DIV ~URZ, `(.L_x_2122) ;  /* 0x000055427f007947 */ /* 0x000fea000b800000 */
[----:B----4-:R4:W3:Y:S02]  /*13220*/  SHFL.IDX PT, R8, R9, 0x2, 0x181f ;  /* 0x00581f0009087f89 */ /* 0x0108e400000e0000 */
.L_x_2204:
[----:B------:R-:W-:Y:S05]  /*13230*/  BRA.DIV ~URZ, `(.L_x_2123) ;  /* 0x000055927f007947 */ /* 0x000fea000b800000 */
[----:B--2---:R2:W4:Y:S02]  /*13240*/  SHFL.IDX PT, R0, R11, 0x2, 0x181f ;  /* 0x00581f000b007f89 */ /* 0x00452400000e0000 */
.L_x_2205:
        /* <DEDUP_REMOVED lines=19> */
.L_x_2125:
[----:B------:R-:W-:Y:S05]  /*13380*/  BSYNC B0 ;  /* 0x0000000000007941 */ /* 0x000fea0003800000 */
.L_x_2124:
[----:B------:R-:W-:Y:S05]  /*13390*/  BRA.DIV ~URZ, `(.L_x_2126) ;  /* 0x000054a27f007947 */ /* 0x000fea000b800000 */
[----:B---3--:R3:W2:Y:S04]  /*133a0*/  SHFL.IDX PT, R6, R9, 0x3, 0x181f ;  /* 0x00781f0009067f89 */ /* 0x0086a800000e0000 */
[----:B----4-:R3:W4:Y:S02]  /*133b0*/  SHFL.IDX PT, R0, R11, 0x3, 0x181f ;  /* 0x00781f000b007f89 */ /* 0x01072400000e0000 */
.L_x_2206:
        /* <DEDUP_REMOVED lines=20> */
.L_x_2114:
[----:B------:R-:W-:Y:S02]  /*13500*/  IMAD R0, R9, c[0x0][0x408], RZ ;  /* 0x0001020009007a24 */ /* 0x000fe400078e02ff */
[----:B-1----:R-:W-:-:S04]  /*13510*/  IMAD.WIDE.U32 R2, R6, c[0x0][0x408], RZ ;  /* 0x0001020006027a25 */ /* 0x002fc800078e00ff */
[----:B------:R-:W-:Y:S01]  /*13520*/  IMAD R6, R6, c[0x0][0x40c], R0 ;  /* 0x0001030006067a24 */ /* 0x000fe200078e0200 */
[----:B------:R-:W-:Y:S01]  /*13530*/  SHF.R.S32.HI R0, RZ, 0x1f, R7 ;  /* 0x0000001fff007819 */ /* 0x000fe20000011407 */
[----:B------:R-:W-:-:S03]  /*13540*/  @P3 IMAD.HI.U32 R5, R13, c[0x0][0x4ec], RZ ;  /* 0x00013b000d053a27 */ /* 0x000fc600078e00ff */
[----:B------:R-:W-:Y:S01]  /*13550*/  IADD3 R3, R3, R6, RZ ;  /* 0x0000000603037210 */ /* 0x000fe20007ffe0ff */
[----:B------:R-:W-:-:S04]  /*13560*/  IMAD R0, R0, c[0x0][0x440], RZ ;  /* 0x0001100000007a24 */ /* 0x000fc800078e02ff */
[----:B------:R-:W-:-:S04]  /*13570*/  IMAD.WIDE.U32 R2, R11, c[0x0][0x438], R2 ;  /* 0x00010e000b027a25 */ /* 0x000fc800078e0002 */
        /* <DEDUP_REMOVED lines=24> */
.L_x_2207:
[----:B------:R-:W-:Y:S05]  /*13700*/  BRA.DIV ~URZ, `(.L_x_2129) ;  /* 0x000052727f007947 */ /* 0x000fea000b800000 */
[----:B------:R3:W4:Y:S02]  /*13710*/  SHFL.IDX PT, R0, R12, RZ, 0x1c1f ;  /* 0x001c1fff0c007589 */ /* 0x00072400000e0000 */
.L_x_2208:
[----:B------:R-:W-:Y:S01]  /*13720*/  BSSY B0, `(.L_x_2130) ;  /* 0x000007a000007945 */ /* 0x000fe20003800000 */
[----:B------:R-:W-:Y:S05]  /*13730*/  @P0 BRA `(.L_x_2131) ;  /* 0x0000078000000947 */ /* 0x000fea0003800000 */
[----:B------:R-:W-:Y:S02]  /*13740*/  ISETP.GE.AND P1, PT, R191, c[0x0][0x3c8], PT ;  /* 0x0000f200bf007a0c */ /* 0x000fe40003f26270 */
[----:B------:R-:W-:Y:S02]  /*13750*/  ISETP.GE.AND P0, PT, R248, c[0x0][0x3c8], PT ;  /* 0x0000f200f8007a0c */ /* 0x000fe40003f06270 */
[----:B------:R-:W-:Y:S02]  /*13760*/  ISETP.GE.AND P3, PT, R247, c[0x0][0x3c8], PT ;  /* 0x0000f200f7007a0c */ /* 0x000fe40003f66270 */
[----:B------:R-:W-:Y:S02]  /*13770*/  SHF.R.S32.HI R9, RZ, 0x1f, R191 ;  /* 0x0000001fff097819 */ /* 0x000fe400000114bf */
[----:B------:R-:W-:-:S02]  /*13780*/  ISETP.GE.AND P4, PT, R246, c[0x0][0x3c8], PT ;  /* 0x0000f200f6007a0c */ /* 0x000fc40003f86270 */
[----:B------:R-:W-:Y:S02]  /*13790*/  SHF.R.S32.HI R8, RZ, 0x1f, R248 ;  /* 0x0000001fff087819 */ /* 0x000fe400000114f8 */
[----:B------:R-:W-:Y:S02]  /*137a0*/  SHF.R.S32.HI R11, RZ, 0x1f, R237 ;  /* 0x0000001fff0b7819 */ /* 0x000fe400000114ed */
[CC--:B----4-:R-:W-:Y:S02]  /*137b0*/  @!P1 LEA R2, P5, R191.reuse, R0.reuse, 0x2 ;  /* 0x00000000bf029211 */ /* 0x0d0fe400078a10ff */
[C---:B------:R-:W-:Y:S02]  /*137c0*/  @!P0 LEA R6, P2, R248.reuse, R0, 0x2 ;  /* 0x00000000f8068211 */ /* 0x040fe400078410ff */
[-C--:B--2---:R-:W-:Y:S02]  /*137d0*/  @!P1 LEA.HI.X R3, R191, R4.reuse, R9, 0x2, P5 ;  /* 0x00000004bf039211 */ /* 0x084fe400028f1409 */
[----:B------:R-:W-:-:S02]  /*137e0*/  @!P0 LEA.HI.X R7, R248, R4, R8, 0x2, P2 ;  /* 0x00000004f8078211 */ /* 0x000fc400010f1408 */
[----:B------:R-:W-:Y:S01]  /*137f0*/  ISETP.GE.AND P2, PT, R245, c[0x0][0x3c8], PT ;  /* 0x0000f200f5007a0c */ /* 0x000fe20003f46270 */
[----:B------:R2:W-:Y:S01]  /*13800*/  @!P1 ST.E.64 [R2.64], R132 ;  /* 0x0000008402009985 */ /* 0x0005e2000c101b06 */
[----:B------:R-:W-:Y:S02]  /*13810*/  SHF.R.S32.HI R9, RZ, 0x1f, R247 ;  /* 0x0000001fff097819 */ /* 0x000fe400000114f7 */
[----:B------:R-:W-:Y:S01]  /*13820*/  ISETP.GE.AND P1, PT, R244, c[0x0][0x3c8], PT ;  /* 0x0000f200f4007a0c */ /* 0x000fe20003f26270 */
[----:B------:R4:W-:Y:S01]  /*13830*/  @!P0 ST.E.64 [R6.64], R28 ;  /* 0x0000001c06008985 */ /* 0x0009e2000c101b06 */
[----:B------:R-:W-:Y:S02]  /*13840*/  SHF.R.S32.HI R8, RZ, 0x1f, R246 ;  /* 0x0000001fff087819 */ /* 0x000fe400000114f6 */
[----:B------:R-:W-:Y:S02]  /*13850*/  SHF.R.S32.HI R10, RZ, 0x1f, R236 ;  /* 0x0000001fff0a7819 */ /* 0x000fe400000114ec */
[----:B------:R-:W-:-:S02]  /*13860*/  ISETP.GE.AND P6, PT, R231, c[0x0][0x3c8], PT ;  /* 0x0000f200e7007a0c */ /* 0x000fc40003fc6270 */
[----:B------:R-:W-:Y:S02]  /*13870*/  SHF.R.S32.HI R13, RZ, 0x1f, R229 ;  /* 0x0000001fff0d7819 */ /* 0x000fe400000114e5 */
[----:B------:R-:W-:Y:S02]  /*13880*/  SHF.R.S32.HI R16, RZ, 0x1f, R228 ;  /* 0x0000001fff107819 */ /* 0x000fe400000114e4 */
[----:B------:R-:W-:Y:S02]  /*13890*/  SHF.R.S32.HI R15, RZ, 0x1f, R227 ;  /* 0x0000001fff0f7819 */ /* 0x000fe400000114e3 */
[CC--:B--2---:R-:W-:Y:S02]  /*138a0*/  @!P3 LEA R2, P5, R247.reuse, R0.reuse, 0x2 ;  /* 0x00000000f702b211 */ /* 0x0c4fe400078a10ff */
[----:B----4-:R-:W-:Y:S02]  /*138b0*/  @!P4 LEA R6, P0, R246, R0, 0x2 ;  /* 0x00000000f606c211 */ /* 0x010fe400078010ff */
[----:B------:R-:W-:-:S02]  /*138c0*/  @!P3 LEA.HI.X R3, R247, R4, R9, 0x2, P5 ;  /* 0x00000004f703b211 */ /* 0x000fc400028f1409 */
[----:B------:R-:W-:Y:S02]  /*138d0*/  @!P4 LEA.HI.X R7, R246, R4, R8, 0x2, P0 ;  /* 0x00000004f607c211 */ /* 0x000fe400000f1408 */
[----:B------:R-:W-:Y:S01]  /*138e0*/  SHF.R.S32.HI R9, RZ, 0x1f, R245 ;  /* 0x0000001fff097819 */ /* 0x000fe200000114f5 */
[----:B------:R2:W-:Y:S01]  /*138f0*/  @!P3 ST.E.64 [R2.64], R32 ;  /* 0x000000200200b985 */ /* 0x0005e2000c101b06 */
[----:B------:R-:W-:Y:S02]  /*13900*/  ISETP.GE.AND P3, PT, R243, c[0x0][0x3c8], PT ;  /* 0x0000f200f3007a0c */ /* 0x000fe40003f66270 */
[----:B------:R-:W-:Y:S01]  /*13910*/  SHF.R.S32.HI R8, RZ, 0x1f, R244 ;  /* 0x0000001fff087819 */ /* 0x000fe200000114f4 */
[----:B------:R4:W-:Y:S01]  /*13920*/  @!P4 ST.E.64 [R6.64], R34 ;  /* 0x000000220600c985 */ /* 0x0009e2000c101b06 */
[----:B------:R-:W-:Y:S02]  /*13930*/  ISETP.GE.AND P4, PT, R242, c[0x0][0x3c8], PT ;  /* 0x0000f200f2007a0c */ /* 0x000fe40003f86270 */
        /* <DEDUP_REMOVED lines=88> */
.L_x_2131:
[----:B------:R-:W-:Y:S05]  /*13ec0*/  BSYNC B0 ;  /* 0x0000000000007941 */ /* 0x000fea0003800000 */
.L_x_2130:
[----:B------:R-:W-:Y:S05]  /*13ed0*/  BRA.DIV ~URZ, `(.L_x_2132) ;  /* 0x00004b127f007947 */ /* 0x000fea000b800000 */
[----:B--2---:R2:W1:Y:S04]  /*13ee0*/  SHFL.IDX PT, R4, R5, 0x1, 0x1c1f ;  /* 0x003c1f0005047f89 */ /* 0x00446800000e0000 */
[----:B----4-:R2:W4:Y:S02]  /*13ef0*/  SHFL.IDX PT, R0, R12, 0x1, 0x1c1f ;  /* 0x003c1f000c007f89 */ /* 0x01052400000e0000 */
.L_x_2209:
[----:B------:R-:W-:-:S13]  /*13f00*/  ISETP.NE.AND P0, PT, R14, RZ, PT ;  /* 0x000000ff0e00720c */ /* 0x000fda0003f05270 */
[----:B------:R-:W-:Y:S05]  /*13f10*/  @P0 BRA `(.L_x_2127) ;  /* 0x000014f000000947 */ /* 0x000fea0003800000 */
[----:B------:R-:W-:Y:S02]  /*13f20*/  ISETP.GE.AND P4, PT, R191, c[0x0][0x3c8], PT ;  /* 0x0000f200bf007a0c */ /* 0x000fe40003f86270 */
[----:B------:R-:W-:Y:S02]  /*13f30*/  ISETP.GE.AND P1, PT, R246, c[0x0][0x3c8], PT ;  /* 0x0000f200f6007a0c */ /* 0x000fe40003f26270 */
[----:B------:R-:W-:Y:S02]  /*13f40*/  ISETP.GE.AND P3, PT, R248, c[0x0][0x3c8], PT ;  /* 0x0000f200f8007a0c */ /* 0x000fe40003f66270 */
[----:B------:R-:W-:Y:S02]  /*13f50*/  SHF.R.S32.HI R8, RZ, 0x1f, R191 ;  /* 0x0000001fff087819 */ /* 0x000fe400000114bf */
[----:B------:R-:W-:Y:S02]  /*13f60*/  ISETP.GE.AND P2, PT, R247, c[0x0][0x3c8], PT ;  /* 0x0000f200f7007a0c */ /* 0x000fe40003f46270 */
[----:B-12---:R-:W-:-:S02]  /*13f70*/  SHF.R.S32.HI R5, RZ, 0x1f, R248 ;  /* 0x0000001fff057819 */ /* 0x006fc400000114f8 */
[----:B------:R-:W-:Y:S02]  /*13f80*/  SHF.R.S32.HI R10, RZ, 0x1f, R246 ;  /* 0x0000001fff0a7819 */ /* 0x000fe400000114f6 */
        /* <DEDUP_REMOVED lines=8> */
[----:B------:R-:W-:Y:S01]  /*14010*/  ISETP.GE.AND P5, PT, R244, c[0x0][0x3c8], PT ;  /* 0x0000f200f4007a0c */ /* 0x000fe20003fa6270 */
[----:B------:R2:W-:Y:S01]  /*14020*/  @!P3 ST.E.64 [R2.64], R26 ;  /* 0x0000001a0200b985 */ /* 0x0005e2000c101b06 */
[----:B------:R-:W-:Y:S02]  /*14030*/  @!P2 LEA R8, P3, R247, R0, 0x2 ;  /* 0x00000000f708a211 */ /* 0x000fe400078610ff */
[----:B------:R-:W-:Y:S02]  /*14040*/  ISETP.GE.AND P4, PT, R243, c[0x0][0x3c8], PT ;  /* 0x0000f200f3007a0c */ /* 0x000fe40003f86270 */
[----:B------:R-:W-:Y:S02]  /*14050*/  @!P2 LEA.HI.X R9, R247, R4, R5, 0x2, P3 ;  /* 0x00000004f709a211 */ /* 0x000fe400018f1405 */
[----:B------:R-:W-:-:S02]  /*14060*/  SHF.R.S32.HI R5, RZ, 0x1f, R245 ;  /* 0x0000001fff057819 */ /* 0x000fc400000114f5 */
[----:B---3--:R-:W-:Y:S01]  /*14070*/  SHF.R.S32.HI R12, RZ, 0x1f, R228 ;  /* 0x0000001fff0c7819 */ /* 0x008fe200000114e4 */
        /* <DEDUP_REMOVED lines=94> */
[----:B------:R-:W-:Y:S02]  /*14660*/  @!P1 LEA R6, P5, R228, R0, 0x2 ;  /* 0x00000000e4069211 */ /* 0x000fe400078a10ff */
        /* <DEDUP_REMOVED lines=17> */
.L_x_2112:
        /* <DEDUP_REMOVED lines=8> */
[----:B------:R-:W-:Y:S02]  /*14800*/  @P0 IMAD.WIDE R4, R211, R4, c[0x0][0x508] ;  /* 0x00014200d3040625 */ /* 0x000fe400078e0204 */
        /* <DEDUP_REMOVED lines=9> */
.L_x_2133:
        /* <DEDUP_REMOVED lines=35> */
[----:B------:R-:W-:-:S03]  /*14ad0*/  IMAD.WIDE.U32 R4, R8, R6, RZ ;  /* 0x0000000608047225 */ /* 0x000fc600078e00ff */
[----:B------:R-:W-:Y:S01]  /*14ae0*/  IADD3.X R8, R3, R16, R18, P1, P0 ;  /* 0x0000001003087210 */ /* 0x000fe20000fe0412 */
[----:B------:R-:W-:Y:S01]  /*14af0*/  IMAD.MOV R2, RZ, RZ, -R0 ;  /* 0x000000ffff027224 */ /* 0x000fe200078e0a00 */
[----:B------:R-:W-:Y:S01]  /*14b00*/  IADD3 R5, R5, R7, RZ ;  /* 0x0000000705057210 */ /* 0x000fe20007ffe0ff */
[----:B------:R-:W-:Y:S01]  /*14b10*/  IMAD.MOV.U32 R7, RZ, RZ, c[0x0][0x4a8] ;  /* 0x00012a00ff077624 */ /* 0x000fe200078e00ff */
[----:B------:R-:W-:Y:S01]  /*14b20*/  IADD3 R4, P1, P0, R0, R17, R4 ;  /* 0x0000001100047210 */ /* 0x000fe2000783e004 */
[----:B------:R-:W-:Y:S01]  /*14b30*/  IMAD R2, R2, c[0x0][0x4e8], R11 ;  /* 0x00013a0002027a24 */ /* 0x000fe200078e020b */
[----:B------:R-:W-:-:S03]  /*14b40*/  SHF.R.S32.HI R3, RZ, 0x1f, R0 ;  /* 0x0000001fff037819 */ /* 0x000fc60000011400 */
[----:B-1----:R-:W-:Y:S01]  /*14b50*/  IMAD R0, R13, R2, RZ ;  /* 0x000000020d007224 */ /* 0x002fe200078e02ff */
[----:B------:R-:W-:Y:S02]  /*14b60*/  SHF.R.S32.HI R6, RZ, 0x1f, R2 ;  /* 0x0000001fff067819 */ /* 0x000fe40000011402 */
        /* <DEDUP_REMOVED lines=11> */
.L_x_2135:
[----:B------:R-:W-:Y:S05]  /*14c20*/  BSYNC B0 ;  /* 0x0000000000007941 */ /* 0x000fea0003800000 */
.L_x_2134:
        /* <DEDUP_REMOVED lines=8> */
[----:B------:R-:W-:-:S03]  /*14cb0*/  IADD3 R4, R4, R203, RZ ;  /* 0x000000cb04047210 */ /* 0x000fc60007ffe0ff */
        /* <DEDUP_REMOVED lines=26> */
.L_x_2210:
[----:B------:R-:W-:Y:S05]  /*14e60*/  BRA.DIV ~URZ, `(.L_x_2137) ;  /* 0x00003cc27f007947 */ /* 0x000fea000b800000 */
[----:B------:R3:W4:Y:S02]  /*14e70*/  SHFL.IDX PT, R0, R12, RZ, 0x181f ;  /* 0x00181fff0c007589 */ /* 0x00072400000e0000 */
.L_x_2211:
        /* <DEDUP_REMOVED lines=20> */
.L_x_2139:
[----:B------:R-:W-:Y:S05]  /*14fc0*/  BSYNC B0 ;  /* 0x0000000000007941 */ /* 0x000fea0003800000 */
.L_x_2138:
[----:B------:R-:W-:Y:S05]  /*14fd0*/  BRA.DIV ~URZ, `(.L_x_2140) ;  /* 0x00003bc27f007947 */ /* 0x000fea000b800000 */
[----:B--2---:R2:W1:Y:S04]  /*14fe0*/  SHFL.IDX PT, R8, R9, 0x1, 0x181f ;  /* 0x00381f0009087f89 */ /* 0x00446800000e0000 */
[----:B----4-:R2:W4:Y:S02]  /*14ff0*/  SHFL.IDX PT, R0, R12, 0x1, 0x181f ;  /* 0x00381f000c007f89 */ /* 0x01052400000e0000 */
.L_x_2212:
        /* <DEDUP_REMOVED lines=19> */
.L_x_2142:
[----:B------:R-:W-:Y:S05]  /*15130*/  BSYNC B0 ;  /* 0x0000000000007941 */ /* 0x000fea0003800000 */
.L_x_2141:
[----:B------:R-:W-:Y:S05]  /*15140*/  BRA.DIV ~URZ, `(.L_x_2143) ;  /* 0x00003b227f007947 */ /* 0x000fea000b800000 */
[----:B-1----:R1:W2:Y:S02]  /*15150*/  SHFL.IDX PT, R8, R9, 0x2, 0x181f ;  /* 0x00581f0009087f89 */ /* 0x0022a400000e0000 */
.L_x_2213:
[----:B------:R-:W-:Y:S05]  /*15160*/  BRA.DIV ~URZ, `(.L_x_2144) ;  /* 0x00003b727f007947 */ /* 0x000fea000b800000 */
[----:B----4-:R4:W1:Y:S02]  /*15170*/  SHFL.IDX PT, R0, R12, 0x2, 0x181f ;  /* 0x00581f000c007f89 */ /* 0x01086400000e0000 */
.L_x_2214:
        /* <DEDUP_REMOVED lines=19> */
.L_x_2146:
[----:B------:R-:W-:Y:S05]  /*152b0*/  BSYNC B0 ;  /* 0x0000000000007941 */ /* 0x000fea0003800000 */
.L_x_2145:
[----:B------:R-:W-:Y:S05]  /*152c0*/  BRA.DIV ~URZ, `(.L_x_2147) ;  /* 0x00003a827f007947 */ /* 0x000fea000b800000 */
[----:B--2---:R2:W3:Y:S04]  /*152d0*/  SHFL.IDX PT, R8, R9, 0x3, 0x181f ;  /* 0x00781f0009087f89 */ /* 0x0044e800000e0000 */
[----:B-1----:R2:W1:Y:S02]  /*152e0*/  SHFL.IDX PT, R0, R12, 0x3, 0x181f ;  /* 0x00781f000c007f89 */ /* 0x00246400000e0000 */
.L_x_2215:
        /* <DEDUP_REMOVED lines=18> */
.L_x_2127:
[----:B------:R-:W-:Y:S05]  /*15410*/  BSYNC B1 ;  /* 0x0000000000017941 */ /* 0x000fea0003800000 */
.L_x_2111:
        /* <DEDUP_REMOVED lines=8> */
[----:B------:R-:W-:Y:S01]  /*154a0*/  IMAD.MOV.U32 R7, RZ, RZ, RZ ;  /* 0x000000ffff077224 */ /* 0x000fe200078e00ff */
[----:B----4-:R-:W-:-:S04]  /*154b0*/  LOP3.LUT R13, R0, 0x1f, RZ, 0xc0, !PT ;  /* 0x0000001f000d7812 */ /* 0x010fc800078ec0ff */
[----:B------:R-:W-:Y:S01]  /*154c0*/  ISETP.NE.AND P6, PT, R13, 0x1f, PT ;  /* 0x0000001f0d00780c */ /* 0x000fe20003fc5270 */
[----:B------:R-:W-:Y:S10]  /*154d0*/  BRA.DIV ~URZ, `(.L_x_2149) ;  /* 0x000039427f007947 */ /* 0x000ff4000b800000 */
[----:B--23--:R2:W3:Y:S02]  /*154e0*/  SHFL.IDX PT, R9, R82, RZ, 0x1f ;  /* 0x00001fff52097589 */ /* 0x00c4e400000e0000 */
.L_x_2216:
[----:B------:R-:W-:Y:S05]  /*154f0*/  BRA.DIV ~URZ, `(.L_x_2150) ;  /* 0x000039927f007947 */ /* 0x000fea000b800000 */
[----:B------:R4:W2:Y:S02]  /*15500*/  SHFL.IDX PT, R8, R82, 0x1, 0x1f ;  /* 0x00201f0052087f89 */ /* 0x0008a400000e0000 */
.L_x_2217:
        /* <DEDUP_REMOVED lines=18> */
.L_x_2218:
        /* <DEDUP_REMOVED lines=16> */
.L_x_2219:
[----:B----4-:R-:W-:Y:S01]  /*15730*/  IMAD R0, R0, c[0x0][0x538], RZ ;  /* 0x00014e0000007a24 */ /* 0x010fe200078e02ff */
[----:B------:R-:W-:Y:S04]  /*15740*/  BSSY B1, `(.L_x_2153) ;  /* 0x00000c6000017945 */ /* 0x000fe80003800000 */
[----:B--2---:R-:W-:-:S04]  /*15750*/  IADD3 R8, R0, R8, RZ ;  /* 0x0000000800087210 */ /* 0x004fc80007ffe0ff */
[----:B---3--:R-:W-:-:S13]  /*15760*/  ISETP.GT.AND P0, PT, R8, R9, PT ;  /* 0x000000090800720c */ /* 0x008fda0003f04270 */
[----:B------:R-:W-:Y:S05]  /*15770*/  @P0 BRA `(.L_x_2154) ;  /* 0x0000024000000947 */ /* 0x000fea0003800000 */
.L_x_2158:
        /* <DEDUP_REMOVED lines=16> */
.L_x_2220:
        /* <DEDUP_REMOVED lines=16> */
.L_x_2221:
[----:B--2---:R-:W-:-:S05]  /*15980*/  IMAD R0, R0, c[0x0][0x538], RZ ;  /* 0x00014e0000007a24 */ /* 0x004fca00078e02ff */
[----:B------:R-:W-:-:S04]  /*15990*/  IADD3 R8, R0, R8, RZ ;  /* 0x0000000800087210 */ /* 0x000fc80007ffe0ff */
[----:B------:R-:W-:-:S13]  /*159a0*/  ISETP.GT.AND P0, PT, R8, R9, PT ;  /* 0x000000090800720c */ /* 0x000fda0003f04270 */
[----:B-1----:R-:W-:Y:S05]  /*159b0*/  @!P0 BRA `(.L_x_2158) ;  /* 0xfffffdc000008947 */ /* 0x002fea000383ffff */
.L_x_2154:
[----:B------:R-:W-:-:S05]  /*159c0*/  IADD3 R8, -R0, R8, RZ ;  /* 0x0000000800087210 */ /* 0x000fca0007ffe1ff */
[----:B------:R-:W-:-:S05]  /*159d0*/  IMAD R0, R4, c[0x0][0x538], R8 ;  /* 0x00014e0004007a24 */ /* 0x000fca00078e0208 */
[----:B------:R-:W-:Y:S01]  /*159e0*/  ISETP.GT.AND P0, PT, R0, R9, PT ;  /* 0x000000090000720c */ /* 0x000fe20003f04270 */
[----:B------:R-:W-:-:S12]  /*159f0*/  BRA.DIV ~URZ, `(.L_x_2159) ;  /* 0x000038f27f007947 */ /* 0x000fd8000b800000 */
[----:B------:R-:W-:-:S04]  /*15a00*/  VOTE.ANY R5, PT, !P0 ;  /* 0x0000000000057806 */ /* 0x000fc800040e0100 */
.L_x_2222:
[----:B------:R-:W2:Y:S02]  /*15a10*/  POPC R0, R5 ;  /* 0x0000000500007309 */ /* 0x000ea40000000000 */
[----:B--2---:R-:W-:Y:S01]  /*15a20*/  IADD3 R211, R0, R211, RZ ;  /* 0x000000d300d37210 */ /* 0x004fe20007ffe0ff */
[----:B------:R-:W-:Y:S05]  /*15a30*/  BRA.DIV ~URZ, `(.L_x_2160) ;  /* 0x000039027f007947 */ /* 0x000fea000b800000 */
[----:B------:R2:W3:Y:S04]  /*15a40*/  SHFL.IDX PT, R10, R6, R0, 0x1f ;  /* 0x00001f00060a7589 */ /* 0x0004e800000e0000 */
[----:B------:R2:W4:Y:S02]  /*15a50*/  SHFL.IDX PT, R7, R7, R0, 0x1f ;  /* 0x00001f0007077589 */ /* 0x00052400000e0000 */
.L_x_2223:
[----:B------:R-:W-:Y:S01]  /*15a60*/  ISETP.NE.AND P0, PT, R5, RZ, PT ;  /* 0x000000ff0500720c */ /* 0x000fe20003f05270 */
[----:B------:R-:W-:-:S12]  /*15a70*/  BSSY B0, `(.L_x_2161) ;  /* 0x0000005000007945 */ /* 0x000fd80003800000 */
[----:B------:R-:W-:Y:S05]  /*15a80*/  @!P0 BRA `(.L_x_2162) ;  /* 0x0000003000008947 */ /* 0x000fea0003800000 */
[----:B--2---:R-:W-:Y:S01]  /*15a90*/  IADD3 R0, R0, -0x1, RZ ;  /* 0xffffffff00007810 */ /* 0x004fe20007ffe0ff */
[----:B------:R-:W-:Y:S05]  /*15aa0*/  BRA.DIV ~URZ, `(.L_x_2163) ;  /* 0x000039627f007947 */ /* 0x000fea000b800000 */
[----:B------:R2:W1:Y:S02]  /*15ab0*/  SHFL.IDX PT, R11, R4, R0, 0x1f ;  /* 0x00001f00040b7589 */ /* 0x00046400000e0000 */
.L_x_2162:
[----:B------:R-:W-:Y:S05]  /*15ac0*/  BSYNC B0 ;  /* 0x0000000000007941 */ /* 0x000fea0003800000 */
.L_x_2161:
[----:B----4-:R-:W-:Y:S01]  /*15ad0*/  ISETP.NE.AND P0, PT, R7, 0x1, PT ;  /* 0x000000010700780c */ /* 0x010fe20003f05270 */
[----:B-1----:R-:W-:Y:S01]  /*15ae0*/  IMAD R208, R11, c[0x0][0x538], R8 ;  /* 0x00014e000bd07a24 */ /* 0x002fe200078e0208 */
[----:B------:R-:W-:Y:S04]  /*15af0*/  BSSY B0, `(.L_x_2164) ;  /* 0x0000083000007945 */ /* 0x000fe80003800000 */
[----:B------:R-:W-:-:S07]  /*15b00*/  IADD3 R9, -R208, R9, RZ ;  /* 0x00000009d0097210 */ /* 0x000fce0007ffe1ff */
[----:B------:R-:W-:Y:S05]  /*15b10*/  @!P0 BRA `(.L_x_2165) ;  /* 0x000003e000008947 */ /* 0x000fea0003800000 */
[-C--:B--23--:R-:W-:Y:S02]  /*15b20*/  IABS R0, R10.reuse ;  /* 0x0000000a00007213 */ /* 0x08cfe40000000000 */
        /* <DEDUP_REMOVED lines=15> */
[----:B------:R-:W-:-:S04]  /*15c20*/  IMAD.MOV R0, RZ, RZ, -R8 ;  /* 0x000000ffff007224 */ /* 0x000fc800078e0a08 */
        /* <DEDUP_REMOVED lines=14> */
[----:B-1----:R-:W-:-:S04]  /*15d10*/  IADD3 R2, RZ, -R3, RZ ;  /* 0x80000003ff027210 */ /* 0x002fc80007ffe0ff */
[----:B------:R-:W-:Y:S01]  /*15d20*/  @!P1 IMAD.MOV R0, RZ, RZ, -R0 ;  /* 0x000000ffff009224 */ /* 0x000fe200078e0a00 */
[----:B------:R-:W-:Y:S01]  /*15d30*/  @!P0 LOP3.LUT R0, RZ, R10, RZ, 0x33, !PT ;  /* 0x0000000aff008212 */ /* 0x000fe200078e33ff */
[----:B------:R-:W-:Y:S01]  /*15d40*/  IMAD.MOV.U32 R4, RZ, RZ, R2 ;  /* 0x000000ffff047224 */ /* 0x000fe200078e0002 */
[----:B------:R-:W-:Y:S02]  /*15d50*/  IABS R2, R7 ;  /* 0x0000000700027213 */ /* 0x000fe40000000000 */
[----:B------:R-:W-:Y:S01]  /*15d60*/  IABS R8, R0 ;  /* 0x0000000000087213 */ /* 0x000fe20000000000 */
[----:B------:R-:W-:Y:S02]  /*15d70*/  IMAD R4, R4, R5, RZ ;  /* 0x0000000504047224 */ /* 0x000fe400078e02ff */
[----:B------:R-:W-:Y:S01]  /*15d80*/  IMAD.MOV R6, RZ, RZ, -R2 ;  /* 0x000000ffff067224 */ /* 0x000fe200078e0a02 */
[----:B------:R-:W-:-:S05]  /*15d90*/  MOV R2, RZ ;  /* 0x000000ff00027202 */ /* 0x000fca0000000f00 */
        /* <DEDUP_REMOVED lines=16> */
[----:B------:R-:W-:Y:S01]  /*15ea0*/  IMAD.MOV R3, RZ, RZ, -R2 ;  /* 0x000000ffff037224 */ /* 0x000fe200078e0a02 */
[----:B------:R-:W-:-:S03]  /*15eb0*/  LEA R2, R7, R2, 0x18 ;  /* 0x0000000207027211 */ /* 0x000fc600078ec0ff */
[----:B------:R-:W-:Y:S02]  /*15ec0*/  IMAD R3, R7, R3, R0 ;  /* 0x0000000307037224 */ /* 0x000fe400078e0200 */
[----:B------:R-:W-:Y:S02]  /*15ed0*/  IMAD R0, R10, R4, R9 ;  /* 0x000000040a007224 */ /* 0x000fe400078e0209 */
[----:B------:R-:W-:Y:S01]  /*15ee0*/  IMAD R210, R3, 0x10000, R2 ;  /* 0x0001000003d27824 */ /* 0x000fe200078e0202 */
[----:B------:R-:W-:Y:S05]  /*15ef0*/  BRA `(.L_x_2166) ;  /* 0x0000042000007947 */ /* 0x000fea0003800000 */
.L_x_2165:
        /* <DEDUP_REMOVED lines=66> */
.L_x_2166:
[----:B------:R-:W-:Y:S05]  /*16320*/  BSYNC B0 ;  /* 0x0000000000007941 */ /* 0x000fea0003800000 */
.L_x_2164:
[----:B------:R-:W-:-:S04]  /*16330*/  LOP3.LUT R0, RZ, R0, RZ, 0x33, !PT ;  /* 0x00000000ff007212 */ /* 0x000fc800078e33ff */
[----:B------:R-:W-:Y:S01]  /*16340*/  IADD3 R209, R0, R10, RZ ;  /* 0x0000000a00d17210 */ /* 0x000fe20007ffe0ff */
[----:B------:R-:W-:Y:S05]  /*16350*/  BRA `(.L_x_2167) ;  /* 0x0000004000007947 */ /* 0x000fea0003800000 */
.L_x_2155:
[----:B------:R-:W-:Y:S01]  /*16360*/  IMAD.MOV.U32 R208, RZ, RZ, R9 ;  /* 0x000000ffffd07224 */ /* 0x000fe200078e0009 */
[----:B------:R-:W-:Y:S01]  /*16370*/  MOV R210, RZ ;  /* 0x000000ff00d27202 */ /* 0x000fe20000000f00 */
[----:B------:R-:W-:Y:S01]  /*16380*/  IMAD.MOV.U32 R209, RZ, RZ, RZ ;  /* 0x000000ffffd17224 */ /* 0x000fe200078e00ff */
[----:B------:R-:W-:Y:S02]  /*16390*/  MOV R211, c[0x0][0x53c] ;  /* 0x00014f0000d37a02 */ /* 0x000fe40000000f00 */
.L_x_2167:
[----:B------:R-:W-:Y:S05]  /*163a0*/  BSYNC B1 ;  /* 0x0000000000017941 */ /* 0x000fea0003800000 */
.L_x_2153:
[----:B------:R-:W-:Y:S01]  /*163b0*/  WARPSYNC 0xffffffff ;  /* 0xffffffff00007948 */ /* 0x000fe20003800000 */
[----:B------:R-:W-:Y:S01]  /*163c0*/  BAR.SYNC.DEFER_BLOCKING 0x4, 0x100 ;  /* 0x0104000000007b1d */ /* 0x000fe20000010000 */
[----:B------:R-:W-:-:S13]  /*163d0*/  ISETP.NE.AND P0, PT, R13, RZ, PT ;  /* 0x000000ff0d00720c */ /* 0x000fda0003f05270 */
[----:B------:R2:W-:Y:S04]  /*163e0*/  @!P0 STS.128 [0x24100], R208 ;  /* 0x024100d0ff008388 */ /* 0x0005e80000000c00 */
[----:B------:R-:W-:Y:S06]  /*163f0*/  BAR.ARV 0x5, 0x100 ;  /* 0x0144000000007b1d */ /* 0x000fec0000002000 */
.L_x_2148:
[----:B-1----:R-:W-:-:S13]  /*16400*/  ISETP.GE.AND P0, PT, R211, c[0x0][0x53c], PT ;  /* 0x00014f00d3007a0c */ /* 0x002fda0003f06270 */
[----:B--23--:R-:W-:Y:S01]  /*16410*/  @P0 CALL.REL.NOINC `(.L_x_2168) ;  /* 0x0000001000000944 */ /* 0x00cfe20003c00000 */
[----:B------:R-:W-:Y:S05]  /*16420*/  BRA `(.L_x_2169) ;  /* 0xfffeb62000007947 */ /* 0x000fea000383ffff */
.L_x_2168:
[----:B------:R-:W-:Y:S05]  /*16430*/  EXIT ;  /* 0x000000000000794d */ /* 0x000fea0003800000 */
.L_x_1994:
[----:B------:R-:W-:Y:S01]  /*16440*/  IMAD.MOV.U32 R0, RZ, RZ, R5 ;  /* 0x000000ffff007224 */ /* 0x000fe200078e0005 */
[----:B------:R-:W-:Y:S02]  /*16450*/  MOV R2, 0x1 ;  /* 0x0000000100027802 */ /* 0x000fe40000000f00 */
[----:B------:R-:W-:Y:S02]  /*16460*/  MOV R3, 0x16480 ;  /* 0x0001648000037802 */ /* 0x000fe40000000f00 */
[----:B--2---:R-:W-:Y:S05]  /*16470*/  CALL.REL.NOINC `($__internal_36_$__cuda_sm70_shflsync_up_p) ;  /* 0x000030b000007944 */ /* 0x004fea0003c00000 */
[----:B------:R-:W-:Y:S01]  /*16480*/  MOV R0, R4 ;  /* 0x0000000400007202 */ /* 0x000fe20000000f00 */
[----:B------:R-:W-:Y:S05]  /*16490*/  BRA `(.L_x_2170) ;  /* 0xfffe9fa000007947 */ /* 0x000fea000383ffff */
.L_x_1995:
[----:B------:R-:W-:Y:S01]  /*164a0*/  IMAD.MOV.U32 R0, RZ, RZ, R5 ;  /* 0x000000ffff007224 */ /* 0x000fe200078e0005 */
[----:B------:R-:W-:Y:S02]  /*164b0*/  MOV R2, 0x2 ;  /* 0x0000000200027802 */ /* 0x000fe40000000f00 */
[----:B------:R-:W-:Y:S02]  /*164c0*/  MOV R3, 0x164e0 ;  /* 0x000164e000037802 */ /* 0x000fe40000000f00 */
[----:B--2---:R-:W-:Y:S05]  /*164d0*/  CALL.REL.NOINC `($__internal_36_$__cuda_sm70_shflsync_up_p) ;  /* 0x0000305000007944 */ /* 0x004fea0003c00000 */
[----:B------:R-:W-:Y:S01]  /*164e0*/  SEL R0, R4, RZ, P4 ;  /* 0x000000ff04007207 */ /* 0x000fe20002000000 */
[----:B------:R-:W-:Y:S01]  /*164f0*/  IMAD.MOV.U32 R2, RZ, RZ, 0x4 ;  /* 0x00000004ff027424 */ /* 0x000fe200078e00ff */
[----:B------:R-:W-:-:S03]  /*16500*/  MOV R3, 0x16530 ;  /* 0x0001653000037802 */ /* 0x000fc60000000f00 */
[----:B------:R-:W-:Y:S02]  /*16510*/  IMAD.IADD R0, R5, 0x1, R0 ;  /* 0x0000000105007824 */ /* 0x000fe400078e0200 */
[----:B------:R-:W-:Y:S05]  /*16520*/  CALL.REL.NOINC `($__internal_36_$__cuda_sm70_shflsync_up_p) ;  /* 0x0000300000007944 */ /* 0x000fea0003c00000 */
        /* <DEDUP_REMOVED lines=12> */
[----:B------:R-:W-:Y:S02]  /*165f0*/  MOV R30, 0x1f ;  /* 0x0000001f001e7802 */ /* 0x000fe40000000f00 */
[----:B------:R-:W-:Y:S01]  /*16600*/  MOV R3, 0x16640 ;  /* 0x0001664000037802 */ /* 0x000fe20000000f00 */
[----:B------:R-:W-:-:S04]  /*16610*/  IMAD.IADD R4, R0, 0x1, R4 ;  /* 0x0000000100047824 */ /* 0x000fc800078e0204 */
[----:B------:R-:W-:Y:S02]  /*16620*/  IMAD.MOV.U32 R31, RZ, RZ, R4 ;  /* 0x000000ffff1f7224 */ /* 0x000fe400078e0004 */
[----:B------:R-:W-:Y:S05]  /*16630*/  CALL.REL.NOINC `($__internal_35_$__cuda_sm70_shflsync_idx_p) ;  /* 0x00002e9000007944 */ /* 0x000fea0003c00000 */
[----:B------:R-:W-:Y:S01]  /*16640*/  MOV R0, R30 ;  /* 0x0000001e00007202 */ /* 0x000fe20000000f00 */
[----:B------:R-:W-:Y:S05]  /*16650*/  BRA `(.L_x_2171) ;  /* 0xfffe9ee000007947 */ /* 0x000fea000383ffff */
.L_x_1997:
[----:B------:R-:W-:Y:S02]  /*16660*/  SEL R0, RZ, 0x1, P0 ;  /* 0x00000001ff007807 */ /* 0x000fe40000000000 */
[----:B------:R-:W-:Y:S02]  /*16670*/  MOV R2, 0x16690 ;  /* 0x0001669000027802 */ /* 0x000fe40000000f00 */
[----:B--2---:R-:W-:Y:S05]  /*16680*/  CALL.REL.NOINC `($__internal_37_$__cuda_sm70_votesync_ballot) ;  /* 0x00002f1000007944 */ /* 0x004fea0003c00000 */
[----:B------:R-:W-:Y:S01]  /*16690*/  MOV R6, R0 ;  /* 0x0000000000067202 */ /* 0x000fe20000000f00 */
[----:B------:R-:W-:Y:S05]  /*166a0*/  BRA `(.L_x_2172) ;  /* 0xfffe9f2000007947 */ /* 0x000fea000383ffff */
.L_x_1998:
[----:B------:R-:W-:Y:S01]  /*166b0*/  IMAD.MOV.U32 R31, RZ, RZ, R9 ;  /* 0x000000ffff1f7224 */ /* 0x000fe200078e0009 */
[----:B------:R-:W-:Y:S01]  /*166c0*/  MOV R2, R0 ;  /* 0x0000000000027202 */ /* 0x000fe20000000f00 */
[----:B------:R-:W-:Y:S01]  /*166d0*/  IMAD.MOV.U32 R30, RZ, RZ, 0x1f ;  /* 0x0000001fff1e7424 */ /* 0x000fe200078e00ff */
[----:B------:R-:W-:Y:S02]  /*166e0*/  MOV R3, 0x16700 ;  /* 0x0001670000037802 */ /* 0x000fe40000000f00 */
[----:B------:R-:W-:Y:S05]  /*166f0*/  CALL.REL.NOINC `($__internal_35_$__cuda_sm70_shflsync_idx_p) ;  /* 0x00002dd000007944 */ /* 0x000fea0003c00000 */
[----:B------:R-:W-:Y:S01]  /*16700*/  IMAD.MOV.U32 R12, RZ, RZ, R30 ;  /* 0x000000ffff0c7224 */ /* 0x000fe200078e001e */
[----:B------:R-:W-:Y:S01]  /*16710*/  MOV R31, R8 ;  /* 0x00000008001f7202 */ /* 0x000fe20000000f00 */
[----:B------:R-:W-:Y:S01]  /*16720*/  IMAD.MOV.U32 R5, RZ, RZ, RZ ;  /* 0x000000ffff057224 */ /* 0x000fe200078e00ff */
[----:B------:R-:W-:Y:S01]  /*16730*/  MOV R2, R0 ;  /* 0x0000000000027202 */ /* 0x000fe20000000f00 */
[----:B------:R-:W-:Y:S01]  /*16740*/  IMAD.MOV.U32 R30, RZ, RZ, 0x1f ;  /* 0x0000001fff1e7424 */ /* 0x000fe200078e00ff */
[----:B------:R-:W-:-:S02]  /*16750*/  MOV R3, 0x16770 ;  /* 0x0001677000037802 */ /* 0x000fc40000000f00 */
[----:B------:R-:W-:Y:S05]  /*16760*/  CALL.REL.NOINC `($__internal_35_$__cuda_sm70_shflsync_idx_p) ;  /* 0x00002d6000007944 */ /* 0x000fea0003c00000 */
[----:B------:R-:W-:Y:S01]  /*16770*/  MOV R9, R30 ;  /* 0x0000001e00097202 */ /* 0x000fe20000000f00 */
[----:B------:R-:W-:Y:S05]  /*16780*/  BRA `(.L_x_2173) ;  /* 0xfffe9ea000007947 */ /* 0x000fea000383ffff */
.L_x_2001:
[----:B------:R-:W-:Y:S01]  /*16790*/  IMAD.MOV.U32 R31, RZ, RZ, R4 ;  /* 0x000000ffff1f7224 */ /* 0x000fe200078e0004 */
[----:B------:R-:W-:Y:S01]  /*167a0*/  MOV R2, R0 ;  /* 0x0000000000027202 */ /* 0x000fe20000000f00 */
[----:B------:R-:W-:Y:S01]  /*167b0*/  IMAD.MOV.U32 R30, RZ, RZ, 0x1f ;  /* 0x0000001fff1e7424 */ /* 0x000fe200078e00ff */
[----:B------:R-:W-:-:S02]  /*167c0*/  MOV R3, 0x167e0 ;  /* 0x000167e000037802 */ /* 0x000fc40000000f00 */
[----:B--23--:R-:W-:Y:S05]  /*167d0*/  CALL.REL.NOINC `($__internal_35_$__cuda_sm70_shflsync_idx_p) ;  /* 0x00002cf000007944 */ /* 0x00cfea0003c00000 */
[----:B------:R-:W-:Y:S01]  /*167e0*/  MOV R5, R30 ;  /* 0x0000001e00057202 */ /* 0x000fe20000000f00 */
[----:B------:R-:W-:Y:S05]  /*167f0*/  BRA `(.L_x_2000) ;  /* 0xfffe9e9000007947 */ /* 0x000fea000383ffff */
.L_x_2020:
[----:B------:R-:W-:Y:S01]  /*16800*/  IMAD.MOV.U32 R31, RZ, RZ, R9 ;  /* 0x000000ffff1f7224 */ /* 0x000fe200078e0009 */
[----:B------:R-:W-:Y:S01]  /*16810*/  MOV R2, RZ ;  /* 0x000000ff00027202 */ /* 0x000fe20000000f00 */
[----:B------:R-:W-:Y:S01]  /*16820*/  IMAD.MOV.U32 R30, RZ, RZ, 0x181f ;  /* 0x0000181fff1e7424 */ /* 0x000fe200078e00ff */
[----:B------:R-:W-:-:S02]  /*16830*/  MOV R3, 0x16850 ;  /* 0x0001685000037802 */ /* 0x000fc40000000f00 */
[----:B-----5:R-:W-:Y:S05]  /*16840*/  CALL.REL.NOINC `($__internal_35_$__cuda_sm70_shflsync_idx_p) ;  /* 0x00002c8000007944 */ /* 0x020fea0003c00000 */
[----:B------:R-:W-:Y:S01]  /*16850*/  MOV R8, R30 ;  /* 0x0000001e00087202 */ /* 0x000fe20000000f00 */
[----:B------:R-:W-:Y:S05]  /*16860*/  BRA `(.L_x_2174) ;  /* 0xfffec16000007947 */ /* 0x000fea000383ffff */
.L_x_2021:
[----:B------:R-:W-:Y:S01]  /*16870*/  IMAD.MOV.U32 R31, RZ, RZ, R12 ;  /* 0x000000ffff1f7224 */ /* 0x000fe200078e000c */
[----:B------:R-:W-:Y:S01]  /*16880*/  MOV R2, RZ ;  /* 0x000000ff00027202 */ /* 0x000fe20000000f00 */
[----:B------:R-:W-:Y:S01]  /*16890*/  IMAD.MOV.U32 R30, RZ, RZ, 0x181f ;  /* 0x0000181fff1e7424 */ /* 0x000fe200078e00ff */
[----:B------:R-:W-:-:S02]  /*168a0*/  MOV R3, 0x168c0 ;  /* 0x000168c000037802 */ /* 0x000fc40000000f00 */
[----:B-12--5:R-:W-:Y:S05]  /*168b0*/  CALL.REL.NOINC `($__internal_35_$__cuda_sm70_shflsync_idx_p) ;  /* 0x00002c1000007944 */ /* 0x026fea0003c00000 */
[----:B------:R-:W-:Y:S01]  /*168c0*/  MOV R0, R30 ;  /* 0x0000001e00007202 */ /* 0x000fe20000000f00 */
[----:B------:R-:W-:Y:S05]  /*168d0*/  BRA `(.L_x_2175) ;  /* 0xfffec11000007947 */ /* 0x000fea000383ffff */
.L_x_2024:
[----:B------:R-:W-:Y:S01]  /*168e0*/  IMAD.MOV.U32 R31, RZ, RZ, R9 ;  /* 0x000000ffff1f7224 */ /* 0x000fe200078e0009 */
[----:B--2---:R-:W-:Y:S01]  /*168f0*/  MOV R2, 0x1 ;  /* 0x0000000100027802 */ /* 0x004fe20000000f00 */
[----:B------:R-:W-:Y:S01]  /*16900*/  IMAD.MOV.U32 R30, RZ, RZ, 0x181f ;  /* 0x0000181fff1e7424 */ /* 0x000fe200078e00ff */
[----:B------:R-:W-:-:S02]  /*16910*/  MOV R3, 0x16930 ;  /* 0x0001693000037802 */ /* 0x000fc40000000f00 */
[----:B-1-345:R-:W-:Y:S05]  /*16920*/  CALL.REL.NOINC `($__internal_35_$__cuda_sm70_shflsync_idx_p) ;  /* 0x00002ba000007944 */ /* 0x03afea0003c00000 */
[----:B------:R-:W-:Y:S01]  /*16930*/  IMAD.MOV.U32 R8, RZ, RZ, R30 ;  /* 0x000000ffff087224 */ /* 0x000fe200078e001e */
[----:B------:R-:W-:Y:S01]  /*16940*/  MOV R2, 0x1 ;  /* 0x0000000100027802 */ /* 0x000fe20000000f00 */
[----:B------:R-:W-:Y:S01]  /*16950*/  IMAD.MOV.U32 R31, RZ, RZ, R12 ;  /* 0x000000ffff1f7224 */ /* 0x000fe200078e000c */
[----:B------:R-:W-:-:S02]  /*16960*/  MOV R30, 0x181f ;  /* 0x0000181f001e7802 */ /* 0x000fc40000000f00 */
[----:B------:R-:W-:Y:S02]  /*16970*/  MOV R3, 0x16990 ;  /* 0x0001699000037802 */ /* 0x000fe40000000f00 */
[----:B------:R-:W-:Y:S05]  /*16980*/  CALL.REL.NOINC `($__internal_35_$__cuda_sm70_shflsync_idx_p) ;  /* 0x00002b4000007944 */ /* 0x000fea0003c00000 */
[----:B------:R-:W-:Y:S01]  /*16990*/  MOV R0, R30 ;  /* 0x0000001e00007202 */ /* 0x000fe20000000f00 */
[----:B------:R-:W-:Y:S05]  /*169a0*/  BRA `(.L_x_2176) ;  /* 0xfffec1c000007947 */ /* 0x000fea000383ffff */
.L_x_2027:
[----:B------:R-:W-:Y:S01]  /*169b0*/  IMAD.MOV.U32 R31, RZ, RZ, R9 ;  /* 0x000000ffff1f7224 */ /* 0x000fe200078e0009 */
[----:B-1----:R-:W-:Y:S01]  /*169c0*/  MOV R2, 0x2 ;  /* 0x0000000200027802 */ /* 0x002fe20000000f00 */
[----:B------:R-:W-:Y:S01]  /*169d0*/  IMAD.MOV.U32 R30, RZ, RZ, 0x181f ;  /* 0x0000181fff1e7424 */ /* 0x000fe200078e00ff */
[----:B------:R-:W-:Y:S02]  /*169e0*/  MOV R3, 0x16a00 ;  /* 0x00016a0000037802 */ /* 0x000fe40000000f00 */
[----:B--2345:R-:W-:Y:S05]  /*169f0*/  CALL.REL.NOINC `($__internal_35_$__cuda_sm70_shflsync_idx_p) ;  /* 0x00002ad000007944 */ /* 0x03cfea0003c00000 */
[----:B------:R-:W-:Y:S01]  /*16a00*/  MOV R8, R30 ;  /* 0x0000001e00087202 */ /* 0x000fe20000000f00 */
[----:B------:R-:W-:Y:S05]  /*16a10*/  BRA `(.L_x_2177) ;  /* 0xfffec2b000007947 */ /* 0x000fea000383ffff */
.L_x_2028:
[----:B------:R-:W-:Y:S01]  /*16a20*/  IMAD.MOV.U32 R31, RZ, RZ, R12 ;  /* 0x000000ffff1f7224 */ /* 0x000fe200078e000c */
[----:B------:R-:W-:Y:S01]  /*16a30*/  MOV R2, 0x2 ;  /* 0x0000000200027802 */ /* 0x000fe20000000f00 */
[----:B------:R-:W-:Y:S01]  /*16a40*/  IMAD.MOV.U32 R30, RZ, RZ, 0x181f ;  /* 0x0000181fff1e7424 */ /* 0x000fe200078e00ff */
[----:B------:R-:W-:Y:S02]  /*16a50*/  MOV R3, 0x16a70 ;  /* 0x00016a7000037802 */ /* 0x000fe40000000f00 */
[----:B-12345:R-:W-:Y:S05]  /*16a60*/  CALL.REL.NOINC `($__internal_35_$__cuda_sm70_shflsync_idx_p) ;  /* 0x00002a6000007944 */ /* 0x03efea0003c00000 */
[----:B------:R-:W-:Y:S01]  /*16a70*/  MOV R0, R30 ;  /* 0x0000001e00007202 */ /* 0x000fe20000000f00 */
[----:B------:R-:W-:Y:S05]  /*16a80*/  BRA `(.L_x_2178) ;  /* 0xfffec26000007947 */ /* 0x000fea000383ffff */
.L_x_2031:
[----:B------:R-:W-:Y:S01]  /*16a90*/  IMAD.MOV.U32 R31, RZ, RZ, R9 ;  /* 0x000000ffff1f7224 */ /* 0x000fe200078e0009 */
[----:B-1----:R-:W-:Y:S01]  /*16aa0*/  MOV R2, 0x3 ;  /* 0x0000000300027802 */ /* 0x002fe20000000f00 */
[----:B------:R-:W-:Y:S01]  /*16ab0*/  IMAD.MOV.U32 R30, RZ, RZ, 0x181f ;  /* 0x0000181fff1e7424 */ /* 0x000fe200078e00ff */
[----:B------:R-:W-:-:S02]  /*16ac0*/  MOV R3, 0x16ae0 ;  /* 0x00016ae000037802 */ /* 0x000fc40000000f00 */
[----:B--2345:R-:W-:Y:S05]  /*16ad0*/  CALL.REL.NOINC `($__internal_35_$__cuda_sm70_shflsync_idx_p) ;  /* 0x000029f000007944 */ /* 0x03cfea0003c00000 */
        /* <DEDUP_REMOVED lines=8> */
.L_x_2034:
[----:B------:R-:W-:Y:S01]  /*16b60*/  IMAD.MOV.U32 R31, RZ, RZ, R9 ;  /* 0x000000ffff1f7224 */ /* 0x000fe200078e0009 */
[----:B------:R-:W-:Y:S01]  /*16b70*/  MOV R2, RZ ;  /* 0x000000ff00027202 */ /* 0x000fe20000000f00 */
[----:B------:R-:W-:Y:S01]  /*16b80*/  IMAD.MOV.U32 R30, RZ, RZ, 0x181f ;  /* 0x0000181fff1e7424 */ /* 0x000fe200078e00ff */
[----:B------:R-:W-:Y:S02]  /*16b90*/  MOV R3, 0x16bb0 ;  /* 0x00016bb000037802 */ /* 0x000fe40000000f00 */
[----:B------:R-:W-:Y:S05]  /*16ba0*/  CALL.REL.NOINC `($__internal_35_$__cuda_sm70_shflsync_idx_p) ;  /* 0x0000292000007944 */ /* 0x000fea0003c00000 */
[----:B------:R-:W-:Y:S01]  /*16bb0*/  MOV R8, R30 ;  /* 0x0000001e00087202 */ /* 0x000fe20000000f00 */
[----:B------:R-:W-:Y:S05]  /*16bc0*/  BRA `(.L_x_2180) ;  /* 0xfffecdc000007947 */ /* 0x000fea000383ffff */
.L_x_2035:
[----:B------:R-:W-:Y:S01]  /*16bd0*/  IMAD.MOV.U32 R31, RZ, RZ, R11 ;  /* 0x000000ffff1f7224 */ /* 0x000fe200078e000b */
[----:B------:R-:W-:Y:S01]  /*16be0*/  MOV R2, RZ ;  /* 0x000000ff00027202 */ /* 0x000fe20000000f00 */
[----:B------:R-:W-:Y:S01]  /*16bf0*/  IMAD.MOV.U32 R30, RZ, RZ, 0x181f ;  /* 0x0000181fff1e7424 */ /* 0x000fe200078e00ff */
[----:B------:R-:W-:Y:S02]  /*16c00*/  MOV R3, 0x16c20 ;  /* 0x00016c2000037802 */ /* 0x000fe40000000f00 */
[----:B-12---:R-:W-:Y:S05]  /*16c10*/  CALL.REL.NOINC `($__internal_35_$__cuda_sm70_shflsync_idx_p) ;  /* 0x000028b000007944 */ /* 0x006fea0003c00000 */
[----:B------:R-:W-:Y:S01]  /*16c20*/  IADD3 R4, P1, R30, R17, RZ ;  /* 0x000000111e047210 */ /* 0x000fe20007f3e0ff */
[----:B------:R-:W-:Y:S01]  /*16c30*/  IMAD.MOV.U32 R31, RZ, RZ, R9 ;  /* 0x000000ffff1f7224 */ /* 0x000fe200078e0009 */
[----:B------:R-:W-:-:S03]  /*16c40*/  ISETP.GE.AND P0, PT, R177, c[0x0][0x1d4], PT ;  /* 0x00007500b1007a0c */ /* 0x000fc60003f06270 */
[----:B------:R-:W-:Y:S01]  /*16c50*/  IMAD.X R5, R8, 0x1, R13, P1 ;  /* 0x0000000108057824 */ /* 0x000fe200008e060d */
[----:B------:R-:W-:Y:S02]  /*16c60*/  IADD3 R6, P1, R30, R18, RZ ;  /* 0x000000121e067210 */ /* 0x000fe40007f3e0ff */
[----:B------:R-:W-:-:S03]  /*16c70*/  SEL R12, RZ, 0x10, P0 ;  /* 0x00000010ff0c7807 */ /* 0x000fc60000000000 */
[----:B------:R-:W-:Y:S01]  /*16c80*/  IMAD.X R7, R8, 0x1, R15, P1 ;  /* 0x0000000108077824 */ /* 0x000fe200008e060f */
[----:B------:R-:W-:Y:S01]  /*16c90*/  IADD3 R2, P1, R30, R19, RZ ;  /* 0x000000131e027210 */ /* 0x000fe20007f3e0ff */
[----:B------:R-:W-:Y:S02]  /*16ca0*/  IMAD.MOV.U32 R30, RZ, RZ, 0x181f ;  /* 0x0000181fff1e7424 */ /* 0x000fe400078e00ff */
[----:B------:R-:W-:Y:S01]  /*16cb0*/  @!PT LDS RZ, [RZ] ;  /* 0x00000000fffff984 */ /* 0x000fe20000000800 */
[----:B------:R-:W-:Y:S01]  /*16cc0*/  @!PT LDS RZ, [RZ] ;  /* 0x00000000fffff984 */ /* 0x000fe20000000800 */
[----:B------:R-:W-:Y:S01]  /*16cd0*/  @!PT LDS RZ, [RZ] ;  /* 0x00000000fffff984 */ /* 0x000fe20000000800 */
[----:B------:R1:W-:Y:S01]  /*16ce0*/  LDGSTS.E.BYPASS.LTC128B.128 [R204+0x12100], [R4.64], !P0 ;  /* 0x1210000004cc7fae */ /* 0x0003e2000c101d46 */
[----:B------:R-:W-:Y:S01]  /*16cf0*/  ISETP.GE.AND P0, PT, R185, c[0x0][0x1d4], PT ;  /* 0x00007500b9007a0c */ /* 0x000fe20003f06270 */
[----:B------:R-:W-:Y:S01]  /*16d00*/  IMAD.X R3, R8, 0x1, R14, P1 ;  /* 0x0000000108037824 */ /* 0x000fe200008e060e */
[----:B------:R-:W-:Y:S02]  /*16d10*/  ISETP.GE.AND P1, PT, R186, c[0x0][0x1d4], PT ;  /* 0x00007500ba007a0c */ /* 0x000fe40003f26270 */
[----:B------:R-:W-:Y:S02]  /*16d20*/  SEL R9, RZ, 0x10, P0 ;  /* 0x00000010ff097807 */ /* 0x000fe40000000000 */
[----:B------:R-:W-:-:S09]  /*16d30*/  SEL R10, RZ, 0x10, P1 ;  /* 0x00000010ff0a7807 */ /* 0x000fd20000800000 */
[----:B------:R1:W-:Y:S04]  /*16d40*/  LDGSTS.E.BYPASS.LTC128B.128 [R204+0x14100], [R6.64], !P1 ;  /* 0x1410000006cc7fae */ /* 0x0003e8000c901d46 */
[----:B------:R2:W-:Y:S02]  /*16d50*/  LDGSTS.E.BYPASS.LTC128B.128 [R204+0x16100], [R2.64], !P0 ;  /* 0x1610000002cc7fae */ /* 0x0005e4000c101d46 */
[----:B--2---:R-:W-:Y:S01]  /*16d60*/  IMAD.MOV.U32 R2, RZ, RZ, 0x1 ;  /* 0x00000001ff027424 */ /* 0x004fe200078e00ff */
[----:B------:R-:W-:Y:S02]  /*16d70*/  MOV R3, 0x16d90 ;  /* 0x00016d9000037802 */ /* 0x000fe40000000f00 */
[----:B-1----:R-:W-:Y:S05]  /*16d80*/  CALL.REL.NOINC `($__internal_35_$__cuda_sm70_shflsync_idx_p) ;  /* 0x0000274000007944 */ /* 0x002fea0003c00000 */
        /* <DEDUP_REMOVED lines=8> */
.L_x_2038:
[----:B------:R-:W-:Y:S01]  /*16e10*/  IMAD.MOV.U32 R31, RZ, RZ, R13 ;  /* 0x000000ffff1f7224 */ /* 0x000fe200078e000d */
[----:B------:R-:W-:Y:S01]  /*16e20*/  MOV R2, RZ ;  /* 0x000000ff00027202 */ /* 0x000fe20000000f00 */
[----:B------:R-:W-:Y:S01]  /*16e30*/  IMAD.MOV.U32 R30, RZ, RZ, 0x181f ;  /* 0x0000181fff1e7424 */ /* 0x000fe200078e00ff */
[----:B------:R-:W-:Y:S02]  /*16e40*/  MOV R3, 0x16e60 ;  /* 0x00016e6000037802 */ /* 0x000fe40000000f00 */
[----:B-1234-:R-:W-:Y:S05]  /*16e50*/  CALL.REL.NOINC `($__internal_35_$__cuda_sm70_shflsync_idx_p) ;  /* 0x0000267000007944 */ /* 0x01efea0003c00000 */
[----:B------:R-:W-:Y:S01]  /*16e60*/  MOV R12, R30 ;  /* 0x0000001e000c7202 */ /* 0x000fe20000000f00 */
[----:B------:R-:W-:Y:S05]  /*16e70*/  BRA `(.L_x_2182) ;  /* 0xfffed09000007947 */ /* 0x000fea000383ffff */
.L_x_2039:
[----:B------:R-:W-:Y:S01]  /*16e80*/  IMAD.MOV.U32 R31, RZ, RZ, R19 ;  /* 0x000000ffff1f7224 */ /* 0x000fe200078e0013 */
[----:B------:R-:W-:Y:S01]  /*16e90*/  MOV R2, RZ ;  /* 0x000000ff00027202 */ /* 0x000fe20000000f00 */
[----:B------:R-:W-:Y:S01]  /*16ea0*/  IMAD.MOV.U32 R30, RZ, RZ, 0x181f ;  /* 0x0000181fff1e7424 */ /* 0x000fe200078e00ff */
[----:B------:R-:W-:Y:S02]  /*16eb0*/  MOV R3, 0x16ed0 ;  /* 0x00016ed000037802 */ /* 0x000fe40000000f00 */
[----:B-1234-:R-:W-:Y:S05]  /*16ec0*/  CALL.REL.NOINC `($__internal_35_$__cuda_sm70_shflsync_idx_p) ;  /* 0x0000260000007944 */ /* 0x01efea0003c00000 */
        /* <DEDUP_REMOVED lines=31> */
.L_x_2050:
[----:B------:R-:W-:Y:S01]  /*170c0*/  IMAD.MOV.U32 R31, RZ, RZ, R5 ;  /* 0x000000ffff1f7224 */ /* 0x000fe200078e0005 */
[----:B------:R-:W-:Y:S01]  /*170d0*/  MOV R2, RZ ;  /* 0x000000ff00027202 */ /* 0x000fe20000000f00 */
[----:B------:R-:W-:Y:S01]  /*170e0*/  IMAD.MOV.U32 R30, RZ, RZ, 0x181f ;  /* 0x0000181fff1e7424 */ /* 0x000fe200078e00ff */
[----:B------:R-:W-:Y:S02]  /*170f0*/  MOV R3, 0x17110 ;  /* 0x0001711000037802 */ /* 0x000fe40000000f00 */
[----:B------:R-:W-:Y:S05]  /*17100*/  CALL.REL.NOINC `($__internal_35_$__cuda_sm70_shflsync_idx_p) ;  /* 0x000023c000007944 */ /* 0x000fea0003c00000 */
[----:B------:R-:W-:Y:S01]  /*17110*/  MOV R4, R30 ;  /* 0x0000001e00047202 */ /* 0x000fe20000000f00 */
[----:B------:R-:W-:Y:S05]  /*17120*/  BRA `(.L_x_2184) ;  /* 0xfffefa5000007947 */ /* 0x000fea000383ffff */
.L_x_2051:
[----:B------:R-:W-:Y:S01]  /*17130*/  IMAD.MOV.U32 R31, RZ, RZ, R12 ;  /* 0x000000ffff1f7224 */ /* 0x000fe200078e000c */
[----:B------:R-:W-:Y:S01]  /*17140*/  MOV R2, RZ ;  /* 0x000000ff00027202 */ /* 0x000fe20000000f00 */
[----:B------:R-:W-:Y:S01]  /*17150*/  IMAD.MOV.U32 R30, RZ, RZ, 0x181f ;  /* 0x0000181fff1e7424 */ /* 0x000fe200078e00ff */
[----:B------:R-:W-:Y:S02]  /*17160*/  MOV R3, 0x17180 ;  /* 0x0001718000037802 */ /* 0x000fe40000000f00 */
[----:B-12---:R-:W-:Y:S05]  /*17170*/  CALL.REL.NOINC `($__internal_35_$__cuda_sm70_shflsync_idx_p) ;  /* 0x0000235000007944 */ /* 0x006fea0003c00000 */
[----:B------:R-:W-:Y:S01]  /*17180*/  IADD3 R6, P0, R30, R17, RZ ;  /* 0x000000111e067210 */ /* 0x000fe20007f1e0ff */
[----:B------:R-:W-:Y:S01]  /*17190*/  IMAD.MOV.U32 R31, RZ, RZ, R5 ;  /* 0x000000ffff1f7224 */ /* 0x000fe200078e0005 */
[----:B------:R-:W-:-:S02]  /*171a0*/  ISETP.GE.AND P4, PT, R177, c[0x0][0x1d4], PT ;  /* 0x00007500b1007a0c */ /* 0x000fc40003f86270 */
[----:B------:R-:W-:Y:S01]  /*171b0*/  ISETP.GE.AND P3, PT, R186, c[0x0][0x1d4], PT ;  /* 0x00007500ba007a0c */ /* 0x000fe20003f66270 */
[----:B------:R-:W-:Y:S01]  /*171c0*/  IMAD.X R7, R4, 0x1, R14, P0 ;  /* 0x0000000104077824 */ /* 0x000fe200000e060e */
[----:B------:R-:W-:Y:S02]  /*171d0*/  IADD3 R2, P0, R30, R16, RZ ;  /* 0x000000101e027210 */ /* 0x000fe40007f1e0ff */
[----:B------:R-:W-:Y:S02]  /*171e0*/  SEL R11, RZ, 0x10, P4 ;  /* 0x00000010ff0b7807 */ /* 0x000fe40002000000 */
[----:B------:R-:W-:Y:S01]  /*171f0*/  SEL R10, RZ, 0x10, P3 ;  /* 0x00000010ff0a7807 */ /* 0x000fe20001800000 */
[----:B------:R-:W-:-:S04]  /*17200*/  IMAD.X R3, R4, 0x1, R13, P0 ;  /* 0x0000000104037824 */ /* 0x000fc800000e060d */
[----:B------:R-:W-:Y:S01]  /*17210*/  @!PT LDS RZ, [RZ] ;  /* 0x00000000fffff984 */ /* 0x000fe20000000800 */
[----:B------:R-:W-:Y:S01]  /*17220*/  @!PT LDS RZ, [RZ] ;  /* 0x00000000fffff984 */ /* 0x000fe20000000800 */
[----:B------:R-:W-:Y:S01]  /*17230*/  @!PT LDS RZ, [RZ] ;  /* 0x00000000fffff984 */ /* 0x000fe20000000800 */
[----:B------:R1:W-:Y:S04]  /*17240*/  LDGSTS.E.BYPASS.LTC128B.128 [R204+0xc100], [R6.64], !P4 ;  /* 0x0c10000006cc7fae */ /* 0x0003e8000e101d46 */
[----:B------:R2:W-:Y:S02]  /*17250*/  LDGSTS.E.BYPASS.LTC128B.128 [R204+0xe100], [R2.64], !P3 ;  /* 0x0e10000002cc7fae */ /* 0x0005e4000d901d46 */
[----:B--2---:R-:W-:Y:S01]  /*17260*/  IADD3 R2, P0, R30, R18, RZ ;  /* 0x000000121e027210 */ /* 0x004fe20007f1e0ff */
[----:B------:R-:W-:-:S04]  /*17270*/  IMAD.MOV.U32 R30, RZ, RZ, 0x181f ;  /* 0x0000181fff1e7424 */ /* 0x000fc800078e00ff */
[----:B------:R-:W-:Y:S01]  /*17280*/  IMAD.X R3, R4, 0x1, R15, P0 ;  /* 0x0000000104037824 */ /* 0x000fe200000e060f */
[----:B------:R-:W-:-:S04]  /*17290*/  ISETP.GE.AND P0, PT, R185, c[0x0][0x1d4], PT ;  /* 0x00007500b9007a0c */ /* 0x000fc80003f06270 */
[----:B------:R-:W-:-:S09]  /*172a0*/  SEL R5, RZ, 0x10, P0 ;  /* 0x00000010ff057807 */ /* 0x000fd20000000000 */
[----:B------:R2:W-:Y:S02]  /*172b0*/  LDGSTS.E.BYPASS.LTC128B.128 [R204+0x10100], [R2.64], !P0 ;  /* 0x1010000002cc7fae */ /* 0x0005e4000c101d46 */
[----:B--2---:R-:W-:Y:S01]  /*172c0*/  IMAD.MOV.U32 R2, RZ, RZ, 0x1 ;  /* 0x00000001ff027424 */ /* 0x004fe200078e00ff */
[----:B------:R-:W-:Y:S02]  /*172d0*/  MOV R3, 0x172f0 ;  /* 0x000172f000037802 */ /* 0x000fe40000000f00 */
[----:B-1----:R-:W-:Y:S05]  /*172e0*/  CALL.REL.NOINC `($__internal_35_$__cuda_sm70_shflsync_idx_p) ;  /* 0x000021e000007944 */ /* 0x002fea0003c00000 */
[----:B------:R-:W-:Y:S01]  /*172f0*/  IMAD.MOV.U32 R4, RZ, RZ, R30 ;  /* 0x000000ffff047224 */ /* 0x000fe200078e001e */
[----:B------:R-:W-:Y:S01]  /*17300*/  MOV R2, 0x1 ;  /* 0x0000000100027802 */ /* 0x000fe20000000f00 */
[----:B------:R-:W-:Y:S01]  /*17310*/  IMAD.MOV.U32 R31, RZ, RZ, R12 ;  /* 0x000000ffff1f7224 */ /* 0x000fe200078e000c */
[----:B------:R-:W-:Y:S02]  /*17320*/  MOV R30, 0x181f ;  /* 0x0000181f001e7802 */ /* 0x000fe40000000f00 */
[----:B------:R-:W-:Y:S02]  /*17330*/  MOV R3, 0x17350 ;  /* 0x0001735000037802 */ /* 0x000fe40000000f00 */
[----:B------:R-:W-:Y:S05]  /*17340*/  CALL.REL.NOINC `($__internal_35_$__cuda_sm70_shflsync_idx_p) ;  /* 0x0000218000007944 */ /* 0x000fea0003c00000 */
[----:B------:R-:W-:Y:S01]  /*17350*/  MOV R0, R30 ;  /* 0x0000001e00007202 */ /* 0x000fe20000000f00 */
[----:B------:R-:W-:Y:S05]  /*17360*/  BRA `(.L_x_2185) ;  /* 0xfffef94000007947 */ /* 0x000fea000383ffff */
.L_x_2059:
[----:B------:R-:W-:Y:S01]  /*17370*/  MOV R2, RZ ;  /* 0x000000ff00027202 */ /* 0x000fe20000000f00 */
[----:B------:R-:W-:Y:S01]  /*17380*/  IMAD.MOV.U32 R31, RZ, RZ, R12 ;  /* 0x000000ffff1f7224 */ /* 0x000fe200078e000c */
[----:B------:R-:W-:Y:S01]  /*17390*/  MOV R3, 0x173c0 ;  /* 0x000173c000037802 */ /* 0x000fe20000000f00 */
[----:B------:R-:W-:Y:S02]  /*173a0*/  IMAD.MOV.U32 R30, RZ, RZ, 0x181f ;  /* 0x0000181fff1e7424 */ /* 0x000fe400078e00ff */
[----:B-1234-:R-:W-:Y:S05]  /*173b0*/  CALL.REL.NOINC `($__internal_35_$__cuda_sm70_shflsync_idx_p) ;  /* 0x0000211000007944 */ /* 0x01efea0003c00000 */
[----:B------:R-:W-:Y:S01]  /*173c0*/  MOV R5, R30 ;  /* 0x0000001e00057202 */ /* 0x000fe20000000f00 */
[----:B------:R-:W-:-:S05]  /*173d0*/  BRA `(.L_x_2186) ;  /* 0xffff000000007947 */ /* 0x000fca000383ffff */
.L_x_2060:
[----:B------:R-:W-:Y:S01]  /*173e0*/  MOV R2, RZ ;  /* 0x000000ff00027202 */ /* 0x000fe20000000f00 */
[----:B------:R-:W-:Y:S01]  /*173f0*/  IMAD.MOV.U32 R31, RZ, RZ, R13 ;  /* 0x000000ffff1f7224 */ /* 0x000fe200078e000d */
[----:B------:R-:W-:Y:S01]  /*17400*/  MOV R3, 0x17430 ;  /* 0x0001743000037802 */ /* 0x000fe20000000f00 */
[----:B------:R-:W-:Y:S02]  /*17410*/  IMAD.MOV.U32 R30, RZ, RZ, 0x181f ;  /* 0x0000181fff1e7424 */ /* 0x000fe400078e00ff */
[----:B-1234-:R-:W-:Y:S05]  /*17420*/  CALL.REL.NOINC `($__internal_35_$__cuda_sm70_shflsync_idx_p) ;  /* 0x000020a000007944 */ /* 0x01efea0003c00000 */
[----:B------:R-:W-:Y:S01]  /*17430*/  ISETP.GE.AND P4, PT, R177, c[0x0][0x1d4], PT ;  /* 0x00007500b1007a0c */ /* 0x000fe20003f86270 */
[----:B------:R-:W-:Y:S01]  /*17440*/  IMAD R4, R178, 0x6000, R206 ;  /* 0x00006000b2047824 */ /* 0x000fe200078e02ce */
[----:B------:R-:W-:Y:S01]  /*17450*/  IADD3 R2, P0, R30, R28, RZ ;  /* 0x0000001c1e027210 */ /* 0x000fe20007f1e0ff */
[----:B------:R-:W-:Y:S01]  /*17460*/  IMAD.MOV.U32 R31, RZ, RZ, R12 ;  /* 0x000000ffff1f7224 */ /* 0x000fe200078e000c */
[----:B------:R-:W-:Y:S02]  /*17470*/  ISETP.GE.AND P3, PT, R186, c[0x0][0x1d4], PT ;  /* 0x00007500ba007a0c */ /* 0x000fe40003f66270 */
[----:B------:R-:W-:Y:S01]  /*17480*/  SEL R7, RZ, 0x10, P4 ;  /* 0x00000010ff077807 */ /* 0x000fe20002000000 */
[C---:B------:R-:W-:Y:S01]  /*17490*/  IMAD.X R3, R5.reuse, 0x1, R20, P0 ;  /* 0x0000000105037824 */ /* 0x040fe200000e0614 */
[----:B------:R-:W-:Y:S05]  /*174a0*/  SEL R15, RZ, 0x10, P3 ;  /* 0x00000010ff0f7807 */ /* 0x000fea0001800000 */
[----:B------:R-:W-:Y:S01]  /*174b0*/  @!PT LDS RZ, [RZ] ;  /* 0x00000000fffff984 */ /* 0x000fe20000000800 */
[----:B------:R-:W-:Y:S01]  /*174c0*/  @!PT LDS RZ, [RZ] ;  /* 0x00000000fffff984 */ /* 0x000fe20000000800 */
[----:B------:R-:W-:Y:S01]  /*174d0*/  @!PT LDS RZ, [RZ] ;  /* 0x00000000fffff984 */ /* 0x000fe20000000800 */
[----:B------:R1:W-:Y:S02]  /*174e0*/  LDGSTS.E.BYPASS.LTC128B.128 [R4], [R2.64], !P4 ;  /* 0x0000000002047fae */ /* 0x0003e4000e101d46 */
[C---:B-1----:R-:W-:Y:S05]  /*174f0*/  IADD3 R2, P0, R30.reuse, R23, RZ ;  /* 0x000000171e027210 */ /* 0x042fea0007f1e0ff */
[C---:B------:R-:W-:Y:S05]  /*17500*/  IMAD.X R3, R5.reuse, 0x1, R21, P0 ;  /* 0x0000000105037824 */ /* 0x040fea00000e0615 */
[----:B------:R1:W-:Y:S02]  /*17510*/  LDGSTS.E.BYPASS.LTC128B.128 [R4+0x2000], [R2.64], !P3 ;  /* 0x0200000002047fae */ /* 0x0003e4000d901d46 */
[----:B-1----:R-:W-:Y:S01]  /*17520*/  IADD3 R2, P0, R30, R29, RZ ;  /* 0x0000001d1e027210 */ /* 0x002fe20007f1e0ff */
[----:B------:R-:W-:Y:S04]  /*17530*/  IMAD.MOV.U32 R30, RZ, RZ, 0x181f ;  /* 0x0000181fff1e7424 */ /* 0x000fe800078e00ff */
[----:B------:R-:W-:Y:S01]  /*17540*/  IMAD.X R3, R5, 0x1, R22, P0 ;  /* 0x0000000105037824 */ /* 0x000fe200000e0616 */
[----:B------:R-:W-:Y:S04]  /*17550*/  ISETP.GE.AND P0, PT, R185, c[0x0][0x1d4], PT ;  /* 0x00007500b9007a0c */ /* 0x000fe80003f06270 */
[----:B------:R-:W-:Y:S09]  /*17560*/  SEL R14, RZ, 0x10, P0 ;  /* 0x00000010ff0e7807 */ /* 0x000ff20000000000 */
[----:B------:R1:W-:Y:S02]  /*17570*/  LDGSTS.E.BYPASS.LTC128B.128 [R4+0x4000], [R2.64], !P0 ;  /* 0x0400000002047fae */ /* 0x0003e4000c101d46 */
[----:B-1----:R-:W-:Y:S01]  /*17580*/  MOV R3, 0x175b0 ;  /* 0x000175b000037802 */ /* 0x002fe20000000f00 */
[----:B------:R-:W-:Y:S02]  /*17590*/  IMAD.MOV.U32 R2, RZ, RZ, 0x1 ;  /* 0x00000001ff027424 */ /* 0x000fe400078e00ff */
[----:B------:R-:W-:Y:S05]  /*175a0*/  CALL.REL.NOINC `($__internal_35_$__cuda_sm70_shflsync_idx_p) ;  /* 0x00001f2000007944 */ /* 0x000fea0003c00000 */
[----:B------:R-:W-:Y:S01]  /*175b0*/  MOV R2, 0x1 ;  /* 0x0000000100027802 */ /* 0x000fe20000000f00 */
[----:B------:R-:W-:Y:S01]  /*175c0*/  IMAD.MOV.U32 R5, RZ, RZ, R30 ;  /* 0x000000ffff057224 */ /* 0x000fe200078e001e */
[----:B------:R-:W-:Y:S01]  /*175d0*/  MOV R30, 0x181f ;  /* 0x0000181f001e7802 */ /* 0x000fe20000000f00 */
[----:B------:R-:W-:Y:S01]  /*175e0*/  IMAD.MOV.U32 R31, RZ, RZ, R13 ;  /* 0x000000ffff1f7224 */ /* 0x000fe200078e000d */
[----:B------:R-:W-:Y:S02]  /*175f0*/  MOV R3, 0x17610 ;  /* 0x0001761000037802 */ /* 0x000fe40000000f00 */
[----:B------:R-:W-:Y:S05]  /*17600*/  CALL.REL.NOINC `($__internal_35_$__cuda_sm70_shflsync_idx_p) ;  /* 0x00001ec000007944 */ /* 0x000fea0003c00000 */
[----:B------:R-:W-:Y:S01]  /*17610*/  MOV R2, R30 ;  /* 0x0000001e00027202 */ /* 0x000fe20000000f00 */
[----:B------:R-:W-:-:S05]  /*17620*/  BRA `(.L_x_2187) ;  /* 0xfffeff1000007947 */ /* 0x000fca000383ffff */
.L_x_2071:
[----:B------:R-:W-:Y:S01]  /*17630*/  MOV R2, RZ ;  /* 0x000000ff00027202 */ /* 0x000fe20000000f00 */
[----:B------:R-:W-:Y:S01]  /*17640*/  IMAD.MOV.U32 R31, RZ, RZ, R5 ;  /* 0x000000ffff1f7224 */ /* 0x000fe200078e0005 */
[----:B------:R-:W-:Y:S01]  /*17650*/  MOV R3, 0x17680 ;  /* 0x0001768000037802 */ /* 0x000fe20000000f00 */
[----:B------:R-:W-:Y:S02]  /*17660*/  IMAD.MOV.U32 R30, RZ, RZ, 0x181f ;  /* 0x0000181fff1e7424 */ /* 0x000fe400078e00ff */
[----:B------:R-:W-:Y:S05]  /*17670*/  CALL.REL.NOINC `($__internal_35_$__cuda_sm70_shflsync_idx_p) ;  /* 0x00001e5000007944 */ /* 0x000fea0003c00000 */
[----:B------:R-:W-:Y:S01]  /*17680*/  MOV R4, R30 ;  /* 0x0000001e00047202 */ /* 0x000fe20000000f00 */
[----:B------:R-:W-:-:S05]  /*17690*/  BRA `(.L_x_2188) ;  /* 0xffff30e000007947 */ /* 0x000fca000383ffff */
.L_x_2072:
[----:B------:R-:W-:Y:S01]  /*176a0*/  MOV R2, RZ ;  /* 0x000000ff00027202 */ /* 0x000fe20000000f00 */
[----:B------:R-:W-:Y:S01]  /*176b0*/  IMAD.MOV.U32 R31, RZ, RZ, R12 ;  /* 0x000000ffff1f7224 */ /* 0x000fe200078e000c */
[----:B------:R-:W-:Y:S01]  /*176c0*/  MOV R3, 0x176f0 ;  /* 0x000176f000037802 */ /* 0x000fe20000000f00 */
[----:B------:R-:W-:Y:S02]  /*176d0*/  IMAD.MOV.U32 R30, RZ, RZ, 0x181f ;  /* 0x0000181fff1e7424 */ /* 0x000fe400078e00ff */
[----:B-12---:R-:W-:Y:S05]  /*176e0*/  CALL.REL.NOINC `($__internal_35_$__cuda_sm70_shflsync_idx_p) ;  /* 0x00001de000007944 */ /* 0x006fea0003c00000 */
[----:B------:R-:W-:Y:S01]  /*176f0*/  ISETP.GE.AND P4, PT, R177, c[0x0][0x1d4], PT ;  /* 0x00007500b1007a0c */ /* 0x000fe20003f86270 */
[----:B------:R-:W-:Y:S01]  /*17700*/  IMAD R0, R178, 0x6000, R207 ;  /* 0x00006000b2007824 */ /* 0x000fe200078e02cf */
[----:B------:R-:W-:Y:S01]  /*17710*/  IADD3 R2, P0, R30, R16, RZ ;  /* 0x000000101e027210 */ /* 0x000fe20007f1e0ff */
[----:B------:R-:W-:Y:S01]  /*17720*/  IMAD.MOV.U32 R31, RZ, RZ, R5 ;  /* 0x000000ffff1f7224 */ /* 0x000fe200078e0005 */
[----:B------:R-:W-:Y:S02]  /*17730*/  ISETP.GE.AND P3, PT, R186, c[0x0][0x1d4], PT ;  /* 0x00007500ba007a0c */ /* 0x000fe40003f66270 */
[----:B------:R-:W-:Y:S01]  /*17740*/  SEL R10, RZ, 0x10, P4 ;  /* 0x00000010ff0a7807 */ /* 0x000fe20002000000 */
[----:B------:R-:W-:Y:S01]  /*17750*/  IMAD.X R3, R4, 0x1, R13, P0 ;  /* 0x0000000104037824 */ /* 0x000fe200000e060d */
[----:B------:R-:W-:Y:S05]  /*17760*/  SEL R5, RZ, 0x10, P3 ;  /* 0x00000010ff057807 */ /* 0x000fea0001800000 */
[----:B------:R-:W-:Y:S01]  /*17770*/  @!PT LDS RZ, [RZ] ;  /* 0x00000000fffff984 */ /* 0x000fe20000000800 */
[----:B------:R-:W-:Y:S01]  /*17780*/  @!PT LDS RZ, [RZ] ;  /* 0x00000000fffff984 */ /* 0x000fe20000000800 */
[----:B------:R-:W-:Y:S01]  /*17790*/  @!PT LDS RZ, [RZ] ;  /* 0x00000000fffff984 */ /* 0x000fe20000000800 */
[----:B------:R1:W-:Y:S02]  /*177a0*/  LDGSTS.E.BYPASS.LTC128B.128 [R0], [R2.64], !P4 ;  /* 0x0000000002007fae */ /* 0x0003e4000e101d46 */
[----:B-1----:R-:W-:Y:S05]  /*177b0*/  IADD3 R2, P0, R30, R17, RZ ;  /* 0x000000111e027210 */ /* 0x002fea0007f1e0ff */
[----:B------:R-:W-:Y:S05]  /*177c0*/  IMAD.X R3, R4, 0x1, R14, P0 ;  /* 0x0000000104037824 */ /* 0x000fea00000e060e */
        /* <DEDUP_REMOVED lines=18> */
.L_x_2081:
[----:B------:R-:W-:Y:S01]  /*178f0*/  MOV R2, RZ ;  /* 0x000000ff00027202 */ /* 0x000fe20000000f00 */
[----:B------:R-:W-:Y:S01]  /*17900*/  IMAD.MOV.U32 R31, RZ, RZ, R12 ;  /* 0x000000ffff1f7224 */ /* 0x000fe200078e000c */
[----:B------:R-:W-:Y:S01]  /*17910*/  MOV R3, 0x17940 ;  /* 0x0001794000037802 */ /* 0x000fe20000000f00 */
[----:B------:R-:W-:Y:S02]  /*17920*/  IMAD.MOV.U32 R30, RZ, RZ, 0x181f ;  /* 0x0000181fff1e7424 */ /* 0x000fe400078e00ff */
[----:B-1234-:R-:W-:Y:S05]  /*17930*/  CALL.REL.NOINC `($__internal_35_$__cuda_sm70_shflsync_idx_p) ;  /* 0x00001b9000007944 */ /* 0x01efea0003c00000 */
[----:B------:R-:W-:Y:S01]  /*17940*/  MOV R5, R30 ;  /* 0x0000001e00057202 */ /* 0x000fe20000000f00 */
[----:B------:R-:W-:-:S05]  /*17950*/  BRA `(.L_x_2190) ;  /* 0xffff371000007947 */ /* 0x000fca000383ffff */
.L_x_2082:
        /* <DEDUP_REMOVED lines=37> */
.L_x_2083:
[----:B------:R-:W-:Y:S01]  /*17bb0*/  MOV R136, 0x2 ;  /* 0x0000000200887802 */ /* 0x000fe20000000f00 */
[----:B------:R-:W-:Y:S01]  /*17bc0*/  IMAD.MOV.U32 R2, RZ, RZ, R100 ;  /* 0x000000ffff027224 */ /* 0x000fe200078e0064 */
[----:B------:R-:W-:Y:S02]  /*17bd0*/  MOV R3, 0x17bf0 ;  /* 0x00017bf000037802 */ /* 0x000fe40000000f00 */
[----:B------:R-:W-:Y:S05]  /*17be0*/  CALL.REL.NOINC `($__internal_34_$__cuda_sm70_shflsync_bfly_p) ;  /* 0x0000189000007944 */ /* 0x000fea0003c00000 */
[----:B------:R-:W-:Y:S01]  /*17bf0*/  MOV R2, R136 ;  /* 0x0000008800027202 */ /* 0x000fe20000000f00 */
[----:B------:R-:W-:-:S05]  /*17c00*/  BRA `(.L_x_2192) ;  /* 0xffff433000007947 */ /* 0x000fca000383ffff */
.L_x_2086:
[----:B------:R-:W-:Y:S01]  /*17c10*/  MOV R2, RZ ;  /* 0x000000ff00027202 */ /* 0x000fe20000000f00 */
[----:B------:R-:W-:Y:S01]  /*17c20*/  IMAD.MOV.U32 R31, RZ, RZ, R5 ;  /* 0x000000ffff1f7224 */ /* 0x000fe200078e0005 */
[----:B------:R-:W-:Y:S01]  /*17c30*/  MOV R3, 0x17c60 ;  /* 0x00017c6000037802 */ /* 0x000fe20000000f00 */
[----:B------:R-:W-:Y:S02]  /*17c40*/  IMAD.MOV.U32 R30, RZ, RZ, 0x181f ;  /* 0x0000181fff1e7424 */ /* 0x000fe400078e00ff */
[----:B------:R-:W-:Y:S05]  /*17c50*/  CALL.REL.NOINC `($__internal_35_$__cuda_sm70_shflsync_idx_p) ;  /* 0x0000187000007944 */ /* 0x000fea0003c00000 */
[----:B------:R-:W-:Y:S01]  /*17c60*/  MOV R4, R30 ;  /* 0x0000001e00047202 */ /* 0x000fe20000000f00 */
[----:B------:R-:W-:-:S05]  /*17c70*/  BRA `(.L_x_2193) ;  /* 0xffff5cf000007947 */ /* 0x000fca000383ffff */
.L_x_2087:
        /* <DEDUP_REMOVED lines=37> */
.L_x_2092:
[----:B------:R-:W-:Y:S01]  /*17ed0*/  MOV R2, RZ ;  /* 0x000000ff00027202 */ /* 0x000fe20000000f00 */
[----:B------:R-:W-:Y:S01]  /*17ee0*/  IMAD.MOV.U32 R31, RZ, RZ, R12 ;  /* 0x000000ffff1f7224 */ /* 0x000fe200078e000c */
[----:B------:R-:W-:Y:S01]  /*17ef0*/  MOV R3, 0x17f20 ;  /* 0x00017f2000037802 */ /* 0x000fe20000000f00 */
[----:B------:R-:W-:Y:S02]  /*17f00*/  IMAD.MOV.U32 R30, RZ, RZ, 0x181f ;  /* 0x0000181fff1e7424 */ /* 0x000fe400078e00ff */
[----:B-1234-:R-:W-:Y:S05]  /*17f10*/  CALL.REL.NOINC `($__internal_35_$__cuda_sm70_shflsync_idx_p) ;  /* 0x000015b000007944 */ /* 0x01efea0003c00000 */
[----:B------:R-:W-:Y:S01]  /*17f20*/  MOV R5, R30 ;  /* 0x0000001e00057202 */ /* 0x000fe20000000f00 */
[----:B------:R-:W-:-:S05]  /*17f30*/  BRA `(.L_x_2195) ;  /* 0xffff60d000007947 */ /* 0x000fca000383ffff */
.L_x_2093:
        /* <DEDUP_REMOVED lines=37> */
.L_x_2104:
[----:B------:R-:W-:Y:S01]  /*18190*/  MOV R2, RZ ;  /* 0x000000ff00027202 */ /* 0x000fe20000000f00 */
[----:B------:R-:W-:Y:S01]  /*181a0*/  IMAD.MOV.U32 R31, RZ, RZ, R5 ;  /* 0x000000ffff1f7224 */ /* 0x000fe200078e0005 */
[----:B------:R-:W-:Y:S01]  /*181b0*/  MOV R3, 0x181e0 ;  /* 0x000181e000037802 */ /* 0x000fe20000000f00 */
[----:B------:R-:W-:Y:S02]  /*181c0*/  IMAD.MOV.U32 R30, RZ, RZ, 0x181f ;  /* 0x0000181fff1e7424 */ /* 0x000fe400078e00ff */
[----:B------:R-:W-:Y:S05]  /*181d0*/  CALL.REL.NOINC `($__internal_35_$__cuda_sm70_shflsync_idx_p) ;  /* 0x000012f000007944 */ /* 0x000fea0003c00000 */
[----:B------:R-:W-:Y:S01]  /*181e0*/  MOV R4, R30 ;  /* 0x0000001e00047202 */ /* 0x000fe20000000f00 */
[----:B------:R-:W-:-:S05]  /*181f0*/  BRA `(.L_x_2197) ;  /* 0xffff91e000007947 */ /* 0x000fca000383ffff */
.L_x_2105:
        /* <DEDUP_REMOVED lines=37> */
.L_x_2107:
[----:B------:R-:W-:Y:S01]  /*18450*/  IMAD.MOV.U32 R2, RZ, RZ, R183 ;  /* 0x000000ffff027224 */ /* 0x000fe200078e00b7 */
[----:B------:R-:W-:-:S02]  /*18460*/  MOV R136, 0x2 ;  /* 0x0000000200887802 */ /* 0x000fc40000000f00 */
[----:B------:R-:W-:Y:S02]  /*18470*/  MOV R3, 0x18490 ;  /* 0x0001849000037802 */ /* 0x000fe40000000f00 */
[----:B------:R-:W-:Y:S05]  /*18480*/  CALL.REL.NOINC `($__internal_34_$__cuda_sm70_shflsync_bfly_p) ;  /* 0x00000ff000007944 */ /* 0x000fea0003c00000 */
[----:B------:R-:W-:Y:S01]  /*18490*/  MOV R0, R136 ;  /* 0x0000008800007202 */ /* 0x000fe20000000f00 */
[----:B------:R-:W-:Y:S05]  /*184a0*/  BRA `(.L_x_2199) ;  /* 0xffff92f000007947 */ /* 0x000fea000383ffff */
.L_x_2108:
[----:B------:R-:W-:Y:S01]  /*184b0*/  IMAD.MOV.U32 R2, RZ, RZ, R0 ;  /* 0x000000ffff027224 */ /* 0x000fe200078e0000 */
[----:B------:R-:W-:Y:S02]  /*184c0*/  MOV R136, 0x1 ;  /* 0x0000000100887802 */ /* 0x000fe40000000f00 */
[----:B------:R-:W-:Y:S02]  /*184d0*/  MOV R3, 0x184f0 ;  /* 0x000184f000037802 */ /* 0x000fe40000000f00 */
[----:B-1----:R-:W-:Y:S05]  /*184e0*/  CALL.REL.NOINC `($__internal_34_$__cuda_sm70_shflsync_bfly_p) ;  /* 0x00000f9000007944 */ /* 0x002fea0003c00000 */
[----:B------:R-:W-:Y:S01]  /*184f0*/  FADD.FTZ R0, R0, R136 ;  /* 0x0000008800007221 */ /* 0x000fe20000010000 */
[----:B------:R-:W-:Y:S02]  /*18500*/  MOV R2, R184 ;  /* 0x000000b800027202 */ /* 0x000fe40000000f00 */
[----:B------:R-:W-:Y:S02]  /*18510*/  MOV R136, 0x2 ;  /* 0x0000000200887802 */ /* 0x000fe40000000f00 */
[----:B------:R-:W-:Y:S02]  /*18520*/  MOV R3, 0x18540 ;  /* 0x0001854000037802 */ /* 0x000fe40000000f00 */
[----:B------:R-:W-:Y:S05]  /*18530*/  CALL.REL.NOINC `($__internal_34_$__cuda_sm70_shflsync_bfly_p) ;  /* 0x00000f4000007944 */ /* 0x000fea0003c00000 */
[----:B------:R-:W-:Y:S01]  /*18540*/  FADD.FTZ R4, R184, R136 ;  /* 0x00000088b8047221 */ /* 0x000fe20000010000 */
[----:B------:R-:W-:-:S02]  /*18550*/  MOV R136, 0x1 ;  /* 0x0000000100887802 */ /* 0x000fc40000000f00 */
[----:B------:R-:W-:Y:S02]  /*18560*/  MOV R3, 0x18590 ;  /* 0x0001859000037802 */ /* 0x000fe40000000f00 */
[----:B------:R-:W-:Y:S02]  /*18570*/  MOV R2, R4 ;  /* 0x0000000400027202 */ /* 0x000fe40000000f00 */
[----:B------:R-:W-:Y:S05]  /*18580*/  CALL.REL.NOINC `($__internal_34_$__cuda_sm70_shflsync_bfly_p) ;  /* 0x00000ef000007944 */ /* 0x000fea0003c00000 */
[----:B------:R-:W-:Y:S01]  /*18590*/  MOV R3, R136 ;  /* 0x0000008800037202 */ /* 0x000fe20000000f00 */
[----:B------:R-:W-:Y:S05]  /*185a0*/  BRA `(.L_x_2200) ;  /* 0xffff926000007947 */ /* 0x000fea000383ffff */
.L_x_2115:
[----:B--234-:R-:W-:Y:S01]  /*185b0*/  IMAD.MOV.U32 R31, RZ, RZ, R9 ;  /* 0x000000ffff1f7224 */ /* 0x01cfe200078e0009 */
[----:B------:R-:W-:Y:S01]  /*185c0*/  MOV R2, RZ ;  /* 0x000000ff00027202 */ /* 0x000fe20000000f00 */
[----:B------:R-:W-:Y:S01]  /*185d0*/  IMAD.MOV.U32 R30, RZ, RZ, 0x181f ;  /* 0x0000181fff1e7424 */ /* 0x000fe200078e00ff */
[----:B------:R-:W-:Y:S02]  /*185e0*/  MOV R3, 0x18600 ;  /* 0x0001860000037802 */ /* 0x000fe40000000f00 */
[----:B-1----:R-:W-:Y:S05]  /*185f0*/  CALL.REL.NOINC `($__internal_35_$__cuda_sm70_shflsync_idx_p) ;  /* 0x00000ed000007944 */ /* 0x002fea0003c00000 */
[----:B------:R-:W-:Y:S01]  /*18600*/  MOV R8, R30 ;  /* 0x0000001e00087202 */ /* 0x000fe20000000f00 */
[----:B------:R-:W-:Y:S05]  /*18610*/  BRA `(.L_x_2201) ;  /* 0xffffa92000007947 */ /* 0x000fea000383ffff */
.L_x_2116:
[----:B------:R-:W-:Y:S01]  /*18620*/  IMAD.MOV.U32 R31, RZ, RZ, R11 ;  /* 0x000000ffff1f7224 */ /* 0x000fe200078e000b */
[----:B------:R-:W-:Y:S01]  /*18630*/  MOV R2, RZ ;  /* 0x000000ff00027202 */ /* 0x000fe20000000f00 */
[----:B------:R-:W-:Y:S01]  /*18640*/  IMAD.MOV.U32 R30, RZ, RZ, 0x181f ;  /* 0x0000181fff1e7424 */ /* 0x000fe200078e00ff */
[----:B------:R-:W-:-:S02]  /*18650*/  MOV R3, 0x18670 ;  /* 0x0001867000037802 */ /* 0x000fc40000000f00 */
[----:B-123--:R-:W-:Y:S05]  /*18660*/  CALL.REL.NOINC `($__internal_35_$__cuda_sm70_shflsync_idx_p) ;  /* 0x00000e6000007944 */ /* 0x00efea0003c00000 */
[----:B------:R-:W-:Y:S01]  /*18670*/  MOV R0, R30 ;  /* 0x0000001e00007202 */ /* 0x000fe20000000f00 */
[----:B------:R-:W-:Y:S05]  /*18680*/  BRA `(.L_x_2202) ;  /* 0xffffa8d000007947 */ /* 0x000fea000383ffff */
.L_x_2119:
[----:B------:R-:W-:Y:S01]  /*18690*/  IMAD.MOV.U32 R31, RZ, RZ, R9 ;  /* 0x000000ffff1f7224 */ /* 0x000fe200078e0009 */
[----:B--2---:R-:W-:Y:S01]  /*186a0*/  MOV R2, 0x1 ;  /* 0x0000000100027802 */ /* 0x004fe20000000f00 */
[----:B------:R-:W-:Y:S01]  /*186b0*/  IMAD.MOV.U32 R30, RZ, RZ, 0x181f ;  /* 0x0000181fff1e7424 */ /* 0x000fe200078e00ff */
[----:B------:R-:W-:-:S02]  /*186c0*/  MOV R3, 0x186e0 ;  /* 0x000186e000037802 */ /* 0x000fc40000000f00 */
[----:B-1-34-:R-:W-:Y:S05]  /*186d0*/  CALL.REL.NOINC `($__internal_35_$__cuda_sm70_shflsync_idx_p) ;  /* 0x00000df000007944 */ /* 0x01afea0003c00000 */
        /* <DEDUP_REMOVED lines=8> */
.L_x_2122:
[----:B------:R-:W-:Y:S01]  /*18760*/  IMAD.MOV.U32 R31, RZ, RZ, R9 ;  /* 0x000000ffff1f7224 */ /* 0x000fe200078e0009 */
[----:B--2---:R-:W-:Y:S01]  /*18770*/  MOV R2, 0x2 ;  /* 0x0000000200027802 */ /* 0x004fe20000000f00 */
[----:B------:R-:W-:Y:S01]  /*18780*/  IMAD.MOV.U32 R30, RZ, RZ, 0x181f ;  /* 0x0000181fff1e7424 */ /* 0x000fe200078e00ff */
[----:B------:R-:W-:Y:S02]  /*18790*/  MOV R3, 0x187b0 ;  /* 0x000187b000037802 */ /* 0x000fe40000000f00 */
[----:B-1-34-:R-:W-:Y:S05]  /*187a0*/  CALL.REL.NOINC `($__internal_35_$__cuda_sm70_shflsync_idx_p) ;  /* 0x00000d2000007944 */ /* 0x01afea0003c00000 */
[----:B------:R-:W-:Y:S01]  /*187b0*/  MOV R8, R30 ;  /* 0x0000001e00087202 */ /* 0x000fe20000000f00 */
[----:B------:R-:W-:Y:S05]  /*187c0*/  BRA `(.L_x_2204) ;  /* 0xffffaa6000007947 */ /* 0x000fea000383ffff */
.L_x_2123:
[----:B------:R-:W-:Y:S01]  /*187d0*/  IMAD.MOV.U32 R31, RZ, RZ, R11 ;  /* 0x000000ffff1f7224 */ /* 0x000fe200078e000b */
[----:B--2---:R-:W-:Y:S01]  /*187e0*/  MOV R2, 0x2 ;  /* 0x0000000200027802 */ /* 0x004fe20000000f00 */
[----:B------:R-:W-:Y:S01]  /*187f0*/  IMAD.MOV.U32 R30, RZ, RZ, 0x181f ;  /* 0x0000181fff1e7424 */ /* 0x000fe200078e00ff */
[----:B------:R-:W-:Y:S02]  /*18800*/  MOV R3, 0x18820 ;  /* 0x0001882000037802 */ /* 0x000fe40000000f00 */
[----:B-1-34-:R-:W-:Y:S05]  /*18810*/  CALL.REL.NOINC `($__internal_35_$__cuda_sm70_shflsync_idx_p) ;  /* 0x00000cb000007944 */ /* 0x01afea0003c00000 */
[----:B------:R-:W-:Y:S01]  /*18820*/  MOV R0, R30 ;  /* 0x0000001e00007202 */ /* 0x000fe20000000f00 */
[----:B------:R-:W-:Y:S05]  /*18830*/  BRA `(.L_x_2205) ;  /* 0xffffaa1000007947 */ /* 0x000fea000383ffff */
.L_x_2126:
[----:B------:R-:W-:Y:S01]  /*18840*/  IMAD.MOV.U32 R31, RZ, RZ, R9 ;  /* 0x000000ffff1f7224 */ /* 0x000fe200078e0009 */
[----:B---3--:R-:W-:Y:S01]  /*18850*/  MOV R2, 0x3 ;  /* 0x0000000300027802 */ /* 0x008fe20000000f00 */
        /* <DEDUP_REMOVED lines=11> */
.L_x_2128:
[----:B------:R-:W-:Y:S01]  /*18910*/  IMAD.MOV.U32 R31, RZ, RZ, R5 ;  /* 0x000000ffff1f7224 */ /* 0x000fe200078e0005 */
[----:B------:R-:W-:Y:S01]  /*18920*/  MOV R2, RZ ;  /* 0x000000ff00027202 */ /* 0x000fe20000000f00 */
[----:B------:R-:W-:Y:S01]  /*18930*/  IMAD.MOV.U32 R30, RZ, RZ, 0x1c1f ;  /* 0x00001c1fff1e7424 */ /* 0x000fe200078e00ff */
[----:B------:R-:W-:Y:S02]  /*18940*/  MOV R3, 0x18960 ;  /* 0x0001896000037802 */ /* 0x000fe40000000f00 */
[----:B------:R-:W-:Y:S05]  /*18950*/  CALL.REL.NOINC `($__internal_35_$__cuda_sm70_shflsync_idx_p) ;  /* 0x00000b7000007944 */ /* 0x000fea0003c00000 */
[----:B------:R-:W-:Y:S01]  /*18960*/  MOV R4, R30 ;  /* 0x0000001e00047202 */ /* 0x000fe20000000f00 */
[----:B------:R-:W-:Y:S05]  /*18970*/  BRA `(.L_x_2207) ;  /* 0xffffad8000007947 */ /* 0x000fea000383ffff */
.L_x_2129:
[----:B------:R-:W-:Y:S01]  /*18980*/  IMAD.MOV.U32 R31, RZ, RZ, R12 ;  /* 0x000000ffff1f7224 */ /* 0x000fe200078e000c */
[----:B------:R-:W-:Y:S01]  /*18990*/  MOV R2, RZ ;  /* 0x000000ff00027202 */ /* 0x000fe20000000f00 */
[----:B------:R-:W-:Y:S01]  /*189a0*/  IMAD.MOV.U32 R30, RZ, RZ, 0x1c1f ;  /* 0x00001c1fff1e7424 */ /* 0x000fe200078e00ff */
[----:B------:R-:W-:Y:S02]  /*189b0*/  MOV R3, 0x189d0 ;  /* 0x000189d000037802 */ /* 0x000fe40000000f00 */
[----:B-12---:R-:W-:Y:S05]  /*189c0*/  CALL.REL.NOINC `($__internal_35_$__cuda_sm70_shflsync_idx_p) ;  /* 0x00000b0000007944 */ /* 0x006fea0003c00000 */
[----:B------:R-:W-:Y:S01]  /*189d0*/  MOV R0, R30 ;  /* 0x0000001e00007202 */ /* 0x000fe20000000f00 */
[----:B------:R-:W-:Y:S05]  /*189e0*/  BRA `(.L_x_2208) ;  /* 0xffffad3000007947 */ /* 0x000fea000383ffff */
.L_x_2132:
[----:B------:R-:W-:Y:S01]  /*189f0*/  IMAD.MOV.U32 R31, RZ, RZ, R5 ;  /* 0x000000ffff1f7224 */ /* 0x000fe200078e0005 */
[----:B----4-:R-:W-:Y:S01]  /*18a00*/  MOV R2, 0x1 ;  /* 0x0000000100027802 */ /* 0x010fe20000000f00 */
[----:B------:R-:W-:Y:S01]  /*18a10*/  IMAD.MOV.U32 R30, RZ, RZ, 0x1c1f ;  /* 0x00001c1fff1e7424 */ /* 0x000fe200078e00ff */
[----:B------:R-:W-:-:S02]  /*18a20*/  MOV R3, 0x18a40 ;  /* 0x00018a4000037802 */ /* 0x000fc40000000f00 */
[----:B-123--:R-:W-:Y:S05]  /*18a30*/  CALL.REL.NOINC `($__internal_35_$__cuda_sm70_shflsync_idx_p) ;  /* 0x00000a9000007944 */ /* 0x00efea0003c00000 */
        /* <DEDUP_REMOVED lines=8> */
.L_x_2136:
[----:B------:R-:W-:Y:S01]  /*18ac0*/  IMAD.MOV.U32 R31, RZ, RZ, R9 ;  /* 0x000000ffff1f7224 */ /* 0x000fe200078e0009 */
[----:B------:R-:W-:Y:S01]  /*18ad0*/  MOV R2, RZ ;  /* 0x000000ff00027202 */ /* 0x000fe20000000f00 */
[----:B------:R-:W-:Y:S01]  /*18ae0*/  IMAD.MOV.U32 R30, RZ, RZ, 0x181f ;  /* 0x0000181fff1e7424 */ /* 0x000fe200078e00ff */
[----:B------:R-:W-:Y:S02]  /*18af0*/  MOV R3, 0x18b10 ;  /* 0x00018b1000037802 */ /* 0x000fe40000000f00 */
[----:B------:R-:W-:Y:S05]  /*18b00*/  CALL.REL.NOINC `($__internal_35_$__cuda_sm70_shflsync_idx_p) ;  /* 0x000009c000007944 */ /* 0x000fea0003c00000 */
[----:B------:R-:W-:Y:S01]  /*18b10*/  MOV R8, R30 ;  /* 0x0000001e00087202 */ /* 0x000fe20000000f00 */
[----:B------:R-:W-:Y:S05]  /*18b20*/  BRA `(.L_x_2210) ;  /* 0xffffc33000007947 */ /* 0x000fea000383ffff */
.L_x_2137:
[----:B------:R-:W-:Y:S01]  /*18b30*/  IMAD.MOV.U32 R31, RZ, RZ, R12 ;  /* 0x000000ffff1f7224 */ /* 0x000fe200078e000c */
[----:B------:R-:W-:Y:S01]  /*18b40*/  MOV R2, RZ ;  /* 0x000000ff00027202 */ /* 0x000fe20000000f00 */
[----:B------:R-:W-:Y:S01]  /*18b50*/  IMAD.MOV.U32 R30, RZ, RZ, 0x181f ;  /* 0x0000181fff1e7424 */ /* 0x000fe200078e00ff */
[----:B------:R-:W-:Y:S02]  /*18b60*/  MOV R3, 0x18b80 ;  /* 0x00018b8000037802 */ /* 0x000fe40000000f00 */
[----:B-12---:R-:W-:Y:S05]  /*18b70*/  CALL.REL.NOINC `($__internal_35_$__cuda_sm70_shflsync_idx_p) ;  /* 0x0000095000007944 */ /* 0x006fea0003c00000 */
[----:B------:R-:W-:Y:S01]  /*18b80*/  MOV R0, R30 ;  /* 0x0000001e00007202 */ /* 0x000fe20000000f00 */
[----:B------:R-:W-:Y:S05]  /*18b90*/  BRA `(.L_x_2211) ;  /* 0xffffc2e000007947 */ /* 0x000fea000383ffff */
.L_x_2140:
        /* <DEDUP_REMOVED lines=13> */
.L_x_2143:
[----:B------:R-:W-:Y:S01]  /*18c70*/  IMAD.MOV.U32 R31, RZ, RZ, R9 ;  /* 0x000000ffff1f7224 */ /* 0x000fe200078e0009 */
[----:B-1----:R-:W-:Y:S01]  /*18c80*/  MOV R2, 0x2 ;  /* 0x0000000200027802 */ /* 0x002fe20000000f00 */
[----:B------:R-:W-:Y:S01]  /*18c90*/  IMAD.MOV.U32 R30, RZ, RZ, 0x181f ;  /* 0x0000181fff1e7424 */ /* 0x000fe200078e00ff */
[----:B------:R-:W-:Y:S02]  /*18ca0*/  MOV R3, 0x18cc0 ;  /* 0x00018cc000037802 */ /* 0x000fe40000000f00 */
[----:B--234-:R-:W-:Y:S05]  /*18cb0*/  CALL.REL.NOINC `($__internal_35_$__cuda_sm70_shflsync_idx_p) ;  /* 0x0000081000007944 */ /* 0x01cfea0003c00000 */
[----:B------:R-:W-:Y:S01]  /*18cc0*/  MOV R8, R30 ;  /* 0x0000001e00087202 */ /* 0x000fe20000000f00 */
[----:B------:R-:W-:Y:S05]  /*18cd0*/  BRA `(.L_x_2213) ;  /* 0xffffc48000007947 */ /* 0x000fea000383ffff */
.L_x_2144:
[----:B------:R-:W-:Y:S01]  /*18ce0*/  IMAD.MOV.U32 R31, RZ, RZ, R12 ;  /* 0x000000ffff1f7224 */ /* 0x000fe200078e000c */
[----:B------:R-:W-:Y:S01]  /*18cf0*/  MOV R2, 0x2 ;  /* 0x0000000200027802 */ /* 0x000fe20000000f00 */
[----:B------:R-:W-:Y:S01]  /*18d00*/  IMAD.MOV.U32 R30, RZ, RZ, 0x181f ;  /* 0x0000181fff1e7424 */ /* 0x000fe200078e00ff */
[----:B------:R-:W-:Y:S02]  /*18d10*/  MOV R3, 0x18d30 ;  /* 0x00018d3000037802 */ /* 0x000fe40000000f00 */
[----:B-1234-:R-:W-:Y:S05]  /*18d20*/  CALL.REL.NOINC `($__internal_35_$__cuda_sm70_shflsync_idx_p) ;  /* 0x000007a000007944 */ /* 0x01efea0003c00000 */
[----:B------:R-:W-:Y:S01]  /*18d30*/  MOV R0, R30 ;  /* 0x0000001e00007202 */ /* 0x000fe20000000f00 */
[----:B------:R-:W-:Y:S05]  /*18d40*/  BRA `(.L_x_2214) ;  /* 0xffffc43000007947 */ /* 0x000fea000383ffff */
.L_x_2147:
[----:B------:R-:W-:Y:S01]  /*18d50*/  IMAD.MOV.U32 R31, RZ, RZ, R9 ;  /* 0x000000ffff1f7224 */ /* 0x000fe200078e0009 */
[----:B-1----:R-:W-:Y:S01]  /*18d60*/  MOV R2, 0x3 ;  /* 0x0000000300027802 */ /* 0x002fe20000000f00 */
[----:B------:R-:W-:Y:S01]  /*18d70*/  IMAD.MOV.U32 R30, RZ, RZ, 0x181f ;  /* 0x0000181fff1e7424 */ /* 0x000fe200078e00ff */
[----:B------:R-:W-:-:S02]  /*18d80*/  MOV R3, 0x18da0 ;  /* 0x00018da000037802 */ /* 0x000fc40000000f00 */
[----:B--234-:R-:W-:Y:S05]  /*18d90*/  CALL.REL.NOINC `($__internal_35_$__cuda_sm70_shflsync_idx_p) ;  /* 0x0000073000007944 */ /* 0x01cfea0003c00000 */
        /* <DEDUP_REMOVED lines=8> */
.L_x_2149:
[----:B------:R-:W-:Y:S01]  /*18e20*/  IMAD.MOV.U32 R31, RZ, RZ, R82 ;  /* 0x000000ffff1f7224 */ /* 0x000fe200078e0052 */
[----:B------:R-:W-:Y:S01]  /*18e30*/  MOV R2, RZ ;  /* 0x000000ff00027202 */ /* 0x000fe20000000f00 */
[----:B------:R-:W-:Y:S01]  /*18e40*/  IMAD.MOV.U32 R30, RZ, RZ, 0x1f ;  /* 0x0000001fff1e7424 */ /* 0x000fe200078e00ff */
[----:B------:R-:W-:Y:S02]  /*18e50*/  MOV R3, 0x18e70 ;  /* 0x00018e7000037802 */ /* 0x000fe40000000f00 */
[----:B-123--:R-:W-:Y:S05]  /*18e60*/  CALL.REL.NOINC `($__internal_35_$__cuda_sm70_shflsync_idx_p) ;  /* 0x0000066000007944 */ /* 0x00efea0003c00000 */
[----:B------:R-:W-:Y:S01]  /*18e70*/  MOV R9, R30 ;  /* 0x0000001e00097202 */ /* 0x000fe20000000f00 */
[----:B------:R-:W-:Y:S05]  /*18e80*/  BRA `(.L_x_2216) ;  /* 0xffffc66000007947 */ /* 0x000fea000383ffff */
.L_x_2150:
[----:B------:R-:W-:Y:S01]  /*18e90*/  IMAD.MOV.U32 R31, RZ, RZ, R82 ;  /* 0x000000ffff1f7224 */ /* 0x000fe200078e0052 */
[----:B------:R-:W-:Y:S01]  /*18ea0*/  MOV R2, 0x1 ;  /* 0x0000000100027802 */ /* 0x000fe20000000f00 */
[----:B------:R-:W-:Y:S01]  /*18eb0*/  IMAD.MOV.U32 R30, RZ, RZ, 0x1f ;  /* 0x0000001fff1e7424 */ /* 0x000fe200078e00ff */
[----:B------:R-:W-:Y:S02]  /*18ec0*/  MOV R3, 0x18ee0 ;  /* 0x00018ee000037802 */ /* 0x000fe40000000f00 */
[----:B-123--:R-:W-:Y:S05]  /*18ed0*/  CALL.REL.NOINC `($__internal_35_$__cuda_sm70_shflsync_idx_p) ;  /* 0x000005f000007944 */ /* 0x00efea0003c00000 */
[----:B------:R-:W-:Y:S01]  /*18ee0*/  MOV R8, R30 ;  /* 0x0000001e00087202 */ /* 0x000fe20000000f00 */
[----:B------:R-:W-:Y:S05]  /*18ef0*/  BRA `(.L_x_2217) ;  /* 0xffffc61000007947 */ /* 0x000fea000383ffff */
.L_x_2151:
[----:B------:R-:W-:Y:S02]  /*18f00*/  MOV R2, 0x1 ;  /* 0x0000000100027802 */ /* 0x000fe40000000f00 */
[----:B------:R-:W-:-:S02]  /*18f10*/  MOV R3, 0x18f30 ;  /* 0x00018f3000037802 */ /* 0x000fc40000000f00 */
[----:B--234-:R-:W-:Y:S05]  /*18f20*/  CALL.REL.NOINC `($__internal_36_$__cuda_sm70_shflsync_up_p) ;  /* 0x0000060000007944 */ /* 0x01cfea0003c00000 */
[----:B------:R-:W-:Y:S05]  /*18f30*/  BRA `(.L_x_2218) ;  /* 0xffffc6f000007947 */ /* 0x000fea000383ffff */
.L_x_2152:
[----:B------:R-:W-:Y:S02]  /*18f40*/  MOV R2, 0x2 ;  /* 0x0000000200027802 */ /* 0x000fe40000000f00 */
[----:B------:R-:W-:-:S02]  /*18f50*/  MOV R3, 0x18f70 ;  /* 0x00018f7000037802 */ /* 0x000fc40000000f00 */
[----:B--23--:R-:W-:Y:S05]  /*18f60*/  CALL.REL.NOINC `($__internal_36_$__cuda_sm70_shflsync_up_p) ;  /* 0x000005c000007944 */ /* 0x00cfea0003c00000 */
        /* <DEDUP_REMOVED lines=24> */
.L_x_2156:
[----:B------:R-:W-:Y:S02]  /*190f0*/  MOV R2, 0x1 ;  /* 0x0000000100027802 */ /* 0x000fe40000000f00 */
[----:B------:R-:W-:Y:S02]  /*19100*/  MOV R3, 0x19120 ;  /* 0x0001912000037802 */ /* 0x000fe40000000f00 */
[----:B------:R-:W-:Y:S05]  /*19110*/  CALL.REL.NOINC `($__internal_36_$__cuda_sm70_shflsync_up_p) ;  /* 0x0000041000007944 */ /* 0x000fea0003c00000 */
[----:B------:R-:W-:Y:S01]  /*19120*/  MOV R2, R4 ;  /* 0x0000000400027202 */ /* 0x000fe20000000f00 */
[----:B------:R-:W-:Y:S05]  /*19130*/  BRA `(.L_x_2220) ;  /* 0xffffc74000007947 */ /* 0x000fea000383ffff */
.L_x_2157:
[----:B------:R-:W-:Y:S02]  /*19140*/  MOV R2, 0x2 ;  /* 0x0000000200027802 */ /* 0x000fe40000000f00 */
[----:B------:R-:W-:Y:S02]  /*19150*/  MOV R3, 0x19170 ;  /* 0x0001917000037802 */ /* 0x000fe40000000f00 */
        /* <DEDUP_REMOVED lines=25> */
.L_x_2159:
[----:B------:R-:W-:Y:S02]  /*192f0*/  SEL R0, RZ, 0x1, P0 ;  /* 0x00000001ff007807 */ /* 0x000fe40000000000 */
[----:B------:R-:W-:Y:S02]  /*19300*/  MOV R2, 0x19320 ;  /* 0x0001932000027802 */ /* 0x000fe40000000f00 */
[----:B-1----:R-:W-:Y:S05]  /*19310*/  CALL.REL.NOINC `($__internal_37_$__cuda_sm70_votesync_ballot) ;  /* 0x0000028000007944 */ /* 0x002fea0003c00000 */
[----:B------:R-:W-:Y:S01]  /*19320*/  MOV R5, R0 ;  /* 0x0000000000057202 */ /* 0x000fe20000000f00 */
[----:B------:R-:W-:Y:S05]  /*19330*/  BRA `(.L_x_2222) ;  /* 0xffffc6d000007947 */ /* 0x000fea000383ffff */
.L_x_2160:
[----:B------:R-:W-:Y:S01]  /*19340*/  IMAD.MOV.U32 R31, RZ, RZ, R6 ;  /* 0x000000ffff1f7224 */ /* 0x000fe200078e0006 */
[----:B------:R-:W-:Y:S01]  /*19350*/  MOV R2, R0 ;  /* 0x0000000000027202 */ /* 0x000fe20000000f00 */
[----:B------:R-:W-:Y:S01]  /*19360*/  IMAD.MOV.U32 R30, RZ, RZ, 0x1f ;  /* 0x0000001fff1e7424 */ /* 0x000fe200078e00ff */
[----:B------:R-:W-:Y:S02]  /*19370*/  MOV R3, 0x19390 ;  /* 0x0001939000037802 */ /* 0x000fe40000000f00 */
[----:B-1----:R-:W-:Y:S05]  /*19380*/  CALL.REL.NOINC `($__internal_35_$__cuda_sm70_shflsync_idx_p) ;  /* 0x0000014000007944 */ /* 0x002fea0003c00000 */
[----:B------:R-:W-:Y:S01]  /*19390*/  IMAD.MOV.U32 R10, RZ, RZ, R30 ;  /* 0x000000ffff0a7224 */ /* 0x000fe200078e001e */
[----:B------:R-:W-:Y:S01]  /*193a0*/  MOV R2, R0 ;  /* 0x0000000000027202 */ /* 0x000fe20000000f00 */
[----:B------:R-:W-:Y:S01]  /*193b0*/  IMAD.MOV.U32 R31, RZ, RZ, R7 ;  /* 0x000000ffff1f7224 */ /* 0x000fe200078e0007 */
[----:B------:R-:W-:-:S02]  /*193c0*/  MOV R30, 0x1f ;  /* 0x0000001f001e7802 */ /* 0x000fc40000000f00 */
[----:B------:R-:W-:Y:S02]  /*193d0*/  MOV R3, 0x193f0 ;  /* 0x000193f000037802 */ /* 0x000fe40000000f00 */
[----:B------:R-:W-:Y:S05]  /*193e0*/  CALL.REL.NOINC `($__internal_35_$__cuda_sm70_shflsync_idx_p) ;  /* 0x000000e000007944 */ /* 0x000fea0003c00000 */
[----:B------:R-:W-:Y:S01]  /*193f0*/  MOV R7, R30 ;  /* 0x0000001e00077202 */ /* 0x000fe20000000f00 */
[----:B------:R-:W-:Y:S05]  /*19400*/  BRA `(.L_x_2223) ;  /* 0xffffc65000007947 */ /* 0x000fea000383ffff */
.L_x_2163:
[----:B------:R-:W-:Y:S01]  /*19410*/  IMAD.MOV.U32 R31, RZ, RZ, R4 ;  /* 0x000000ffff1f7224 */ /* 0x000fe200078e0004 */
[----:B------:R-:W-:Y:S01]  /*19420*/  MOV R2, R0 ;  /* 0x0000000000027202 */ /* 0x000fe20000000f00 */
[----:B------:R-:W-:Y:S01]  /*19430*/  IMAD.MOV.U32 R30, RZ, RZ, 0x1f ;  /* 0x0000001fff1e7424 */ /* 0x000fe200078e00ff */
[----:B------:R-:W-:Y:S02]  /*19440*/  MOV R3, 0x19460 ;  /* 0x0001946000037802 */ /* 0x000fe40000000f00 */
[----:B-1-34-:R-:W-:Y:S05]  /*19450*/  CALL.REL.NOINC `($__internal_35_$__cuda_sm70_shflsync_idx_p) ;  /* 0x0000007000007944 */ /* 0x01afea0003c00000 */
[----:B------:R-:W-:Y:S01]  /*19460*/  MOV R11, R30 ;  /* 0x0000001e000b7202 */ /* 0x000fe20000000f00 */
[----:B------:R-:W-:Y:S05]  /*19470*/  BRA `(.L_x_2162) ;  /* 0xffffc64000007947 */ /* 0x000fea000383ffff */
        .weak           $__internal_34_$__cuda_sm70_shflsync_bfly_p
        .type           $__internal_34_$__cuda_sm70_shflsync_bfly_p,@function
        .size           $__internal_34_$__cuda_sm70_shflsync_bfly_p,($__internal_35_$__cuda_sm70_shflsync_idx_p - $__internal_34_$__cuda_sm70_shflsync_bfly_p)
$__internal_34_$__cuda_sm70_shflsync_bfly_p:
[----:B------:R-:W-:Y:S04]  /*19480*/  WARPSYNC R192 ;  /* 0x000000c000007348 */ /* 0x000fe80003800000 */
[----:B------:R1:W2:Y:S02]  /*19490*/  SHFL.BFLY PT, R136, R2, R136, R209 ;  /* 0x0c00008802887389 */ /* 0x0002a400000e00d1 */
[----:B-1----:R-:W-:-:S02]  /*194a0*/  MOV R2, R3 ;  /* 0x0000000300027202 */ /* 0x002fc40000000f00 */
[----:B------:R-:W-:-:S04]  /*194b0*/  MOV R3, 0x0 ;  /* 0x0000000000037802 */ /* 0x000fc80000000f00 */
[----:B--2---:R-:W-:Y:S05]  /*194c0*/  RET.REL.NODEC R2 `(_ZN7cutlass13device_kernelIN5flash19enable_sm80_to_sm89INS1_16FlashAttnFwdSm80INS1_25CollectiveMainloopFwdSm80ILi8ELi2ELb0EN4cute5tupleIJNS5_1CILi128EEENS7_ILi64EEENS7_ILi192EEEEEELi192ENS_6half_tEfNS_4arch4Sm80ELb0ELb1ELb0ELb1ELb1ELb0ELb1ELb1EEENS1_21CollectiveEpilogueFwdINS6_IJS8_SA_S9_EEENS6_IJNS7_ILi1EEESI_SI_EEESC_SE_Li256ELb1ELb1ELb1ELb0EEENS1_36VarlenDynamicPersistentTileSchedulerILi128ELi64ELi256ELi256ELb1ELb1ELb0ELb1ELb0ELb1EEEEEEEEEvNT_6ParamsE) ;  /* 0xfffe6b3002007950 */ /* 0x004fea0003c3ffff */
        .weak           $__internal_35_$__cuda_sm70_shflsync_idx_p
        .type           $__internal_35_$__cuda_sm70_shflsync_idx_p,@function
        .size           $__internal_35_$__cuda_sm70_shflsync_idx_p,($__internal_36_$__cuda_sm70_shflsync_up_p - $__internal_35_$__cuda_sm70_shflsync_idx_p)
$__internal_35_$__cuda_sm70_shflsync_idx_p:
[----:B------:R-:W-:-:S04]  /*194d0*/  MOV R179, 0xffffffff ;  /* 0xffffffff00b37802 */ /* 0x000fc80000000f00 */
[----:B------:R-:W-:Y:S04]  /*194e0*/  WARPSYNC R179 ;  /* 0x000000b300007348 */ /* 0x000fe80003800000 */
[----:B------:R1:W2:Y:S02]  /*194f0*/  SHFL.IDX PT, R30, R31, R2, R30 ;  /* 0x000000021f1e7389 */ /* 0x0002a400000e001e */
[----:B-1----:R-:W-:Y:S02]  /*19500*/  MOV R2, R3 ;  /* 0x0000000300027202 */ /* 0x002fe40000000f00 */
[----:B------:R-:W-:-:S04]  /*19510*/  MOV R3, 0x0 ;  /* 0x0000000000037802 */ /* 0x000fc80000000f00 */
[----:B--2---:R-:W-:Y:S05]  /*19520*/  RET.REL.NODEC R2 `(_ZN7cutlass13device_kernelIN5flash19enable_sm80_to_sm89INS1_16FlashAttnFwdSm80INS1_25CollectiveMainloopFwdSm80ILi8ELi2ELb0EN4cute5tupleIJNS5_1CILi128EEENS7_ILi64EEENS7_ILi192EEEEEELi192ENS_6half_tEfNS_4arch4Sm80ELb0ELb1ELb0ELb1ELb1ELb0ELb1ELb1EEENS1_21CollectiveEpilogueFwdINS6_IJS8_SA_S9_EEENS6_IJNS7_ILi1EEESI_SI_EEESC_SE_Li256ELb1ELb1ELb1ELb0EEENS1_36VarlenDynamicPersistentTileSchedulerILi128ELi64ELi256ELi256ELb1ELb1ELb0ELb1ELb0ELb1EEEEEEEEEvNT_6ParamsE) ;  /* 0xfffe6ad002007950 */ /* 0x004fea0003c3ffff */
        .weak           $__internal_36_$__cuda_sm70_shflsync_up_p
        .type           $__internal_36_$__cuda_sm70_shflsync_up_p,@function
        .size           $__internal_36_$__cuda_sm70_shflsync_up_p,($__internal_37_$__cuda_sm70_votesync_ballot - $__internal_36_$__cuda_sm70_shflsync_up_p)
$__internal_36_$__cuda_sm70_shflsync_up_p:
[----:B------:R-:W-:Y:S02]  /*19530*/  IMAD.MOV.U32 R4, RZ, RZ, RZ ;  /* 0x000000ffff047224 */ /* 0x000fe400078e00ff */
[----:B------:R-:W-:-:S04]  /*19540*/  IMAD.MOV.U32 R10, RZ, RZ, -0x1 ;  /* 0xffffffffff0a7424 */ /* 0x000fc800078e00ff */
[----:B------:R-:W-:Y:S04]  /*19550*/  WARPSYNC R10 ;  /* 0x0000000a00007348 */ /* 0x000fe80003800000 */
[----:B------:R1:W2:Y:S02]  /*19560*/  SHFL.UP PT, R4, R0, R2, R4 ;  /* 0x0400000200047389 */ /* 0x0002a400000e0004 */
[----:B-1----:R-:W-:Y:S02]  /*19570*/  MOV R2, R3 ;  /* 0x0000000300027202 */ /* 0x002fe40000000f00 */
[----:B------:R-:W-:-:S04]  /*19580*/  MOV R3, 0x0 ;  /* 0x0000000000037802 */ /* 0x000fc80000000f00 */
[----:B--2---:R-:W-:Y:S05]  /*19590*/  RET.REL.NODEC R2 `(_ZN7cutlass13device_kernelIN5flash19enable_sm80_to_sm89INS1_16FlashAttnFwdSm80INS1_25CollectiveMainloopFwdSm80ILi8ELi2ELb0EN4cute5tupleIJNS5_1CILi128EEENS7_ILi64EEENS7_ILi192EEEEEELi192ENS_6half_tEfNS_4arch4Sm80ELb0ELb1ELb0ELb1ELb1ELb0ELb1ELb1EEENS1_21CollectiveEpilogueFwdINS6_IJS8_SA_S9_EEENS6_IJNS7_ILi1EEESI_SI_EEESC_SE_Li256ELb1ELb1ELb1ELb0EEENS1_36VarlenDynamicPersistentTileSchedulerILi128ELi64ELi256ELi256ELb1ELb1ELb0ELb1ELb0ELb1EEEEEEEEEvNT_6ParamsE) ;  /* 0xfffe6a6002007950 */ /* 0x004fea0003c3ffff */
        .weak           $__internal_37_$__cuda_sm70_votesync_ballot
        .type           $__internal_37_$__cuda_sm70_votesync_ballot,@function
        .size           $__internal_37_$__cuda_sm70_votesync_ballot,(.L_x_3132 - $__internal_37_$__cuda_sm70_votesync_ballot)
$__internal_37_$__cuda_sm70_votesync_ballot:
[----:B------:R-:W-:Y:S01]  /*195a0*/  ISETP.NE.U32.AND P0, PT, R0, 0x1, PT ;  /* 0x000000010000780c */ /* 0x000fe20003f05070 */
[----:B------:R-:W-:-:S04]  /*195b0*/  IMAD.MOV.U32 R3, RZ, RZ, -0x1 ;  /* 0xffffffffff037424 */ /* 0x000fc800078e00ff */
[----:B------:R-:W-:Y:S08]  /*195c0*/  WARPSYNC R3 ;  /* 0x0000000300007348 */ /* 0x000ff00003800000 */
[----:B------:R-:W-:-:S04]  /*195d0*/  VOTE.ANY R0, PT, !P0 ;  /* 0x0000000000007806 */ /* 0x000fc800040e0100 */
[----:B------:R-:W-:Y:S01]  /*195e0*/  LOP3.LUT R0, R0, R3, RZ, 0xc0, !PT ;  /* 0x0000000300007212 */ /* 0x000fe200078ec0ff */
[----:B------:R-:W-:-:S04]  /*195f0*/  IMAD.MOV.U32 R3, RZ, RZ, 0x0 ;  /* 0x00000000ff037424 */ /* 0x000fc800078e00ff */
[----:B------:R-:W-:Y:S05]  /*19600*/  RET.REL.NODEC R2 `(_ZN7cutlass13device_kernelIN5flash19enable_sm80_to_sm89INS1_16FlashAttnFwdSm80INS1_25CollectiveMainloopFwdSm80ILi8ELi2ELb0EN4cute5tupleIJNS5_1CILi128EEENS7_ILi64EEENS7_ILi192EEEEEELi192ENS_6half_tEfNS_4arch4Sm80ELb0ELb1ELb0ELb1ELb1ELb0ELb1ELb1EEENS1_21CollectiveEpilogueFwdINS6_IJS8_SA_S9_EEENS6_IJNS7_ILi1EEESI_SI_EEESC_SE_Li256ELb1ELb1ELb1ELb0EEENS1_36VarlenDynamicPersistentTileSchedulerILi128ELi64ELi256ELi256ELb1ELb1ELb0ELb1ELb0ELb1EEEEEEEEEvNT_6ParamsE) ;  /* 0xfffe69f002007950 */ /* 0x000fea0003c3ffff */
.L_x_2224:
        /* <DEDUP_REMOVED lines=15> */
.L_x_3132:


//--------------------- .text._ZN7cutlass13device_kernelIN5flash19enable_sm80_to_sm89INS1_16FlashAttnFwdSm80INS1_25CollectiveMainloopFwdSm80ILi8ELi2ELb0EN4cute5tupleIJNS5_1CILi128EEENS7_ILi64EEENS7_ILi192EEEEEELi192ENS_6half_tEfNS_4arch4Sm80ELb0ELb1ELb0ELb1ELb1ELb1ELb1ELb1EEENS1_21CollectiveEpilogueFwdINS6_IJS8_SA_S9_EEENS6_IJNS7_ILi1EEESI_SI_EEESC_SE_Li256ELb1ELb1ELb1ELb0EEENS1_36VarlenDynamicPersistentTileSchedulerILi128ELi64ELi256ELi256ELb1ELb1ELb0ELb1ELb0ELb1EEEEEEEEEvNT_6ParamsE --------------------------
	.section	.text._ZN7cutlass13device_kernelIN5flash19enable_sm80_to_sm89INS1_16FlashAttnFwdSm80INS1_25CollectiveMainloopFwdSm80ILi8ELi2ELb0EN4cute5tupleIJNS5_1CILi128EEENS7_ILi64EEENS7_ILi192EEEEEELi192ENS_6half_tEfNS_4arch4Sm80ELb0ELb1ELb0ELb1ELb1ELb1ELb1ELb1EEENS1_21CollectiveEpilogueFwdINS6_IJS8_SA_S9_EEENS6_IJNS7_ILi1EEESI_SI_EEESC_SE_Li256ELb1ELb1ELb1ELb0EEENS1_36VarlenDynamicPersistentTileSchedulerILi128ELi64ELi256ELi256ELb1ELb1ELb0ELb1ELb0ELb1EEEEEEEEEvNT_6ParamsE,"ax",@progbits
	.sectioninfo	@"SHI_REGISTERS=255"
	.align	128
.text._ZN7cutlass13device_kernelIN5flash19enable_sm80_to_sm89INS1_16FlashAttnFwdSm80INS1_25CollectiveMainloopFwdSm80ILi8ELi2ELb0EN4cute5tupleIJNS5_1CILi128EEENS7_ILi64EEENS7_ILi192EEEEEELi192ENS_6half_tEfNS_4arch4Sm80ELb0ELb1ELb0ELb1ELb1ELb1ELb1ELb1EEENS1_21CollectiveEpilogueFwdINS6_IJS8_SA_S9_EEENS6_IJNS7_ILi1EEESI_SI_EEESC_SE_Li256ELb1ELb1ELb1ELb0EEENS1_36VarlenDynamicPersistentTileSchedulerILi128ELi64ELi256ELi256ELb1ELb1ELb0ELb1ELb0ELb1EEEEEEEEEvNT_6ParamsE:
        .type           _ZN7cutlass13device_kernelIN5flash19enable_sm80_to_sm89INS1_16FlashAttnFwdSm80INS1_25CollectiveMainloopFwdSm80ILi8ELi2ELb0EN4cute5tupleIJNS5_1CILi128EEENS7_ILi64EEENS7_ILi192EEEEEELi192ENS_6half_tEfNS_4arch4Sm80ELb0ELb1ELb0ELb1ELb1ELb1ELb1ELb1EEENS1_21CollectiveEpilogueFwdINS6_IJS8_SA_S9_EEENS6_IJNS7_ILi1EEESI_SI_EEESC_SE_Li256ELb1ELb1ELb1ELb0EEENS1_36VarlenDynamicPersistentTileSchedulerILi128ELi64ELi256ELi256ELb1ELb1ELb0ELb1ELb0ELb1EEEEEEEEEvNT_6ParamsE,@function
        .size           _ZN7cutlass13device_kernelIN5flash19enable_sm80_to_sm89INS1_16FlashAttnFwdSm80INS1_25CollectiveMainloopFwdSm80ILi8ELi2ELb0EN4cute5tupleIJNS5_1CILi128EEENS7_ILi64EEENS7_ILi192EEEEEELi192ENS_6half_tEfNS_4arch4Sm80ELb0ELb1ELb0ELb1ELb1ELb1ELb1ELb1EEENS1_21CollectiveEpilogueFwdINS6_IJS8_SA_S9_EEENS6_IJNS7_ILi1EEESI_SI_EEESC_SE_Li256ELb1ELb1ELb1ELb0EEENS1_36VarlenDynamicPersistentTileSchedulerILi128ELi64ELi256ELi256ELb1ELb1ELb0ELb1ELb0ELb1EEEEEEEEEvNT_6ParamsE,(.L_x_3137 - _ZN7cutlass13device_kernelIN5flash19enable_sm80_to_sm89INS1_16FlashAttnFwdSm80INS1_25CollectiveMainloopFwdSm80ILi8ELi2ELb0EN4cute5tupleIJNS5_1CILi128EEENS7_ILi64EEENS7_ILi192EEEEEELi192ENS_6half_tEfNS_4arch4Sm80ELb0ELb1ELb0ELb1ELb1ELb1ELb1ELb1EEENS1_21CollectiveEpilogueFwdINS6_IJS8_SA_S9_EEENS6_IJNS7_ILi1EEESI_SI_EEESC_SE_Li256ELb1ELb1ELb1ELb0EEENS1_36VarlenDynamicPersistentTileSchedulerILi128ELi64ELi256ELi256ELb1ELb1ELb0ELb1ELb0ELb1EEEEEEEEEvNT_6ParamsE)
        .other          _ZN7cutlass13device_kernelIN5flash19enable_sm80_to_sm89INS1_16FlashAttnFwdSm80INS1_25CollectiveMainloopFwdSm80ILi8ELi2ELb0EN4cute5tupleIJNS5_1CILi128EEENS7_ILi64EEENS7_ILi192EEEEEELi192ENS_6half_tEfNS_4arch4Sm80ELb0ELb1ELb0ELb1ELb1ELb1ELb1ELb1EEENS1_21CollectiveEpilogueFwdINS6_IJS8_SA_S9_EEENS6_IJNS7_ILi1EEESI_SI_EEESC_SE_Li256ELb1ELb1ELb1ELb0EEENS1_36VarlenDynamicPersistentTileSchedulerILi128ELi64ELi256ELi256ELb1ELb1ELb0ELb1ELb0ELb1EEEEEEEEEvNT_6ParamsE,@"STO_CUDA_ENTRY STV_DEFAULT"
_ZN7cutlass13device_kernelIN5flash19enable_sm80_to_sm89INS1_16FlashAttnFwdSm80INS1_25CollectiveMainloopFwdSm80ILi8ELi2ELb0EN4cute5tupleIJNS5_1CILi128EEENS7_ILi64EEENS7_ILi192EEEEEELi192ENS_6half_tEfNS_4arch4Sm80ELb0ELb1ELb0ELb1ELb1ELb1ELb1ELb1EEENS1_21CollectiveEpilogueFwdINS6_IJS8_SA_S9_EEENS6_IJNS7_ILi1EEESI_SI_EEESC_SE_Li256ELb1ELb1ELb1ELb0EEENS1_36VarlenDynamicPersistentTileSchedulerILi128ELi64ELi256ELi256ELb1ELb1ELb0ELb1ELb0ELb1EEEEEEEEEvNT_6ParamsE:
        /* <DEDUP_REMOVED lines=52> */
.L_x_2230:
        /* <DEDUP_REMOVED lines=16> */
.L_x_2490:
        /* <DEDUP_REMOVED lines=16> */
.L_x_2491:
[----:B---3--:R-:W-:-:S05]  /*0540*/  IMAD R0, R0, c[0x0][0x538], RZ ;  /* 0x00014e0000007a24 */ /* 0x008fca00078e02ff */
[----:B------:R-:W-:-:S04]  /*0550*/  IADD3 R6, R0, R6, RZ ;  /* 0x0000000600067210 */ /* 0x000fc80007ffe0ff */
[----:B------:R-:W-:-:S13]  /*0560*/  ISETP.GT.AND P0, PT, R6, UR4, PT ;  /* 0x0000000406007c0c */ /* 0x000fda000bf04270 */
[----:B-12---:R-:W-:Y:S05]  /*0570*/  @!P0 BRA `(.L_x_2230) ;  /* 0xfffffdc000008947 */ /* 0x006fea000383ffff */
.L_x_2226:
[----:B------:R-:W-:-:S05]  /*0580*/  IADD3 R10, -R0, R6, RZ ;  /* 0x00000006000a7210 */ /* 0x000fca0007ffe1ff */
[----:B------:R-:W-:-:S05]  /*0590*/  IMAD R0, R4, c[0x0][0x538], R10 ;  /* 0x00014e0004007a24 */ /* 0x000fca00078e020a */
[----:B------:R-:W-:Y:S01]  /*05a0*/  ISETP.GT.AND P0, PT, R0, UR4, PT ;  /* 0x0000000400007c0c */ /* 0x000fe2000bf04270 */
[----:B------:R-:W-:-:S12]  /*05b0*/  BRA.DIV ~URZ, `(.L_x_2231) ;  /* 0x00022e527f007947 */ /* 0x000fd8000b800000 */
[----:B------:R-:W-:-:S04]  /*05c0*/  VOTE.ANY R6, PT, !P0 ;  /* 0x0000000000067806 */ /* 0x000fc800040e0100 */
.L_x_2492:
[----:B------:R-:W2:Y:S02]  /*05d0*/  POPC R0, R6 ;  /* 0x0000000600007309 */ /* 0x000ea40000000000 */
[----:B-12---:R-:W-:Y:S01]  /*05e0*/  IADD3 R239, R0, R7, RZ ;  /* 0x0000000700ef7210 */ /* 0x006fe20007ffe0ff */
[----:B------:R-:W-:Y:S05]  /*05f0*/  BRA.DIV ~URZ, `(.L_x_2232) ;  /* 0x00022e627f007947 */ /* 0x000fea000b800000 */
[----:B------:R1:W2:Y:S01]  /*0600*/  SHFL.IDX PT, R12, R9, R0, 0x1f ;  /* 0x00001f00090c7589 */ /* 0x0002a200000e0000 */
[----:B------:R-:W-:-:S03]  /*0610*/  MOV R5, RZ ;  /* 0x000000ff00057202 */ /* 0x000fc60000000f00 */
[----:B------:R1:W3:Y:S04]  /*0620*/  SHFL.IDX PT, R9, R8, R0, 0x1f ;  /* 0x00001f0008097589 */ /* 0x0002e800000e0000 */
.L_x_2493:
[----:B------:R-:W-:Y:S01]  /*0630*/  ISETP.NE.AND P0, PT, R6, RZ, PT ;  /* 0x000000ff0600720c */ /* 0x000fe20003f05270 */
[----:B------:R-:W-:-:S12]  /*0640*/  BSSY B0, `(.L_x_2233) ;  /* 0x0000005000007945 */ /* 0x000fd80003800000 */
[----:B------:R-:W-:Y:S05]  /*0650*/  @!P0 BRA `(.L_x_2234) ;  /* 0x0000003000008947 */ /* 0x000fea0003800000 */
[----:B-1----:R-:W-:Y:S01]  /*0660*/  IADD3 R0, R0, -0x1, RZ ;  /* 0xffffffff00007810 */ /* 0x002fe20007ffe0ff */
[----:B------:R-:W-:Y:S05]  /*0670*/  BRA.DIV ~URZ, `(.L_x_2235) ;  /* 0x00022ec27f007947 */ /* 0x000fea000b800000 */
[----:B------:R1:W4:Y:S02]  /*0680*/  SHFL.IDX PT, R5, R4, R0, 0x1f ;  /* 0x00001f0004057589 */ /* 0x00032400000e0000 */
.L_x_2234:
[----:B------:R-:W-:Y:S05]  /*0690*/  BSYNC B0 ;  /* 0x0000000000007941 */ /* 0x000fea0003800000 */
.L_x_2233:
        /* <DEDUP_REMOVED lines=67> */
.L_x_2237:
        /* <DEDUP_REMOVED lines=68> */
.L_x_2238:
[----:B------:R-:W-:Y:S05]  /*0f10*/  BSYNC B0 ;  /* 0x0000000000007941 */ /* 0x000fea0003800000 */
.L_x_2236:
[----:B------:R-:W-:-:S04]  /*0f20*/  LOP3.LUT R0, RZ, R0, RZ, 0x33, !PT ;  /* 0x00000000ff007212 */ /* 0x000fc800078e33ff */
[----:B------:R-:W-:Y:S01]  /*0f30*/  IADD3 R237, R0, R12, RZ ;  /* 0x0000000c00ed7210 */ /* 0x000fe20007ffe0ff */
[----:B------:R-:W-:Y:S05]  /*0f40*/  BRA `(.L_x_2239) ;  /* 0x0000004000007947 */ /* 0x000fea0003800000 */
.L_x_2227:
[----:B-1----:R-:W-:Y:S01]  /*0f50*/  IMAD.MOV.U32 R237, RZ, RZ, RZ ;  /* 0x000000ffffed7224 */ /* 0x002fe200078e00ff */
[----:B------:R-:W-:Y:S01]  /*0f60*/  MOV R238, RZ ;  /* 0x000000ff00ee7202 */ /* 0x000fe20000000f00 */
[----:B------:R-:W-:Y:S01]  /*0f70*/  IMAD.U32 R236, RZ, RZ, UR4 ;  /* 0x00000004ffec7e24 */ /* 0x000fe2000f8e00ff */
[----:B------:R-:W-:Y:S02]  /*0f80*/  MOV R239, c[0x0][0x53c] ;  /* 0x00014f0000ef7a02 */ /* 0x000fe40000000f00 */
.L_x_2239:
[----:B------:R-:W-:Y:S01]  /*0f90*/  ISETP.NE.AND P0, PT, R13, RZ, PT ;  /* 0x000000ff0d00720c */ /* 0x000fe20003f05270 */
[----:B------:R-:W-:-:S12]  /*0fa0*/  WARPSYNC 0xffffffff ;  /* 0xffffffff00007948 */ /* 0x000fd80003800000 */
[----:B------:R1:W-:Y:S04]  /*0fb0*/  @!P0 STS.128 [0x24100], R236 ;  /* 0x024100ecff008388 */ /* 0x0003e80000000c00 */
[----:B------:R-:W-:Y:S06]  /*0fc0*/  BAR.ARV 0x5, 0x100 ;  /* 0x0144000000007b1d */ /* 0x000fec0000002000 */
.L_x_2225:
        /* <DEDUP_REMOVED lines=8> */
[-C--:B------:R-:W-:Y:S02]  /*1050*/  LEA.HI R11, R12, R14.reuse, RZ, 0x3 ;  /* 0x0000000e0c0b7211 */ /* 0x080fe400078f18ff */
[----:B------:R-:W-:Y:S02]  /*1060*/  LOP3.LUT R0, R2, 0xfffffff0, RZ, 0xc0, !PT ;  /* 0xfffffff002007812 */ /* 0x000fe400078ec0ff */
[----:B------:R-:W-:Y:S02]  /*1070*/  SHF.R.S32.HI R231, RZ, 0x3, R11 ;  /* 0x00000003ffe77819 */ /* 0x000fe4000001140b */
[----:B------:R-:W-:Y:S01]  /*1080*/  LOP3.LUT R4, R11, 0xfffffff8, RZ, 0xc0, !PT ;  /* 0xfffffff80b047812 */ /* 0x000fe200078ec0ff */
[----:B------:R-:W-:Y:S01]  /*1090*/  IMAD.IADD R0, R14, 0x1, -R0 ;  /* 0x000000010e007824 */ /* 0x000fe200078e0a00 */
[----:B------:R-:W-:Y:S01]  /*10a0*/  SHF.R.S32.HI R3, RZ, 0x4, R2 ;  /* 0x00000004ff037819 */ /* 0x000fe20000011402 */
[----:B------:R-:W-:Y:S01]  /*10b0*/  IMAD.SHL.U32 R5, R231, 0x40, RZ ;  /* 0x00000040e7057824 */ /* 0x000fe200078e00ff */
[----:B------:R-:W-:Y:S01]  /*10c0*/  LEA.HI R8, R12, R14, RZ, 0x6 ;  /* 0x0000000e0c087211 */ /* 0x000fe200078f30ff */
[----:B------:R-:W-:Y:S01]  /*10d0*/  IMAD.IADD R216, R14, 0x1, -R4 ;  /* 0x000000010ed87824 */ /* 0x000fe200078e0a04 */
[----:B------:R-:W-:-:S02]  /*10e0*/  SHF.R.S32.HI R6, RZ, 0x1f, R0 ;  /* 0x0000001fff067819 */ /* 0x000fc40000011400 */
[----:B------:R-:W-:Y:S01]  /*10f0*/  LEA.HI R4, R2, R3, RZ, 0x1 ;  /* 0x0000000302047211 */ /* 0x000fe200078f08ff */
[----:B------:R-:W-:Y:S01]  /*1100*/  IMAD.SHL.U32 R198, R216, 0x8, RZ ;  /* 0x00000008d8c67824 */ /* 0x000fe200078e00ff */
[----:B------:R-:W-:Y:S02]  /*1110*/  LEA.HI R13, R6, R0, RZ, 0x3 ;  /* 0x00000000060d7211 */ /* 0x000fe400078f18ff */
[----:B------:R-:W-:Y:S02]  /*1120*/  LOP3.LUT R2, R5, 0x1c0, RZ, 0xc0, !PT ;  /* 0x000001c005027812 */ /* 0x000fe400078ec0ff */
[----:B------:R-:W-:Y:S02]  /*1130*/  LOP3.LUT R6, R4, 0xfffffffe, RZ, 0xc0, !PT ;  /* 0xfffffffe04067812 */ /* 0x000fe400078ec0ff */
[----:B------:R-:W-:Y:S02]  /*1140*/  SHF.R.U32.HI R5, RZ, 0x3, R2 ;  /* 0x00000003ff057819 */ /* 0x000fe40000011602 */
[----:B------:R-:W-:Y:S01]  /*1150*/  LOP3.LUT R4, R13, 0xfffffff8, RZ, 0xc0, !PT ;  /* 0xfffffff80d047812 */ /* 0x000fe200078ec0ff */
[----:B------:R-:W-:Y:S01]  /*1160*/  IMAD.IADD R9, R3, 0x1, -R6 ;  /* 0x0000000103097824 */ /* 0x000fe200078e0a06 */
[----:B------:R-:W-:-:S02]  /*1170*/  LOP3.LUT R2, R2, 0x38, R198, 0xf8, !PT ;  /* 0x0000003802027812 */ /* 0x000fc400078ef8c6 */
[----:B------:R-:W-:Y:S01]  /*1180*/  LEA.HI R3, R12, R14, RZ, 0x5 ;  /* 0x0000000e0c037211 */ /* 0x000fe200078f28ff */
[----:B------:R-:W-:Y:S01]  /*1190*/  IMAD.IADD R6, R0, 0x1, -R4 ;  /* 0x0000000100067824 */ /* 0x000fe200078e0a04 */
[----:B------:R-:W-:Y:S01]  /*11a0*/  LOP3.LUT R7, R2, R5, RZ, 0x3c, !PT ;  /* 0x0000000502077212 */ /* 0x000fe200078e3cff */
[----:B------:R-:W-:Y:S01]  /*11b0*/  IMAD.SHL.U32 R0, R216, 0x40, RZ ;  /* 0x00000040d8007824 */ /* 0x000fe200078e00ff */
[----:B------:R-:W-:Y:S02]  /*11c0*/  LOP3.LUT R2, R3, 0xffffffe0, RZ, 0xc0, !PT ;  /* 0xffffffe003027812 */ /* 0x000fe400078ec0ff */
[--C-:B------:R-:W-:Y:S02]  /*11d0*/  SHF.R.S32.HI R10, RZ, 0x5, R3.reuse ;  /* 0x00000005ff0a7819 */ /* 0x100fe40000011403 */
[----:B------:R-:W-:Y:S01]  /*11e0*/  LOP3.LUT R0, R0, 0x1c0, RZ, 0xc0, !PT ;  /* 0x000001c000007812 */ /* 0x000fe200078ec0ff */
[----:B------:R-:W-:Y:S01]  /*11f0*/  IMAD.IADD R19, R14, 0x1, -R2 ;  /* 0x000000010e137824 */ /* 0x000fe200078e0a02 */
[----:B------:R-:W-:Y:S01]  /*1200*/  SHF.R.S32.HI R3, RZ, 0x1f, R3 ;  /* 0x0000001fff037819 */ /* 0x000fe20000011403 */
[----:B------:R-:W-:Y:S01]  /*1210*/  IMAD.SHL.U32 R151, R10, 0x200, RZ ;  /* 0x000002000a977824 */ /* 0x000fe200078e00ff */
[----:B------:R-:W-:-:S02]  /*1220*/  LOP3.LUT R5, R0, 0x8, R11, 0xf8, !PT ;  /* 0x0000000800057812 */ /* 0x000fc400078ef80b */
[----:B------:R-:W-:Y:S01]  /*1230*/  LEA.HI R2, R3, R10, RZ, 0x3 ;  /* 0x0000000a03027211 */ /* 0x000fe200078f18ff */
[----:B------:R-:W-:Y:S01]  /*1240*/  IMAD.SHL.U32 R3, R8, 0x8, RZ ;  /* 0x0000000808037824 */ /* 0x000fe200078e00ff */
[----:B------:R-:W-:Y:S02]  /*1250*/  SHF.R.S32.HI R11, RZ, 0x1f, R19 ;  /* 0x0000001fff0b7819 */ /* 0x000fe40000011413 */
[----:B------:R-:W-:Y:S02]  /*1260*/  SHF.R.U32.HI R4, RZ, 0x3, R0 ;  /* 0x00000003ff047819 */ /* 0x000fe40000011600 */
[----:B------:R-:W-:Y:S02]  /*1270*/  LOP3.LUT R0, R2, 0xffffff8, RZ, 0xc0, !PT ;  /* 0x0ffffff802007812 */ /* 0x000fe400078ec0ff */
[----:B------:R-:W-:Y:S02]  /*1280*/  LEA.HI R11, R11, R19, RZ, 0x2 ;  /* 0x000000130b0b7211 */ /* 0x000fe400078f10ff */
[----:B------:R-:W-:Y:S01]  /*1290*/  LOP3.LUT R144, R7, 0x7ffffe00, R3, 0xf8, !PT ;  /* 0x7ffffe0007907812 */ /* 0x000fe200078ef803 */
[----:B------:R-:W-:Y:S01]  /*12a0*/  IMAD.IADD R3, R10, 0x1, -R0 ;  /* 0x000000010a037824 */ /* 0x000fe200078e0a00 */
[----:B------:R-:W-:Y:S01]  /*12b0*/  SHF.R.S32.HI R2, RZ, 0x2, R11 ;  /* 0x00000002ff027819 */ /* 0x000fe2000001140b */
[----:B------:R-:W-:Y:S01]  /*12c0*/  IMAD.SHL.U32 R0, R6, 0x40, RZ ;  /* 0x0000004006007824 */ /* 0x000fe200078e00ff */
[----:B------:R-:W-:Y:S01]  /*12d0*/  LEA.HI R7, R12, R14, RZ, 0x2 ;  /* 0x0000000e0c077211 */ /* 0x000fe200078f10ff */
[----:B------:R-:W-:Y:S01]  /*12e0*/  IMAD.SHL.U32 R10, R10, 0x400, RZ ;  /* 0x000004000a0a7824 */ /* 0x000fe200078e00ff */
[----:B------:R-:W-:Y:S01]  /*12f0*/  LOP3.LUT R8, R5, R4, RZ, 0x3c, !PT ;  /* 0x0000000405087212 */ /* 0x000fe200078e3cff */
[----:B------:R-:W-:Y:S01]  /*1300*/  IMAD R18, R3, 0x10, R2 ;  /* 0x0000001003127824 */ /* 0x000fe200078e0202 */
[----:B------:R-:W-:Y:S01]  /*1310*/  LOP3.LUT R2, R7, 0xfffffffc, RZ, 0xc0, !PT ;  /* 0xfffffffc07027812 */ /* 0x000fe200078ec0ff */
[C---:B------:R-:W-:Y:S01]  /*1320*/  IMAD.SHL.U32 R4, R9.reuse, 0x8, RZ ;  /* 0x0000000809047824 */ /* 0x040fe200078e00ff */
[----:B------:R-:W-:Y:S01]  /*1330*/  LOP3.LUT R0, R0, 0x1c0, RZ, 0xc0, !PT ;  /* 0x000001c000007812 */ /* 0x000fe200078ec0ff */
[----:B------:R-:W-:Y:S01]  /*1340*/  IMAD.SHL.U32 R144, R144, 0x2, RZ ;  /* 0x0000000290907824 */ /* 0x000fe200078e00ff */
[--C-:B------:R-:W-:Y:S01]  /*1350*/  SHF.R.S32.HI R215, RZ, 0x2, R7.reuse ;  /* 0x00000002ffd77819 */ /* 0x100fe20000011407 */
[----:B------:R-:W-:Y:S01]  /*1360*/  IMAD.IADD R240, R14, 0x1, -R2 ;  /* 0x000000010ef07824 */ /* 0x000fe200078e0a02 */
[----:B------:R-:W-:Y:S01]  /*1370*/  SHF.R.S32.HI R3, RZ, 0x1f, R7 ;  /* 0x0000001fff037819 */ /* 0x000fe20000011407 */
[----:B------:R-:W-:Y:S01]  /*1380*/  STL [R1+0x30], R18 ;  /* 0x0000301201007387 */ /* 0x000fe20000100800 */
[----:B------:R-:W-:Y:S01]  /*1390*/  LOP3.LUT R5, R0, 0x8, R4, 0xf8, !PT ;  /* 0x0000000800057812 */ /* 0x000fe200078ef804 */
[C---:B------:R-:W-:Y:S01]  /*13a0*/  IMAD.SHL.U32 R142, R240.reuse, 0x4, RZ ;  /* 0x00000004f08e7824 */ /* 0x040fe200078e00ff */
[----:B------:R-:W-:Y:S01]  /*13b0*/  SHF.R.U32.HI R4, RZ, 0x3, R0 ;  /* 0x00000003ff047819 */ /* 0x000fe20000011600 */
[----:B------:R-:W-:Y:S01]  /*13c0*/  IMAD R0, R9, 0x200, R8 ;  /* 0x0000020009007824 */ /* 0x000fe200078e0208 */
[----:B------:R-:W-:Y:S01]  /*13d0*/  LEA.HI R3, R3, R215, RZ, 0x3 ;  /* 0x000000d703037211 */ /* 0x000fe200078f18ff */
[----:B------:R-:W-:Y:S01]  /*13e0*/  IMAD.SHL.U32 R106, R240, 0x8, RZ ;  /* 0x00000008f06a7824 */ /* 0x000fe200078e00ff */
[----:B------:R-:W-:-:S02]  /*13f0*/  LOP3.LUT R9, R5, R4, RZ, 0x3c, !PT ;  /* 0x0000000405097212 */ /* 0x000fc400078e3cff */
[----:B------:R-:W-:Y:S02]  /*1400*/  IADD3 R5, R215, 0x40, RZ ;  /* 0x00000040d7057810 */ /* 0x000fe40007ffe0ff */
[----:B------:R-:W-:Y:S02]  /*1410*/  LOP3.LUT R3, R3, 0xfffffff8, RZ, 0xc0, !PT ;  /* 0xfffffff803037812 */ /* 0x000fe400078ec0ff */
[C---:B------:R-:W-:Y:S01]  /*1420*/  IADD3 R146, R142.reuse, 0x20, RZ ;  /* 0x000000208e927810 */ /* 0x040fe20007ffe0ff */
[----:B------:R-:W-:Y:S01]  /*1430*/  IMAD.SHL.U32 R2, R5, 0x40, RZ ;  /* 0x0000004005027824 */ /* 0x000fe200078e00ff */
[----:B------:R-:W-:Y:S01]  /*1440*/  SHF.R.S32.HI R4, RZ, 0x1f, R5 ;  /* 0x0000001fff047819 */ /* 0x000fe20000011405 */
[----:B------:R-:W-:Y:S01]  /*1450*/  IMAD.IADD R241, R215, 0x1, -R3 ;  /* 0x00000001d7f17824 */ /* 0x000fe200078e0a03 */
[C---:B------:R-:W-:Y:S01]  /*1460*/  IADD3 R145, R142.reuse, 0x40, RZ ;  /* 0x000000408e917810 */ /* 0x040fe20007ffe0ff */
[----:B------:R-:W-:Y:S01]  /*1470*/  IMAD.IADD R141, R142, 0x1, R146 ;  /* 0x000000018e8d7824 */ /* 0x000fe200078e0292 */
[----:B------:R-:W-:Y:S01]  /*1480*/  LEA.HI R3, R4, R5, RZ, 0x3 ;  /* 0x0000000504037211 */ /* 0x000fe200078f18ff */
[----:B------:R-:W-:Y:S01]  /*1490*/  IMAD.SHL.U32 R4, R241, 0x40, RZ ;  /* 0x00000040f1047824 */ /* 0x000fe200078e00ff */
[----:B------:R-:W-:Y:S01]  /*14a0*/  LOP3.LUT R20, R2, 0x1c0, RZ, 0xc0, !PT ;  /* 0x000001c002147812 */ /* 0x000fe200078ec0ff */
[----:B------:R-:W-:Y:S01]  /*14b0*/  IMAD.IADD R140, R142, 0x1, R145 ;  /* 0x000000018e8c7824 */ /* 0x000fe200078e0291 */
[----:B------:R-:W-:Y:S01]  /*14c0*/  SHF.R.S32.HI R2, RZ, 0x1f, R141 ;  /* 0x0000001fff027819 */ /* 0x000fe2000001148d */
[----:B------:R-:W-:Y:S01]  /*14d0*/  IMAD.SHL.U32 R3, R3, 0x40, RZ ;  /* 0x0000004003037824 */ /* 0x000fe200078e00ff */
[----:B------:R-:W-:-:S02]  /*14e0*/  LOP3.LUT R228, R4, 0x1c0, RZ, 0xc0, !PT ;  /* 0x000001c004e47812 */ /* 0x000fc400078ec0ff */
[CC--:B------:R-:W-:Y:S02]  /*14f0*/  LEA.HI R4, R2.reuse, R141.reuse, RZ, 0x6 ;  /* 0x0000008d02047211 */ /* 0x0c0fe400078f30ff */
[----:B------:R-:W-:Y:S02]  /*1500*/  LEA.HI R8, R2, R141, RZ, 0x3 ;  /* 0x0000008d02087211 */ /* 0x000fe400078f18ff */
[----:B------:R-:W-:Y:S01]  /*1510*/  LOP3.LUT R16, R3, 0xfffffe00, RZ, 0xc0, !PT ;  /* 0xfffffe0003107812 */ /* 0x000fe200078ec0ff */
[----:B------:R-:W-:Y:S01]  /*1520*/  IMAD.SHL.U32 R2, R4, 0x80, RZ ;  /* 0x0000008004027824 */ /* 0x000fe200078e00ff */
[----:B------:R-:W-:Y:S02]  /*1530*/  SHF.R.U32.HI R150, RZ, 0x3, R228 ;  /* 0x00000003ff967819 */ /* 0x000fe400000116e4 */
[----:B------:R-:W-:Y:S01]  /*1540*/  LOP3.LUT R5, R228, 0x38, R8, 0xf8, !PT ;  /* 0x00000038e4057812 */ /* 0x000fe200078ef808 */
[----:B------:R-:W-:Y:S01]  /*1550*/  STL [R1], R16 ;  /* 0x0000001001007387 */ /* 0x000fe20000100800 */
[----:B------:R-:W-:-:S02]  /*1560*/  SHF.R.U32.HI R17, RZ, 0x3, R20 ;  /* 0x00000003ff117819 */ /* 0x000fc40000011614 */
[----:B------:R-:W-:Y:S02]  /*1570*/  LOP3.LUT R4, R20, 0x38, R8, 0xf8, !PT ;  /* 0x0000003814047812 */ /* 0x000fe400078ef808 */
[----:B------:R-:W-:Y:S02]  /*1580*/  SHF.R.S32.HI R3, RZ, 0x1f, R140 ;  /* 0x0000001fff037819 */ /* 0x000fe4000001148c */
[----:B------:R-:W-:Y:S02]  /*1590*/  R2P PR, R6, 0x6 ;  /* 0x0000000606007804 */ /* 0x000fe40000000000 */
[----:B------:R-:W-:Y:S02]  /*15a0*/  LOP3.LUT R6, R5, R150, RZ, 0x3c, !PT ;  /* 0x0000009605067212 */ /* 0x000fe400078e3cff */
[----:B------:R-:W-:Y:S02]  /*15b0*/  LOP3.LUT R2, R2, 0xffffe000, RZ, 0xc0, !PT ;  /* 0xffffe00002027812 */ /* 0x000fe400078ec0ff */
[----:B------:R-:W-:-:S02]  /*15c0*/  LOP3.LUT R4, R4, R17, RZ, 0x3c, !PT ;  /* 0x0000001104047212 */ /* 0x000fc400078e3cff */
[CC--:B------:R-:W-:Y:S02]  /*15d0*/  LEA.HI R5, R3.reuse, R140.reuse, RZ, 0x6 ;  /* 0x0000008c03057211 */ /* 0x0c0fe400078f30ff */
[----:B------:R-:W-:Y:S02]  /*15e0*/  LEA.HI R7, R3, R140, RZ, 0x3 ;  /* 0x0000008c03077211 */ /* 0x000fe400078f18ff */
[-C--:B------:R-:W-:Y:S01]  /*15f0*/  IADD3 R15, R6, R2.reuse, R151 ;  /* 0x00000002060f7210 */ /* 0x080fe20007ffe097 */
[----:B------:R-:W-:Y:S01]  /*1600*/  IMAD.SHL.U32 R6, R13, 0x40, RZ ;  /* 0x000000400d067824 */ /* 0x000fe200078e00ff */
[----:B------:R-:W-:Y:S01]  /*1610*/  IADD3 R14, R4, R2, R16 ;  /* 0x00000002040e7210 */ /* 0x000fe20007ffe010 */
[----:B------:R-:W-:Y:S01]  /*1620*/  IMAD.SHL.U32 R2, R5, 0x80, RZ ;  /* 0x0000008005027824 */ /* 0x000fe200078e00ff */
[--C-:B------:R-:W-:Y:S02]  /*1630*/  LOP3.LUT R4, R228, 0x38, R7.reuse, 0xf8, !PT ;  /* 0x00000038e4047812 */ /* 0x100fe400078ef807 */
[----:B------:R-:W-:-:S02]  /*1640*/  LOP3.LUT R3, R20, 0x38, R7, 0xf8, !PT ;  /* 0x0000003814037812 */ /* 0x000fc400078ef807 */
[----:B------:R-:W-:Y:S02]  /*1650*/  LOP3.LUT R2, R2, 0xffffe000, RZ, 0xc0, !PT ;  /* 0xffffe00002027812 */ /* 0x000fe400078ec0ff */
[----:B------:R-:W-:Y:S02]  /*1660*/  LOP3.LUT R5, R4, R150, RZ, 0x3c, !PT ;  /* 0x0000009604057212 */ /* 0x000fe400078e3cff */
[----:B------:R-:W-:Y:S02]  /*1670*/  LOP3.LUT R4, R3, R17, RZ, 0x3c, !PT ;  /* 0x0000001103047212 */ /* 0x000fe400078e3cff */
[----:B------:R-:W-:Y:S02]  /*1680*/  IADD3 R13, R5, R2, R151 ;  /* 0x00000002050d7210 */ /* 0x000fe40007ffe097 */
[----:B------:R-:W-:Y:S02]  /*1690*/  LEA.HI R5, R240, R240, RZ, 0x1 ;  /* 0x000000f0f0057211 */ /* 0x000fe400078f08ff */
[----:B------:R-:W-:Y:S01]  /*16a0*/  LOP3.LUT R3, R6, 0xfffffe00, RZ, 0xc0, !PT ;  /* 0xfffffe0006037812 */ /* 0x000fe200078ec0ff */
[----:B------:R-:W-:Y:S01]  /*16b0*/  IMAD R6, R216, 0x20, R231 ;  /* 0x00000020d8067824 */ /* 0x000fe200078e02e7 */
[----:B------:R-:W-:-:S02]  /*16c0*/  LOP3.LUT R5, R5, 0x1ffffffe, RZ, 0xc0, !PT ;  /* 0x1ffffffe05057812 */ /* 0x000fc400078ec0ff */
[----:B------:R-:W-:Y:S01]  /*16d0*/  IADD3 R12, R4, R2, R16 ;  /* 0x00000002040c7210 */ /* 0x000fe20007ffe010 */
[----:B------:R-:W-:Y:S01]  /*16e0*/  IMAD.MOV.U32 R4, RZ, RZ, 0x20 ;  /* 0x00000020ff047424 */ /* 0x000fe200078e00ff */
[----:B------:R-:W-:Y:S01]  /*16f0*/  IADD3 R149, R142, 0x10, RZ ;  /* 0x000000108e957810 */ /* 0x000fe20007ffe0ff */
[----:B------:R-:W-:Y:S01]  /*1700*/  IMAD.IADD R5, R240, 0x1, -R5 ;  /* 0x00000001f0057824 */ /* 0x000fe200078e0a05 */
[CC--:B------:R-:W-:Y:S01]  /*1710*/  IADD3 R2, R9.reuse, R3.reuse, R10 ;  /* 0x0000000309027210 */ /* 0x0c0fe20007ffe00a */
[----:B------:R-:W-:Y:S01]  /*1720*/  IMAD.MOV.U32 R10, RZ, RZ, 0x40 ;  /* 0x00000040ff0a7424 */ /* 0x000fe200078e00ff */
[----:B------:R-:W-:Y:S01]  /*1730*/  LOP3.LUT R3, R9, R3, RZ, 0xfc, !PT ;  /* 0x0000000309037212 */ /* 0x000fe200078efcff */
[----:B------:R-:W-:Y:S01]  /*1740*/  IMAD R235, R5, 0x8, R18 ;  /* 0x0000000805eb7824 */ /* 0x000fe200078e0212 */
[----:B------:R-:W-:Y:S02]  /*1750*/  LOP3.LUT R9, R20, 0x38, R106, 0xf8, !PT ;  /* 0x0000003814097812 */ /* 0x000fe400078ef86a */
[----:B------:R-:W-:-:S02]  /*1760*/  LOP3.LUT R6, R11, 0x7ffffffc, RZ, 0xc0, !PT ;  /* 0x7ffffffc0b067812 */ /* 0x000fc400078ec0ff */
[----:B------:R-:W-:Y:S02]  /*1770*/  SHF.R.S32.HI R20, RZ, 0x1f, R149 ;  /* 0x0000001fff147819 */ /* 0x000fe40000011495 */
[C---:B------:R-:W-:Y:S01]  /*1780*/  IADD3 R148, R142.reuse, 0x30, RZ ;  /* 0x000000308e947810 */ /* 0x040fe20007ffe0ff */
[----:B------:R-:W-:Y:S01]  /*1790*/  IMAD.IADD R6, R19, 0x1, -R6 ;  /* 0x0000000113067824 */ /* 0x000fe200078e0a06 */
[----:B------:R-:W-:Y:S01]  /*17a0*/  SHF.R.S32.HI R11, RZ, 0x1f, R146 ;  /* 0x0000001fff0b7819 */ /* 0x000fe20000011492 */
[----:B------:R1:W-:Y:S01]  /*17b0*/  STL [R1+0x14], R20 ;  /* 0x0000141401007387 */ /* 0x0003e20000100800 */
[----:B------:R-:W-:Y:S01]  /*17c0*/  IADD3 R147, R142, 0x50, RZ ;  /* 0x000000508e937810 */ /* 0x000fe20007ffe0ff */
[----:B------:R-:W-:Y:S01]  /*17d0*/  IMAD.SHL.U32 R213, R6, 0x2, RZ ;  /* 0x0000000206d57824 */ /* 0x000fe200078e00ff */
[----:B------:R-:W-:Y:S01]  /*17e0*/  LOP3.LUT R5, R16, R9, R17, 0xf6, !PT ;  /* 0x0000000910057212 */ /* 0x000fe200078ef611 */
[----:B------:R2:W-:Y:S01]  /*17f0*/  STL [R1+0x10], R11 ;  /* 0x0000100b01007387 */ /* 0x0005e20000100800 */
[----:B------:R-:W-:-:S02]  /*1800*/  SHF.R.S32.HI R21, RZ, 0x1f, R148 ;  /* 0x0000001fff157819 */ /* 0x000fc40000011494 */
[----:B------:R-:W-:Y:S02]  /*1810*/  LEA R5, R5, 0x18100, 0x1 ;  /* 0x0001810005057811 */ /* 0x000fe400078e08ff */
[----:B------:R-:W-:Y:S01]  /*1820*/  SEL R185, R4, 0xffffffe0, !P1 ;  /* 0xffffffe004b97807 */ /* 0x000fe20004800000 */
[----:B------:R-:W-:Y:S01]  /*1830*/  STL [R1+0xc], R21 ;  /* 0x00000c1501007387 */ /* 0x000fe20000100800 */
[----:B------:R-:W-:Y:S02]  /*1840*/  SHF.R.S32.HI R4, RZ, 0x1f, R213 ;  /* 0x0000001fff047819 */ /* 0x000fe400000114d5 */
[C---:B------:R-:W-:Y:S02]  /*1850*/  IADD3 R4, R213.reuse, 0x80, RZ ;  /* 0x00000080d5047810 */ /* 0x040fe40007ffe0ff */
[----:B------:R-:W-:Y:S02]  /*1860*/  IADD3 R251, R213, 0x90, RZ ;  /* 0x00000090d5fb7810 */ /* 0x000fe40007ffe0ff */
[----:B------:R-:W-:-:S02]  /*1870*/  LEA R181, R2, 0x18100, 0x1 ;  /* 0x0001810002b57811 */ /* 0x000fc400078e08ff */
[C---:B------:R-:W-:Y:S02]  /*1880*/  IADD3 R250, R213.reuse, 0x98, RZ ;  /* 0x00000098d5fa7810 */ /* 0x040fe40007ffe0ff */
[----:B------:R-:W-:Y:S01]  /*1890*/  IADD3 R248, R213, 0xa8, RZ ;  /* 0x000000a8d5f87810 */ /* 0x000fe20007ffe0ff */
[----:B------:R-:W-:Y:S01]  /*18a0*/  IMAD.IADD R182, R181, 0x1, R185 ;  /* 0x00000001b5b67824 */ /* 0x000fe200078e02b9 */
[----:B------:R-:W-:Y:S02]  /*18b0*/  LEA R187, R3, 0x100, 0x1 ;  /* 0x0000010003bb7811 */ /* 0x000fe400078e08ff */
[----:B-1----:R-:W-:Y:S02]  /*18c0*/  SHF.R.S32.HI R20, RZ, 0x1f, R145 ;  /* 0x0000001fff147819 */ /* 0x002fe40000011491 */
[----:B------:R-:W-:Y:S01]  /*18d0*/  IADD3 R247, R213, 0xb0, RZ ;  /* 0x000000b0d5f77810 */ /* 0x000fe20007ffe0ff */
[----:B------:R-:W-:Y:S01]  /*18e0*/  IMAD.IADD R242, R185, 0x1, R187 ;  /* 0x00000001b9f27824 */ /* 0x000fe200078e02bb */
[----:B--2---:R-:W-:Y:S01]  /*18f0*/  SHF.R.S32.HI R11, RZ, 0x1f, R147 ;  /* 0x0000001fff0b7819 */ /* 0x004fe20000011493 */
[----:B------:R-:W-:Y:S01]  /*1900*/  STL [R1+0x8], R20 ;  /* 0x0000081401007387 */ /* 0x000fe20000100800 */
[----:B------:R-:W-:-:S02]  /*1910*/  LEA R186, R0, 0xc100, 0x1 ;  /* 0x0000c10000ba7811 */ /* 0x000fc400078e08ff */
[----:B------:R-:W-:Y:S01]  /*1920*/  SEL R0, R10, 0xffffffc0, !P2 ;  /* 0xffffffc00a007807 */ /* 0x000fe20005000000 */
[----:B------:R-:W-:Y:S01]  /*1930*/  STL [R1+0x4], R11 ;  /* 0x0000040b01007387 */ /* 0x000fe20000100800 */
[----:B------:R-:W-:Y:S02]  /*1940*/  SHF.R.S32.HI R4, RZ, 0x1f, R4 ;  /* 0x0000001fff047819 */ /* 0x000fe40000011404 */
[----:B------:R-:W-:Y:S01]  /*1950*/  SHF.R.S32.HI R4, RZ, 0x1f, R250 ;  /* 0x0000001fff047819 */ /* 0x000fe200000114fa */
[----:B------:R1:W-:Y:S01]  /*1960*/  STL [R1+0x2c], R5 ;  /* 0x00002c0501007387 */ /* 0x0003e20000100800 */
[----:B------:R-:W-:Y:S01]  /*1970*/  SHF.R.S32.HI R4, RZ, 0x1f, R247 ;  /* 0x0000001fff047819 */ /* 0x000fe200000114f7 */
[----:B------:R-:W-:Y:S01]  /*1980*/  IMAD.IADD R188, R0, 0x1, R187 ;  /* 0x0000000100bc7824 */ /* 0x000fe200078e02bb */
[----:B------:R-:W-:Y:S01]  /*1990*/  LEA R4, R14, 0x18100, 0x1 ;  /* 0x000181000e047811 */ /* 0x000fe200078e08ff */
[--C-:B------:R-:W-:Y:S01]  /*19a0*/  IMAD.IADD R184, R181, 0x1, R0.reuse ;  /* 0x00000001b5b87824 */ /* 0x100fe200078e0200 */
[----:B------:R-:W-:Y:S01]  /*19b0*/  LEA R3, R13, 0x18100, 0x1 ;  /* 0x000181000d037811 */ /* 0x000fe200078e08ff */
[----:B------:R-:W-:Y:S01]  /*19c0*/  IMAD.IADD R183, R182, 0x1, R0 ;  /* 0x00000001b6b77824 */ /* 0x000fe200078e0200 */
[----:B------:R-:W-:Y:S01]  /*19d0*/  LEA R2, R12, 0x18100, 0x1 ;  /* 0x000181000c027811 */ /* 0x000fe200078e08ff */
[----:B------:R-:W-:Y:S01]  /*19e0*/  IMAD.IADD R0, R0, 0x1, R242 ;  /* 0x0000000100007824 */ /* 0x000fe200078e02f2 */
[----:B------:R-:W-:Y:S01]  /*19f0*/  IADD3 R6, R213, 0x70, RZ ;  /* 0x00000070d5067810 */ /* 0x000fe20007ffe0ff */
[----:B------:R-:W-:Y:S01]  /*1a00*/  IMAD.IADD R243, R185, 0x1, R188 ;  /* 0x00000001b9f37824 */ /* 0x000fe200078e02bc */
[----:B------:R-:W-:-:S02]  /*1a10*/  IADD3 R252, R213, 0x88, RZ ;  /* 0x00000088d5fc7810 */ /* 0x000fc40007ffe0ff */
[----:B------:R-:W-:Y:S02]  /*1a20*/  SHF.R.S32.HI R230, RZ, 0x3, R8 ;  /* 0x00000003ffe67819 */ /* 0x000fe40000011408 */
[----:B------:R-:W-:Y:S02]  /*1a30*/  SHF.R.S32.HI R229, RZ, 0x3, R7 ;  /* 0x00000003ffe57819 */ /* 0x000fe40000011407 */
[----:B------:R-:W-:Y:S02]  /*1a40*/  IADD3 R249, R213, 0xa0, RZ ;  /* 0x000000a0d5f97810 */ /* 0x000fe40007ffe0ff */
[C---:B------:R-:W-:Y:S02]  /*1a50*/  IADD3 R201, R198.reuse, 0x40, RZ ;  /* 0x00000040c6c97810 */ /* 0x040fe40007ffe0ff */
[----:B------:R-:W-:Y:S02]  /*1a60*/  IADD3 R194, R198, 0x80, RZ ;  /* 0x00000080c6c27810 */ /* 0x000fe40007ffe0ff */
[----:B------:R-:W-:-:S02]  /*1a70*/  IADD3 R208, R106, 0x60, RZ ;  /* 0x000000606ad07810 */ /* 0x000fc40007ffe0ff */
[----:B-1----:R-:W-:Y:S02]  /*1a80*/  IADD3 R5, R213, 0x78, RZ ;  /* 0x00000078d5057810 */ /* 0x002fe40007ffe0ff */
[----:B------:R-:W-:Y:S02]  /*1a90*/  IADD3 R207, R106, 0x80, RZ ;  /* 0x000000806acf7810 */ /* 0x000fe40007ffe0ff */
[----:B------:R-:W-:Y:S02]  /*1aa0*/  SHF.R.S32.HI R5, RZ, 0x1f, R5 ;  /* 0x0000001fff057819 */ /* 0x000fe40000011405 */
[----:B------:R-:W-:Y:S02]  /*1ab0*/  SHF.R.S32.HI R5, RZ, 0x1f, R251 ;  /* 0x0000001fff057819 */ /* 0x000fe400000114fb */
[----:B------:R-:W-:Y:S02]  /*1ac0*/  SHF.R.S32.HI R5, RZ, 0x1f, R248 ;  /* 0x0000001fff057819 */ /* 0x000fe400000114f8 */
[----:B------:R-:W-:-:S02]  /*1ad0*/  LEA R5, R15, 0x18100, 0x1 ;  /* 0x000181000f057811 */ /* 0x000fc400078e08ff */
[----:B------:R-:W-:Y:S02]  /*1ae0*/  IADD3 R206, R106, 0xa0, RZ ;  /* 0x000000a06ace7810 */ /* 0x000fe40007ffe0ff */
[C---:B------:R-:W-:Y:S01]  /*1af0*/  IADD3 R25, R213.reuse, 0x8, RZ ;  /* 0x00000008d5197810 */ /* 0x040fe20007ffe0ff */
[----:B------:R1:W-:Y:S01]  /*1b00*/  STL [R1+0x28], R5 ;  /* 0x0000280501007387 */ /* 0x0003e20000100800 */
[C---:B------:R-:W-:Y:S02]  /*1b10*/  IADD3 R24, R213.reuse, 0x10, RZ ;  /* 0x00000010d5187810 */ /* 0x040fe40007ffe0ff */
[C---:B------:R-:W-:Y:S01]  /*1b20*/  IADD3 R23, R213.reuse, 0x18, RZ ;  /* 0x00000018d5177810 */ /* 0x040fe20007ffe0ff */
[----:B------:R1:W-:Y:S01]  /*1b30*/  STL [R1+0x24], R4 ;  /* 0x0000240401007387 */ /* 0x0003e20000100800 */
[C---:B------:R-:W-:Y:S02]  /*1b40*/  IADD3 R22, R213.reuse, 0x20, RZ ;  /* 0x00000020d5167810 */ /* 0x040fe40007ffe0ff */
[C---:B------:R-:W-:Y:S01]  /*1b50*/  IADD3 R21, R213.reuse, 0x28, RZ ;  /* 0x00000028d5157810 */ /* 0x040fe20007ffe0ff */
[----:B------:R1:W-:Y:S01]  /*1b60*/  STL [R1+0x20], R3 ;  /* 0x0000200301007387 */ /* 0x0003e20000100800 */
[----:B------:R-:W-:-:S02]  /*1b70*/  IADD3 R20, R213, 0x30, RZ ;  /* 0x00000030d5147810 */ /* 0x000fc40007ffe0ff */
[C---:B------:R-:W-:Y:S01]  /*1b80*/  IADD3 R19, R213.reuse, 0x38, RZ ;  /* 0x00000038d5137810 */ /* 0x040fe20007ffe0ff */
[----:B------:R1:W-:Y:S01]  /*1b90*/  STL [R1+0x1c], R2 ;  /* 0x00001c0201007387 */ /* 0x0003e20000100800 */
[C---:B------:R-:W-:Y:S02]  /*1ba0*/  IADD3 R18, R213.reuse, 0x40, RZ ;  /* 0x00000040d5127810 */ /* 0x040fe40007ffe0ff */
[C---:B------:R-:W-:Y:S01]  /*1bb0*/  IADD3 R17, R213.reuse, 0x48, RZ ;  /* 0x00000048d5117810 */ /* 0x040fe20007ffe0ff */
[----:B------:R1:W-:Y:S01]  /*1bc0*/  STL [R1+0x18], R0 ;  /* 0x0000180001007387 */ /* 0x0003e20000100800 */
[C---:B------:R-:W-:Y:S02]  /*1bd0*/  IADD3 R16, R213.reuse, 0x50, RZ ;  /* 0x00000050d5107810 */ /* 0x040fe40007ffe0ff */
[C---:B------:R-:W-:Y:S02]  /*1be0*/  IADD3 R9, R213.reuse, 0x58, RZ ;  /* 0x00000058d5097810 */ /* 0x040fe40007ffe0ff */
        /* <DEDUP_REMOVED lines=28> */
[----:B-1----:R-:W-:Y:S02]  /*1db0*/  SHF.R.S32.HI R6, RZ, 0x1f, R246 ;  /* 0x0000001fff067819 */ /* 0x002fe400000114f6 */
.L_x_2489:
        /* <DEDUP_REMOVED lines=20> */
[----:B------:R-:W-:Y:S01]  /*1f00*/  IMAD.WIDE R2, R239, R15, c[0x0][0x358] ;  /* 0x0000d600ef027625 */ /* 0x000fe200078e020f */
        /* <DEDUP_REMOVED lines=11> */
.L_x_2240:
[----:B------:R-:W-:-:S04]  /*1fc0*/  ISETP.NE.U32.AND P0, PT, RZ, c[0x0][0x368], PT ;  /* 0x0000da00ff007a0c */ /* 0x000fc80003f05070 */
[----:B------:R-:W-:-:S13]  /*1fd0*/  ISETP.NE.AND.EX P0, PT, RZ, c[0x0][0x36c], PT, P0 ;  /* 0x0000db00ff007a0c */ /* 0x000fda0003f05300 */
[----:B------:R-:W-:Y:S05]  /*1fe0*/  @!P0 BRA `(.L_x_2241) ;  /* 0x0000003000008947 */ /* 0x000fea0003800000 */
[----:B-1----:R-:W-:-:S05]  /*1ff0*/  IMAD.WIDE R4, R239, R15, c[0x0][0x368] ;  /* 0x0000da00ef047625 */ /* 0x002fca00078e020f */
[----:B------:R1:W5:Y:S01]  /*2000*/  LDG.E R18, [R4.64] ;  /* 0x0000000c04127981 */ /* 0x000362000c1e1900 */
[----:B------:R-:W-:Y:S05]  /*2010*/  BRA `(.L_x_2242) ;  /* 0x0000005000007947 */ /* 0x000fea0003800000 */
.L_x_2241:
[----:B------:R-:W-:Y:S01]  /*2020*/  MOV R18, UR10 ;  /* 0x0000000a00127c02 */ /* 0x000fe20008000f00 */
[----:B------:R-:W-:Y:S05]  /*2030*/  @!P3 BRA `(.L_x_2242) ;  /* 0x000000300000b947 */ /* 0x000fea0003800000 */
[----:B-1----:R-:W2:Y:S04]  /*2040*/  LDG.E R6, [R4.64] ;  /* 0x0000000c04067981 */ /* 0x002ea8000c1e1900 */
[----:B------:R-:W2:Y:S02]  /*2050*/  LDG.E R0, [R4.64+0x4] ;  /* 0x0000040c04007981 */ /* 0x000ea4000c1e1900 */
[----:B--2---:R-:W-:Y:S02]  /*2060*/  IADD3 R18, -R6, R0, RZ ;  /* 0x0000000006127210 */ /* 0x004fe40007ffe1ff */
.L_x_2242:
        /* <DEDUP_REMOVED lines=41> */
.L_x_2245:
[----:B------:R-:W-:-:S13]  /*2300*/  ISETP.NE.AND P0, PT, R6, 0x1, PT ;  /* 0x000000010600780c */ /* 0x000fda0003f05270 */
[----:B------:R-:W-:-:S05]  /*2310*/  @P0 IMAD.HI.U32 R0, R2, c[0x0][0x330], RZ ;  /* 0x0000cc0002000a27 */ /* 0x000fca00078e00ff */
[----:B------:R-:W-:Y:S02]  /*2320*/  @P0 SHF.R.U32.HI R2, RZ, c[0x0][0x334], R0 ;  /* 0x0000cd00ff020a19 */ /* 0x000fe40000011600 */
.L_x_2246:
[----:B------:R-:W-:Y:S05]  /*2330*/  BSYNC B0 ;  /* 0x0000000000007941 */ /* 0x000fea0003800000 */
.L_x_2244:
[----:B------:R-:W-:-:S05]  /*2340*/  IMAD R2, R2, R6, c[0x0][0x32c] ;  /* 0x0000cb0002027624 */ /* 0x000fca00078e0206 */
[----:B------:R-:W-:-:S04]  /*2350*/  IMNMX R3, R3, R2, PT ;  /* 0x0000000203037217 */ /* 0x000fc80003800200 */
.L_x_2243:
        /* <DEDUP_REMOVED lines=21> */
.L_x_2249:
[----:B------:R-:W-:-:S13]  /*24b0*/  ISETP.NE.AND P0, PT, R6, 0x1, PT ;  /* 0x000000010600780c */ /* 0x000fda0003f05270 */
[----:B------:R-:W-:-:S05]  /*24c0*/  @P0 IMAD.HI.U32 R3, R0, c[0x0][0x330], RZ ;  /* 0x0000cc0000030a27 */ /* 0x000fca00078e00ff */
[----:B------:R-:W-:Y:S02]  /*24d0*/  @P0 SHF.R.U32.HI R0, RZ, c[0x0][0x334], R3 ;  /* 0x0000cd00ff000a19 */ /* 0x000fe40000011603 */
.L_x_2250:
[----:B------:R-:W-:Y:S05]  /*24e0*/  BSYNC B0 ;  /* 0x0000000000007941 */ /* 0x000fea0003800000 */
.L_x_2248:
[----:B------:R-:W-:-:S05]  /*24f0*/  IMAD R0, R0, c[0x0][0x32c], RZ ;  /* 0x0000cb0000007a24 */ /* 0x000fca00078e02ff */
[----:B------:R-:W-:-:S04]  /*2500*/  IMNMX R2, R2, R0, !PT ;  /* 0x0000000002027217 */ /* 0x000fc80007800200 */
.L_x_2247:
        /* <DEDUP_REMOVED lines=45> */
.L_x_2252:
[----:B------:R-:W-:Y:S05]  /*27e0*/  BSYNC B0 ;  /* 0x0000000000007941 */ /* 0x000fea0003800000 */
.L_x_2251:
[----:B------:R-:W-:-:S04]  /*27f0*/  IMAD R2, R244, R0, R6 ;  /* 0x00000000f4027224 */ /* 0x000fc800078e0206 */
[C---:B------:R-:W-:Y:S02]  /*2800*/  IMAD.IADD R3, R2.reuse, 0x1, R0 ;  /* 0x0000000102037824 */ /* 0x040fe400078e0200 */
[----:B------:R-:W-:-:S03]  /*2810*/  IMAD R0, R2, 0x40, -R13 ;  /* 0x0000004002007824 */ /* 0x000fc600078e0a0d */
[----:B------:R-:W-:Y:S02]  /*2820*/  IMNMX R3, R7, R3, PT ;  /* 0x0000000307037217 */ /* 0x000fe40003800200 */
[----:B------:R-:W-:-:S03]  /*2830*/  IMNMX R0, RZ, R0, !PT ;  /* 0x00000000ff007217 */ /* 0x000fc60007800200 */
[----:B------:R-:W-:Y:S01]  /*2840*/  IMAD R2, R3, 0x40, -R13 ;  /* 0x0000004003027824 */ /* 0x000fe200078e0a0d */
[----:B------:R-:W-:-:S04]  /*2850*/  SHF.R.U32.HI R33, RZ, 0x6, R0 ;  /* 0x00000006ff217819 */ /* 0x000fc80000011600 */
[----:B------:R-:W-:Y:S01]  /*2860*/  IMNMX R2, R2, R76, PT ;  /* 0x0000004c02027217 */ /* 0x000fe20003800200 */
[----:B------:R-:W-:-:S03]  /*2870*/  IMAD.MOV.U32 R12, RZ, RZ, R33 ;  /* 0x000000ffff0c7224 */ /* 0x000fc600078e0021 */
[----:B------:R-:W-:-:S13]  /*2880*/  ISETP.GT.AND P0, PT, R2, R0, PT ;  /* 0x000000000200720c */ /* 0x000fda0003f04270 */
[----:B------:R-:W-:-:S04]  /*2890*/  @P0 IADD3 R2, R2, 0x3f, RZ ;  /* 0x0000003f02020810 */ /* 0x000fc80007ffe0ff */
[----:B------:R-:W-:-:S04]  /*28a0*/  @P0 SHF.R.S32.HI R0, RZ, 0x1f, R2 ;  /* 0x0000001fff000819 */ /* 0x000fc80000011402 */
[----:B------:R-:W-:-:S04]  /*28b0*/  @P0 LEA.HI R2, R0, R2, RZ, 0x6 ;  /* 0x0000000200020211 */ /* 0x000fc800078f30ff */
[----:B------:R-:W-:-:S04]  /*28c0*/  @P0 SHF.R.S32.HI R12, RZ, 0x6, R2 ;  /* 0x00000006ff0c0819 */ /* 0x000fc80000011402 */
[----:B------:R-:W-:-:S13]  /*28d0*/  ISETP.GT.AND P0, PT, R12, R33, PT ;  /* 0x000000210c00720c */ /* 0x000fda0003f04270 */
[----:B------:R-:W-:Y:S05]  /*28e0*/  @!P0 BRA `(.L_x_2253) ;  /* 0x000055e000008947 */ /* 0x000fea0003800000 */
[----:B------:R-:W-:-:S04]  /*28f0*/  ISETP.NE.U32.AND P0, PT, RZ, c[0x0][0x340], PT ;  /* 0x0000d000ff007a0c */ /* 0x000fc80003f05070 */
[----:B------:R-:W-:-:S13]  /*2900*/  ISETP.NE.AND.EX P4, PT, RZ, c[0x0][0x344], PT, P0 ;  /* 0x0000d100ff007a0c */ /* 0x000fda0003f85300 */
[----:B------:R-:W-:-:S05]  /*2910*/  @P4 IMAD.WIDE R2, R239, R15, c[0x0][0x340] ;  /* 0x0000d000ef024625 */ /* 0x000fca00078e020f */
[----:B------:R1:W2:Y:S01]  /*2920*/  @P4 LDG.E R16, [R2.64] ;  /* 0x0000000c02104981 */ /* 0x0002a2000c1e1900 */
[----:B------:R-:W-:Y:S01]  /*2930*/  IADD3 R0, P0, R231, R14, RZ ;  /* 0x0000000ee7007210 */ /* 0x000fe20007f1e0ff */
[----:B------:R-:W-:Y:S01]  /*2940*/  IMAD.MOV.U32 R125, RZ, RZ, 0x6 ;  /* 0x00000006ff7d7424 */ /* 0x000fe200078e00ff */
[----:B------:R-:W-:Y:S01]  /*2950*/  LOP3.LUT R22, R238, 0xffff, RZ, 0xc0, !PT ;  /* 0x0000ffffee167812 */ /* 0x000fe200078ec0ff */
[----:B------:R-:W-:Y:S01]  /*2960*/  IMAD.MOV.U32 R126, RZ, RZ, 0x5 ;  /* 0x00000005ff7e7424 */ /* 0x000fe200078e00ff */
[----:B------:R-:W-:Y:S01]  /*2970*/  SHF.R.S32.HI R13, RZ, 0x1f, R239 ;  /* 0x0000001fff0d7819 */ /* 0x000fe200000114ef */
[----:B------:R-:W-:Y:S01]  /*2980*/  IMAD.MOV.U32 R122, RZ, RZ, c[0x0][0x27c] ;  /* 0x00009f00ff7a7624 */ /* 0x000fe200078e00ff */
[----:B------:R-:W-:Y:S01]  /*2990*/  IADD3 R19, R12, -0x1, RZ ;  /* 0xffffffff0c137810 */ /* 0x000fe20007ffe0ff */
[C---:B------:R-:W-:Y:S01]  /*29a0*/  IMAD.WIDE.U32 R78, R22.reuse, c[0x0][0x1e8], RZ ;  /* 0x00007a00164e7a25 */ /* 0x040fe200078e00ff */
[----:B------:R-:W-:Y:S02]  /*29b0*/  SEL R15, R13, RZ, !P5 ;  /* 0x000000ff0d0f7207 */ /* 0x000fe40006800000 */
[----:B------:R-:W-:Y:S01]  /*29c0*/  MOV R7, c[0x0][0x238] ;  /* 0x00008e0000077a02 */ /* 0x000fe20000000f00 */
[--C-:B------:R-:W-:Y:S01]  /*29d0*/  IMAD.MOV.U32 R28, RZ, RZ, R19.reuse ;  /* 0x000000ffff1c7224 */ /* 0x100fe200078e0013 */
[----:B------:R-:W-:Y:S01]  /*29e0*/  SHF.R.S32.HI R20, RZ, 0x1f, R19 ;  /* 0x0000001fff147819 */ /* 0x000fe20000011413 */
[----:B------:R-:W-:Y:S01]  /*29f0*/  IMAD R5, R15, c[0x0][0x248], RZ ;  /* 0x000092000f057a24 */ /* 0x000fe200078e02ff */
[C---:B------:R-:W-:Y:S01]  /*2a00*/  SHF.L.U64.HI R127, R7.reuse, R125, c[0x0][0x23c] ;  /* 0x00008f00077f7619 */ /* 0x040fe2000001027d */
[C---:B------:R-:W-:Y:S01]  /*2a10*/  IMAD.SHL.U32 R128, R7.reuse, 0x40, RZ ;  /* 0x0000004007807824 */ /* 0x040fe200078e00ff */
[C---:B------:R-:W-:Y:S01]  /*2a20*/  SHF.L.U32 R129, R7.reuse, 0x5, RZ ;  /* 0x0000000507817819 */ /* 0x040fe200000006ff */
[----:B------:R-:W-:Y:S01]  /*2a30*/  IMAD R82, R22, c[0x0][0x1ec], R79 ;  /* 0x00007b0016527a24 */ /* 0x000fe200078e024f */
[----:B------:R-:W-:-:S02]  /*2a40*/  SHF.L.U64.HI R124, R7, R126, c[0x0][0x23c] ;  /* 0x00008f00077c7619 */ /* 0x000fc4000001027e */
[----:B------:R-:W-:Y:S02]  /*2a50*/  ISETP.GE.AND P6, PT, R198, c[0x0][0x1d4], PT ;  /* 0x00007500c6007a0c */ /* 0x000fe40003fc6270 */
[----:B------:R-:W-:Y:S02]  /*2a60*/  MOV R131, c[0x0][0x258] ;  /* 0x0000960000837a02 */ /* 0x000fe40000000f00 */
[----:B-1----:R-:W-:Y:S02]  /*2a70*/  SHF.R.S32.HI R2, RZ, 0x1f, R14 ;  /* 0x0000001fff027819 */ /* 0x002fe4000001140e */
[----:B------:R-:W-:Y:S02]  /*2a80*/  SEL R14, R239, RZ, !P5 ;  /* 0x000000ffef0e7207 */ /* 0x000fe40006800000 */
[----:B------:R-:W-:Y:S01]  /*2a90*/  LEA.HI.X.SX32 R8, R231, R2, 0x1, P0 ;  /* 0x00000002e7087211 */ /* 0x000fe200000f0eff */
[----:B------:R-:W-:Y:S01]  /*2aa0*/  IMAD.WIDE.U32 R2, R0, c[0x0][0x238], R198 ;  /* 0x00008e0000027a25 */ /* 0x000fe200078e00c6 */
[----:B------:R-:W-:-:S02]  /*2ab0*/  ISETP.GE.AND P5, PT, R201, c[0x0][0x1d4], PT ;  /* 0x00007500c9007a0c */ /* 0x000fc40003fa6270 */
[C---:B------:R-:W-:Y:S01]  /*2ac0*/  SHF.L.U64.HI R125, R131.reuse, R125, c[0x0][0x25c] ;  /* 0x00009700837d7619 */ /* 0x040fe2000001027d */
[----:B------:R-:W-:Y:S01]  /*2ad0*/  IMAD R4, R8, c[0x0][0x238], RZ ;  /* 0x00008e0008047a24 */ /* 0x000fe200078e02ff */
[C---:B------:R-:W-:Y:S01]  /*2ae0*/  SHF.L.U64.HI R126, R131.reuse, R126, c[0x0][0x25c] ;  /* 0x00009700837e7619 */ /* 0x040fe2000001027e */
[----:B------:R-:W-:Y:S01]  /*2af0*/  IMAD R5, R14, c[0x0][0x24c], R5 ;  /* 0x000093000e057a24 */ /* 0x000fe200078e0205 */
[----:B------:R-:W-:Y:S01]  /*2b00*/  SHF.L.U32 R130, R131, 0x6, RZ ;  /* 0x0000000683827819 */ /* 0x000fe200000006ff */
[----:B------:R-:W-:Y:S01]  /*2b10*/  IMAD R4, R0, c[0x0][0x23c], R4 ;  /* 0x00008f0000047a24 */ /* 0x000fe200078e0204 */
[----:B------:R-:W-:Y:S01]  /*2b20*/  SHF.R.S32.HI R143, RZ, 0x1f, R142 ;  /* 0x0000001fff8f7819 */ /* 0x000fe2000001148e */
[----:B------:R-:W-:Y:S01]  /*2b30*/  IMAD R17, R8, c[0x0][0x258], RZ ;  /* 0x0000960008117a24 */ /* 0x000fe200078e02ff */
[----:B------:R-:W-:Y:S01]  /*2b40*/  SHF.L.U32 R122, R122, 0x1, RZ ;  /* 0x000000017a7a7819 */ /* 0x000fe200000006ff */
[----:B------:R-:W-:Y:S02]  /*2b50*/  IMAD.IADD R3, R3, 0x1, R4 ;  /* 0x0000000103037824 */ /* 0x000fe400078e0204 */
[----:B------:R-:W-:-:S02]  /*2b60*/  IMAD.IADD R4, R76, 0x1, -R231 ;  /* 0x000000014c047824 */ /* 0x000fc400078e0ae7 */
[----:B------:R-:W-:-:S04]  /*2b70*/  IMAD.WIDE.U32 R2, R22, c[0x0][0x240], R2 ;  /* 0x0000900016027a25 */ /* 0x000fc800078e0002 */
[----:B------:R-:W-:Y:S02]  /*2b80*/  IMAD R3, R22, c[0x0][0x244], R3 ;  /* 0x0000910016037a24 */ /* 0x000fe400078e0203 */
[----:B------:R-:W-:Y:S02]  /*2b90*/  IMAD R4, R19, -0x40, R4 ;  /* 0xffffffc013047824 */ /* 0x000fe400078e0204 */
[----:B------:R-:W-:-:S03]  /*2ba0*/  IMAD.WIDE.U32 R88, R14, c[0x0][0x248], R2 ;  /* 0x000092000e587a25 */ /* 0x000fc600078e0002 */
[C---:B------:R-:W-:Y:S01]  /*2bb0*/  ISETP.GE.AND P0, PT, R4.reuse, 0x1, PT ;  /* 0x000000010400780c */ /* 0x040fe20003f06270 */
[----:B------:R-:W-:Y:S01]  /*2bc0*/  IMAD R2, R127, R19, RZ ;  /* 0x000000137f027224 */ /* 0x000fe200078e02ff */
[----:B------:R-:W-:Y:S01]  /*2bd0*/  ISETP.GE.AND P1, PT, R4, 0x21, PT ;  /* 0x000000210400780c */ /* 0x000fe20003f26270 */
[----:B------:R-:W-:Y:S01]  /*2be0*/  IMAD.MOV.U32 R84, RZ, RZ, R88 ;  /* 0x000000ffff547224 */ /* 0x000fe200078e0058 */
[----:B------:R-:W-:Y:S01]  /*2bf0*/  IADD3 R85, R89, R5, RZ ;  /* 0x0000000559557210 */ /* 0x000fe20007ffe0ff */
[----:B------:R-:W-:Y:S02]  /*2c00*/  IMAD R4, R20, R128, R2 ;  /* 0x0000008014047224 */ /* 0x000fe400078e0202 */
[----:B------:R-:W-:-:S04]  /*2c10*/  IMAD.WIDE.U32 R8, R0, c[0x0][0x258], R198 ;  /* 0x0000960000087a25 */ /* 0x000fc800078e00c6 */
[----:B------:R-:W-:-:S04]  /*2c20*/  IMAD.WIDE.U32 R2, R19, R128, R84 ;  /* 0x0000008013027225 */ /* 0x000fc800078e0054 */
[----:B------:R-:W-:Y:S01]  /*2c30*/  IMAD.IADD R4, R3, 0x1, R4 ;  /* 0x0000000103047824 */ /* 0x000fe200078e0204 */
[----:B------:R-:W-:Y:S01]  /*2c40*/  @P0 LEA R6, P3, R2, c[0x0][0x220], 0x1 ;  /* 0x0000880002060a11 */ /* 0x000fe200078608ff */
[----:B------:R-:W-:Y:S01]  /*2c50*/  IMAD R0, R0, c[0x0][0x25c], R17 ;  /* 0x0000970000007a24 */ /* 0x000fe200078e0211 */
[----:B------:R-:W-:Y:S01]  /*2c60*/  @P1 IADD3 R5, P2, R129, R2, RZ ;  /* 0x0000000281051210 */ /* 0x000fe20007f5e0ff */
[----:B------:R-:W-:Y:S01]  /*2c70*/  IMAD.SHL.U32 R131, R131, 0x20, RZ ;  /* 0x0000002083837824 */ /* 0x000fe200078e00ff */
[----:B------:R-:W-:Y:S02]  /*2c80*/  @P0 LEA.HI.X R7, R2, c[0x0][0x224], R4, 0x1, P3 ;  /* 0x0000890002070a11 */ /* 0x000fe400018f0c04 */
[----:B------:R-:W-:Y:S02]  /*2c90*/  @P1 IADD3.X R2, R4, R124, RZ, P2, !PT ;  /* 0x0000007c04021210 */ /* 0x000fe400017fe4ff */
[----:B------:R-:W-:Y:S01]  /*2ca0*/  @P1 LEA R4, P2, R5, c[0x0][0x220], 0x1 ;  /* 0x0000880005041a11 */ /* 0x000fe200078408ff */
[----:B------:R-:W-:Y:S01]  /*2cb0*/  @!PT LDS RZ, [RZ] ;  /* 0x00000000fffff984 */ /* 0x000fe20000000800 */
[----:B------:R-:W-:Y:S01]  /*2cc0*/  @!PT LDS RZ, [RZ] ;  /* 0x00000000fffff984 */ /* 0x000fe20000000800 */
[----:B------:R-:W-:Y:S01]  /*2cd0*/  @!PT LDS RZ, [RZ] ;  /* 0x00000000fffff984 */ /* 0x000fe20000000800 */
[----:B------:R1:W-:Y:S01]  /*2ce0*/  @P0 LDGSTS.E.BYPASS.LTC128B.128 [R144+0xc100], [R6.64], !P6 ;  /* 0x0c10000006900fae */ /* 0x0003e2000f101d4c */
[----:B------:R-:W-:Y:S01]  /*2cf0*/  IADD3 R9, R9, R0, RZ ;  /* 0x0000000009097210 */ /* 0x000fe20007ffe0ff */
[----:B------:R-:W-:Y:S01]  /*2d00*/  IMAD R0, R15, c[0x0][0x268], RZ ;  /* 0x00009a000f007a24 */ /* 0x000fe200078e02ff */
[----:B------:R-:W-:Y:S01]  /*2d10*/  @P1 LEA.HI.X R5, R5, c[0x0][0x224], R2, 0x1, P2 ;  /* 0x0000890005051a11 */ /* 0x000fe200010f0c02 */
[----:B------:R1:W-:Y:S01]  /*2d20*/  @P0 LDGSTS.E.BYPASS.LTC128B.128 [R144+0xe100], [R6.64+0x80], !P5 ;  /* 0x0e10008006900fae */ /* 0x0003e2000e901d4c */
[----:B------:R-:W-:Y:S01]  /*2d30*/  SHF.R.S32.HI R15, RZ, 0x1f, R215 ;  /* 0x0000001fff0f7819 */ /* 0x000fe200000114d7 */
[----:B------:R-:W-:-:S04]  /*2d40*/  IMAD.WIDE.U32 R8, R22, c[0x0][0x260], R8 ;  /* 0x0000980016087a25 */ /* 0x000fc800078e0008 */
[----:B------:R-:W-:Y:S01]  /*2d50*/  IMAD R0, R14, c[0x0][0x26c], R0 ;  /* 0x00009b000e007a24 */ /* 0x000fe200078e0200 */
[--C-:B--2---:R-:W-:Y:S01]  /*2d60*/  @P4 SHF.R.S32.HI R3, RZ, 0x1f, R16.reuse ;  /* 0x0000001fff034819 */ /* 0x104fe20000011410 */
[----:B------:R-:W-:Y:S01]  /*2d70*/  @P4 IMAD.MOV.U32 R2, RZ, RZ, R16 ;  /* 0x000000ffff024224 */ /* 0x000fe200078e0010 */
[----:B------:R-:W-:Y:S01]  /*2d80*/  @!P4 MOV R2, R239 ;  /* 0x000000ef0002c202 */ /* 0x000fe20000000f00 */
[----:B------:R-:W-:Y:S01]  /*2d90*/  @!P4 IMAD.MOV.U32 R3, RZ, RZ, R13 ;  /* 0x000000ffff03c224 */ /* 0x000fe200078e000d */
[----:B------:R-:W-:-:S13]  /*2da0*/  ISETP.GE.AND P4, PT, R194, c[0x0][0x1d4], PT ;  /* 0x00007500c2007a0c */ /* 0x000fda0003f86270 */
[----:B------:R1:W-:Y:S04]  /*2db0*/  @P0 LDGSTS.E.BYPASS.LTC128B.128 [R144+0x10100], [R6.64+0x100], !P4 ;  /* 0x1010010006900fae */ /* 0x0003e8000e101d4c */
[----:B------:R2:W-:Y:S04]  /*2dc0*/  @P1 LDGSTS.E.BYPASS.LTC128B.128 [R144+0xd100], [R4.64], !P6 ;  /* 0x0d10000004901fae */ /* 0x0005e8000f101d4c */
[----:B------:R2:W-:Y:S04]  /*2dd0*/  @P1 LDGSTS.E.BYPASS.LTC128B.128 [R144+0xf100], [R4.64+0x80], !P5 ;  /* 0x0f10008004901fae */ /* 0x0005e8000e901d4c */
[----:B------:R2:W-:Y:S04]  /*2de0*/  @P1 LDGSTS.E.BYPASS.LTC128B.128 [R144+0x11100], [R4.64+0x100], !P4 ;  /* 0x1110010004901fae */ /* 0x0005e8000e101d4c */
[----:B------:R-:W0:Y:S01]  /*2df0*/  LDGDEPBAR ;  /* 0x00000000000079af */ /* 0x000e220000000000 */
[----:B------:R-:W-:Y:S01]  /*2e00*/  WARPSYNC 0xffffffff ;  /* 0xffffffff00007948 */ /* 0x000fe20003800000 */
[----:B-1----:R-:W-:-:S02]  /*2e10*/  IMAD R7, R22, c[0x0][0x264], R9 ;  /* 0x0000990016077a24 */ /* 0x002fc400078e0209 */
[----:B------:R-:W-:-:S04]  /*2e20*/  IMAD.MOV.U32 R6, RZ, RZ, R8 ;  /* 0x000000ffff067224 */ /* 0x000fc800078e0008 */
[----:B------:R-:W-:-:S05]  /*2e30*/  IMAD.WIDE.U32 R86, R14, c[0x0][0x268], R6 ;  /* 0x00009a000e567a25 */ /* 0x000fca00078e0006 */
[----:B------:R-:W-:Y:S02]  /*2e40*/  IADD3 R83, R87, R0, RZ ;  /* 0x0000000057537210 */ /* 0x000fe40007ffe0ff */
[----:B------:R-:W-:Y:S01]  /*2e50*/  BAR.SYNC.DEFER_BLOCKING 0x0 ;  /* 0x0000000000007b1d */ /* 0x000fe20000010000 */
[----:B------:R-:W-:Y:S01]  /*2e60*/  IMAD R0, R125, R19, RZ ;  /* 0x000000137d007224 */ /* 0x000fe200078e02ff */
[----:B------:R-:W-:Y:S01]  /*2e70*/  ISETP.GE.AND P3, PT, R141, c[0x0][0x27c], PT ;  /* 0x00009f008d007a0c */ /* 0x000fe20003f66270 */
[----:B--2---:R-:W-:Y:S01]  /*2e80*/  IMAD.MOV.U32 R4, RZ, RZ, R86 ;  /* 0x000000ffff047224 */ /* 0x004fe200078e0056 */
[----:B------:R-:W-:Y:S01]  /*2e90*/  LOP3.LUT R204, R204, 0xfffffffd, RZ, 0xc0, !PT ;  /* 0xfffffffdcccc7812 */ /* 0x000fe200078ec0ff */
[----:B------:R-:W-:Y:S01]  /*2ea0*/  IMAD.MOV.U32 R5, RZ, RZ, R83 ;  /* 0x000000ffff057224 */ /* 0x000fe200078e0053 */
[----:B------:R-:W-:Y:S01]  /*2eb0*/  ULDC UR9, c[0x0][0x290] ;  /* 0x0000a40000097ab9 */ /* 0x000fe20000000800 */
[-C--:B------:R-:W-:Y:S01]  /*2ec0*/  IMAD R0, R20, R130.reuse, R0 ;  /* 0x0000008214007224 */ /* 0x080fe200078e0200 */
[----:B------:R-:W-:Y:S01]  /*2ed0*/  UMOV UR6, 0x6 ;  /* 0x0000000600067882 */ /* 0x000fe20000000000 */
[----:B------:R-:W-:Y:S01]  /*2ee0*/  IMAD.WIDE.U32 R4, R19, R130, R4 ;  /* 0x0000008213047225 */ /* 0x000fe200078e0004 */
[----:B------:R-:W-:-:S02]  /*2ef0*/  ULDC UR5, c[0x0][0x294] ;  /* 0x0000a50000057ab9 */ /* 0x000fc40000000800 */
[----:B------:R-:W-:Y:S01]  /*2f00*/  ULDC UR8, c[0x0][0x280] ;  /* 0x0000a00000087ab9 */ /* 0x000fe20000000800 */
[----:B------:R-:W-:Y:S01]  /*2f10*/  IMAD.IADD R0, R5, 0x1, R0 ;  /* 0x0000000105007824 */ /* 0x000fe200078e0200 */
[C---:B------:R-:W-:Y:S01]  /*2f20*/  @P0 LEA R6, P2, R4.reuse, c[0x0][0x250], 0x1 ;  /* 0x0000940004060a11 */ /* 0x040fe200078408ff */
[----:B------:R-:W-:Y:S01]  /*2f30*/  IMAD R14, R15, c[0x0][0x290], RZ ;  /* 0x0000a4000f0e7a24 */ /* 0x000fe200078e02ff */
[----:B------:R-:W-:Y:S01]  /*2f40*/  ULDC UR4, c[0x0][0x284] ;  /* 0x0000a10000047ab9 */ /* 0x000fe20000000800 */
[----:B------:R-:W-:Y:S01]  /*2f50*/  IMAD.WIDE.U32 R16, R215, c[0x0][0x290], R142 ;  /* 0x0000a400d7107a25 */ /* 0x000fe200078e008e */
[----:B------:R-:W-:Y:S01]  /*2f60*/  @P0 LEA.HI.X R7, R4, c[0x0][0x254], R0, 0x1, P2 ;  /* 0x0000950004070a11 */ /* 0x000fe200010f0c00 */
[----:B------:R-:W-:Y:S01]  /*2f70*/  USHF.L.U64.HI UR5, UR9, UR6, UR5 ;  /* 0x0000000609057299 */ /* 0x000fe20008010205 */
[----:B------:R-:W-:Y:S01]  /*2f80*/  @P1 IADD3 R5, P2, R131, R4, RZ ;  /* 0x0000000483051210 */ /* 0x000fe20007f5e0ff */
[----:B------:R-:W-:Y:S01]  /*2f90*/  IMAD R14, R215, c[0x0][0x294], R14 ;  /* 0x0000a500d70e7a24 */ /* 0x000fe200078e020e */
[----:B------:R-:W-:Y:S01]  /*2fa0*/  USHF.L.U64.HI UR4, UR8, UR6, UR4 ;  /* 0x0000000608047299 */ /* 0x000fe20008010204 */
[----:B------:R-:W-:Y:S01]  /*2fb0*/  IMAD.IADD R119, R18, 0x1, R21 ;  /* 0x0000000112777824 */ /* 0x000fe200078e0215 */
[----:B------:R-:W-:Y:S01]  /*2fc0*/  @!PT LDS RZ, [RZ] ;  /* 0x00000000fffff984 */ /* 0x000fe20000000800 */
[----:B------:R-:W-:Y:S01]  /*2fd0*/  @!PT LDS RZ, [RZ] ;  /* 0x00000000fffff984 */ /* 0x000fe20000000800 */
[----:B------:R-:W-:Y:S01]  /*2fe0*/  @!PT LDS RZ, [RZ] ;  /* 0x00000000fffff984 */ /* 0x000fe20000000800 */
[----:B------:R1:W-:Y:S01]  /*2ff0*/  @P0 LDGSTS.E.BYPASS.LTC128B.128 [R144+0x100], [R6.64], !P6 ;  /* 0x0010000006900fae */ /* 0x0003e2000f101d4c */
[----:B------:R-:W-:Y:S01]  /*3000*/  @P1 IMAD.X R0, R0, 0x1, R126, P2 ;  /* 0x0000000100001824 */ /* 0x000fe200010e067e */
[C---:B------:R-:W-:Y:S01]  /*3010*/  @P1 LEA R4, P2, R5.reuse, c[0x0][0x250], 0x1 ;  /* 0x0000940005041a11 */ /* 0x040fe200078408ff */
[----:B------:R-:W-:Y:S01]  /*3020*/  IMAD.MOV.U32 R133, RZ, RZ, 0x1 ;  /* 0x00000001ff857424 */ /* 0x000fe200078e00ff */
[----:B------:R1:W-:Y:S01]  /*3030*/  @P0 LDGSTS.E.BYPASS.LTC128B.128 [R144+0x2100], [R6.64+0x80], !P5 ;  /* 0x0210008006900fae */ /* 0x0003e2000e901d4c */
[----:B------:R-:W-:Y:S01]  /*3040*/  IMAD.WIDE.U32 R100, R2, c[0x0][0x2b0], RZ ;  /* 0x0000ac0002647a25 */ /* 0x000fe200078e00ff */
[----:B------:R-:W-:Y:S01]  /*3050*/  @P1 LEA.HI.X R5, R5, c[0x0][0x254], R0, 0x1, P2 ;  /* 0x0000950005051a11 */ /* 0x000fe200010f0c00 */
[----:B------:R-:W-:Y:S01]  /*3060*/  ULDC.U8 UR7, c[0x0][0x298] ;  /* 0x0000a60000077ab9 */ /* 0x000fe20000000000 */
[----:B------:R1:W-:Y:S01]  /*3070*/  @P0 LDGSTS.E.BYPASS.LTC128B.128 [R144+0x4100], [R6.64+0x100], !P4 ;  /* 0x0410010006900fae */ /* 0x0003e2000e101d4c */
[----:B------:R-:W-:Y:S01]  /*3080*/  ISETP.GT.AND P0, PT, R28, R33, PT ;  /* 0x000000211c00720c */ /* 0x000fe20003f04270 */
[----:B------:R-:W-:Y:S01]  /*3090*/  IMAD.WIDE.U32 R98, R22, c[0x0][0x210], RZ ;  /* 0x0000840016627a25 */ /* 0x000fe200078e00ff */
[----:B------:R-:W-:Y:S01]  /*30a0*/  ISETP.GE.AND P2, PT, R106, c[0x0][0x27c], PT ;  /* 0x00009f006a007a0c */ /* 0x000fe20003f46270 */
[----:B------:R2:W-:Y:S01]  /*30b0*/  @P1 LDGSTS.E.BYPASS.LTC128B.128 [R144+0x1100], [R4.64], !P6 ;  /* 0x0110000004901fae */ /* 0x0005e2000f101d4c */
[----:B------:R-:W-:Y:S01]  /*30c0*/  USHF.L.U32 UR9, UR9, 0x6, URZ ;  /* 0x0000000609097899 */ /* 0x000fe2000800063f */
[----:B------:R-:W-:Y:S01]  /*30d0*/  IMAD R132, R240, 0x40, R215 ;  /* 0x00000040f0847824 */ /* 0x000fe200078e02d7 */
[----:B------:R-:W-:Y:S01]  /*30e0*/  USHF.L.U32 UR8, UR8, 0x6, URZ ;  /* 0x0000000608087899 */ /* 0x000fe2000800063f */
[----:B------:R2:W-:Y:S01]  /*30f0*/  @P1 LDGSTS.E.BYPASS.LTC128B.128 [R144+0x3100], [R4.64+0x80], !P5 ;  /* 0x0310008004901fae */ /* 0x0005e2000e901d4c */
[----:B------:R-:W-:-:S02]  /*3100*/  IMAD.MOV.U32 R34, RZ, RZ, RZ ;  /* 0x000000ffff227224 */ /* 0x000fc400078e00ff */
[----:B------:R-:W-:Y:S01]  /*3110*/  IMAD.MOV.U32 R38, RZ, RZ, 0x1 ;  /* 0x00000001ff267424 */ /* 0x000fe200078e00ff */
[----:B------:R2:W-:Y:S01]  /*3120*/  @P1 LDGSTS.E.BYPASS.LTC128B.128 [R144+0x5100], [R4.64+0x100], !P4 ;  /* 0x0510010004901fae */ /* 0x0005e2000e101d4c */
[----:B------:R-:W-:Y:S01]  /*3130*/  IMAD R115, R22, c[0x0][0x214], R99 ;  /* 0x0000850016737a24 */ /* 0x000fe200078e0263 */
[----:B------:R-:W-:Y:S02]  /*3140*/  @P0 IADD3 R0, R12, -0x2, RZ ;  /* 0xfffffffe0c000810 */ /* 0x000fe40007ffe0ff */
[----:B------:R-:W0:Y:S01]  /*3150*/  LDGDEPBAR ;  /* 0x00000000000079af */ /* 0x000e220000000000 */
[----:B------:R-:W-:Y:S02]  /*3160*/  @P2 LOP3.LUT R204, R204, 0x2, RZ, 0xfc, !PT ;  /* 0x00000002cccc2812 */ /* 0x000fe400078efcff */
[----:B------:R-:W-:Y:S01]  /*3170*/  @P0 SHF.R.S32.HI R9, RZ, 0x1f, R0 ;  /* 0x0000001fff090819 */ /* 0x000fe20000011400 */
[----:B------:R-:W-:Y:S01]  /*3180*/  @P0 IMAD R8, R127, R0, RZ ;  /* 0x000000007f080224 */ /* 0x000fe200078e02ff */
[----:B------:R-:W-:-:S04]  /*3190*/  LOP3.LUT R204, R204, 0xfffffffe, RZ, 0xc0, !PT ;  /* 0xfffffffecccc7812 */ /* 0x000fc800078ec0ff */
[----:B------:R-:W-:Y:S01]  /*31a0*/  @P3 LOP3.LUT R204, R204, 0x1, RZ, 0xfc, !PT ;  /* 0x00000001cccc3812 */ /* 0x000fe200078efcff */
[----:B-1----:R-:W-:-:S03]  /*31b0*/  @P0 IMAD.WIDE.U32 R6, R0, R128, R84 ;  /* 0x0000008000060225 */ /* 0x002fc600078e0054 */
[----:B------:R-:W-:Y:S01]  /*31c0*/  LOP3.LUT R204, R204, 0xfffffffb, RZ, 0xc0, !PT ;  /* 0xfffffffbcccc7812 */ /* 0x000fe200078ec0ff */
[----:B------:R-:W-:Y:S02]  /*31d0*/  @P0 IMAD R0, R9, R128, R8 ;  /* 0x0000008009000224 */ /* 0x000fe400078e0208 */
[----:B------:R-:W-:-:S04]  /*31e0*/  IMAD.WIDE.U32 R8, R215, c[0x0][0x290], R106 ;  /* 0x0000a400d7087a25 */ /* 0x000fc800078e006a */
[----:B------:R-:W-:Y:S01]  /*31f0*/  @P0 IMAD.IADD R0, R7, 0x1, R0 ;  /* 0x0000000107000824 */ /* 0x000fe200078e0200 */
[C---:B--2---:R-:W-:Y:S01]  /*3200*/  @P0 LEA R4, P1, R6.reuse, c[0x0][0x220], 0x1 ;  /* 0x0000880006040a11 */ /* 0x044fe200078208ff */
[----:B------:R-:W-:Y:S02]  /*3210*/  IMAD.IADD R13, R9, 0x1, R14 ;  /* 0x00000001090d7824 */ /* 0x000fe400078e020e */
[----:B------:R-:W-:Y:S01]  /*3220*/  IMAD.MOV.U32 R12, RZ, RZ, R8 ;  /* 0x000000ffff0c7224 */ /* 0x000fe200078e0008 */
[----:B------:R-:W-:Y:S01]  /*3230*/  @P0 LEA.HI.X R5, R6, c[0x0][0x224], R0, 0x1, P1 ;  /* 0x0000890006050a11 */ /* 0x000fe200008f0c00 */
[----:B------:R-:W-:Y:S01]  /*3240*/  IMAD R0, R15, c[0x0][0x280], RZ ;  /* 0x0000a0000f007a24 */ /* 0x000fe200078e02ff */
[C---:B------:R-:W-:Y:S01]  /*3250*/  @P0 LEA R6, P1, R129.reuse, R4, 0x1 ;  /* 0x0000000481060211 */ /* 0x040fe200078208ff */
[----:B-----5:R-:W-:Y:S02]  /*3260*/  IMAD.WIDE.U32 R96, R134, c[0x0][0x290], R12 ;  /* 0x0000a40086607a25 */ /* 0x020fe400078e000c */
[----:B------:R1:W-:Y:S01]  /*3270*/  @P0 LDGSTS.E.BYPASS.LTC128B.128 [R144+0x12100], [R4.64], !P6 ;  /* 0x1210000004900fae */ /* 0x0003e2000f101d4c */
[----:B------:R-:W-:Y:S01]  /*3280*/  @P0 LEA.HI.X R7, R129, R5, R124, 0x1, P1 ;  /* 0x0000000581070211 */ /* 0x000fe200008f0c7c */
[----:B------:R-:W-:Y:S01]  /*3290*/  IMAD R0, R215, c[0x0][0x284], R0 ;  /* 0x0000a100d7007a24 */ /* 0x000fe200078e0200 */
[----:B------:R-:W-:Y:S01]  /*32a0*/  ISETP.NE.AND P1, PT, R133, c[0x0][0x2b8], PT ;  /* 0x0000ae0085007a0c */ /* 0x000fe20003f25270 */
[----:B------:R1:W-:Y:S04]  /*32b0*/  @P0 LDGSTS.E.BYPASS.LTC128B.128 [R144+0x14100], [R4.64+0x80], !P5 ;  /* 0x1410008004900fae */ /* 0x0003e8000e901d4c */
[----:B------:R1:W-:Y:S04]  /*32c0*/  @P0 LDGSTS.E.BYPASS.LTC128B.128 [R144+0x16100], [R4.64+0x100], !P4 ;  /* 0x1610010004900fae */ /* 0x0003e8000e101d4c */
[----:B------:R2:W-:Y:S04]  /*32d0*/  @P0 LDGSTS.E.BYPASS.LTC128B.128 [R144+0x13100], [R6.64], !P6 ;  /* 0x1310000006900fae */ /* 0x0005e8000f101d4c */
[----:B------:R2:W-:Y:S04]  /*32e0*/  @P0 LDGSTS.E.BYPASS.LTC128B.128 [R144+0x15100], [R6.64+0x80], !P5 ;  /* 0x1510008006900fae */ /* 0x0005e8000e901d4c */
[----:B------:R2:W-:Y:S01]  /*32f0*/  @P0 LDGSTS.E.BYPASS.LTC128B.128 [R144+0x17100], [R6.64+0x100], !P4 ;  /* 0x1710010006900fae */ /* 0x0005e2000e101d4c */
[----:B------:R-:W-:-:S03]  /*3300*/  ISETP.GE.AND P0, PT, R140, c[0x0][0x27c], PT ;  /* 0x00009f008c007a0c */ /* 0x000fc60003f06270 */
[----:B------:R-:W0:Y:S10]  /*3310*/  LDGDEPBAR ;  /* 0x00000000000079af */ /* 0x000e340000000000 */
[----:B------:R-:W-:Y:S01]  /*3320*/  @P0 LOP3.LUT R204, R204, 0x4, RZ, 0xfc, !PT ;  /* 0x00000004cccc0812 */ /* 0x000fe200078efcff */
[----:B-1----:R-:W-:-:S03]  /*3330*/  IMAD.WIDE.U32 R4, R215, c[0x0][0x280], R106 ;  /* 0x0000a000d7047a25 */ /* 0x002fc600078e006a */
[----:B------:R-:W-:Y:S01]  /*3340*/  LOP3.LUT R204, R204, 0xfffffff7, RZ, 0xc0, !PT ;  /* 0xfffffff7cccc7812 */ /* 0x000fe200078ec0ff */
[----:B------:R-:W-:Y:S02]  /*3350*/  IMAD.IADD R9, R5, 0x1, R0 ;  /* 0x0000000105097824 */ /* 0x000fe400078e0200 */
[----:B------:R-:W-:Y:S01]  /*3360*/  IMAD.MOV.U32 R8, RZ, RZ, R4 ;  /* 0x000000ffff087224 */ /* 0x000fe200078e0004 */
[----:B------:R-:W-:-:S03]  /*3370*/  SEL R4, RZ, c[0x0][0x27c], !P3 ;  /* 0x00009f00ff047a07 */ /* 0x000fc60005800000 */
[----:B------:R-:W-:-:S04]  /*3380*/  IMAD.WIDE.U32 R94, R134, c[0x0][0x280], R8 ;  /* 0x0000a000865e7a25 */ /* 0x000fc800078e0008 */
[----:B--2---:R-:W-:Y:S01]  /*3390*/  IMAD.IADD R7, R14, 0x1, R17 ;  /* 0x000000010e077824 */ /* 0x004fe200078e0211 */
[----:B------:R-:W-:Y:S01]  /*33a0*/  SEL R17, RZ, c[0x0][0x27c], !P2 ;  /* 0x00009f00ff117a07 */ /* 0x000fe20005000000 */
[----:B------:R-:W-:-:S04]  /*33b0*/  IMAD.WIDE.U32 R14, R215, c[0x0][0x280], R142 ;  /* 0x0000a000d70e7a25 */ /* 0x000fc800078e008e */
[----:B------:R-:W-:Y:S02]  /*33c0*/  IMAD.IADD R5, R0, 0x1, R15 ;  /* 0x0000000100057824 */ /* 0x000fe400078e020f */
[----:B------:R-:W-:Y:S01]  /*33d0*/  IMAD.IADD R0, R106, 0x1, R17 ;  /* 0x000000016a007824 */ /* 0x000fe200078e0211 */
[----:B------:R-:W-:Y:S01]  /*33e0*/  SEL R17, RZ, c[0x0][0x27c], !P0 ;  /* 0x00009f00ff117a07 */ /* 0x000fe20004000000 */
[----:B------:R-:W-:Y:S01]  /*33f0*/  IMAD.IADD R18, R141, 0x1, R4 ;  /* 0x000000018d127824 */ /* 0x000fe200078e0204 */
[----:B------:R-:W-:Y:S01]  /*3400*/  LOP3.LUT P0, RZ, R241, 0x4, RZ, 0xc0, !PT ;  /* 0x00000004f1ff7812 */ /* 0x000fe2000780c0ff */
[----:B------:R-:W-:Y:S01]  /*3410*/  IMAD.MOV.U32 R4, RZ, RZ, R14 ;  /* 0x000000ffff047224 */ /* 0x000fe200078e000e */
[----:B------:R-:W-:Y:S01]  /*3420*/  SHF.R.S32.HI R15, RZ, 0x1f, R0 ;  /* 0x0000001fff0f7819 */ /* 0x000fe20000011400 */
[----:B------:R-:W-:Y:S01]  /*3430*/  IMAD.IADD R17, R140, 0x1, R17 ;  /* 0x000000018c117824 */ /* 0x000fe200078e0211 */
[----:B------:R-:W-:Y:S01]  /*3440*/  SHF.R.S32.HI R14, RZ, 0x1f, R18 ;  /* 0x0000001fff0e7819 */ /* 0x000fe20000011412 */
[----:B------:R-:W-:Y:S01]  /*3450*/  IMAD.MOV.U32 R6, RZ, RZ, R16 ;  /* 0x000000ffff067224 */ /* 0x000fe200078e0010 */
[CC--:B------:R-:W-:Y:S01]  /*3460*/  LEA.HI R19, R15.reuse, R0.reuse, RZ, 0x6 ;  /* 0x000000000f137211 */ /* 0x0c0fe200078f30ff */
[----:B------:R-:W-:Y:S01]  /*3470*/  IMAD.WIDE.U32 R90, R134, c[0x0][0x280], R4 ;  /* 0x0000a000865a7a25 */ /* 0x000fe200078e0004 */
[----:B------:R-:W-:-:S02]  /*3480*/  LEA.HI R16, R15, R0, RZ, 0x3 ;  /* 0x000000000f107211 */ /* 0x000fc400078f18ff */
[-C--:B------:R-:W-:Y:S01]  /*3490*/  LEA.HI R15, R14, R18.reuse, RZ, 0x3 ;  /* 0x000000120e0f7211 */ /* 0x080fe200078f18ff */
[----:B------:R-:W-:Y:S01]  /*34a0*/  IMAD.SHL.U32 R19, R19, 0x40, RZ ;  /* 0x0000004013137824 */ /* 0x000fe200078e00ff */
[----:B------:R-:W-:Y:S01]  /*34b0*/  SHF.R.S32.HI R0, RZ, 0x1f, R17 ;  /* 0x0000001fff007819 */ /* 0x000fe20000011411 */
[----:B------:R-:W-:Y:S01]  /*34c0*/  IMAD.WIDE.U32 R92, R134, c[0x0][0x290], R6 ;  /* 0x0000a400865c7a25 */ /* 0x000fe200078e0006 */
[----:B------:R-:W-:Y:S02]  /*34d0*/  LEA.HI R18, R14, R18, RZ, 0x6 ;  /* 0x000000120e127211 */ /* 0x000fe400078f30ff */
[----:B------:R-:W-:Y:S02]  /*34e0*/  LOP3.LUT R21, R19, 0xfffff000, RZ, 0xc0, !PT ;  /* 0xfffff00013157812 */ /* 0x000fe400078ec0ff */
[CC--:B------:R-:W-:Y:S02]  /*34f0*/  LEA.HI R14, R0.reuse, R17.reuse, RZ, 0x3 ;  /* 0x00000011000e7211 */ /* 0x0c0fe400078f18ff */
[----:B------:R-:W-:Y:S01]  /*3500*/  LEA.HI R19, R0, R17, RZ, 0x6 ;  /* 0x0000001100137211 */ /* 0x000fe200078f30ff */
[----:B------:R-:W-:Y:S01]  /*3510*/  IMAD.SHL.U32 R0, R18, 0x40, RZ ;  /* 0x0000004012007824 */ /* 0x000fe200078e00ff */
[----:B------:R-:W-:-:S02]  /*3520*/  LOP3.LUT R17, R228, 0x38, R15, 0xf8, !PT ;  /* 0x00000038e4117812 */ /* 0x000fc400078ef80f */
[----:B------:R-:W-:Y:S02]  /*3530*/  @P0 LOP3.LUT R204, R204, 0x8, RZ, 0xfc, !PT ;  /* 0x00000008cccc0812 */ /* 0x000fe400078efcff */
[----:B------:R-:W-:Y:S01]  /*3540*/  LOP3.LUT R18, R0, 0xfffff000, RZ, 0xc0, !PT ;  /* 0xfffff00000127812 */ /* 0x000fe200078ec0ff */
[----:B------:R-:W-:Y:S01]  /*3550*/  IMAD.SHL.U32 R0, R19, 0x40, RZ ;  /* 0x0000004013007824 */ /* 0x000fe200078e00ff */
[----:B------:R-:W-:Y:S02]  /*3560*/  LOP3.LUT R17, R17, R150, RZ, 0x3c, !PT ;  /* 0x0000009611117212 */ /* 0x000fe400078e3cff */
[----:B------:R-:W-:Y:S02]  /*3570*/  LOP3.LUT R19, R228, 0x38, R14, 0xf8, !PT ;  /* 0x00000038e4137812 */ /* 0x000fe400078ef80e */
[----:B------:R-:W-:Y:S02]  /*3580*/  IADD3 R117, R17, R18, R151 ;  /* 0x0000001211757210 */ /* 0x000fe40007ffe097 */
[----:B------:R-:W-:Y:S01]  /*3590*/  LOP3.LUT R18, R0, 0xfffff000, RZ, 0xc0, !PT ;  /* 0xfffff00000127812 */ /* 0x000fe200078ec0ff */
[----:B------:R-:W-:Y:S01]  /*35a0*/  IMAD R0, R3, c[0x0][0x2b0], RZ ;  /* 0x0000ac0003007a24 */ /* 0x000fe200078e02ff */
[----:B------:R-:W-:-:S02]  /*35b0*/  LOP3.LUT R17, R19, R150, RZ, 0x3c, !PT ;  /* 0x0000009613117212 */ /* 0x000fc400078e3cff */
[----:B------:R-:W-:Y:S02]  /*35c0*/  ISETP.LE.AND P0, PT, R133, c[0x0][0x27c], PT ;  /* 0x00009f0085007a0c */ /* 0x000fe40003f03270 */
[----:B------:R-:W-:Y:S01]  /*35d0*/  IADD3 R116, R17, R18, R151 ;  /* 0x0000001211747210 */ /* 0x000fe20007ffe097 */
[----:B------:R-:W-:Y:S01]  /*35e0*/  IMAD R17, R2, c[0x0][0x2b4], R0 ;  /* 0x0000ad0002117a24 */ /* 0x000fe200078e0200 */
[----:B------:R-:W-:Y:S02]  /*35f0*/  SHF.R.S32.HI R2, RZ, 0x1f, R134 ;  /* 0x0000001fff027819 */ /* 0x000fe40000011486 */
[----:B------:R-:W-:Y:S01]  /*3600*/  LOP3.LUT R204, R204, 0xffffffdf, RZ, 0xc0, !PT ;  /* 0xffffffdfcccc7812 */ /* 0x000fe200078ec0ff */
[----:B------:R-:W-:Y:S01]  /*3610*/  IMAD.IADD R114, R101, 0x1, R17 ;  /* 0x0000000165727824 */ /* 0x000fe200078e0211 */
[----:B------:R-:W-:Y:S01]  /*3620*/  LOP3.LUT R20, R228, 0x38, R16, 0xf8, !PT ;  /* 0x00000038e4147812 */ /* 0x000fe200078ef810 */
[----:B------:R-:W-:Y:S01]  /*3630*/  IMAD R3, R2, c[0x0][0x290], RZ ;  /* 0x0000a40002037a24 */ /* 0x000fe200078e02ff */
[----:B------:R-:W-:Y:S01]  /*3640*/  LOP3.LUT R204, R204, 0xffffffef, RZ, 0xc0, !PT ;  /* 0xffffffefcccc7812 */ /* 0x000fe200078ec0ff */
[----:B------:R-:W-:Y:S01]  /*3650*/  IMAD R2, R2, c[0x0][0x280], RZ ;  /* 0x0000a00002027a24 */ /* 0x000fe200078e02ff */
[----:B------:R-:W-:Y:S01]  /*3660*/  LOP3.LUT R20, R20, R150, RZ, 0x3c, !PT ;  /* 0x0000009614147212 */ /* 0x000fe200078e3cff */
[----:B------:R-:W-:Y:S01]  /*3670*/  IMAD R3, R134, c[0x0][0x294], R3 ;  /* 0x0000a50086037a24 */ /* 0x000fe200078e0203 */
[----:B------:R-:W-:Y:S01]  /*3680*/  LOP3.LUT R0, R228, 0x18, R106, 0xf8, !PT ;  /* 0x00000018e4007812 */ /* 0x000fe200078ef86a */
[----:B------:R-:W-:Y:S01]  /*3690*/  IMAD R2, R134, c[0x0][0x284], R2 ;  /* 0x0000a10086027a24 */ /* 0x000fe200078e0202 */
[----:B------:R-:W-:Y:S01]  /*36a0*/  LOP3.LUT R81, R16, 0xfffffff8, RZ, 0xc0, !PT ;  /* 0xfffffff810517812 */ /* 0x000fe200078ec0ff */
[----:B------:R-:W-:Y:S01]  /*36b0*/  IMAD.IADD R110, R97, 0x1, R3 ;  /* 0x00000001616e7824 */ /* 0x000fe200078e0203 */
[----:B------:R-:W-:Y:S01]  /*36c0*/  LOP3.LUT R80, R15, 0xfffffff8, RZ, 0xc0, !PT ;  /* 0xfffffff80f507812 */ /* 0x000fe200078ec0ff */
[----:B------:R-:W-:Y:S01]  /*36d0*/  IMAD.IADD R108, R3, 0x1, R93 ;  /* 0x00000001036c7824 */ /* 0x000fe200078e025d */
[----:B------:R-:W-:Y:S01]  /*36e0*/  LOP3.LUT R77, R14, 0xfffffff8, RZ, 0xc0, !PT ;  /* 0xfffffff80e4d7812 */ /* 0x000fe200078ec0ff */
[----:B------:R-:W-:Y:S01]  /*36f0*/  IMAD.IADD R109, R95, 0x1, R2 ;  /* 0x000000015f6d7824 */ /* 0x000fe200078e0202 */
[----:B------:R-:W-:Y:S01]  /*3700*/  @P1 LOP3.LUT R204, R204, 0x10, RZ, 0xfc, !PT ;  /* 0x00000010cccc1812 */ /* 0x000fe200078efcff */
[----:B------:R-:W-:Y:S01]  /*3710*/  IMAD.IADD R102, R2, 0x1, R91 ;  /* 0x0000000102667824 */ /* 0x000fe200078e025b */
[----:B------:R-:W-:-:S02]  /*3720*/  IADD3 R118, R20, R21, R151 ;  /* 0x0000001514767210 */ /* 0x000fc40007ffe097 */
[----:B------:R-:W-:Y:S02]  /*3730*/  LOP3.LUT R0, R151, R0, R150, 0xf6, !PT ;  /* 0x0000000097007212 */ /* 0x000fe400078ef696 */
[----:B------:R-:W-:Y:S02]  /*3740*/  SHF.R.S32.HI R113, RZ, 0x3, R16 ;  /* 0x00000003ff717819 */ /* 0x000fe40000011410 */
[----:B------:R-:W-:Y:S02]  /*3750*/  SHF.R.S32.HI R112, RZ, 0x3, R15 ;  /* 0x00000003ff707819 */ /* 0x000fe4000001140f */
[----:B------:R-:W-:Y:S02]  /*3760*/  SHF.R.S32.HI R111, RZ, 0x3, R14 ;  /* 0x00000003ff6f7819 */ /* 0x000fe4000001140e */
[----:B------:R-:W-:Y:S02]  /*3770*/  SHF.R.S32.HI R105, RZ, 0x1f, R81 ;  /* 0x0000001fff697819 */ /* 0x000fe40000011451 */
[----:B------:R-:W-:-:S02]  /*3780*/  SHF.R.S32.HI R104, RZ, 0x1f, R80 ;  /* 0x0000001fff687819 */ /* 0x000fc40000011450 */
[----:B------:R-:W-:Y:S02]  /*3790*/  SHF.R.S32.HI R103, RZ, 0x1f, R77 ;  /* 0x0000001fff677819 */ /* 0x000fe4000001144d */
[----:B------:R-:W-:Y:S02]  /*37a0*/  @P0 LOP3.LUT R204, R204, 0x20, RZ, 0xfc, !PT ;  /* 0x00000020cccc0812 */ /* 0x000fe400078efcff */
.L_x_2278:
        /* <DEDUP_REMOVED lines=31> */
[----:B-----5:R-:W-:Y:S03]  /*39a0*/  SHF.R.S32.HI R75, RZ, 0x1f, R69 ;  /* 0x0000001fff4b7819 */ /* 0x020fe60000011445 */
[----:B------:R-:W-:Y:S04]  /*39b0*/  IMAD R4, R74, c[0x0][0x1e0], RZ ;  /* 0x000078004a047a24 */ /* 0x000fe800078e02ff */
[----:B------:R-:W-:Y:S05]  /*39c0*/  IMAD R4, R72, c[0x0][0x1e4], R4 ;  /* 0x0000790048047a24 */ /* 0x000fea00078e0204 */
[----:B------:R-:W-:Y:S01]  /*39d0*/  IADD3 R3, R3, R4, RZ ;  /* 0x0000000403037210 */ /* 0x000fe20007ffe0ff */
[----:B------:R-:W-:Y:S04]  /*39e0*/  IMAD R4, R75, c[0x0][0x1f0], RZ ;  /* 0x00007c004b047a24 */ /* 0x000fe800078e02ff */
[C---:B------:R-:W-:Y:S04]  /*39f0*/  IMAD.WIDE.U32 R2, R69.reuse, c[0x0][0x1f0], R2 ;  /* 0x00007c0045027a25 */ /* 0x040fe800078e0002 */
[----:B------:R-:W-:Y:S01]  /*3a00*/  IMAD R4, R69, c[0x0][0x1f4], R4 ;  /* 0x00007d0045047a24 */ /* 0x000fe200078e0204 */
[----:B------:R-:W-:Y:S04]  /*3a10*/  IADD3 R2, P0, R78, R2, RZ ;  /* 0x000000024e027210 */ /* 0x000fe80007f1e0ff */
[----:B------:R-:W-:Y:S01]  /*3a20*/  IADD3.X R3, R82, R3, R4, P0, !PT ;  /* 0x0000000352037210 */ /* 0x000fe200007fe404 */
[----:B------:R-:W-:Y:S01]  /*3a30*/  IMAD R4, R28, UR4, RZ ;  /* 0x000000041c047c24 */ /* 0x000fe2000f8e02ff */
[C---:B------:R-:W-:Y:S04]  /*3a40*/  LEA R30, P0, R2.reuse, c[0x0][0x1c8], 0x1 ;  /* 0x00007200021e7a11 */ /* 0x040fe800078008ff */
[----:B------:R-:W-:Y:S01]  /*3a50*/  LEA.HI.X R29, R2, c[0x0][0x1cc], R3, 0x1, P0 ;  /* 0x00007300021d7a11 */ /* 0x000fe200000f0c03 */
[----:B------:R-:W-:Y:S01]  /*3a60*/  IMAD R3, R28, UR5, RZ ;  /* 0x000000051c037c24 */ /* 0x000fe2000f8e02ff */
[----:B------:R-:W-:Y:S02]  /*3a70*/  ISETP.NE.AND P0, PT, RZ, UR7, PT ;  /* 0x00000007ff007c0c */ /* 0x000fe4000bf05270 */
[----:B------:R-:W-:Y:S05]  /*3a80*/  SHF.R.S32.HI R2, RZ, 0x1f, R28 ;  /* 0x0000001fff027819 */ /* 0x000fea000001141c */
[C---:B-1----:R-:W-:Y:S02]  /*3a90*/  IMAD R6, R2.reuse, UR8, R4 ;  /* 0x0000000802067c24 */ /* 0x042fe4000f8e0204 */
[----:B------:R-:W-:Y:S01]  /*3aa0*/  IMAD R3, R2, UR9, R3 ;  /* 0x0000000902037c24 */ /* 0x000fe2000f8e0203 */
[----:B------:R-:W-:Y:S01]  /*3ab0*/  IADD3 R2, -R8, R76, RZ ;  /* 0x0000004c08027210 */ /* 0x000fe20007ffe1ff */
[----:B------:R-:W-:Y:S03]  /*3ac0*/  IMAD.WIDE.U32 R4, R28, UR8, RZ ;  /* 0x000000081c047c25 */ /* 0x000fe6000f8e00ff */
[----:B------:R-:W-:Y:S01]  /*3ad0*/  IMNMX R73, R2, 0x40, PT ;  /* 0x0000004002497817 */ /* 0x000fe20003800200 */
[----:B------:R-:W-:Y:S01]  /*3ae0*/  IMAD.WIDE.U32 R8, R28, UR9, RZ ;  /* 0x000000091c087c25 */ /* 0x000fe2000f8e00ff */
[----:B------:R-:W-:Y:S04]  /*3af0*/  IADD3 R22, R5, R6, RZ ;  /* 0x0000000605167210 */ /* 0x000fe80007ffe0ff */
        /* <DEDUP_REMOVED lines=61> */
.L_x_2258:
[----:B------:R-:W-:Y:S05]  /*3ed0*/  BSYNC B0 ;  /* 0x0000000000007941 */ /* 0x000fea0003800000 */
.L_x_2257:
[----:B------:R2:W3:Y:S04]  /*3ee0*/  SHFL.IDX PT, R57, R29, RZ, 0x1c1f ;  /* 0x001c1fff1d397589 */ /* 0x0004e800000e0000 */
[----:B------:R2:W4:Y:S01]  /*3ef0*/  SHFL.IDX PT, R56, R30, RZ, 0x1c1f ;  /* 0x001c1fff1e387589 */ /* 0x00052200000e0000 */
[----:B------:R-:W-:-:S05]  /*3f00*/  @P1 BRA `(.L_x_2259) ;  /* 0x000038c000001947 */ /* 0x000fca0003800000 */
[----:B-1---5:R-:W-:Y:S01]  /*3f10*/  MOV R4, R47 ;  /* 0x0000002f00047202 */ /* 0x022fe20000000f00 */
[----:B------:R-:W-:Y:S01]  /*3f20*/  IMAD.MOV.U32 R9, RZ, RZ, R48 ;  /* 0x000000ffff097224 */ /* 0x000fe200078e0030 */
[----:B------:R-:W-:Y:S01]  /*3f30*/  ISETP.GE.AND P0, PT, R106, c[0x0][0x1d4], PT ;  /* 0x000075006a007a0c */ /* 0x000fe20003f06270 */
[----:B------:R-:W-:Y:S01]  /*3f40*/  IMAD.MOV.U32 R8, RZ, RZ, R49 ;  /* 0x000000ffff087224 */ /* 0x000fe200078e0031 */
[----:B------:R-:W-:Y:S01]  /*3f50*/  BSSY B0, `(.L_x_2260) ;  /* 0x0000056000007945 */ /* 0x000fe20003800000 */
        /* <DEDUP_REMOVED lines=17> */
[----:B------:R-:W-:Y:S02]  /*4070*/  MOV R9, R20 ;  /* 0x0000001400097202 */ /* 0x000fe40000000f00 */
[----:B------:R-:W-:Y:S02]  /*4080*/  MOV R4, R19 ;  /* 0x0000001300047202 */ /* 0x000fe40000000f00 */
[----:B--2---:R-:W-:Y:S01]  /*4090*/  PRMT R30, R9, 0x5410, R8 ;  /* 0x00005410091e7816 */ /* 0x004fe20000000008 */
[----:B------:R-:W-:Y:S01]  /*40a0*/  IMAD.MOV.U32 R9, RZ, RZ, R16 ;  /* 0x000000ffff097224 */ /* 0x000fe200078e0010 */
[----:B------:R-:W-:Y:S01]  /*40b0*/  PRMT R29, R5, 0x5410, R4 ;  /* 0x00005410051d7816 */ /* 0x000fe20000000004 */
[----:B------:R-:W-:Y:S01]  /*40c0*/  IMAD.MOV.U32 R8, RZ, RZ, R17 ;  /* 0x000000ffff087224 */ /* 0x000fe200078e0011 */
[----:B------:R-:W-:Y:S01]  /*40d0*/  MOV R5, R6 ;  /* 0x0000000600057202 */ /* 0x000fe20000000f00 */
[----:B------:R-:W-:Y:S03]  /*40e0*/  IMAD.MOV.U32 R4, RZ, RZ, R7 ;  /* 0x000000ffff047224 */ /* 0x000fe600078e0007 */
[----:B------:R-:W-:Y:S02]  /*40f0*/  PRMT R27, R9, 0x5410, R8 ;  /* 0x00005410091b7816 */ /* 0x000fe40000000008 */
[----:B------:R-:W-:Y:S01]  /*4100*/  PRMT R26, R5, 0x5410, R4 ;  /* 0x00005410051a7816 */ /* 0x000fe20000000004 */
[----:B------:R-:W-:-:S05]  /*4110*/  @P0 BRA `(.L_x_2261) ;  /* 0x0000039000000947 */ /* 0x000fca0003800000 */
[C---:B----4-:R-:W-:Y:S01]  /*4120*/  LEA R58, P0, R106.reuse, R56, 0x1 ;  /* 0x000000386a3a7211 */ /* 0x050fe200078008ff */
[----:B------:R-:W1:Y:S01]  /*4130*/  LDS.128 R12, [R70+0xc000] ;  /* 0x00c00000460c7984 */ /* 0x000e620000000c00 */
[----:B------:R-:W-:Y:S01]  /*4140*/  MOV R5, R2 ;  /* 0x0000000200057202 */ /* 0x000fe20000000f00 */
[----:B------:R-:W-:Y:S01]  /*4150*/  IMAD.MOV.U32 R9, RZ, RZ, R3 ;  /* 0x000000ffff097224 */ /* 0x000fe200078e0003 */
[----:B---3--:R-:W-:Y:S02]  /*4160*/  LEA.HI.X R59, R106, R57, R107, 0x1, P0 ;  /* 0x000000396a3b7211 */ /* 0x008fe400000f0c6b */
[----:B------:R-:W-:Y:S02]  /*4170*/  ISETP.GE.AND P0, PT, R142, c[0x0][0x27c], PT ;  /* 0x00009f008e007a0c */ /* 0x000fe40003f06270 */
[----:B------:R-:W-:Y:S02]  /*4180*/  MOV R23, R36 ;  /* 0x0000002400177202 */ /* 0x000fe40000000f00 */
[----:B------:R-:W-:Y:S09]  /*4190*/  MOV R39, R37 ;  /* 0x0000002500277202 */ /* 0x000ff20000000f00 */
[--C-:B------:R-:W-:Y:S01]  /*41a0*/  @!P0 SHF.R.U64 R8, R2, 0x10, R3.reuse ;  /* 0x0000001002088819 */ /* 0x100fe20000001203 */
[----:B------:R-:W-:Y:S01]  /*41b0*/  @!P0 HADD2.F32 R2, -RZ, R5.H0_H0 ;  /* 0x20000005ff028230 */ /* 0x000fe20000004100 */
[----:B------:R-:W-:Y:S01]  /*41c0*/  @!P0 SHF.R.U32.HI R22, RZ, 0x10, R3 ;  /* 0x00000010ff168819 */ /* 0x000fe20000011603 */
[----:B------:R-:W-:Y:S01]  /*41d0*/  @!P0 HADD2.F32 R23, -RZ, R23.H0_H0 ;  /* 0x20000017ff178230 */ /* 0x000fe20000004100 */
[--C-:B------:R-:W-:Y:S02]  /*41e0*/  @!P0 SHF.R.U64 R35, R36, 0x10, R37.reuse ;  /* 0x0000001024238819 */ /* 0x100fe40000001225 */
[----:B------:R-:W-:Y:S01]  /*41f0*/  @!P0 SHF.R.U32.HI R50, RZ, 0x10, R37 ;  /* 0x00000010ff328819 */ /* 0x000fe20000011625 */
[----:B------:R-:W-:Y:S02]  /*4200*/  @!P0 HADD2.F32 R37, -RZ, R39.H0_H0 ;  /* 0x20000027ff258230 */ /* 0x000fe40000004100 */
[----:B------:R-:W-:Y:S01]  /*4210*/  @!P0 HADD2.F32 R35, -RZ, R35.H0_H0 ;  /* 0x20000023ff238230 */ /* 0x000fe20000004100 */
[----:B-1----:R-:W-:Y:S05]  /*4220*/  @!P0 MOV R4, R12 ;  /* 0x0000000c00048202 */ /* 0x002fea0000000f00 */
[--C-:B------:R-:W-:Y:S02]  /*4230*/  @!P0 HADD2.F32 R5, -RZ, R4.reuse.H1_H1 ;  /* 0x30000004ff058230 */ /* 0x100fe40000004100 */
[----:B------:R-:W-:Y:S01]  /*4240*/  @!P0 HADD2.F32 R3, -RZ, R4.H0_H0 ;  /* 0x20000004ff038230 */ /* 0x000fe20000004100 */
[----:B------:R-:W-:Y:S02]  /*4250*/  @!P0 MOV R4, R13 ;  /* 0x0000000d00048202 */ /* 0x000fe40000000f00 */
[-C--:B------:R-:W-:Y:S02]  /*4260*/  @!P0 FMUL.FTZ R32, R5, R2.reuse ;  /* 0x0000000205208220 */ /* 0x080fe40000410000 */
        /* <DEDUP_REMOVED lines=8> */
[-C--:B------:R-:W-:Y:S01]  /*42f0*/  @!P0 FMUL.FTZ R8, R32, R3.reuse ;  /* 0x0000000320088220 */ /* 0x080fe20000410000 */
[----:B------:R-:W-:Y:S01]  /*4300*/  @!P0 HADD2.F32 R9, -RZ, R22.H0_H0 ;  /* 0x20000016ff098230 */ /* 0x000fe20000004100 */
[C---:B------:R-:W-:Y:S01]  /*4310*/  @!P0 FMUL.FTZ R3, R4.reuse, R3 ;  /* 0x0000000304038220 */ /* 0x040fe20000410000 */
[--C-:B------:R-:W-:Y:S01]  /*4320*/  @!P0 HADD2.F32 R36, -RZ, R5.reuse.H1_H1 ;  /* 0x30000005ff248230 */ /* 0x100fe20000004100 */
[----:B------:R-:W-:Y:S01]  /*4330*/  @!P0 FFMA.FTZ R61, R4, R35, -R8 ;  /* 0x00000023043d8223 */ /* 0x000fe20000010808 */
[----:B------:R-:W-:Y:S01]  /*4340*/  @!P0 MOV R8, R15 ;  /* 0x0000000f00088202 */ /* 0x000fe20000000f00 */
[----:B------:R-:W-:Y:S01]  /*4350*/  @!P0 FFMA.FTZ R3, R32, R35, R3 ;  /* 0x0000002320038223 */ /* 0x000fe20000010003 */
[----:B------:R-:W-:Y:S01]  /*4360*/  @!P0 HADD2.F32 R5, -RZ, R5.H0_H0 ;  /* 0x20000005ff058230 */ /* 0x000fe20000004100 */
[-C--:B------:R-:W-:Y:S02]  /*4370*/  @!P0 FMUL.FTZ R39, R36, R23.reuse ;  /* 0x0000001724278220 */ /* 0x080fe40000410000 */
[--C-:B------:R-:W-:Y:S02]  /*4380*/  @!P0 HADD2.F32 R22, -RZ, R8.reuse.H1_H1 ;  /* 0x30000008ff168230 */ /* 0x100fe40000004100 */
[C---:B------:R-:W-:Y:S01]  /*4390*/  @!P0 FMUL.FTZ R4, R5.reuse, R23 ;  /* 0x0000001705048220 */ /* 0x040fe20000410000 */
[----:B------:R-:W-:Y:S01]  /*43a0*/  @!P0 HADD2.F32 R8, -RZ, R8.H0_H0 ;  /* 0x20000008ff088230 */ /* 0x000fe20000004100 */
[----:B------:R-:W-:Y:S01]  /*43b0*/  @!P0 FFMA.FTZ R60, R5, R37, -R39 ;  /* 0x00000025053c8223 */ /* 0x000fe20000010827 */
[----:B------:R-:W-:Y:S01]  /*43c0*/  @!P0 HADD2.F32 R23, -RZ, R50.H0_H0 ;  /* 0x20000032ff178230 */ /* 0x000fe20000004100 */
[-C--:B------:R-:W-:Y:S02]  /*43d0*/  @!P0 FMUL.FTZ R39, R22, R9.reuse ;  /* 0x0000000916278220 */ /* 0x080fe40000410000 */
[----:B------:R-:W-:Y:S01]  /*43e0*/  @!P0 FMUL.FTZ R5, R8, R9 ;  /* 0x0000000908058220 */ /* 0x000fe20000410000 */
[----:B------:R-:W-:Y:S01]  /*43f0*/  @!P0 F2FP.PACK_AB R9, R2, R62 ;  /* 0x0000003e0209823e */ /* 0x000fe200000000ff */
[----:B------:R-:W-:Y:S02]  /*4400*/  @!P0 FFMA.FTZ R4, R36, R37, R4 ;  /* 0x0000002524048223 */ /* 0x000fe40000010004 */
[----:B------:R-:W-:Y:S01]  /*4410*/  @!P0 FFMA.FTZ R39, R8, R23, -R39 ;  /* 0x0000001708278223 */ /* 0x000fe20000010827 */
[----:B------:R-:W-:Y:S01]  /*4420*/  @!P0 F2FP.PACK_AB R8, R3, R61 ;  /* 0x0000003d0308823e */ /* 0x000fe200000000ff */
[----:B------:R-:W-:Y:S01]  /*4430*/  @!P0 FFMA.FTZ R5, R22, R23, R5 ;  /* 0x0000001716058223 */ /* 0x000fe20000010005 */
[----:B------:R-:W-:Y:S02]  /*4440*/  @!P0 F2FP.PACK_AB R3, R4, R60 ;  /* 0x0000003c0403823e */ /* 0x000fe400000000ff */
[----:B------:R-:W-:Y:S01]  /*4450*/  @!P0 MOV R12, R9 ;  /* 0x00000009000c8202 */ /* 0x000fe20000000f00 */
[----:B------:R-:W-:Y:S01]  /*4460*/  @!P0 IMAD.MOV.U32 R13, RZ, RZ, R8 ;  /* 0x000000ffff0d8224 */ /* 0x000fe200078e0008 */
[----:B------:R-:W-:Y:S02]  /*4470*/  @!P0 F2FP.PACK_AB R2, R5, R39 ;  /* 0x000000270502823e */ /* 0x000fe400000000ff */
[----:B------:R-:W-:Y:S02]  /*4480*/  @!P0 MOV R14, R3 ;  /* 0x00000003000e8202 */ /* 0x000fe40000000f00 */
[----:B------:R-:W-:Y:S05]  /*4490*/  @!P0 MOV R15, R2 ;  /* 0x00000002000f8202 */ /* 0x000fea0000000f00 */
[----:B------:R1:W-:Y:S02]  /*44a0*/  ST.E.128 [R58.64], R12 ;  /* 0x0000000c3a007985 */ /* 0x0003e4000c101d0c */
.L_x_2261:
[----:B------:R-:W-:Y:S05]  /*44b0*/  BSYNC B0 ;  /* 0x0000000000007941 */ /* 0x000fea0003800000 */
.L_x_2260:
[----:B------:R-:W-:Y:S01]  /*44c0*/  ISETP.GE.AND P0, PT, R141, c[0x0][0x1d4], PT ;  /* 0x000075008d007a0c */ /* 0x000fe20003f06270 */
[----:B------:R-:W-:Y:S01]  /*44d0*/  @!UPT UIADD3 URZ, URZ, URZ, URZ ;  /* 0x0000003f3f3ff290 */ /* 0x000fe2000fffe03f */
[----:B------:R-:W-:Y:S11]  /*44e0*/  BSSY B0, `(.L_x_2262) ;  /* 0x0000039000007945 */ /* 0x000ff60003800000 */
[----:B------:R-:W-:-:S05]  /*44f0*/  @P0 BRA `(.L_x_2263) ;  /* 0x0000037000000947 */ /* 0x000fca0003800000 */
[----:B-1----:R-:W1:Y:S01]  /*4500*/  LDS.128 R12, [R71+0xc000] ;  /* 0x00c00000470c7984 */ /* 0x002e620000000c00 */
[----:B------:R-:W-:Y:S04]  /*4510*/  SHF.L.U32 R2, R230, 0x3, RZ ;  /* 0x00000003e6027819 */ /* 0x000fe800000006ff */
[C---:B----4-:R-:W-:Y:S04]  /*4520*/  LEA R36, P0, R2.reuse, R56, 0x1 ;  /* 0x0000003802247211 */ /* 0x050fe800078008ff */
[----:B---3--:R-:W-:Y:S02]  /*4530*/  LEA.HI.X.SX32 R37, R2, R57, 0x1, P0 ;  /* 0x0000003902257211 */ /* 0x008fe400000f0eff */
[----:B------:R-:W-:Y:S11]  /*4540*/  ISETP.GE.AND P0, PT, R149, c[0x0][0x27c], PT ;  /* 0x00009f0095007a0c */ /* 0x000ff60003f06270 */
[----:B------:R-:W-:Y:S02]  /*4550*/  @!UPT UIADD3 URZ, URZ, URZ, URZ ;  /* 0x0000003f3f3ff290 */ /* 0x000fe4000fffe03f */
[----:B------:R-:W-:Y:S01]  /*4560*/  @!P0 SHF.R.U64 R5, R6, 0x10, R7 ;  /* 0x0000001006058819 */ /* 0x000fe20000001207 */
[----:B------:R-:W-:Y:S01]  /*4570*/  @!P0 HADD2.F32 R2, -RZ, R26.H0_H0 ;  /* 0x2000001aff028230 */ /* 0x000fe20000004100 */
        /* <DEDUP_REMOVED lines=23> */
[----:B------:R-:W-:Y:S01]  /*46f0*/  @!P0 HADD2.F32 R4, -RZ, R26.H1_H1 ;  /* 0x3000001aff048230 */ /* 0x000fe20000004100 */
[----:B------:R-:W-:Y:S01]  /*4700*/  @!P0 FFMA.FTZ R3, R9, R22, R3 ;  /* 0x0000001609038223 */ /* 0x000fe20000010003 */
[--C-:B------:R-:W-:Y:S02]  /*4710*/  @!P0 HADD2.F32 R23, -RZ, R6.reuse.H1_H1 ;  /* 0x30000006ff178230 */ /* 0x100fe40000004100 */
[----:B------:R-:W-:Y:S02]  /*4720*/  @!P0 HADD2.F32 R7, -RZ, R6.H0_H0 ;  /* 0x20000006ff078230 */ /* 0x000fe40000004100 */
[----:B------:R-:W-:Y:S02]  /*4730*/  @!P0 HADD2.F32 R6, -RZ, R5.H0_H0 ;  /* 0x20000005ff068230 */ /* 0x000fe40000004100 */
[----:B------:R-:W-:Y:S02]  /*4740*/  @!P0 HADD2.F32 R26, -RZ, R51.H1_H1 ;  /* 0x30000033ff1a8230 */ /* 0x000fe40000004100 */
        /* <DEDUP_REMOVED lines=9> */
[----:B------:R-:W-:Y:S01]  /*47e0*/  @!P0 FFMA.FTZ R39, R6, R35, -R39 ;  /* 0x0000002306278223 */ /* 0x000fe20000010827 */
        /* <DEDUP_REMOVED lines=8> */
.L_x_2263:
[----:B------:R-:W-:Y:S05]  /*4870*/  BSYNC B0 ;  /* 0x0000000000007941 */ /* 0x000fea0003800000 */
.L_x_2262:
[----:B------:R-:W-:Y:S01]  /*4880*/  ISETP.GE.AND P0, PT, R140, c[0x0][0x1d4], PT ;  /* 0x000075008c007a0c */ /* 0x000fe20003f06270 */
[----:B------:R-:W-:Y:S01]  /*4890*/  @!UPT UIADD3 URZ, URZ, URZ, URZ ;  /* 0x0000003f3f3ff290 */ /* 0x000fe2000fffe03f */
[----:B------:R-:W-:Y:S11]  /*48a0*/  BSSY B0, `(.L_x_2264) ;  /* 0x000003b000007945 */ /* 0x000ff60003800000 */
[----:B------:R-:W-:-:S05]  /*48b0*/  @P0 BRA `(.L_x_2265) ;  /* 0x0000039000000947 */ /* 0x000fca0003800000 */
[----:B---3--:R-:W-:Y:S01]  /*48c0*/  IMAD.MOV.U32 R3, RZ, RZ, R57 ;  /* 0x000000ffff037224 */ /* 0x008fe200078e0039 */
[----:B------:R-:W-:Y:S01]  /*48d0*/  SHF.L.U32 R4, R229, 0x3, RZ ;  /* 0x00000003e5047819 */ /* 0x000fe200000006ff */
[----:B-1----:R-:W1:Y:S01]  /*48e0*/  LDS.128 R12, [R70+0xe000] ;  /* 0x00e00000460c7984 */ /* 0x002e620000000c00 */
[----:B----4-:R-:W-:Y:S04]  /*48f0*/  MOV R2, R56 ;  /* 0x0000003800027202 */ /* 0x010fe80000000f00 */
[C---:B------:R-:W-:Y:S04]  /*4900*/  LEA R36, P0, R4.reuse, R2, 0x1 ;  /* 0x0000000204247211 */ /* 0x040fe800078008ff */
[----:B------:R-:W-:Y:S02]  /*4910*/  LEA.HI.X.SX32 R37, R4, R3, 0x1, P0 ;  /* 0x0000000304257211 */ /* 0x000fe400000f0eff */
        /* <DEDUP_REMOVED lines=9> */
[----:B------:R-:W-:Y:S02]  /*49b0*/  @!P0 HADD2.F32 R16, -RZ, R16.H0_H0 ;  /* 0x20000010ff108230 */ /* 0x000fe40000004100 */
[----:B------:R-:W-:Y:S02]  /*49c0*/  @!P0 HADD2.F32 R22, -RZ, R52.H1_H1 ;  /* 0x30000034ff168230 */ /* 0x000fe40000004100 */
        /* <DEDUP_REMOVED lines=40> */
.L_x_2265:
[----:B------:R-:W-:Y:S05]  /*4c50*/  BSYNC B0 ;  /* 0x0000000000007941 */ /* 0x000fea0003800000 */
.L_x_2264:
[----:B------:R-:W-:Y:S01]  /*4c60*/  ISETP.GE.AND P0, PT, R208, c[0x0][0x1d4], PT ;  /* 0x00007500d0007a0c */ /* 0x000fe20003f06270 */
[----:B------:R-:W-:Y:S01]  /*4c70*/  @!UPT UIADD3 URZ, URZ, URZ, URZ ;  /* 0x0000003f3f3ff290 */ /* 0x000fe2000fffe03f */
[----:B------:R-:W-:Y:S11]  /*4c80*/  BSSY B0, `(.L_x_2266) ;  /* 0x0000038000007945 */ /* 0x000ff60003800000 */
[----:B------:R-:W-:-:S05]  /*4c90*/  @P0 BRA `(.L_x_2267) ;  /* 0x0000036000000947 */ /* 0x000fca0003800000 */
[C---:B----4-:R-:W-:Y:S01]  /*4ca0*/  LEA R26, P0, R208.reuse, R56, 0x1 ;  /* 0x00000038d01a7211 */ /* 0x050fe200078008ff */
[----:B-1----:R-:W1:Y:S03]  /*4cb0*/  LDS.128 R12, [R71+0xe000] ;  /* 0x00e00000470c7984 */ /* 0x002e660000000c00 */
        /* <DEDUP_REMOVED lines=52> */
.L_x_2267:
[----:B------:R-:W-:Y:S05]  /*5000*/  BSYNC B0 ;  /* 0x0000000000007941 */ /* 0x000fea0003800000 */
.L_x_2266:
        /* <DEDUP_REMOVED lines=58> */
.L_x_2269:
[----:B------:R-:W-:Y:S05]  /*53b0*/  BSYNC B0 ;  /* 0x0000000000007941 */ /* 0x000fea0003800000 */
.L_x_2268:
[----:B------:R-:W-:Y:S11]  /*53c0*/  ISETP.GE.AND P0, PT, R206, c[0x0][0x1d4], PT ;  /* 0x00007500ce007a0c */ /* 0x000ff60003f06270 */
[----:B------:R-:W-:Y:S02]  /*53d0*/  @!UPT UIADD3 URZ, URZ, URZ, URZ ;  /* 0x0000003f3f3ff290 */ /* 0x000fe4000fffe03f */
[----:B------:R-:W-:-:S05]  /*53e0*/  @P0 BRA `(.L_x_2259) ;  /* 0x000023e000000947 */ /* 0x000fca0003800000 */
[C---:B-1--4-:R-:W-:Y:S01]  /*53f0*/  LEA R22, P0, R206.reuse, R56, 0x1 ;  /* 0x00000038ce167211 */ /* 0x052fe200078008ff */
[----:B------:R-:W1:Y:S03]  /*5400*/  LDS.128 R12, [R71+0x10000] ;  /* 0x01000000470c7984 */ /* 0x000e660000000c00 */
        /* <DEDUP_REMOVED lines=53> */
.L_x_2256:
        /* <DEDUP_REMOVED lines=47> */
.L_x_2271:
[----:B------:R-:W-:Y:S05]  /*5a50*/  BSYNC B0 ;  /* 0x0000000000007941 */ /* 0x000fea0003800000 */
.L_x_2270:
        /* <DEDUP_REMOVED lines=29> */
[----:B--2---:R-:W-:Y:S02]  /*5c30*/  PRMT R30, R5, 0x5410, R4 ;  /* 0x00005410051e7816 */ /* 0x004fe40000000004 */
        /* <DEDUP_REMOVED lines=11> */
[----:B------:R-:W-:Y:S03]  /*5cf0*/  @!P0 HADD2.F32 R6, -RZ, R6.H0_H0 ;  /* 0x20000006ff068230 */ /* 0x000fe60000004100 */
        /* <DEDUP_REMOVED lines=52> */
[----:B------:R-:W-:Y:S01]  /*6040*/  @!P0 HADD2.F32 R36, -RZ, R5.H0_H0 ;  /* 0x20000005ff248230 */ /* 0x000fe20000004100 */
[----:B------:R-:W-:Y:S01]  /*6050*/  @!P0 SHF.R.U32.HI R41, RZ, 0x10, R43 ;  /* 0x00000010ff298819 */ /* 0x000fe2000001162b */
[--C-:B------:R-:W-:Y:S01]  /*6060*/  @!P0 HADD2.F32 R5, -RZ, R8.reuse.H0_H0 ;  /* 0x20000008ff058230 */ /* 0x100fe20000004100 */
[----:B------:R-:W-:Y:S01]  /*6070*/  @!P0 FMUL.FTZ R7, R35, R6 ;  /* 0x0000000623078220 */ /* 0x000fe20000410000 */
[----:B------:R-:W-:Y:S03]  /*6080*/  @!P0 HADD2.F32 R13, -RZ, R13.H0_H0 ;  /* 0x2000000dff0d8230 */ /* 0x000fe60000004100 */
[C---:B------:R-:W-:Y:S01]  /*6090*/  @!P0 FFMA.FTZ R66, R5.reuse, R36, -R7 ;  /* 0x0000002405428223 */ /* 0x040fe20000010807 */
[----:B------:R-:W-:Y:S01]  /*60a0*/  @!P0 SHF.R.U64 R7, R14, 0x10, R15 ;  /* 0x000000100e078819 */ /* 0x000fe2000000120f */
[----:B------:R-:W-:Y:S01]  /*60b0*/  @!P0 FMUL.FTZ R6, R5, R6 ;  /* 0x0000000605068220 */ /* 0x000fe20000410000 */
[----:B------:R-:W-:Y:S01]  /*60c0*/  @!P0 SHF.R.U64 R5, R42, 0x10, R43 ;  /* 0x000000102a058819 */ /* 0x000fe2000000122b */
[----:B------:R-:W-:Y:S01]  /*60d0*/  @!P0 HADD2.F32 R14, -RZ, R37.H1_H1 ;  /* 0x30000025ff0e8230 */ /* 0x000fe20000004100 */
[----:B------:R-:W-:Y:S01]  /*60e0*/  @!P0 F2FP.PACK_AB R42, R67, R68 ;  /* 0x00000044432a823e */ /* 0x000fe200000000ff */
[----:B------:R-:W-:Y:S02]  /*60f0*/  @!P0 HADD2.F32 R7, -RZ, R7.H0_H0 ;  /* 0x20000007ff078230 */ /* 0x000fe40000004100 */
[----:B------:R-:W-:Y:S01]  /*6100*/  @!P0 HADD2.F32 R37, -RZ, R5.H0_H0 ;  /* 0x20000005ff258230 */ /* 0x000fe20000004100 */
[----:B------:R-:W-:Y:S01]  /*6110*/  @!P0 MOV R20, R42 ;  /* 0x0000002a00148202 */ /* 0x000fe20000000f00 */
        /* <DEDUP_REMOVED lines=14> */
[----:B------:R-:W-:Y:S02]  /*6200*/  @!P0 IMAD.MOV.U32 R9, RZ, RZ, R23 ;  /* 0x000000ffff098224 */ /* 0x000fe400078e0017 */
[----:B------:R-:W-:Y:S01]  /*6210*/  @!P0 FFMA.FTZ R5, R12, R13, R5 ;  /* 0x0000000d0c058223 */ /* 0x000fe20000010005 */
[----:B------:R-:W-:Y:S01]  /*6220*/  @!P0 SHF.R.U32.HI R12, RZ, 0x10, R15 ;  /* 0x00000010ff0c8819 */ /* 0x000fe2000001160f */
[----:B------:R-:W-:Y:S01]  /*6230*/  @!P0 FFMA.FTZ R6, R35, R36, R6 ;  /* 0x0000002423068223 */ /* 0x000fe20000010006 */
[----:B------:R-:W-:Y:S01]  /*6240*/  @!P0 HADD2.F32 R13, -RZ, R8.H0_H0 ;  /* 0x20000008ff0d8230 */ /* 0x000fe20000004100 */
[----:B------:R-:W-:Y:S01]  /*6250*/  @!P0 FFMA.FTZ R7, R14, R37, R7 ;  /* 0x000000250e078223 */ /* 0x000fe20000010007 */
[----:B------:R-:W-:Y:S01]  /*6260*/  @!P0 F2FP.PACK_AB R4, R5, R4 ;  /* 0x000000040504823e */ /* 0x000fe200000000ff */
[----:B------:R-:W-:Y:S01]  /*6270*/  @!P0 IMAD.MOV.U32 R21, RZ, RZ, R43 ;  /* 0x000000ffff158224 */ /* 0x000fe200078e002b */
[----:B------:R-:W-:Y:S02]  /*6280*/  @!P0 HADD2.F32 R15, -RZ, R39.H0_H0 ;  /* 0x20000027ff0f8230 */ /* 0x000fe40000004100 */
[----:B------:R-:W-:Y:S01]  /*6290*/  @!P0 HADD2.F32 R35, -RZ, R40.H0_H0 ;  /* 0x20000028ff238230 */ /* 0x000fe20000004100 */
[----:B------:R-:W-:Y:S01]  /*62a0*/  @!P0 IMAD.MOV.U32 R49, RZ, RZ, R4 ;  /* 0x000000ffff318224 */ /* 0x000fe200078e0004 */
        /* <DEDUP_REMOVED lines=8> */
[C---:B------:R-:W-:Y:S02]  /*6330*/  @!P0 FMUL.FTZ R39, R36.reuse, R12 ;  /* 0x0000000c24278220 */ /* 0x040fe40000410000 */
[----:B------:R-:W-:Y:S02]  /*6340*/  @!P0 FFMA.FTZ R8, R15, R35, R8 ;  /* 0x000000230f088223 */ /* 0x000fe40000010008 */
[-C--:B------:R-:W-:Y:S01]  /*6350*/  @!P0 FFMA.FTZ R41, R9, R13.reuse, -R39 ;  /* 0x0000000d09298223 */ /* 0x080fe20000010827 */
        /* <DEDUP_REMOVED lines=18> */
.L_x_2273:
[----:B------:R-:W-:Y:S05]  /*6480*/  BSYNC B0 ;  /* 0x0000000000007941 */ /* 0x000fea0003800000 */
.L_x_2272:
        /* <DEDUP_REMOVED lines=9> */
[----:B------:R-:W-:Y:S01]  /*6520*/  @!P0 SHF.R.U64 R4, R16, 0x10, R17 ;  /* 0x0000001010048819 */ /* 0x000fe20000001211 */
[----:B------:R-:W-:Y:S01]  /*6530*/  @!P0 HADD2.F32 R9, -RZ, R56.H0_H0 ;  /* 0x20000038ff098230 */ /* 0x000fe20000004100 */
[----:B------:R-:W-:Y:S02]  /*6540*/  LEA.HI.SX32 R2, R2, R112, 0x1c ;  /* 0x0000007002027211 */ /* 0x000fe400078fe2ff */
[----:B------:R-:W-:Y:S01]  /*6550*/  @!P0 SHF.R.U64 R15, R44, 0x10, R45 ;  /* 0x000000102c0f8819 */ /* 0x000fe2000000122d */
[----:B------:R-:W-:Y:S01]  /*6560*/  @!P0 HADD2.F32 R6, -RZ, R4.H0_H0 ;  /* 0x20000004ff068230 */ /* 0x000fe20000004100 */
[----:B------:R-:W-:Y:S02]  /*6570*/  SHF.R.S32.HI R3, RZ, 0x1f, R2 ;  /* 0x0000001fff037819 */ /* 0x000fe40000011402 */
[----:B------:R-:W-:Y:S01]  /*6580*/  SHF.L.U32 R48, R2, 0x3, RZ ;  /* 0x0000000302307819 */ /* 0x000fe200000006ff */
[----:B------:R-:W-:Y:S01]  /*6590*/  @!P0 HADD2.F32 R15, -RZ, R15.H0_H0 ;  /* 0x2000000fff0f8230 */ /* 0x000fe20000004100 */
[----:B------:R-:W-:Y:S02]  /*65a0*/  LEA.HI R2, R3, R2, RZ, 0x3 ;  /* 0x0000000203027211 */ /* 0x000fe400078f18ff */
[----:B------:R-:W-:Y:S02]  /*65b0*/  @!P0 SHF.R.U64 R13, R18, 0x10, R19 ;  /* 0x00000010120d8819 */ /* 0x000fe40000001213 */
[----:B------:R-:W-:Y:S01]  /*65c0*/  @!P0 SHF.R.U32.HI R7, RZ, 0x10, R17 ;  /* 0x00000010ff078819 */ /* 0x000fe20000011611 */
[----:B------:R-:W-:Y:S01]  /*65d0*/  IMAD.SHL.U32 R2, R2, 0x200, RZ ;  /* 0x0000020002027824 */ /* 0x000fe200078e00ff */
[----:B------:R-:W-:Y:S01]  /*65e0*/  LOP3.LUT R3, R228, 0x38, R48, 0xf8, !PT ;  /* 0x00000038e4037812 */ /* 0x000fe200078ef830 */
[----:B------:R-:W-:Y:S01]  /*65f0*/  @!P0 HADD2.F32 R13, -RZ, R13.H0_H0 ;  /* 0x2000000dff0d8230 */ /* 0x000fe20000004100 */
[----:B------:R-:W-:Y:S02]  /*6600*/  @!P0 SHF.R.U32.HI R16, RZ, 0x10, R45 ;  /* 0x00000010ff108819 */ /* 0x000fe4000001162d */
[----:B------:R-:W-:Y:S02]  /*6610*/  LOP3.LUT R3, R3, R150, RZ, 0x3c, !PT ;  /* 0x0000009603037212 */ /* 0x000fe400078e3cff */
[----:B------:R-:W-:Y:S01]  /*6620*/  LOP3.LUT R2, R2, 0x7ffff000, RZ, 0xc0, !PT ;  /* 0x7ffff00002027812 */ /* 0x000fe200078ec0ff */
[----:B------:R-:W-:Y:S01]  /*6630*/  @!P0 HADD2.F32 R16, -RZ, R16.H0_H0 ;  /* 0x20000010ff108230 */ /* 0x000fe20000004100 */
[----:B------:R-:W-:Y:S02]  /*6640*/  @!P0 SHF.R.U32.HI R14, RZ, 0x10, R19 ;  /* 0x00000010ff0e8819 */ /* 0x000fe40000011613 */
[----:B------:R-:W-:Y:S02]  /*6650*/  IADD3 R2, R3, R2, R151 ;  /* 0x0000000203027210 */ /* 0x000fe40007ffe097 */
[----:B------:R-:W-:Y:S01]  /*6660*/  IADD3 R3, R117, R62, RZ ;  /* 0x0000003e75037210 */ /* 0x000fe20007ffe0ff */
[----:B------:R-:W-:Y:S01]  /*6670*/  @!P0 HADD2.F32 R14, -RZ, R14.H0_H0 ;  /* 0x2000000eff0e8230 */ /* 0x000fe20000004100 */
[--C-:B------:R-:W-:Y:S01]  /*6680*/  @!P0 SHF.R.U32.HI R36, RZ, 0x10, R47.reuse ;  /* 0x00000010ff248819 */ /* 0x100fe2000001162f */
[----:B------:R-:W-:Y:S01]  /*6690*/  IMAD.IADD R2, R62, 0x1, R2 ;  /* 0x000000013e027824 */ /* 0x000fe200078e0202 */
[----:B------:R-:W-:Y:S02]  /*66a0*/  SHF.L.U32 R3, R3, 0x1, RZ ;  /* 0x0000000103037819 */ /* 0x000fe400000006ff */
[----:B------:R-:W-:Y:S01]  /*66b0*/  @!P0 SHF.R.U64 R39, R46, 0x10, R47 ;  /* 0x000000102e278819 */ /* 0x000fe2000000122f */
[----:B------:R-:W-:Y:S01]  /*66c0*/  IMAD.SHL.U32 R2, R2, 0x2, RZ ;  /* 0x0000000202027824 */ /* 0x000fe200078e00ff */
[----:B------:R-:W-:Y:S01]  /*66d0*/  @!P0 HADD2.F32 R36, -RZ, R36.H0_H0 ;  /* 0x20000024ff248230 */ /* 0x000fe20000004100 */
[----:B------:R1:W-:Y:S08]  /*66e0*/  LDS.128 R20, [R3+0xc100] ;  /* 0x00c1000003147984 */ /* 0x0003f00000000c00 */
[----:B------:R-:W2:Y:S01]  /*66f0*/  LDS.128 R40, [R2+0xc100] ;  /* 0x00c1000002287984 */ /* 0x000ea20000000c00 */
[----:B-1----:R-:W-:Y:S01]  /*6700*/  @!P0 HADD2.F32 R3, -RZ, R29.H0_H0 ;  /* 0x2000001dff038230 */ /* 0x002fe20000004100 */
[----:B--2---:R-:W-:Y:S01]  /*6710*/  @!P0 IMAD.MOV.U32 R12, RZ, RZ, R40 ;  /* 0x000000ffff0c8224 */ /* 0x004fe200078e0028 */
[----:B------:R-:W-:Y:S02]  /*6720*/  @!P0 MOV R2, R20 ;  /* 0x0000001400028202 */ /* 0x000fe40000000f00 */
[----:B------:R-:W-:Y:S02]  /*6730*/  @!P0 MOV R37, R42 ;  /* 0x0000002a00258202 */ /* 0x000fe40000000f00 */
[----:B------:R-:W-:Y:S01]  /*6740*/  @!P0 HADD2.F32 R8, -RZ, R12.H0_H0 ;  /* 0x2000000cff088230 */ /* 0x000fe20000004100 */
[----:B------:R-:W-:Y:S01]  /*6750*/  @!P0 MOV R19, R43 ;  /* 0x0000002b00138202 */ /* 0x000fe20000000f00 */
[----:B------:R-:W-:Y:S02]  /*6760*/  @!P0 HADD2.F32 R5, -RZ, R2.H0_H0 ;  /* 0x20000002ff058230 */ /* 0x000fe40000004100 */
[----:B------:R-:W-:Y:S01]  /*6770*/  @!P0 HADD2.F32 R12, -RZ, R12.H1_H1 ;  /* 0x3000000cff0c8230 */ /* 0x000fe20000004100 */
[-C--:B------:R-:W-:Y:S01]  /*6780*/  @!P0 FMUL.FTZ R18, R8, R3.reuse ;  /* 0x0000000308128220 */ /* 0x080fe20000410000 */
[----:B------:R-:W-:Y:S01]  /*6790*/  @!P0 HADD2.F32 R4, -RZ, R2.H1_H1 ;  /* 0x30000002ff048230 */ /* 0x000fe20000004100 */
[C---:B------:R-:W-:Y:S01]  /*67a0*/  @!P0 FMUL.FTZ R2, R5.reuse, R3 ;  /* 0x0000000305028220 */ /* 0x040fe20000410000 */
[----:B------:R-:W-:Y:S01]  /*67b0*/  @!P0 HADD2.F32 R35, -RZ, R19.H1_H1 ;  /* 0x30000013ff238230 */ /* 0x000fe20000004100 */
[-C--:B------:R-:W-:Y:S02]  /*67c0*/  @!P0 FMUL.FTZ R17, R12, R6.reuse ;  /* 0x000000060c118220 */ /* 0x080fe40000410000 */
[----:B------:R-:W-:Y:S01]  /*67d0*/  @!P0 FMUL.FTZ R3, R4, R6 ;  /* 0x0000000604038220 */ /* 0x000fe20000410000 */
[----:B------:R-:W-:Y:S01]  /*67e0*/  @!P0 MOV R6, R41 ;  /* 0x0000002900068202 */ /* 0x000fe20000000f00 */
[-C--:B------:R-:W-:Y:S01]  /*67f0*/  @!P0 FFMA.FTZ R51, R5, R9.reuse, -R18 ;  /* 0x0000000905338223 */ /* 0x080fe20000010812 */
[----:B------:R-:W-:Y:S01]  /*6800*/  @!P0 HADD2.F32 R18, -RZ, R57.H0_H0 ;  /* 0x20000039ff128230 */ /* 0x000fe20000004100 */
[----:B------:R-:W-:Y:S02]  /*6810*/  @!P0 IMAD.MOV.U32 R5, RZ, RZ, R21 ;  /* 0x000000ffff058224 */ /* 0x000fe400078e0015 */
[----:B------:R-:W-:Y:S01]  /*6820*/  @!P0 FFMA.FTZ R2, R8, R9, R2 ;  /* 0x0000000908028223 */ /* 0x000fe20000010002 */
[--C-:B------:R-:W-:Y:S01]  /*6830*/  @!P0 HADD2.F32 R9, -RZ, R6.reuse.H0_H0 ;  /* 0x20000006ff098230 */ /* 0x100fe20000004100 */
[-C--:B------:R-:W-:Y:S01]  /*6840*/  @!P0 FFMA.FTZ R50, R4, R15.reuse, -R17 ;  /* 0x0000000f04328223 */ /* 0x080fe20000010811 */
[----:B------:R-:W-:Y:S01]  /*6850*/  @!P0 HADD2.F32 R4, -RZ, R29.H1_H1 ;  /* 0x3000001dff048230 */ /* 0x000fe20000004100 */
[----:B------:R-:W-:Y:S01]  /*6860*/  @!P0 FFMA.FTZ R3, R12, R15, R3 ;  /* 0x0000000f0c038223 */ /* 0x000fe20000010003 */
[----:B------:R-:W-:Y:S02]  /*6870*/  @!P0 HADD2.F32 R8, -RZ, R7.H0_H0 ;  /* 0x20000007ff088230 */ /* 0x000fe40000004100 */
[--C-:B------:R-:W-:Y:S02]  /*6880*/  @!P0 HADD2.F32 R7, -RZ, R5.reuse.H0_H0 ;  /* 0x20000005ff078230 */ /* 0x100fe40000004100 */
[----:B------:R-:W-:Y:S02]  /*6890*/  @!P0 HADD2.F32 R15, -RZ, R6.H1_H1 ;  /* 0x30000006ff0f8230 */ /* 0x000fe40000004100 */
[----:B------:R-:W-:Y:S02]  /*68a0*/  @!P0 HADD2.F32 R12, -RZ, R56.H1_H1 ;  /* 0x30000038ff0c8230 */ /* 0x000fe40000004100 */
[----:B------:R-:W-:Y:S01]  /*68b0*/  @!P0 HADD2.F32 R6, -RZ, R5.H1_H1 ;  /* 0x30000005ff068230 */ /* 0x000fe20000004100 */
[-C--:B------:R-:W-:Y:S01]  /*68c0*/  @!P0 FMUL.FTZ R5, R9, R4.reuse ;  /* 0x0000000409058220 */ /* 0x080fe20000410000 */
[----:B------:R-:W-:Y:S01]  /*68d0*/  @!P0 HADD2.F32 R29, -RZ, R19.H0_H0 ;  /* 0x20000013ff1d8230 */ /* 0x000fe20000004100 */
[----:B------:R-:W-:Y:S01]  /*68e0*/  @!P0 FMUL.FTZ R4, R7, R4 ;  /* 0x0000000407048220 */ /* 0x000fe20000410000 */
[--C-:B------:R-:W-:Y:S01]  /*68f0*/  @!P0 HADD2.F32 R19, -RZ, R37.reuse.H1_H1 ;  /* 0x30000025ff138230 */ /* 0x100fe20000004100 */
[----:B------:R-:W-:Y:S02]  /*6900*/  @!P0 FMUL.FTZ R17, R15, R8 ;  /* 0x000000080f118220 */ /* 0x000fe40000410000 */
[-C--:B------:R-:W-:Y:S02]  /*6910*/  @!P0 FFMA.FTZ R49, R7, R12.reuse, -R5 ;  /* 0x0000000c07318223 */ /* 0x080fe40000010805 */
[----:B------:R-:W-:Y:S02]  /*6920*/  @!P0 FFMA.FTZ R4, R9, R12, R4 ;  /* 0x0000000c09048223 */ /* 0x000fe40000010004 */
[----:B------:R-:W-:Y:S02]  /*6930*/  @!P0 IMAD.MOV.U32 R12, RZ, RZ, R22 ;  /* 0x000000ffff0c8224 */ /* 0x000fe400078e0016 */
[C---:B------:R-:W-:Y:S01]  /*6940*/  @!P0 FMUL.FTZ R5, R6.reuse, R8 ;  /* 0x0000000806058220 */ /* 0x040fe20000410000 */
[--C-:B------:R-:W-:Y:S01]  /*6950*/  @!P0 HADD2.F32 R8, -RZ, R30.reuse.H1_H1 ;  /* 0x3000001eff088230 */ /* 0x100fe20000004100 */
[----:B------:R-:W-:Y:S01]  /*6960*/  @!P0 FFMA.FTZ R47, R6, R16, -R17 ;  /* 0x00000010062f8223 */ /* 0x000fe20000010811 */
[----:B------:R-:W-:Y:S01]  /*6970*/  @!P0 HADD2.F32 R6, -RZ, R30.H0_H0 ;  /* 0x2000001eff068230 */ /* 0x000fe20000004100 */
[----:B------:R-:W-:Y:S01]  /*6980*/  @!P0 IMAD.MOV.U32 R9, RZ, RZ, R23 ;  /* 0x000000ffff098224 */ /* 0x000fe200078e0017 */
[----:B------:R-:W-:Y:S01]  /*6990*/  @!P0 HADD2.F32 R17, -RZ, R37.H0_H0 ;  /* 0x20000025ff118230 */ /* 0x000fe20000004100 */
[----:B------:R-:W-:Y:S01]  /*69a0*/  @!P0 FMUL.FTZ R44, R29, R8 ;  /* 0x000000081d2c8220 */ /* 0x000fe20000410000 */
[--C-:B------:R-:W-:Y:S01]  /*69b0*/  @!P0 HADD2.F32 R7, -RZ, R12.reuse.H0_H0 ;  /* 0x2000000cff078230 */ /* 0x100fe20000004100 */
[----:B------:R-:W-:Y:S02]  /*69c0*/  @!P0 FFMA.FTZ R5, R15, R16, R5 ;  /* 0x000000100f058223 */ /* 0x000fe40000010005 */
[-C--:B------:R-:W-:Y:S02]  /*69d0*/  @!P0 FMUL.FTZ R30, R17, R6.reuse ;  /* 0x00000006111e8220 */ /* 0x080fe40000410000 */
[----:B------:R-:W-:Y:S01]  /*69e0*/  @!P0 FMUL.FTZ R6, R7, R6 ;  /* 0x0000000607068220 */ /* 0x000fe20000410000 */
[----:B------:R-:W-:Y:S01]  /*69f0*/  @!P0 F2FP.PACK_AB R4, R5, R4 ;  /* 0x000000040504823e */ /* 0x000fe200000000ff */
[-C--:B------:R-:W-:Y:S01]  /*6a00*/  @!P0 FFMA.FTZ R46, R7, R18.reuse, -R30 ;  /* 0x00000012072e8223 */ /* 0x080fe2000001081e */
[----:B------:R-:W-:Y:S01]  /*6a10*/  @!P0 HADD2.F32 R30, -RZ, R57.H1_H1 ;  /* 0x30000039ff1e8230 */ /* 0x000fe20000004100 */
[----:B------:R-:W-:Y:S01]  /*6a20*/  @!P0 FFMA.FTZ R6, R17, R18, R6 ;  /* 0x0000001211068223 */ /* 0x000fe20000010006 */
[--C-:B------:R-:W-:Y:S01]  /*6a30*/  @!P0 HADD2.F32 R7, -RZ, R9.reuse.H0_H0 ;  /* 0x20000009ff078230 */ /* 0x100fe20000004100 */
[----:B------:R-:W-:Y:S04]  /*6a40*/  @!P0 IMAD.MOV.U32 R41, RZ, RZ, R4 ;  /* 0x000000ffff298224 */ /* 0x000fe800078e0004 */
[----:B------:R-:W-:Y:S01]  /*6a50*/  @!P0 FFMA.FTZ R45, R7, R30, -R44 ;  /* 0x0000001e072d8223 */ /* 0x000fe2000001082c */
[----:B------:R-:W-:Y:S01]  /*6a60*/  @!P0 F2FP.PACK_AB R44, R47, R49 ;  /* 0x000000312f2c823e */ /* 0x000fe200000000ff */
[----:B------:R-:W-:Y:S01]  /*6a70*/  @!P0 FMUL.FTZ R8, R7, R8 ;  /* 0x0000000807088220 */ /* 0x000fe20000410000 */
[----:B------:R-:W-:Y:S01]  /*6a80*/  @!P0 HADD2.F32 R7, -RZ, R9.H1_H1 ;  /* 0x30000009ff078230 */ /* 0x000fe20000004100 */
[----:B------:R-:W-:Y:S02]  /*6a90*/  @!P0 FMUL.FTZ R9, R35, R14 ;  /* 0x0000000e23098220 */ /* 0x000fe40000410000 */
[----:B------:R-:W-:Y:S02]  /*6aa0*/  @!P0 IMAD.MOV.U32 R21, RZ, RZ, R44 ;  /* 0x000000ffff158224 */ /* 0x000fe400078e002c */
[C---:B------:R-:W-:Y:S02]  /*6ab0*/  @!P0 FFMA.FTZ R37, R7.reuse, R36, -R9 ;  /* 0x0000002407258223 */ /* 0x040fe40000010809 */
[----:B------:R-:W-:Y:S01]  /*6ac0*/  @!P0 FMUL.FTZ R9, R7, R14 ;  /* 0x0000000e07098220 */ /* 0x000fe20000410000 */
[----:B------:R-:W-:Y:S01]  /*6ad0*/  @!P0 HADD2.F32 R14, -RZ, R39.H0_H0 ;  /* 0x20000027ff0e8230 */ /* 0x000fe20000004100 */
[----:B------:R-:W-:Y:S01]  /*6ae0*/  @!P0 F2FP.PACK_AB R39, R50, R51 ;  /* 0x000000333227823e */ /* 0x000fe200000000ff */
[----:B------:R-:W-:Y:S01]  /*6af0*/  @!P0 HADD2.F32 R7, -RZ, R12.H1_H1 ;  /* 0x3000000cff078230 */ /* 0x000fe20000004100 */
[----:B------:R-:W-:Y:S01]  /*6b00*/  @!P0 F2FP.PACK_AB R37, R37, R45 ;  /* 0x0000002d2525823e */ /* 0x000fe200000000ff */
[----:B------:R-:W-:Y:S01]  /*6b10*/  @!P0 FMUL.FTZ R12, R19, R13 ;  /* 0x0000000d130c8220 */ /* 0x000fe20000410000 */
[----:B------:R-:W-:Y:S03]  /*6b20*/  @!P0 MOV R20, R39 ;  /* 0x0000002700148202 */ /* 0x000fe60000000f00 */
[C---:B------:R-:W-:Y:S02]  /*6b30*/  @!P0 FFMA.FTZ R12, R7.reuse, R14, -R12 ;  /* 0x0000000e070c8223 */ /* 0x040fe4000001080c */
[----:B------:R-:W-:Y:S02]  /*6b40*/  @!P0 FMUL.FTZ R7, R7, R13 ;  /* 0x0000000d07078220 */ /* 0x000fe40000410000 */
[----:B------:R-:W-:Y:S01]  /*6b50*/  @!P0 IMAD.MOV.U32 R23, RZ, RZ, R37 ;  /* 0x000000ffff178224 */ /* 0x000fe200078e0025 */
        /* <DEDUP_REMOVED lines=17> */
.L_x_2275:
[----:B------:R-:W-:Y:S05]  /*6c70*/  BSYNC B0 ;  /* 0x0000000000007941 */ /* 0x000fea0003800000 */
.L_x_2274:
        /* <DEDUP_REMOVED lines=13> */
[----:B------:R-:W-:Y:S01]  /*6d50*/  @!P0 HADD2.F32 R12, -RZ, R58.H0_H0 ;  /* 0x2000003aff0c8230 */ /* 0x000fe20000004100 */
[----:B------:R-:W-:Y:S01]  /*6d60*/  LEA.HI R2, R3, R2, RZ, 0x3 ;  /* 0x0000000203027211 */ /* 0x000fe200078f18ff */
[--C-:B------:R-:W-:Y:S01]  /*6d70*/  @!P0 HADD2.F32 R29, -RZ, R59.reuse.H0_H0 ;  /* 0x2000003bff1d8230 */ /* 0x100fe20000004100 */
[----:B------:R-:W-:Y:S02]  /*6d80*/  LOP3.LUT R3, R228, 0x38, R35, 0xf8, !PT ;  /* 0x00000038e4037812 */ /* 0x000fe400078ef823 */
[----:B------:R-:W-:Y:S01]  /*6d90*/  @!P0 SHF.R.U64 R14, R26, 0x10, R27 ;  /* 0x000000101a0e8819 */ /* 0x000fe2000000121b */
[----:B------:R-:W-:Y:S01]  /*6da0*/  IMAD.SHL.U32 R2, R2, 0x200, RZ ;  /* 0x0000020002027824 */ /* 0x000fe200078e00ff */
[----:B------:R-:W-:Y:S02]  /*6db0*/  LOP3.LUT R3, R3, R150, RZ, 0x3c, !PT ;  /* 0x0000009603037212 */ /* 0x000fe400078e3cff */
[----:B------:R-:W-:Y:S01]  /*6dc0*/  @!P0 SHF.R.U64 R4, R24, 0x10, R25 ;  /* 0x0000001018048819 */ /* 0x000fe20000001219 */
[----:B------:R-:W-:Y:S01]  /*6dd0*/  @!P0 HADD2.F32 R14, -RZ, R14.H0_H0 ;  /* 0x2000000eff0e8230 */ /* 0x000fe20000004100 */
[----:B------:R-:W-:Y:S01]  /*6de0*/  LOP3.LUT R2, R2, 0x7ffff000, RZ, 0xc0, !PT ;  /* 0x7ffff00002027812 */ /* 0x000fe200078ec0ff */
[----:B------:R-:W-:Y:S01]  /*6df0*/  @!P0 HADD2.F32 R24, -RZ, R59.H1_H1 ;  /* 0x3000003bff188230 */ /* 0x000fe20000004100 */
[----:B------:R-:W-:Y:S01]  /*6e00*/  @!P0 SHF.R.U64 R15, R52, 0x10, R53 ;  /* 0x00000010340f8819 */ /* 0x000fe20000001235 */
[----:B------:R-:W-:Y:S01]  /*6e10*/  @!P0 HADD2.F32 R7, -RZ, R4.H0_H0 ;  /* 0x20000004ff078230 */ /* 0x000fe20000004100 */
[----:B------:R-:W-:Y:S02]  /*6e20*/  IADD3 R2, R3, R2, R151 ;  /* 0x0000000203027210 */ /* 0x000fe40007ffe097 */
[----:B------:R-:W-:Y:S01]  /*6e30*/  IADD3 R3, R116, R62, RZ ;  /* 0x0000003e74037210 */ /* 0x000fe20007ffe0ff */
[----:B------:R-:W-:Y:S01]  /*6e40*/  @!P0 HADD2.F32 R15, -RZ, R15.H0_H0 ;  /* 0x2000000fff0f8230 */ /* 0x000fe20000004100 */
[----:B------:R-:W-:Y:S01]  /*6e50*/  @!P0 SHF.R.U32.HI R6, RZ, 0x10, R25 ;  /* 0x00000010ff068819 */ /* 0x000fe20000011619 */
[----:B------:R-:W-:Y:S01]  /*6e60*/  IMAD.IADD R2, R62, 0x1, R2 ;  /* 0x000000013e027824 */ /* 0x000fe200078e0202 */
[----:B------:R-:W-:Y:S02]  /*6e70*/  SHF.L.U32 R3, R3, 0x1, RZ ;  /* 0x0000000103037819 */ /* 0x000fe400000006ff */
[----:B------:R-:W-:Y:S01]  /*6e80*/  @!P0 SHF.R.U32.HI R22, RZ, 0x10, R53 ;  /* 0x00000010ff168819 */ /* 0x000fe20000011635 */
[----:B------:R-:W-:Y:S01]  /*6e90*/  IMAD.SHL.U32 R2, R2, 0x2, RZ ;  /* 0x0000000202027824 */ /* 0x000fe200078e00ff */
[----:B------:R-:W-:Y:S01]  /*6ea0*/  @!P0 SHF.R.U32.HI R9, RZ, 0x10, R27 ;  /* 0x00000010ff098819 */ /* 0x000fe2000001161b */
[----:B------:R1:W-:Y:S01]  /*6eb0*/  LDS.128 R16, [R3+0xc100] ;  /* 0x00c1000003107984 */ /* 0x0003e20000000c00 */
[--C-:B------:R-:W-:Y:S01]  /*6ec0*/  @!P0 SHF.R.U32.HI R23, RZ, 0x10, R55.reuse ;  /* 0x00000010ff178819 */ /* 0x100fe20000011637 */
[----:B------:R-:W-:Y:S01]  /*6ed0*/  @!P0 HADD2.F32 R22, -RZ, R22.H0_H0 ;  /* 0x20000016ff168230 */ /* 0x000fe20000004100 */
[----:B------:R-:W-:Y:S05]  /*6ee0*/  @!P0 SHF.R.U64 R26, R54, 0x10, R55 ;  /* 0x00000010361a8819 */ /* 0x000fea0000001237 */
[----:B------:R-:W2:Y:S01]  /*6ef0*/  LDS.128 R40, [R2+0xc100] ;  /* 0x00c1000002287984 */ /* 0x000ea20000000c00 */
[----:B------:R-:W-:Y:S02]  /*6f00*/  @!P0 HADD2.F32 R26, -RZ, R26.H0_H0 ;  /* 0x2000001aff1a8230 */ /* 0x000fe40000004100 */
[----:B-1----:R-:W-:Y:S01]  /*6f10*/  @!P0 HADD2.F32 R3, -RZ, R31.H0_H0 ;  /* 0x2000001fff038230 */ /* 0x002fe20000004100 */
[----:B--2---:R-:W-:Y:S01]  /*6f20*/  @!P0 IMAD.MOV.U32 R13, RZ, RZ, R40 ;  /* 0x000000ffff0d8224 */ /* 0x004fe200078e0028 */
[----:B------:R-:W-:Y:S04]  /*6f30*/  @!P0 MOV R2, R16 ;  /* 0x0000001000028202 */ /* 0x000fe80000000f00 */
[--C-:B------:R-:W-:Y:S02]  /*6f40*/  @!P0 HADD2.F32 R8, -RZ, R13.reuse.H0_H0 ;  /* 0x2000000dff088230 */ /* 0x100fe40000004100 */
[--C-:B------:R-:W-:Y:S02]  /*6f50*/  @!P0 HADD2.F32 R5, -RZ, R2.reuse.H0_H0 ;  /* 0x20000002ff058230 */ /* 0x100fe40000004100 */
[----:B------:R-:W-:Y:S01]  /*6f60*/  @!P0 HADD2.F32 R4, -RZ, R2.H1_H1 ;  /* 0x30000002ff048230 */ /* 0x000fe20000004100 */
[CC--:B------:R-:W-:Y:S01]  /*6f70*/  @!P0 FMUL.FTZ R21, R8.reuse, R3.reuse ;  /* 0x0000000308158220 */ /* 0x0c0fe20000410000 */
[----:B------:R-:W-:Y:S01]  /*6f80*/  @!P0 HADD2.F32 R13, -RZ, R13.H1_H1 ;  /* 0x3000000dff0d8230 */ /* 0x000fe20000004100 */
[C---:B------:R-:W-:Y:S02]  /*6f90*/  @!P0 FMUL.FTZ R2, R5.reuse, R3 ;  /* 0x0000000305028220 */ /* 0x040fe40000410000 */
[-C--:B------:R-:W-:Y:S02]  /*6fa0*/  @!P0 FFMA.FTZ R48, R5, R12.reuse, -R21 ;  /* 0x0000000c05308223 */ /* 0x080fe40000010815 */
[----:B------:R-:W-:Y:S01]  /*6fb0*/  @!P0 FFMA.FTZ R2, R8, R12, R2 ;  /* 0x0000000c08028223 */ /* 0x000fe20000010002 */
[----:B------:R-:W-:Y:S01]  /*6fc0*/  @!P0 MOV R12, R41 ;  /* 0x00000029000c8202 */ /* 0x000fe20000000f00 */
[CC--:B------:R-:W-:Y:S01]  /*6fd0*/  @!P0 FMUL.FTZ R20, R13.reuse, R7.reuse ;  /* 0x000000070d148220 */ /* 0x0c0fe20000410000 */
[----:B------:R-:W-:Y:S01]  /*6fe0*/  @!P0 HADD2.F32 R8, -RZ, R6.H0_H0 ;  /* 0x20000006ff088230 */ /* 0x000fe20000004100 */
[C---:B------:R-:W-:Y:S02]  /*6ff0*/  @!P0 FMUL.FTZ R3, R4.reuse, R7 ;  /* 0x0000000704038220 */ /* 0x040fe40000410000 */
[----:B------:R-:W-:Y:S01]  /*7000*/  @!P0 IMAD.MOV.U32 R5, RZ, RZ, R17 ;  /* 0x000000ffff058224 */ /* 0x000fe200078e0011 */
[----:B------:R-:W-:Y:S01]  /*7010*/  @!P0 HADD2.F32 R21, -RZ, R12.H1_H1 ;  /* 0x3000000cff158230 */ /* 0x000fe20000004100 */
[-C--:B------:R-:W-:Y:S01]  /*7020*/  @!P0 FFMA.FTZ R45, R4, R15.reuse, -R20 ;  /* 0x0000000f042d8223 */ /* 0x080fe20000010814 */
[----:B------:R-:W-:Y:S01]  /*7030*/  @!P0 HADD2.F32 R20, -RZ, R58.H1_H1 ;  /* 0x3000003aff148230 */ /* 0x000fe20000004100 */
[----:B------:R-:W-:Y:S01]  /*7040*/  @!P0 FFMA.FTZ R3, R13, R15, R3 ;  /* 0x0000000f0d038223 */ /* 0x000fe20000010003 */
[----:B------:R-:W-:Y:S01]  /*7050*/  @!P0 HADD2.F32 R15, -RZ, R12.H0_H0 ;  /* 0x2000000cff0f8230 */ /* 0x000fe20000004100 */
[----:B------:R-:W-:Y:S01]  /*7060*/  @!P0 FMUL.FTZ R12, R21, R8 ;  /* 0x00000008150c8220 */ /* 0x000fe20000410000 */
[----:B------:R-:W-:Y:S02]  /*7070*/  @!P0 HADD2.F32 R4, -RZ, R31.H1_H1 ;  /* 0x3000001fff048230 */ /* 0x000fe40000004100 */
[--C-:B------:R-:W-:Y:S02]  /*7080*/  @!P0 HADD2.F32 R7, -RZ, R5.reuse.H0_H0 ;  /* 0x20000005ff078230 */ /* 0x100fe40000004100 */
[----:B------:R-:W-:Y:S01]  /*7090*/  @!P0 HADD2.F32 R6, -RZ, R5.H1_H1 ;  /* 0x30000005ff068230 */ /* 0x000fe20000004100 */
[-C--:B------:R-:W-:Y:S01]  /*70a0*/  @!P0 FMUL.FTZ R5, R15, R4.reuse ;  /* 0x000000040f058220 */ /* 0x080fe20000410000 */
[----:B------:R-:W-:Y:S01]  /*70b0*/  @!P0 HADD2.F32 R31, -RZ, R23.H0_H0 ;  /* 0x20000017ff1f8230 */ /* 0x000fe20000004100 */
[C---:B------:R-:W-:Y:S02]  /*70c0*/  @!P0 FMUL.FTZ R4, R7.reuse, R4 ;  /* 0x0000000407048220 */ /* 0x040fe40000410000 */
[----:B------:R-:W-:Y:S02]  /*70d0*/  @!P0 FFMA.FTZ R44, R7, R20, -R5 ;  /* 0x00000014072c8223 */ /* 0x000fe40000010805 */
[C---:B------:R-:W-:Y:S01]  /*70e0*/  @!P0 FMUL.FTZ R5, R6.reuse, R8 ;  /* 0x0000000806058220 */ /* 0x040fe20000410000 */
[----:B------:R-:W-:Y:S01]  /*70f0*/  @!P0 MOV R8, R43 ;  /* 0x0000002b00088202 */ /* 0x000fe20000000f00 */
[----:B------:R-:W-:Y:S02]  /*7100*/  @!P0 IMAD.MOV.U32 R7, RZ, RZ, R19 ;  /* 0x000000ffff078224 */ /* 0x000fe400078e0013 */
[----:B------:R-:W-:Y:S01]  /*7110*/  @!P0 FFMA.FTZ R39, R6, R22, -R12 ;  /* 0x0000001606278223 */ /* 0x000fe2000001080c */
[----:B------:R-:W-:Y:S01]  /*7120*/  @!P0 HADD2.F32 R6, -RZ, R32.H0_H0 ;  /* 0x20000020ff068230 */ /* 0x000fe20000004100 */
[----:B------:R-:W-:Y:S01]  /*7130*/  @!P0 FFMA.FTZ R4, R15, R20, R4 ;  /* 0x000000140f048223 */ /* 0x000fe20000010004 */
[--C-:B------:R-:W-:Y:S01]  /*7140*/  @!P0 HADD2.F32 R27, -RZ, R8.reuse.H0_H0 ;  /* 0x20000008ff1b8230 */ /* 0x100fe20000004100 */
[----:B------:R-:W-:Y:S01]  /*7150*/  @!P0 FFMA.FTZ R5, R21, R22, R5 ;  /* 0x0000001615058223 */ /* 0x000fe20000010005 */
[----:B------:R-:W-:Y:S01]  /*7160*/  @!P0 HADD2.F32 R12, -RZ, R9.H0_H0 ;  /* 0x20000009ff0c8230 */ /* 0x000fe20000004100 */
[----:B------:R-:W-:Y:S01]  /*7170*/  @!P0 F2FP.PACK_AB R20, R39, R44 ;  /* 0x0000002c2714823e */ /* 0x000fe200000000ff */
[--C-:B------:R-:W-:Y:S01]  /*7180*/  @!P0 HADD2.F32 R9, -RZ, R7.reuse.H0_H0 ;  /* 0x20000007ff098230 */ /* 0x100fe20000004100 */
[----:B------:R-:W-:Y:S01]  /*7190*/  @!P0 FMUL.FTZ R13, R27, R6 ;  /* 0x000000061b0d8220 */ /* 0x000fe20000410000 */
[----:B------:R-:W-:Y:S01]  /*71a0*/  @!P0 HADD2.F32 R7, -RZ, R7.H1_H1 ;  /* 0x30000007ff078230 */ /* 0x000fe20000004100 */
[----:B------:R-:W-:Y:S01]  /*71b0*/  @!P0 F2FP.PACK_AB R15, R45, R48 ;  /* 0x000000302d0f823e */ /* 0x000fe200000000ff */
[----:B------:R-:W-:Y:S01]  /*71c0*/  @!P0 IMAD.MOV.U32 R17, RZ, RZ, R20 ;  /* 0x000000ffff118224 */ /* 0x000fe200078e0014 */
[----:B------:R-:W-:Y:S01]  /*71d0*/  @!P0 HADD2.F32 R30, -RZ, R8.H1_H1 ;  /* 0x30000008ff1e8230 */ /* 0x000fe20000004100 */
[C---:B------:R-:W-:Y:S01]  /*71e0*/  @!P0 FMUL.FTZ R8, R9.reuse, R6 ;  /* 0x0000000609088220 */ /* 0x040fe20000410000 */
[----:B------:R-:W-:Y:S01]  /*71f0*/  @!P0 MOV R16, R15 ;  /* 0x0000000f00108202 */ /* 0x000fe20000000f00 */
[----:B------:R-:W-:Y:S01]  /*7200*/  @!P0 FFMA.FTZ R37, R9, R29, -R13 ;  /* 0x0000001d09258223 */ /* 0x000fe2000001080d */
[----:B------:R-:W-:Y:S01]  /*7210*/  @!P0 F2FP.PACK_AB R4, R5, R4 ;  /* 0x000000040504823e */ /* 0x000fe200000000ff */
[-C--:B------:R-:W-:Y:S02]  /*7220*/  @!P0 FMUL.FTZ R6, R30, R12.reuse ;  /* 0x0000000c1e068220 */ /* 0x080fe40000410000 */
[C---:B------:R-:W-:Y:S01]  /*7230*/  @!P0 FMUL.FTZ R9, R7.reuse, R12 ;  /* 0x0000000c07098220 */ /* 0x040fe20000410000 */
[----:B------:R-:W-:Y:S01]  /*7240*/  @!P0 MOV R12, R42 ;  /* 0x0000002a000c8202 */ /* 0x000fe20000000f00 */
[----:B------:R-:W-:Y:S01]  /*7250*/  @!P0 FFMA.FTZ R36, R7, R31, -R6 ;  /* 0x0000001f07248223 */ /* 0x000fe20000010806 */
[----:B------:R-:W-:Y:S01]  /*7260*/  @!P0 HADD2.F32 R6, -RZ, R32.H1_H1 ;  /* 0x30000020ff068230 */ /* 0x000fe20000004100 */
[----:B------:R-:W-:Y:S02]  /*7270*/  @!P0 IMAD.MOV.U32 R7, RZ, RZ, R18 ;  /* 0x000000ffff078224 */ /* 0x000fe400078e0012 */
[----:B------:R-:W-:Y:S01]  /*7280*/  @!P0 IMAD.MOV.U32 R41, RZ, RZ, R4 ;  /* 0x000000ffff298224 */ /* 0x000fe200078e0004 */
[--C-:B------:R-:W-:Y:S02]  /*7290*/  @!P0 HADD2.F32 R25, -RZ, R12.reuse.H1_H1 ;  /* 0x3000000cff198230 */ /* 0x100fe40000004100 */
[----:B------:R-:W-:Y:S02]  /*72a0*/  @!P0 HADD2.F32 R23, -RZ, R12.H0_H0 ;  /* 0x2000000cff178230 */ /* 0x000fe40000004100 */
[--C-:B------:R-:W-:Y:S01]  /*72b0*/  @!P0 HADD2.F32 R13, -RZ, R7.reuse.H0_H0 ;  /* 0x20000007ff0d8230 */ /* 0x100fe20000004100 */
[----:B------:R-:W-:Y:S01]  /*72c0*/  @!P0 FMUL.FTZ R32, R25, R14 ;  /* 0x0000000e19208220 */ /* 0x000fe20000410000 */
[----:B------:R-:W-:Y:S01]  /*72d0*/  @!P0 HADD2.F32 R12, -RZ, R7.H1_H1 ;  /* 0x30000007ff0c8230 */ /* 0x000fe20000004100 */
[-C--:B------:R-:W-:Y:S02]  /*72e0*/  @!P0 FMUL.FTZ R7, R23, R6.reuse ;  /* 0x0000000617078220 */ /* 0x080fe40000410000 */
[C---:B------:R-:W-:Y:S02]  /*72f0*/  @!P0 FMUL.FTZ R6, R13.reuse, R6 ;  /* 0x000000060d068220 */ /* 0x040fe40000410000 */
[----:B------:R-:W-:Y:S02]  /*7300*/  @!P0 FFMA.FTZ R13, R13, R24, -R7 ;  /* 0x000000180d0d8223 */ /* 0x000fe40000010807 */
[C---:B------:R-:W-:Y:S02]  /*7310*/  @!P0 FFMA.FTZ R32, R12.reuse, R26, -R32 ;  /* 0x0000001a0c208223 */ /* 0x040fe40000010820 */
[----:B------:R-:W-:Y:S01]  /*7320*/  @!P0 FMUL.FTZ R7, R12, R14 ;  /* 0x0000000e0c078220 */ /* 0x000fe20000410000 */
[----:B------:R-:W-:Y:S01]  /*7330*/  @!P0 F2FP.PACK_AB R14, R36, R37 ;  /* 0x00000025240e823e */ /* 0x000fe200000000ff */
[----:B------:R-:W-:Y:S01]  /*7340*/  @!P0 FFMA.FTZ R6, R23, R24, R6 ;  /* 0x0000001817068223 */ /* 0x000fe20000010006 */
[----:B------:R-:W-:Y:S01]  /*7350*/  @!P0 F2FP.PACK_AB R13, R32, R13 ;  /* 0x0000000d200d823e */ /* 0x000fe200000000ff */
[----:B------:R-:W-:Y:S01]  /*7360*/  @!P0 FFMA.FTZ R7, R25, R26, R7 ;  /* 0x0000001a19078223 */ /* 0x000fe20000010007 */
[----:B------:R-:W-:Y:S01]  /*7370*/  @!P0 F2FP.PACK_AB R12, R3, R2 ;  /* 0x00000002030c823e */ /* 0x000fe200000000ff */
[----:B------:R-:W-:Y:S01]  /*7380*/  @!P0 FFMA.FTZ R8, R27, R29, R8 ;  /* 0x0000001d1b088223 */ /* 0x000fe20000010008 */
[----:B------:R-:W-:Y:S01]  /*7390*/  @!P0 MOV R18, R13 ;  /* 0x0000000d00128202 */ /* 0x000fe20000000f00 */
[----:B------:R-:W-:Y:S01]  /*73a0*/  @!P0 IMAD.MOV.U32 R19, RZ, RZ, R14 ;  /* 0x000000ffff138224 */ /* 0x000fe200078e000e */
[----:B------:R-:W-:Y:S01]  /*73b0*/  @!P0 F2FP.PACK_AB R3, R7, R6 ;  /* 0x000000060703823e */ /* 0x000fe200000000ff */
[----:B------:R-:W-:Y:S01]  /*73c0*/  @!P0 FFMA.FTZ R9, R30, R31, R9 ;  /* 0x0000001f1e098223 */ /* 0x000fe20000010009 */
[----:B------:R-:W-:Y:S02]  /*73d0*/  @!P0 MOV R40, R12 ;  /* 0x0000000c00288202 */ /* 0x000fe40000000f00 */
[----:B------:R1:W-:Y:S01]  /*73e0*/  ST.E.128 [R46.64], R16 ;  /* 0x000000102e007985 */ /* 0x0003e2000c101d0c */
[----:B------:R-:W-:Y:S02]  /*73f0*/  @!P0 MOV R42, R3 ;  /* 0x00000003002a8202 */ /* 0x000fe40000000f00 */
[----:B------:R-:W-:Y:S04]  /*7400*/  @!P0 F2FP.PACK_AB R2, R9, R8 ;  /* 0x000000080902823e */ /* 0x000fe800000000ff */
        /* <DEDUP_REMOVED lines=8> */
.L_x_2255:
        /* <DEDUP_REMOVED lines=52> */
.L_x_2259:
[----:B--2-4-:R-:W-:Y:S05]  /*77d0*/  BSYNC B1 ;  /* 0x0000000000017941 */ /* 0x014fea0003800000 */
.L_x_2254:
[----:B------:R-:W-:Y:S01]  /*77e0*/  ISETP.GT.AND P0, PT, R28, R33, PT ;  /* 0x000000211c00720c */ /* 0x000fe20003f04270 */
[----:B-1----:R-:W-:Y:S01]  /*77f0*/  IMAD R8, R75, c[0x0][0x218], RZ ;  /* 0x000086004b087a24 */ /* 0x002fe200078e02ff */
[C---:B------:R-:W-:Y:S01]  /*7800*/  ISETP.GE.AND P1, PT, R38.reuse, 0x1, PT ;  /* 0x000000012600780c */ /* 0x040fe20003f26270 */
[----:B------:R-:W-:Y:S01]  /*7810*/  BSSY B0, `(.L_x_2276) ;  /* 0x000004a000007945 */ /* 0x000fe20003800000 */
[C---:B-----5:R-:W-:Y:S01]  /*7820*/  IADD3 R3, R38.reuse, 0x1, RZ ;  /* 0x0000000126037810 */ /* 0x060fe20007ffe0ff */
[----:B------:R-:W-:Y:S08]  /*7830*/  IMAD R8, R69, c[0x0][0x21c], R8 ;  /* 0x0000870045087a24 */ /* 0x000ff000078e0208 */
[----:B------:R-:W-:Y:S01]  /*7840*/  @P0 IMAD R2, R38, 0x6000, R10 ;  /* 0x0000600026020824 */ /* 0x000fe200078e020a */
[----:B------:R-:W-:Y:S01]  /*7850*/  SEL R38, R3, RZ, !P1 ;  /* 0x000000ff03267207 */ /* 0x000fe20004800000 */
[----:B------:R-:W-:Y:S01]  /*7860*/  @P0 IMAD.MOV.U32 R6, RZ, RZ, R86 ;  /* 0x000000ffff060224 */ /* 0x000fe200078e0056 */
        /* <DEDUP_REMOVED lines=68> */
.L_x_2277:
[----:B-12-4-:R-:W-:Y:S05]  /*7cb0*/  BSYNC B0 ;  /* 0x0000000000007941 */ /* 0x016fea0003800000 */
.L_x_2276:
        /* <DEDUP_REMOVED lines=33> */
.L_x_2253:
[----:B------:R-:W-:Y:S02]  /*7ed0*/  IMAD.MOV.U32 R0, RZ, RZ, c[0x0][0x2c4] ;  /* 0x0000b100ff007624 */ /* 0x000fe400078e00ff */
[----:B------:R-:W-:-:S03]  /*7ee0*/  IMAD.MOV.U32 R3, RZ, RZ, c[0x0][0x32c] ;  /* 0x0000cb00ff037624 */ /* 0x000fc600078e00ff */
[----:B------:R-:W-:Y:S02]  /*7ef0*/  ISETP.NE.AND P3, PT, R0, 0x1, PT ;  /* 0x000000010000780c */ /* 0x000fe40003f65270 */
[----:B------:R-:W-:Y:S02]  /*7f00*/  IADD3 R0, R226, 0x7f, RZ ;  /* 0x0000007fe2007810 */ /* 0x000fe40007ffe0ff */
[----:B------:R-:W-:-:S09]  /*7f10*/  ISETP.GE.AND P1, PT, R3, 0x1, PT ;  /* 0x000000010300780c */ /* 0x000fd20003f26270 */
[----:B-1----:R-:W-:-:S05]  /*7f20*/  @P3 IMAD.HI.U32 R2, R0, c[0x0][0x2c8], RZ ;  /* 0x0000b20000023a27 */ /* 0x002fca00078e00ff */
[----:B------:R-:W-:-:S05]  /*7f30*/  @P3 SHF.R.U32.HI R0, RZ, c[0x0][0x2cc], R2 ;  /* 0x0000b300ff003a19 */ /* 0x000fca0000011602 */
[----:B------:R-:W-:-:S05]  /*7f40*/  IMAD.IADD R0, R245, 0x1, R0 ;  /* 0x00000001f5007824 */ /* 0x000fca00078e0200 */
[----:B------:R-:W-:Y:S01]  /*7f50*/  IADD3 R3, R0, c[0x0][0x328], RZ ;  /* 0x0000ca0000037a10 */ /* 0x000fe20007ffe0ff */
        /* <DEDUP_REMOVED lines=12> */
.L_x_2281:
[----:B------:R-:W-:-:S04]  /*8020*/  MOV R0, 0x1 ;  /* 0x0000000100007802 */ /* 0x000fc80000000f00 */
[----:B------:R-:W-:-:S13]  /*8030*/  ISETP.NE.AND P0, PT, R0, c[0x0][0x32c], PT ;  /* 0x0000cb0000007a0c */ /* 0x000fda0003f05270 */
[----:B------:R-:W-:-:S05]  /*8040*/  @P0 IMAD.HI.U32 R0, R2, c[0x0][0x330], RZ ;  /* 0x0000cc0002000a27 */ /* 0x000fca00078e00ff */
[----:B------:R-:W-:Y:S02]  /*8050*/  @P0 SHF.R.U32.HI R2, RZ, c[0x0][0x334], R0 ;  /* 0x0000cd00ff020a19 */ /* 0x000fe40000011600 */
.L_x_2282:
[----:B------:R-:W-:Y:S05]  /*8060*/  BSYNC B0 ;  /* 0x0000000000007941 */ /* 0x000fea0003800000 */
.L_x_2280:
[----:B------:R-:W-:-:S05]  /*8070*/  MOV R0, c[0x0][0x32c] ;  /* 0x0000cb0000007a02 */ /* 0x000fca0000000f00 */
[----:B------:R-:W-:-:S05]  /*8080*/  IMAD R2, R2, R0, c[0x0][0x32c] ;  /* 0x0000cb0002027624 */ /* 0x000fca00078e0200 */
[----:B------:R-:W-:-:S04]  /*8090*/  IMNMX R3, R3, R2, PT ;  /* 0x0000000203037217 */ /* 0x000fc80003800200 */
.L_x_2279:
        /* <DEDUP_REMOVED lines=21> */
.L_x_2285:
[----:B------:R-:W-:-:S04]  /*81f0*/  MOV R3, c[0x0][0x32c] ;  /* 0x0000cb0000037a02 */ /* 0x000fc80000000f00 */
[----:B------:R-:W-:-:S13]  /*8200*/  ISETP.NE.AND P0, PT, R3, 0x1, PT ;  /* 0x000000010300780c */ /* 0x000fda0003f05270 */
[----:B------:R-:W-:-:S05]  /*8210*/  @P0 IMAD.HI.U32 R3, R0, c[0x0][0x330], RZ ;  /* 0x0000cc0000030a27 */ /* 0x000fca00078e00ff */
[----:B------:R-:W-:Y:S02]  /*8220*/  @P0 SHF.R.U32.HI R0, RZ, c[0x0][0x334], R3 ;  /* 0x0000cd00ff000a19 */ /* 0x000fe40000011603 */
.L_x_2286:
[----:B------:R-:W-:Y:S05]  /*8230*/  BSYNC B0 ;  /* 0x0000000000007941 */ /* 0x000fea0003800000 */
.L_x_2284:
[----:B------:R-:W-:-:S05]  /*8240*/  IMAD R0, R0, c[0x0][0x32c], RZ ;  /* 0x0000cb0000007a24 */ /* 0x000fca00078e02ff */
[----:B------:R-:W-:-:S04]  /*8250*/  IMNMX R2, R2, R0, !PT ;  /* 0x0000000002027217 */ /* 0x000fc80007800200 */
.L_x_2283:
        /* <DEDUP_REMOVED lines=37> */
.L_x_2288:
[----:B------:R-:W-:Y:S05]  /*84b0*/  BSYNC B0 ;  /* 0x0000000000007941 */ /* 0x000fea0003800000 */
.L_x_2287:
        /* <DEDUP_REMOVED lines=61> */
[----:B------:R-:W-:Y:S01]  /*8890*/  SHF.R.S32.HI R0, RZ, 0x1f, R135 ;  /* 0x0000001fff007819 */ /* 0x000fe20000011487 */
[----:B------:R-:W-:Y:S01]  /*88a0*/  IMAD R4, R216, 0x20, R231 ;  /* 0x00000020d8047824 */ /* 0x000fe200078e02e7 */
        /* <DEDUP_REMOVED lines=11> */
[----:B-1----:R-:W-:-:S05]  /*8960*/  IMAD.WIDE.U32 R2, R135, c[0x0][0x178], RZ ;  /* 0x00005e0087027a25 */ /* 0x002fca00078e00ff */
[----:B------:R-:W-:Y:S02]  /*8970*/  IADD3 R3, R3, R0, RZ ;  /* 0x0000000003037210 */ /* 0x000fe40007ffe0ff */
        /* <DEDUP_REMOVED lines=19> */
[----:B------:R-:W-:Y:S01]  /*8ab0*/  IMAD R0, R5, c[0x0][0x1a8], RZ ;  /* 0x00006a0005007a24 */ /* 0x000fe200078e02ff */
[----:B------:R-:W-:-:S03]  /*8ac0*/  IADD3 R5, R231, R226, RZ ;  /* 0x000000e2e7057210 */ /* 0x000fc60007ffe0ff */
[C---:B------:R-:W-:Y:S02]  /*8ad0*/  IMAD R0, R4.reuse, c[0x0][0x1ac], R0 ;  /* 0x00006b0004007a24 */ /* 0x040fe400078e0200 */
[----:B------:R-:W-:-:S04]  /*8ae0*/  IMAD.WIDE.U32 R2, R4, c[0x0][0x1a8], R2 ;  /* 0x00006a0004027a25 */ /* 0x000fc800078e0002 */
[----:B------:R-:W-:Y:S01]  /*8af0*/  IMAD.IADD R0, R3, 0x1, R0 ;  /* 0x0000000103007824 */ /* 0x000fe200078e0200 */
[----:B------:R-:W-:-:S04]  /*8b00*/  LEA R13, P0, R2, c[0x0][0x160], 0x1 ;  /* 0x00005800020d7a11 */ /* 0x000fc800078008ff */
[----:B------:R-:W-:Y:S01]  /*8b10*/  LEA.HI.X R12, R2, c[0x0][0x164], R0, 0x1, P0 ;  /* 0x00005900020c7a11 */ /* 0x000fe200000f0c00 */
[----:B------:R-:W-:Y:S01]  /*8b20*/  @!P1 IMAD.MOV.U32 R14, RZ, RZ, R239 ;  /* 0x000000ffff0e9224 */ /* 0x000fe200078e00ef */
[----:B------:R-:W-:Y:S05]  /*8b30*/  BRA.DIV ~URZ, `(.L_x_2290) ;  /* 0x0001aa727f007947 */ /* 0x000fea000b800000 */
[----:B------:R1:W2:Y:S02]  /*8b40*/  SHFL.IDX PT, R4, R12, RZ, 0x181f ;  /* 0x00181fff0c047589 */ /* 0x0002a400000e0000 */
.L_x_2494:
[----:B------:R-:W-:Y:S05]  /*8b50*/  BRA.DIV ~URZ, `(.L_x_2291) ;  /* 0x0001aac27f007947 */ /* 0x000fea000b800000 */
[----:B------:R3:W4:Y:S02]  /*8b60*/  SHFL.IDX PT, R0, R13, RZ, 0x181f ;  /* 0x00181fff0d007589 */ /* 0x00072400000e0000 */
.L_x_2495:
[----:B------:R-:W-:Y:S01]  /*8b70*/  IMAD R37, R210, c[0x0][0x2c4], RZ ;  /* 0x0000b100d2257a24 */ /* 0x000fe200078e02ff */
[----:B------:R-:W-:Y:S04]  /*8b80*/  BSSY B0, `(.L_x_2292) ;  /* 0x000000f000007945 */ /* 0x000fe80003800000 */
[----:B------:R-:W-:-:S13]  /*8b90*/  ISETP.GE.AND P0, PT, R5, R37, PT ;  /* 0x000000250500720c */ /* 0x000fda0003f06270 */
[----:B------:R-:W-:Y:S05]  /*8ba0*/  @P0 BRA `(.L_x_2293) ;  /* 0x000000c000000947 */ /* 0x000fea0003800000 */
[CC--:B----4-:R-:W-:Y:S02]  /*8bb0*/  LEA R8, P0, R198.reuse, R0.reuse, 0x1 ;  /* 0x00000000c6087211 */ /* 0x0d0fe400078008ff */
[C---:B------:R-:W-:Y:S02]  /*8bc0*/  LEA R6, P1, R201.reuse, R0, 0x1 ;  /* 0x00000000c9067211 */ /* 0x040fe400078208ff */
[----:B--2---:R-:W-:Y:S02]  /*8bd0*/  LEA.HI.X R9, R198, R4, R199, 0x1, P0 ;  /* 0x00000004c6097211 */ /* 0x004fe400000f0cc7 */
        /* <DEDUP_REMOVED lines=9> */
.L_x_2293:
[----:B------:R-:W-:Y:S05]  /*8c70*/  BSYNC B0 ;  /* 0x0000000000007941 */ /* 0x000fea0003800000 */
.L_x_2292:
[----:B------:R-:W-:Y:S05]  /*8c80*/  BRA.DIV ~URZ, `(.L_x_2294) ;  /* 0x0001aa027f007947 */ /* 0x000fea000b800000 */
[----:B--2---:R2:W1:Y:S04]  /*8c90*/  SHFL.IDX PT, R4, R12, 0x1, 0x181f ;  /* 0x00381f000c047f89 */ /* 0x00446800000e0000 */
[----:B----4-:R2:W4:Y:S02]  /*8ca0*/  SHFL.IDX PT, R0, R13, 0x1, 0x181f ;  /* 0x00381f000d007f89 */ /* 0x01052400000e0000 */
.L_x_2496:
[----:B------:R-:W-:Y:S01]  /*8cb0*/  IADD3 R2, R5, 0x20, RZ ;  /* 0x0000002005027810 */ /* 0x000fe20007ffe0ff */
[----:B------:R-:W-:Y:S03]  /*8cc0*/  BSSY B0, `(.L_x_2295) ;  /* 0x000000f000007945 */ /* 0x000fe60003800000 */
[----:B------:R-:W-:-:S13]  /*8cd0*/  ISETP.GE.AND P0, PT, R2, R37, PT ;  /* 0x000000250200720c */ /* 0x000fda0003f06270 */
[----:B------:R-:W-:Y:S05]  /*8ce0*/  @P0 BRA `(.L_x_2296) ;  /* 0x000000c000000947 */ /* 0x000fea0003800000 */
[CC--:B----4-:R-:W-:Y:S02]  /*8cf0*/  LEA R8, P0, R198.reuse, R0.reuse, 0x1 ;  /* 0x00000000c6087211 */ /* 0x0d0fe400078008ff */
[C---:B------:R-:W-:Y:S02]  /*8d00*/  LEA R6, P1, R201.reuse, R0, 0x1 ;  /* 0x00000000c9067211 */ /* 0x040fe400078208ff */
[----:B-1----:R-:W-:Y:S02]  /*8d10*/  LEA.HI.X R9, R198, R4, R199, 0x1, P0 ;  /* 0x00000004c6097211 */ /* 0x002fe400000f0cc7 */
        /* <DEDUP_REMOVED lines=9> */
.L_x_2296:
[----:B------:R-:W-:Y:S05]  /*8db0*/  BSYNC B0 ;  /* 0x0000000000007941 */ /* 0x000fea0003800000 */
.L_x_2295:
[----:B------:R-:W-:Y:S05]  /*8dc0*/  BRA.DIV ~URZ, `(.L_x_2297) ;  /* 0x0001a9927f007947 */ /* 0x000fea000b800000 */
[----:B-1----:R1:W2:Y:S02]  /*8dd0*/  SHFL.IDX PT, R4, R12, 0x2, 0x181f ;  /* 0x00581f000c047f89 */ /* 0x0022a400000e0000 */
.L_x_2497:
[----:B------:R-:W-:Y:S05]  /*8de0*/  BRA.DIV ~URZ, `(.L_x_2298) ;  /* 0x0001a9e27f007947 */ /* 0x000fea000b800000 */
[----:B----4-:R4:W1:Y:S02]  /*8df0*/  SHFL.IDX PT, R0, R13, 0x2, 0x181f ;  /* 0x00581f000d007f89 */ /* 0x01086400000e0000 */
.L_x_2498:
[----:B------:R-:W-:Y:S01]  /*8e00*/  IADD3 R2, R5, 0x40, RZ ;  /* 0x0000004005027810 */ /* 0x000fe20007ffe0ff */
[----:B------:R-:W-:Y:S03]  /*8e10*/  BSSY B0, `(.L_x_2299) ;  /* 0x000000f000007945 */ /* 0x000fe60003800000 */
[----:B------:R-:W-:-:S13]  /*8e20*/  ISETP.GE.AND P0, PT, R2, R37, PT ;  /* 0x000000250200720c */ /* 0x000fda0003f06270 */
[----:B------:R-:W-:Y:S05]  /*8e30*/  @P0 BRA `(.L_x_2300) ;  /* 0x000000c000000947 */ /* 0x000fea0003800000 */
[CC--:B-1----:R-:W-:Y:S02]  /*8e40*/  LEA R8, P0, R198.reuse, R0.reuse, 0x1 ;  /* 0x00000000c6087211 */ /* 0x0c2fe400078008ff */
        /* <DEDUP_REMOVED lines=11> */
.L_x_2300:
[----:B------:R-:W-:Y:S05]  /*8f00*/  BSYNC B0 ;  /* 0x0000000000007941 */ /* 0x000fea0003800000 */
.L_x_2299:
[----:B------:R-:W-:Y:S05]  /*8f10*/  BRA.DIV ~URZ, `(.L_x_2301) ;  /* 0x0001a9227f007947 */ /* 0x000fea000b800000 */
[----:B--2---:R2:W3:Y:S04]  /*8f20*/  SHFL.IDX PT, R4, R12, 0x3, 0x181f ;  /* 0x00781f000c047f89 */ /* 0x0044e800000e0000 */
[----:B-1----:R2:W1:Y:S02]  /*8f30*/  SHFL.IDX PT, R0, R13, 0x3, 0x181f ;  /* 0x00781f000d007f89 */ /* 0x00246400000e0000 */
.L_x_2499:
[----:B------:R-:W-:Y:S01]  /*8f40*/  IADD3 R2, R5, 0x60, RZ ;  /* 0x0000006005027810 */ /* 0x000fe20007ffe0ff */
[----:B-----5:R-:W-:-:S03]  /*8f50*/  IMAD.WIDE.U32 R220, R14, c[0x0][0x2b0], RZ ;  /* 0x0000ac000edc7a25 */ /* 0x020fc600078e00ff */
[----:B------:R-:W-:-:S13]  /*8f60*/  ISETP.GE.AND P0, PT, R2, R37, PT ;  /* 0x000000250200720c */ /* 0x000fda0003f06270 */
        /* <DEDUP_REMOVED lines=31> */
[----:B------:R-:W-:Y:S01]  /*9160*/  IMAD.WIDE.U32 R222, R15, c[0x0][0x210], RZ ;  /* 0x000084000fde7a25 */ /* 0x000fe200078e00ff */
[----:B------:R-:W-:-:S03]  /*9170*/  SHF.L.U64.HI R16, R198, 0x1, R199 ;  /* 0x00000001c6107819 */ /* 0x000fc600000102c7 */
[C---:B------:R-:W-:Y:S01]  /*9180*/  IMAD.SHL.U32 R17, R201.reuse, 0x2, RZ ;  /* 0x00000002c9117824 */ /* 0x040fe200078e00ff */
[----:B------:R-:W-:Y:S01]  /*9190*/  SHF.L.U64.HI R19, R201, 0x1, R212 ;  /* 0x00000001c9137819 */ /* 0x000fe200000102d4 */
[----:B------:R-:W-:Y:S01]  /*91a0*/  IMAD.MOV.U32 R0, RZ, RZ, R2 ;  /* 0x000000ffff007224 */ /* 0x000fe200078e0002 */
[----:B------:R-:W-:Y:S01]  /*91b0*/  @P6 SHF.R.U32.HI R0, RZ, c[0x0][0x2c0], R3 ;  /* 0x0000b000ff006a19 */ /* 0x000fe20000011603 */
[----:B------:R-:W-:Y:S02]  /*91c0*/  IMAD.IADD R101, R209, 0x1, -R104 ;  /* 0x00000001d1657824 */ /* 0x000fe400078e0a68 */
[----:B------:R-:W-:Y:S01]  /*91d0*/  IMAD.SHL.U32 R20, R194, 0x2, RZ ;  /* 0x00000002c2147824 */ /* 0x000fe200078e00ff */
[----:B------:R-:W-:Y:S02]  /*91e0*/  @!P0 IADD3 R3, P1, R0, R220, RZ ;  /* 0x000000dc00038210 */ /* 0x000fe40007f3e0ff */
[----:B------:R-:W-:Y:S02]  /*91f0*/  SHF.L.U64.HI R18, R194, 0x1, R211 ;  /* 0x00000001c2127819 */ /* 0x000fe400000102d3 */
[----:B------:R-:W-:-:S02]  /*9200*/  @!P0 LEA.HI.X.SX32 R5, R0, R224, 0x1, P1 ;  /* 0x000000e000058211 */ /* 0x000fc400008f0eff */
[C---:B------:R-:W-:Y:S02]  /*9210*/  @!P0 LEA R4, P1, R3.reuse, c[0x0][0x2a0], 0x2 ;  /* 0x0000a80003048a11 */ /* 0x040fe400078210ff */
[----:B------:R-:W-:Y:S02]  /*9220*/  ISETP.GT.AND P5, PT, R22, 0x3f, PT ;  /* 0x0000003f1600780c */ /* 0x000fe40003fa4270 */
[----:B------:R-:W-:Y:S02]  /*9230*/  @!P0 LEA.HI.X R5, R3, c[0x0][0x2a4], R5, 0x2, P1 ;  /* 0x0000a90003058a11 */ /* 0x000fe400008f1405 */
[----:B------:R-:W-:-:S03]  /*9240*/  @P6 LOP3.LUT R204, R204, 0x8, RZ, 0xfc, !PT ;  /* 0x00000008cccc6812 */ /* 0x000fc600078efcff */
[----:B------:R1:W3:Y:S01]  /*9250*/  @!P0 LDG.E R190, [R4.64] ;  /* 0x0000000c04be8981 */ /* 0x0002e2000c1e1900 */
[----:B------:R-:W-:Y:S01]  /*9260*/  IMAD.MOV R0, RZ, RZ, -R0 ;  /* 0x000000ffff007224 */ /* 0x000fe200078e0a00 */
[----:B------:R-:W-:Y:S01]  /*9270*/  LOP3.LUT R204, R204, 0xfffffffe, RZ, 0xc0, !PT ;  /* 0xfffffffecccc7812 */ /* 0x000fe200078ec0ff */
[----:B------:R-:W-:Y:S01]  /*9280*/  IMAD R217, R15, c[0x0][0x1ec], R219 ;  /* 0x00007b000fd97a24 */ /* 0x000fe200078e02db */
[----:B------:R-:W-:Y:S01]  /*9290*/  BSSY B0, `(.L_x_2302) ;  /* 0x00000a5000007945 */ /* 0x000fe20003800000 */
[----:B------:R-:W-:Y:S01]  /*92a0*/  IMAD R192, R0, c[0x0][0x2b8], R2 ;  /* 0x0000ae0000c07a24 */ /* 0x000fe200078e0202 */
[----:B------:R-:W-:Y:S01]  /*92b0*/  @P5 LOP3.LUT R204, R204, 0x1, RZ, 0xfc, !PT ;  /* 0x00000001cccc5812 */ /* 0x000fe200078efcff */
[----:B--2---:R-:W-:Y:S02]  /*92c0*/  IMAD.IADD R12, R101, 0x1, -R231 ;  /* 0x00000001650c7824 */ /* 0x004fe400078e0ae7 */
[----:B------:R-:W-:-:S03]  /*92d0*/  IMAD.WIDE.U32 R2, R192, c[0x0][0x1e0], RZ ;  /* 0x00007800c0027a25 */ /* 0x000fc600078e00ff */
[----:B------:R-:W-:Y:S01]  /*92e0*/  ISETP.GE.AND P1, PT, R12, 0x1, PT ;  /* 0x000000010c00780c */ /* 0x000fe20003f26270 */
[----:B------:R-:W-:Y:S02]  /*92f0*/  IMAD R225, R15, c[0x0][0x214], R223 ;  /* 0x000085000fe17a24 */ /* 0x000fe400078e02df */
[----:B------:R-:W-:Y:S01]  /*9300*/  IMAD.SHL.U32 R15, R198, 0x2, RZ ;  /* 0x00000002c60f7824 */ /* 0x000fe200078e00ff */
[----:B-1----:R-:W-:-:S09]  /*9310*/  SHF.R.S32.HI R4, RZ, 0x1f, R192 ;  /* 0x0000001fff047819 */ /* 0x002fd200000114c0 */
[----:B------:R-:W-:Y:S02]  /*9320*/  @P1 ISETP.GE.AND P3, PT, R198, c[0x0][0x1d4], PT ;  /* 0x00007500c6001a0c */ /* 0x000fe40003f66270 */
[----:B------:R-:W-:Y:S01]  /*9330*/  @P1 ISETP.GE.AND P2, PT, R201, c[0x0][0x1d4], PT ;  /* 0x00007500c9001a0c */ /* 0x000fe20003f46270 */
[C---:B------:R-:W-:Y:S02]  /*9340*/  IMAD R0, R4.reuse, c[0x0][0x1e0], RZ ;  /* 0x0000780004007a24 */ /* 0x040fe400078e02ff */
[----:B------:R-:W-:Y:S02]  /*9350*/  IMAD R6, R4, c[0x0][0x208], RZ ;  /* 0x0000820004067a24 */ /* 0x000fe400078e02ff */
[C---:B------:R-:W-:Y:S02]  /*9360*/  IMAD R0, R192.reuse, c[0x0][0x1e4], R0 ;  /* 0x00007900c0007a24 */ /* 0x040fe400078e0200 */
[----:B------:R-:W-:Y:S02]  /*9370*/  IMAD R6, R192, c[0x0][0x20c], R6 ;  /* 0x00008300c0067a24 */ /* 0x000fe400078e0206 */
[----:B------:R-:W-:Y:S01]  /*9380*/  IMAD.IADD R3, R3, 0x1, R0 ;  /* 0x0000000103037824 */ /* 0x000fe200078e0200 */
[----:B---3--:R-:W-:-:S03]  /*9390*/  SHF.R.S32.HI R14, RZ, 0x1f, R190 ;  /* 0x0000001fff0e7819 */ /* 0x008fc600000114be */
[----:B------:R-:W-:-:S04]  /*93a0*/  IMAD.WIDE.U32 R2, R190, c[0x0][0x1f0], R2 ;  /* 0x00007c00be027a25 */ /* 0x000fc800078e0002 */
[----:B------:R-:W-:-:S04]  /*93b0*/  IMAD R0, R14, c[0x0][0x1f0], RZ ;  /* 0x00007c000e007a24 */ /* 0x000fc800078e02ff */
[----:B------:R-:W-:Y:S01]  /*93c0*/  IMAD R5, R190, c[0x0][0x1f4], R0 ;  /* 0x00007d00be057a24 */ /* 0x000fe200078e0200 */
[----:B------:R-:W-:-:S04]  /*93d0*/  IADD3 R0, P0, R2, R218, RZ ;  /* 0x000000da02007210 */ /* 0x000fc80007f1e0ff */
[----:B------:R-:W-:Y:S02]  /*93e0*/  IADD3.X R3, R217, R3, R5, P0, !PT ;  /* 0x00000003d9037210 */ /* 0x000fe400007fe405 */
[----:B------:R-:W-:-:S04]  /*93f0*/  LEA R2, P0, R0, c[0x0][0x1c8], 0x1 ;  /* 0x0000720000027a11 */ /* 0x000fc800078008ff */
[----:B------:R-:W-:Y:S01]  /*9400*/  LEA.HI.X R5, R0, c[0x0][0x1cc], R3, 0x1, P0 ;  /* 0x0000730000057a11 */ /* 0x000fe200000f0c03 */
[----:B------:R-:W-:Y:S04]  /*9410*/  SHFL.IDX PT, R9, R2, 0x1, 0x181f ;  /* 0x00381f0002097f89 */ /* 0x000fe800000e0000 */
[----:B------:R1:W2:Y:S04]  /*9420*/  SHFL.IDX PT, R0, R2, RZ, 0x181f ;  /* 0x00181fff02007589 */ /* 0x0002a800000e0000 */
[----:B------:R-:W3:Y:S04]  /*9430*/  SHFL.IDX PT, R8, R5, RZ, 0x181f ;  /* 0x00181fff05087589 */ /* 0x000ee800000e0000 */
[----:B----4-:R3:W4:Y:S01]  /*9440*/  SHFL.IDX PT, R13, R5, 0x1, 0x181f ;  /* 0x00381f00050d7f89 */ /* 0x01072200000e0000 */
[----:B-1----:R-:W-:Y:S01]  /*9450*/  IMAD.WIDE.U32 R2, R192, c[0x0][0x208], RZ ;  /* 0x00008200c0027a25 */ /* 0x002fe200078e00ff */
[----:B--2---:R-:W-:-:S03]  /*9460*/  @P1 LEA R4, P0, R198, R0, 0x1 ;  /* 0x00000000c6041211 */ /* 0x004fc600078008ff */
[----:B------:R-:W-:Y:S01]  /*9470*/  IMAD.IADD R3, R3, 0x1, R6 ;  /* 0x0000000103037824 */ /* 0x000fe200078e0206 */
[C---:B------:R-:W-:Y:S02]  /*9480*/  @P1 LEA R6, P4, R201.reuse, R0, 0x1 ;  /* 0x00000000c9061211 */ /* 0x040fe400078808ff */
[-C--:B---3--:R-:W-:Y:S01]  /*9490*/  @P1 LEA.HI.X R5, R198, R8.reuse, R199, 0x1, P0 ;  /* 0x00000008c6051211 */ /* 0x088fe200000f0cc7 */
[----:B------:R-:W-:Y:S01]  /*94a0*/  IMAD.WIDE.U32 R2, R190, c[0x0][0x218], R2 ;  /* 0x00008600be027a25 */ /* 0x000fe200078e0002 */
[----:B------:R-:W-:Y:S02]  /*94b0*/  ISETP.GE.AND P0, PT, R12, 0x21, PT ;  /* 0x000000210c00780c */ /* 0x000fe40003f06270 */
[----:B------:R-:W-:Y:S01]  /*94c0*/  @P1 LEA.HI.X R7, R201, R8, R212, 0x1, P4 ;  /* 0x00000008c9071211 */ /* 0x000fe200020f0cd4 */
[----:B------:R1:W-:Y:S04]  /*94d0*/  @P1 LDGSTS.E.BYPASS.LTC128B.128 [R144+0xc100], [R4.64], !P3 ;  /* 0x0c10000004901fae */ /* 0x0003e8000d901d4c */
[----:B------:R2:W-:Y:S06]  /*94e0*/  @P1 LDGSTS.E.BYPASS.LTC128B.128 [R144+0xe100], [R6.64], !P2 ;  /* 0x0e10000006901fae */ /* 0x0005ec000d101d4c */
[----:B------:R-:W-:Y:S01]  /*94f0*/  @P0 ISETP.GE.AND P4, PT, R198, c[0x0][0x1d4], PT ;  /* 0x00007500c6000a0c */ /* 0x000fe20003f86270 */
[----:B-1----:R-:W-:Y:S01]  /*9500*/  IMAD R5, R14, c[0x0][0x218], RZ ;  /* 0x000086000e057a24 */ /* 0x002fe200078e02ff */
[----:B------:R-:W-:-:S02]  /*9510*/  @P1 LEA R4, P2, R194, R0, 0x1 ;  /* 0x00000000c2041211 */ /* 0x000fc400078408ff */
[----:B------:R-:W-:Y:S01]  /*9520*/  IADD3 R0, P3, R2, R222, RZ ;  /* 0x000000de02007210 */ /* 0x000fe20007f7e0ff */
[----:B--2---:R-:W-:Y:S01]  /*9530*/  IMAD R6, R190, c[0x0][0x21c], R5 ;  /* 0x00008700be067a24 */ /* 0x004fe200078e0205 */
[----:B------:R-:W-:Y:S02]  /*9540*/  @P1 LEA.HI.X R5, R194, R8, R211, 0x1, P2 ;  /* 0x00000008c2051211 */ /* 0x000fe400010f0cd3 */
[C---:B------:R-:W-:Y:S02]  /*9550*/  @P0 LEA R2, P2, R198.reuse, R9, 0x1 ;  /* 0x00000009c6020211 */ /* 0x040fe400078408ff */
[----:B------:R-:W-:Y:S02]  /*9560*/  IADD3.X R6, R225, R3, R6, P3, !PT ;  /* 0x00000003e1067210 */ /* 0x000fe40001ffe406 */
[----:B----4-:R-:W-:Y:S02]  /*9570*/  @P0 LEA.HI.X R3, R198, R13, R199, 0x1, P2 ;  /* 0x0000000dc6030211 */ /* 0x010fe400010f0cc7 */
[----:B------:R-:W-:-:S02]  /*9580*/  @P1 ISETP.GE.AND P2, PT, R194, c[0x0][0x1d4], PT ;  /* 0x00007500c2001a0c */ /* 0x000fc40003f46270 */
[----:B------:R-:W-:-:S04]  /*9590*/  LEA R8, P3, R0, c[0x0][0x1f8], 0x1 ;  /* 0x00007e0000087a11 */ /* 0x000fc800078608ff */
[----:B------:R-:W-:Y:S02]  /*95a0*/  LEA.HI.X R14, R0, c[0x0][0x1fc], R6, 0x1, P3 ;  /* 0x00007f00000e7a11 */ /* 0x000fe400018f0c06 */
[----:B------:R-:W1:Y:S01]  /*95b0*/  SHFL.IDX PT, R6, R8, RZ, 0x181f ;  /* 0x00181fff08067589 */ /* 0x000e6200000e0000 */
[----:B------:R-:W-:-:S03]  /*95c0*/  @P0 ISETP.GE.AND P3, PT, R201, c[0x0][0x1d4], PT ;  /* 0x00007500c9000a0c */ /* 0x000fc60003f66270 */
[----:B------:R-:W2:Y:S04]  /*95d0*/  SHFL.IDX PT, R7, R14, RZ, 0x181f ;  /* 0x00181fff0e077589 */ /* 0x000ea800000e0000 */
[----:B------:R3:W-:Y:S01]  /*95e0*/  @P1 LDGSTS.E.BYPASS.LTC128B.128 [R144+0x10100], [R4.64], !P2 ;  /* 0x1010000004901fae */ /* 0x0007e2000d101d4c */
[----:B------:R-:W-:-:S03]  /*95f0*/  @P0 ISETP.GE.AND P2, PT, R194, c[0x0][0x1d4], PT ;  /* 0x00007500c2000a0c */ /* 0x000fc60003f46270 */
[----:B------:R4:W-:Y:S01]  /*9600*/  @P0 LDGSTS.E.BYPASS.LTC128B.128 [R144+0xd100], [R2.64], !P4 ;  /* 0x0d10000002900fae */ /* 0x0009e2000e101d4c */
[----:B------:R-:W-:-:S03]  /*9610*/  ISETP.GE.AND P4, PT, R198, c[0x0][0x1d4], PT ;  /* 0x00007500c6007a0c */ /* 0x000fc60003f86270 */
[----:B------:R-:W5:Y:S01]  /*9620*/  SHFL.IDX PT, R0, R8, 0x1, 0x181f ;  /* 0x00381f0008007f89 */ /* 0x000f6200000e0000 */
[----:B---3--:R-:W-:-:S04]  /*9630*/  @P0 LEA R4, P1, R201, R9, 0x1 ;  /* 0x00000009c9040211 */ /* 0x008fc800078208ff */
[----:B------:R-:W-:Y:S02]  /*9640*/  @P0 LEA.HI.X R5, R201, R13, R212, 0x1, P1 ;  /* 0x0000000dc9050211 */ /* 0x000fe400008f0cd4 */
[----:B----4-:R-:W-:-:S03]  /*9650*/  @P0 LEA R2, P1, R194, R9, 0x1 ;  /* 0x00000009c2020211 */ /* 0x010fc600078208ff */
        /* <DEDUP_REMOVED lines=14> */
[----:B------:R-:W-:Y:S01]  /*9740*/  IMAD.X R3, R7, 0x1, R19, P0 ;  /* 0x0000000107037824 */ /* 0x000fe200000e0613 */
[----:B---3--:R-:W-:-:S04]  /*9750*/  IADD3 R4, P0, R6, R20, RZ ;  /* 0x0000001406047210 */ /* 0x008fc80007f1e0ff */
[----:B------:R1:W-:Y:S01]  /*9760*/  LDGSTS.E.BYPASS.LTC128B.128 [R144+0x2100], [R2.64], !P1 ;  /* 0x0210000002907fae */ /* 0x0003e2000c901d4c */
[----:B------:R-:W-:Y:S01]  /*9770*/  ISETP.GE.AND P1, PT, R194, c[0x0][0x1d4], PT ;  /* 0x00007500c2007a0c */ /* 0x000fe20003f26270 */
[----:B------:R-:W-:-:S03]  /*9780*/  IMAD.X R5, R7, 0x1, R18, P0 ;  /* 0x0000000107057824 */ /* 0x000fc600000e0612 */
[C---:B------:R-:W-:Y:S02]  /*9790*/  ISETP.LT.OR P0, PT, R12.reuse, 0x1, P1 ;  /* 0x000000010c00780c */ /* 0x040fe40000f01670 */
[----:B------:R-:W-:-:S11]  /*97a0*/  ISETP.LT.OR P1, PT, R12, 0x21, P1 ;  /* 0x000000210c00780c */ /* 0x000fd60000f21670 */
[----:B------:R2:W-:Y:S01]  /*97b0*/  LDGSTS.E.BYPASS.LTC128B.128 [R144+0x4100], [R4.64], !P0 ;  /* 0x0410000004907fae */ /* 0x0005e2000c101d4c */
[----:B-----5:R-:W-:-:S03]  /*97c0*/  IADD3 R8, P0, R0, R15, RZ ;  /* 0x0000000f00087210 */ /* 0x020fc60007f1e0ff */
[----:B-1----:R-:W1:Y:S02]  /*97d0*/  SHFL.IDX PT, R2, R14, 0x1, 0x181f ;  /* 0x00381f000e027f89 */ /* 0x002e6400000e0000 */
[----:B-1----:R-:W-:Y:S01]  /*97e0*/  IMAD.X R9, R2, 0x1, R16, P0 ;  /* 0x0000000102097824 */ /* 0x002fe200000e0610 */
[----:B------:R-:W-:-:S04]  /*97f0*/  IADD3 R6, P0, R0, R17, RZ ;  /* 0x0000001100067210 */ /* 0x000fc80007f1e0ff */
[----:B------:R1:W-:Y:S01]  /*9800*/  LDGSTS.E.BYPASS.LTC128B.128 [R144+0x1100], [R8.64], !P4 ;  /* 0x0110000008907fae */ /* 0x0003e2000e101d4c */
[----:B------:R-:W-:Y:S01]  /*9810*/  IMAD.X R7, R2, 0x1, R19, P0 ;  /* 0x0000000102077824 */ /* 0x000fe200000e0613 */
[----:B--2---:R-:W-:-:S04]  /*9820*/  IADD3 R4, P0, R0, R20, RZ ;  /* 0x0000001400047210 */ /* 0x004fc80007f1e0ff */
[----:B------:R1:W-:Y:S01]  /*9830*/  LDGSTS.E.BYPASS.LTC128B.128 [R144+0x3100], [R6.64], !P2 ;  /* 0x0310000006907fae */ /* 0x0003e2000d101d4c */
[----:B------:R-:W-:-:S05]  /*9840*/  IMAD.X R5, R2, 0x1, R18, P0 ;  /* 0x0000000102057824 */ /* 0x000fca00000e0612 */
[----:B------:R1:W-:Y:S04]  /*9850*/  LDGSTS.E.BYPASS.LTC128B.128 [R144+0x5100], [R4.64], !P1 ;  /* 0x0510000004907fae */ /* 0x0003e8000c901d4c */
[----:B------:R-:W0:Y:S01]  /*9860*/  LDGDEPBAR ;  /* 0x00000000000079af */ /* 0x000e220000000000 */
[----:B------:R-:W-:Y:S05]  /*9870*/  @!P3 BRA `(.L_x_2303) ;  /* 0x000004600000b947 */ /* 0x000fea0003800000 */
[----:B------:R-:W-:Y:S01]  /*9880*/  IADD3 R2, R22, R104, R227 ;  /* 0x0000006816027210 */ /* 0x000fe20007ffe0e3 */
[----:B------:R-:W-:-:S03]  /*9890*/  IMAD.MOV.U32 R190, RZ, RZ, RZ ;  /* 0x000000ffffbe7224 */ /* 0x000fc600078e00ff */
[----:B------:R-:W-:-:S05]  /*98a0*/  IADD3 R2, R2, -0x40, RZ ;  /* 0xffffffc002027810 */ /* 0x000fca0007ffe0ff */
[----:B------:R-:W-:-:S04]  /*98b0*/  @P6 IMAD.HI.U32 R3, R2, c[0x0][0x2bc], RZ ;  /* 0x0000af0002036a27 */ /* 0x000fc800078e00ff */
[----:B------:R-:W-:Y:S01]  /*98c0*/  IMAD.MOV.U32 R0, RZ, RZ, R2 ;  /* 0x000000ffff007224 */ /* 0x000fe200078e0002 */
[----:B------:R-:W-:-:S04]  /*98d0*/  @P6 SHF.R.U32.HI R0, RZ, c[0x0][0x2c0], R3 ;  /* 0x0000b000ff006a19 */ /* 0x000fc80000011603 */
[----:B------:R-:W-:-:S04]  /*98e0*/  @!P5 IADD3 R3, P0, R0, R220, RZ ;  /* 0x000000dc0003d210 */ /* 0x000fc80007f1e0ff */
[----:B-1----:R-:W-:Y:S02]  /*98f0*/  @!P5 LEA.HI.X.SX32 R5, R0, R224, 0x1, P0 ;  /* 0x000000e00005d211 */ /* 0x002fe400000f0eff */
        /* <DEDUP_REMOVED lines=20> */
.L_x_2500:
        /* <DEDUP_REMOVED lines=21> */
.L_x_2501:
        /* <DEDUP_REMOVED lines=21> */
.L_x_2303:
[----:B------:R-:W-:Y:S05]  /*9ce0*/  BSYNC B0 ;  /* 0x0000000000007941 */ /* 0x000fea0003800000 */
.L_x_2302:
[----:B------:R-:W-:Y:S01]  /*9cf0*/  ISETP.LT.AND P0, PT, RZ, c[0x0][0x27c], PT ;  /* 0x00009f00ff007a0c */ /* 0x000fe20003f01270 */
[----:B------:R-:W0:Y:S01]  /*9d00*/  LDGDEPBAR ;  /* 0x00000000000079af */ /* 0x000e220000000000 */
[----:B------:R-:W-:Y:S11]  /*9d10*/  BSSY B2, `(.L_x_2306) ;  /* 0x00006ab000027945 */ /* 0x000ff60003800000 */
[----:B------:R-:W-:Y:S05]  /*9d20*/  @P0 BRA `(.L_x_2307) ;  /* 0x0000002000000947 */ /* 0x000fea0003800000 */
[----:B------:R-:W-:-:S04]  /*9d30*/  DEPBAR.LE SB0, 0x3 ;  /* 0x000080c00000791a */ /* 0x000fc80000000000 */
[----:B------:R-:W-:Y:S05]  /*9d40*/  BRA `(.L_x_2308) ;  /* 0x00006a7000007947 */ /* 0x000fea0003800000 */
.L_x_2307:
[----:B------:R-:W-:Y:S01]  /*9d50*/  ULDC.U8 UR6, c[0x0][0x298] ;  /* 0x0000a60000067ab9 */ /* 0x000fe20000000000 */
[----:B------:R-:W-:Y:S01]  /*9d60*/  SHF.R.S32.HI R0, RZ, 0x1f, R134 ;  /* 0x0000001fff007819 */ /* 0x000fe20000011486 */
[----:B-1----:R-:W-:Y:S01]  /*9d70*/  IMAD.WIDE.U32 R4, R134, c[0x0][0x280], RZ ;  /* 0x0000a00086047a25 */ /* 0x002fe200078e00ff */
[----:B------:R-:W-:Y:S02]  /*9d80*/  ISETP.NE.AND P0, PT, RZ, UR6, PT ;  /* 0x00000006ff007c0c */ /* 0x000fe4000bf05270 */
        /* <DEDUP_REMOVED lines=10> */
[----:B------:R-:W-:Y:S02]  /*9e30*/  IMAD.MOV.U32 R8, RZ, RZ, c[0x0][0x2c4] ;  /* 0x0000b100ff087624 */ /* 0x000fe400078e00ff */
[----:B------:R-:W-:Y:S01]  /*9e40*/  IMAD.MOV.U32 R5, RZ, RZ, R7 ;  /* 0x000000ffff057224 */ /* 0x000fe200078e0007 */
[----:B------:R-:W-:Y:S01]  /*9e50*/  MOV R7, R6 ;  /* 0x0000000600077202 */ /* 0x000fe20000000f00 */
[----:B------:R-:W-:Y:S01]  /*9e60*/  IMAD.MOV.U32 R6, RZ, RZ, R2 ;  /* 0x000000ffff067224 */ /* 0x000fe200078e0002 */
[----:B------:R-:W-:-:S13]  /*9e70*/  ISETP.NE.AND P1, PT, R8, 0x1, PT ;  /* 0x000000010800780c */ /* 0x000fda0003f25270 */
[----:B------:R-:W-:-:S05]  /*9e80*/  @P1 IMAD.HI.U32 R3, R0, c[0x0][0x2c8], RZ ;  /* 0x0000b20000031a27 */ /* 0x000fca00078e00ff */
[----:B------:R-:W-:-:S04]  /*9e90*/  @P1 SHF.R.U32.HI R0, RZ, c[0x0][0x2cc], R3 ;  /* 0x0000b300ff001a19 */ /* 0x000fc80000011603 */
[----:B------:R-:W-:Y:S01]  /*9ea0*/  SHF.R.S32.HI R3, RZ, 0x1f, R0 ;  /* 0x0000001fff037819 */ /* 0x000fe20000011400 */
[----:B------:R-:W-:-:S04]  /*9eb0*/  IMAD.WIDE.U32 R4, R0, c[0x0][0x280], R4 ;  /* 0x0000a00000047a25 */ /* 0x000fc800078e0004 */
[C---:B------:R-:W-:Y:S01]  /*9ec0*/  IMAD R9, R3.reuse, c[0x0][0x280], RZ ;  /* 0x0000a00003097a24 */ /* 0x040fe200078e02ff */
[----:B------:R-:W-:Y:S01]  /*9ed0*/  LEA R27, P1, R4, c[0x0][0x270], 0x1 ;  /* 0x00009c00041b7a11 */ /* 0x000fe200078208ff */
[----:B------:R-:W-:Y:S02]  /*9ee0*/  IMAD R8, R3, c[0x0][0x290], RZ ;  /* 0x0000a40003087a24 */ /* 0x000fe400078e02ff */
[----:B------:R-:W-:-:S04]  /*9ef0*/  IMAD.WIDE.U32 R2, R0, c[0x0][0x290], R6 ;  /* 0x0000a40000027a25 */ /* 0x000fc800078e0006 */
[----:B------:R-:W-:Y:S01]  /*9f00*/  IMAD R6, R0, c[0x0][0x284], R9 ;  /* 0x0000a10000067a24 */ /* 0x000fe200078e0209 */
[----:B------:R-:W-:Y:S01]  /*9f10*/  LEA R32, P0, R2, c[0x0][0x288], 0x1 ;  /* 0x0000a20002207a11 */ /* 0x000fe200078008ff */
[----:B------:R-:W-:-:S03]  /*9f20*/  IMAD R0, R0, c[0x0][0x294], R8 ;  /* 0x0000a50000007a24 */ /* 0x000fc600078e0208 */
[----:B------:R-:W-:Y:S02]  /*9f30*/  IADD3 R6, R5, R6, RZ ;  /* 0x0000000605067210 */ /* 0x000fe40007ffe0ff */
[----:B------:R-:W-:Y:S02]  /*9f40*/  IADD3 R0, R3, R0, RZ ;  /* 0x0000000003007210 */ /* 0x000fe40007ffe0ff */
[----:B------:R-:W-:Y:S02]  /*9f50*/  LEA.HI.X R26, R4, c[0x0][0x274], R6, 0x1, P1 ;  /* 0x00009d00041a7a11 */ /* 0x000fe400008f0c06 */
[----:B------:R-:W-:Y:S01]  /*9f60*/  LEA.HI.X R13, R2, c[0x0][0x28c], R0, 0x1, P0 ;  /* 0x0000a300020d7a11 */ /* 0x000fe200000f0c00 */
[----:B------:R-:W-:Y:S05]  /*9f70*/  BRA.DIV ~URZ, `(.L_x_2310) ;  /* 0x00019c427f007947 */ /* 0x000fea000b800000 */
[----:B------:R1:W2:Y:S02]  /*9f80*/  SHFL.IDX PT, R5, R26, RZ, 0x1c1f ;  /* 0x001c1fff1a057589 */ /* 0x0002a400000e0000 */
.L_x_2502:
[----:B------:R-:W-:Y:S05]  /*9f90*/  BRA.DIV ~URZ, `(.L_x_2311) ;  /* 0x00019c927f007947 */ /* 0x000fea000b800000 */
[----:B------:R3:W4:Y:S04]  /*9fa0*/  SHFL.IDX PT, R4, R27, RZ, 0x1c1f ;  /* 0x001c1fff1b047589 */ /* 0x00072800000e0000 */
[----:B------:R3:W1:Y:S04]  /*9fb0*/  SHFL.IDX PT, R12, R13, RZ, 0x1c1f ;  /* 0x001c1fff0d0c7589 */ /* 0x00066800000e0000 */
[----:B------:R3:W2:Y:S02]  /*9fc0*/  SHFL.IDX PT, R0, R32, RZ, 0x1c1f ;  /* 0x001c1fff20007589 */ /* 0x0006a400000e0000 */
.L_x_2503:
        /* <DEDUP_REMOVED lines=16> */
[----:B---3--:R-:W3:Y:S04]  /*a0d0*/  LDL R3, [R1+0x14] ;  /* 0x0000140001037983 */ /* 0x008ee80000100800 */
[----:B----4-:R-:W4:Y:S04]  /*a0e0*/  LDL R15, [R1+0x10] ;  /* 0x00001000010f7983 */ /* 0x010f280000100800 */
[----:B--2---:R-:W2:Y:S01]  /*a0f0*/  LDL R14, [R1+0xc] ;  /* 0x00000c00010e7983 */ /* 0x004ea20000100800 */
[----:B------:R-:W-:-:S03]  /*a100*/  ISETP.GE.AND P0, PT, R149, c[0x0][0x27c], PT ;  /* 0x00009f0095007a0c */ /* 0x000fc60003f06270 */
[----:B------:R-:W2:Y:S04]  /*a110*/  LDL R9, [R1+0x8] ;  /* 0x0000080001097983 */ /* 0x000ea80000100800 */
[----:B------:R-:W2:Y:S06]  /*a120*/  LDL R33, [R1+0x4] ;  /* 0x0000040001217983 */ /* 0x000eac0000100800 */
[----:B------:R-:W-:-:S05]  /*a130*/  @!P0 IMAD.SHL.U32 R2, R149, 0x2, RZ ;  /* 0x0000000295028824 */ /* 0x000fca00078e00ff */
[----:B------:R-:W-:Y:S01]  /*a140*/  @!P0 IADD3 R6, P1, R4, R2, RZ ;  /* 0x0000000204068210 */ /* 0x000fe20007f3e0ff */
[----:B------:R-:W-:Y:S01]  /*a150*/  CS2R R18, SRZ ;  /* 0x0000000000127805 */ /* 0x000fe2000001ff00 */
[----:B------:R-:W-:Y:S01]  /*a160*/  CS2R R20, SRZ ;  /* 0x0000000000147805 */ /* 0x000fe2000001ff00 */
[----:B------:R-:W-:Y:S01]  /*a170*/  CS2R R22, SRZ ;  /* 0x0000000000167805 */ /* 0x000fe2000001ff00 */
[----:B------:R-:W-:Y:S01]  /*a180*/  CS2R R24, SRZ ;  /* 0x0000000000187805 */ /* 0x000fe2000001ff00 */
[----:B------:R-:W-:Y:S01]  /*a190*/  ISETP.GE.AND P2, PT, R145, c[0x0][0x27c], PT ;  /* 0x00009f0091007a0c */ /* 0x000fe20003f46270 */
[----:B------:R-:W-:Y:S01]  /*a1a0*/  CS2R R28, SRZ ;  /* 0x00000000001c7805 */ /* 0x000fe2000001ff00 */
[----:B------:R-:W-:Y:S01]  /*a1b0*/  CS2R R30, SRZ ;  /* 0x00000000001e7805 */ /* 0x000fe2000001ff00 */
[----:B------:R-:W-:Y:S01]  /*a1c0*/  CS2R R40, SRZ ;  /* 0x0000000000287805 */ /* 0x000fe2000001ff00 */
[----:B------:R-:W-:Y:S01]  /*a1d0*/  CS2R R38, SRZ ;  /* 0x0000000000267805 */ /* 0x000fe2000001ff00 */
[----:B------:R-:W-:Y:S01]  /*a1e0*/  CS2R R44, SRZ ;  /* 0x00000000002c7805 */ /* 0x000fe2000001ff00 */
[----:B------:R-:W-:Y:S01]  /*a1f0*/  CS2R R46, SRZ ;  /* 0x00000000002e7805 */ /* 0x000fe2000001ff00 */
[----:B---3--:R-:W-:-:S05]  /*a200*/  @!P0 SHF.L.U64.HI R3, R149, 0x1, R3 ;  /* 0x0000000195038819 */ /* 0x008fca0000010203 */
[----:B------:R-:W-:Y:S01]  /*a210*/  @!P0 IMAD.X R7, R5, 0x1, R3, P1 ;  /* 0x0000000105078824 */ /* 0x000fe200008e0603 */
[----:B------:R-:W-:-:S04]  /*a220*/  @!P0 IADD3 R2, P1, R0, R2, RZ ;  /* 0x0000000200028210 */ /* 0x000fc80007f3e0ff */
[----:B------:R3:W5:Y:S01]  /*a230*/  @!P0 LD.E.64 R18, [R6.64] ;  /* 0x0000000c06128980 */ /* 0x000762000c101b00 */
[----:B-1----:R-:W-:Y:S01]  /*a240*/  @!P0 IMAD.X R3, R12, 0x1, R3, P1 ;  /* 0x000000010c038824 */ /* 0x002fe200008e0603 */
[----:B------:R-:W-:-:S04]  /*a250*/  ISETP.GE.AND P1, PT, R146, c[0x0][0x27c], PT ;  /* 0x00009f0092007a0c */ /* 0x000fc80003f26270 */
[----:B------:R4:W5:Y:S09]  /*a260*/  @!P0 LD.E.64 R20, [R2.64] ;  /* 0x0000000c02148980 */ /* 0x000972000c101b00 */
[----:B------:R-:W-:-:S05]  /*a270*/  @!P1 IMAD.SHL.U32 R8, R146, 0x2, RZ ;  /* 0x0000000292089824 */ /* 0x000fca00078e00ff */
[----:B---3--:R-:W-:Y:S02]  /*a280*/  @!P1 IADD3 R6, P0, R4, R8, RZ ;  /* 0x0000000804069210 */ /* 0x008fe40007f1e0ff */
[----:B----4-:R-:W-:-:S05]  /*a290*/  @!P1 SHF.L.U64.HI R3, R146, 0x1, R15 ;  /* 0x0000000192039819 */ /* 0x010fca000001020f */
[----:B------:R-:W-:Y:S01]  /*a2a0*/  @!P1 IMAD.X R7, R5, 0x1, R3, P0 ;  /* 0x0000000105079824 */ /* 0x000fe200000e0603 */
[----:B------:R-:W-:-:S04]  /*a2b0*/  @!P1 IADD3 R2, P0, R0, R8, RZ ;  /* 0x0000000800029210 */ /* 0x000fc80007f1e0ff */
[----:B------:R1:W5:Y:S01]  /*a2c0*/  @!P1 LD.E.64 R22, [R6.64] ;  /* 0x0000000c06169980 */ /* 0x000362000c101b00 */
[----:B------:R-:W-:Y:S01]  /*a2d0*/  @!P1 IMAD.X R3, R12, 0x1, R3, P0 ;  /* 0x000000010c039824 */ /* 0x000fe200000e0603 */
[----:B------:R-:W-:-:S04]  /*a2e0*/  ISETP.GE.AND P0, PT, R148, c[0x0][0x27c], PT ;  /* 0x00009f0094007a0c */ /* 0x000fc80003f06270 */
[----:B------:R2:W5:Y:S09]  /*a2f0*/  @!P1 LD.E.64 R24, [R2.64] ;  /* 0x0000000c02189980 */ /* 0x000572000c101b00 */
[----:B------:R-:W-:-:S05]  /*a300*/  @!P0 IMAD.SHL.U32 R8, R148, 0x2, RZ ;  /* 0x0000000294088824 */ /* 0x000fca00078e00ff */
[----:B-1----:R-:W-:Y:S02]  /*a310*/  @!P0 IADD3 R6, P1, R4, R8, RZ ;  /* 0x0000000804068210 */ /* 0x002fe40007f3e0ff */
[----:B--2---:R-:W-:-:S05]  /*a320*/  @!P0 SHF.L.U64.HI R3, R148, 0x1, R14 ;  /* 0x0000000194038819 */ /* 0x004fca000001020e */
[----:B------:R-:W-:Y:S01]  /*a330*/  @!P0 IMAD.X R7, R5, 0x1, R3, P1 ;  /* 0x0000000105078824 */ /* 0x000fe200008e0603 */
[----:B------:R-:W-:Y:S01]  /*a340*/  @!P0 IADD3 R2, P1, R0, R8, RZ ;  /* 0x0000000800028210 */ /* 0x000fe20007f3e0ff */
[----:B------:R-:W-:-:S03]  /*a350*/  @!P2 IMAD.SHL.U32 R8, R145, 0x2, RZ ;  /* 0x000000029108a824 */ /* 0x000fc600078e00ff */
[----:B------:R1:W5:Y:S01]  /*a360*/  @!P0 LD.E.64 R28, [R6.64] ;  /* 0x0000000c061c8980 */ /* 0x000362000c101b00 */
[----:B------:R-:W-:-:S05]  /*a370*/  @!P0 IMAD.X R3, R12, 0x1, R3, P1 ;  /* 0x000000010c038824 */ /* 0x000fca00008e0603 */
[----:B------:R2:W5:Y:S01]  /*a380*/  @!P0 LD.E.64 R30, [R2.64] ;  /* 0x0000000c021e8980 */ /* 0x000562000c101b00 */
[----:B------:R-:W-:Y:S02]  /*a390*/  ISETP.GE.AND P1, PT, R142, c[0x0][0x27c], PT ;  /* 0x00009f008e007a0c */ /* 0x000fe40003f26270 */
[----:B-1----:R-:W-:Y:S02]  /*a3a0*/  @!P2 IADD3 R6, P0, R4, R8, RZ ;  /* 0x000000080406a210 */ /* 0x002fe40007f1e0ff */
[----:B--2---:R-:W-:-:S05]  /*a3b0*/  @!P2 SHF.L.U64.HI R3, R145, 0x1, R9 ;  /* 0x000000019103a819 */ /* 0x004fca0000010209 */
[----:B------:R-:W-:Y:S01]  /*a3c0*/  @!P2 IMAD.X R7, R5, 0x1, R3, P0 ;  /* 0x000000010507a824 */ /* 0x000fe200000e0603 */
[----:B------:R-:W-:-:S03]  /*a3d0*/  @!P2 IADD3 R2, P0, R0, R8, RZ ;  /* 0x000000080002a210 */ /* 0x000fc60007f1e0ff */
[----:B------:R-:W-:Y:S02]  /*a3e0*/  @!P1 IMAD.MOV.U32 R14, RZ, RZ, R0 ;  /* 0x000000ffff0e9224 */ /* 0x000fe400078e0000 */
[----:B------:R-:W-:Y:S01]  /*a3f0*/  @!P1 IMAD.MOV.U32 R15, RZ, RZ, R12 ;  /* 0x000000ffff0f9224 */ /* 0x000fe200078e000c */
[----:B------:R1:W5:Y:S01]  /*a400*/  @!P2 LD.E.64 R38, [R6.64] ;  /* 0x0000000c0626a980 */ /* 0x000362000c101b00 */
[----:B------:R-:W-:Y:S01]  /*a410*/  @!P2 IMAD.X R3, R12, 0x1, R3, P0 ;  /* 0x000000010c03a824 */ /* 0x000fe200000e0603 */
[----:B------:R-:W-:-:S04]  /*a420*/  ISETP.GE.AND P0, PT, R147, c[0x0][0x27c], PT ;  /* 0x00009f0093007a0c */ /* 0x000fc80003f06270 */
[----:B------:R2:W5:Y:S01]  /*a430*/  @!P2 LD.E.64 R40, [R2.64] ;  /* 0x0000000c0228a980 */ /* 0x000562000c101b00 */
[----:B------:R-:W-:Y:S01]  /*a440*/  CS2R R8, SRZ ;  /* 0x0000000000087805 */ /* 0x000fe2000001ff00 */
[----:B------:R-:W-:Y:S01]  /*a450*/  @!P1 IMAD.WIDE R14, R142, 0x2, R14 ;  /* 0x000000028e0e9825 */ /* 0x000fe200078e020e */
[----:B-1----:R-:W-:-:S03]  /*a460*/  CS2R R6, SRZ ;  /* 0x0000000000067805 */ /* 0x002fc6000001ff00 */
[----:B--2---:R-:W-:-:S03]  /*a470*/  @!P1 IMAD.MOV.U32 R2, RZ, RZ, R4 ;  /* 0x000000ffff029224 */ /* 0x004fc600078e0004 */
[----:B------:R1:W5:Y:S01]  /*a480*/  @!P1 LD.E.64 R6, [R14.64] ;  /* 0x0000000c0e069980 */ /* 0x000362000c101b00 */
[----:B------:R-:W-:-:S04]  /*a490*/  @!P1 IMAD.MOV.U32 R3, RZ, RZ, R5 ;  /* 0x000000ffff039224 */ /* 0x000fc800078e0005 */
[----:B------:R-:W-:-:S04]  /*a4a0*/  @!P1 IMAD.WIDE R16, R142, 0x2, R2 ;  /* 0x000000028e109825 */ /* 0x000fc800078e0202 */
[C---:B------:R-:W-:Y:S01]  /*a4b0*/  @!P0 IMAD.SHL.U32 R2, R147.reuse, 0x2, RZ ;  /* 0x0000000293028824 */ /* 0x040fe200078e00ff */
[----:B------:R1:W5:Y:S01]  /*a4c0*/  @!P1 LD.E.64 R8, [R16.64] ;  /* 0x0000000c10089980 */ /* 0x000362000c101b00 */
[----:B------:R-:W-:-:S03]  /*a4d0*/  @!P0 SHF.L.U64.HI R3, R147, 0x1, R33 ;  /* 0x0000000193038819 */ /* 0x000fc60000010221 */
[----:B------:R-:W-:-:S05]  /*a4e0*/  @!P0 IADD3 R4, P1, R4, R2, RZ ;  /* 0x0000000204048210 */ /* 0x000fca0007f3e0ff */
[----:B------:R-:W-:Y:S01]  /*a4f0*/  @!P0 IMAD.X R5, R5, 0x1, R3, P1 ;  /* 0x0000000105058824 */ /* 0x000fe200008e0603 */
[----:B------:R-:W-:-:S04]  /*a500*/  @!P0 IADD3 R2, P1, R0, R2, RZ ;  /* 0x0000000200028210 */ /* 0x000fc80007f3e0ff */
[----:B------:R1:W5:Y:S01]  /*a510*/  @!P0 LD.E.64 R44, [R4.64] ;  /* 0x0000000c042c8980 */ /* 0x000362000c101b00 */
[----:B------:R-:W-:-:S05]  /*a520*/  @!P0 IMAD.X R3, R12, 0x1, R3, P1 ;  /* 0x000000010c038824 */ /* 0x000fca00008e0603 */
[----:B------:R1:W5:Y:S03]  /*a530*/  @!P0 LD.E.64 R46, [R2.64] ;  /* 0x0000000c022e8980 */ /* 0x000366000c101b00 */
.L_x_2313:
[----:B------:R-:W-:Y:S05]  /*a540*/  BSYNC B0 ;  /* 0x0000000000007941 */ /* 0x000fea0003800000 */
.L_x_2312:
[----:B-1---5:R-:W-:Y:S02]  /*a550*/  IMAD.MOV.U32 R3, RZ, RZ, R45 ;  /* 0x000000ffff037224 */ /* 0x022fe400078e002d */
[----:B------:R-:W-:Y:S02]  /*a560*/  IMAD.MOV.U32 R2, RZ, RZ, R38 ;  /* 0x000000ffff027224 */ /* 0x000fe400078e0026 */
[----:B--2---:R-:W-:Y:S01]  /*a570*/  IMAD.MOV.U32 R0, RZ, RZ, R39 ;  /* 0x000000ffff007224 */ /* 0x004fe200078e0027 */
[----:B------:R-:W-:Y:S01]  /*a580*/  PRMT R82, R82, 0x5410, R3 ;  /* 0x0000541052527816 */ /* 0x000fe20000000003 */
[----:B----4-:R-:W-:Y:S01]  /*a590*/  IMAD.MOV.U32 R4, RZ, RZ, R44 ;  /* 0x000000ffff047224 */ /* 0x010fe200078e002c */
[----:B------:R-:W-:Y:S01]  /*a5a0*/  PRMT R77, R77, 0x5410, R2 ;  /* 0x000054104d4d7816 */ /* 0x000fe20000000002 */
[----:B------:R-:W-:Y:S01]  /*a5b0*/  IMAD.MOV.U32 R3, RZ, RZ, R29 ;  /* 0x000000ffff037224 */ /* 0x000fe200078e001d */
[----:B------:R-:W-:Y:S01]  /*a5c0*/  PRMT R78, R78, 0x5410, R0 ;  /* 0x000054104e4e7816 */ /* 0x000fe20000000000 */
[----:B------:R-:W-:Y:S01]  /*a5d0*/  IMAD.MOV.U32 R2, RZ, RZ, R22 ;  /* 0x000000ffff027224 */ /* 0x000fe200078e0016 */
[----:B------:R-:W-:Y:S01]  /*a5e0*/  PRMT R81, R81, 0x5410, R4 ;  /* 0x0000541051517816 */ /* 0x000fe20000000004 */
[----:B------:R-:W-:Y:S01]  /*a5f0*/  IMAD.MOV.U32 R0, RZ, RZ, R23 ;  /* 0x000000ffff007224 */ /* 0x000fe200078e0017 */
[----:B------:R-:W-:-:S04]  /*a600*/  MOV R4, R28 ;  /* 0x0000001c00047202 */ /* 0x000fc80000000f00 */
        /* <DEDUP_REMOVED lines=14> */
[----:B------:R-:W-:Y:S02]  /*a6f0*/  PRMT R79, R79, 0x5410, R4 ;  /* 0x000054104f4f7816 */ /* 0x000fe40000000004 */
[----:B------:R-:W-:Y:S01]  /*a700*/  PRMT R76, R2, 0x5410, R0 ;  /* 0x00005410024c7816 */ /* 0x000fe20000000000 */
[----:B------:R-:W-:Y:S01]  /*a710*/  IMAD.MOV.U32 R2, RZ, RZ, R24 ;  /* 0x000000ffff027224 */ /* 0x000fe200078e0018 */
[----:B------:R-:W-:-:S02]  /*a720*/  MOV R4, R30 ;  /* 0x0000001e00047202 */ /* 0x000fc40000000f00 */
[----:B------:R-:W-:Y:S02]  /*a730*/  MOV R0, R25 ;  /* 0x0000001900007202 */ /* 0x000fe40000000f00 */
[----:B------:R-:W-:Y:S01]  /*a740*/  PRMT R74, R4, 0x5410, R3 ;  /* 0x00005410044a7816 */ /* 0x000fe20000000003 */
[----:B------:R-:W-:Y:S01]  /*a750*/  IMAD.MOV.U32 R4, RZ, RZ, R20 ;  /* 0x000000ffff047224 */ /* 0x000fe200078e0014 */
[----:B------:R-:W-:Y:S01]  /*a760*/  PRMT R72, R2, 0x5410, R0 ;  /* 0x0000541002487816 */ /* 0x000fe20000000000 */
[----:B------:R-:W-:Y:S01]  /*a770*/  IMAD.MOV.U32 R3, RZ, RZ, R21 ;  /* 0x000000ffff037224 */ /* 0x000fe200078e0015 */
[----:B------:R-:W-:Y:S01]  /*a780*/  MOV R2, R6 ;  /* 0x0000000600027202 */ /* 0x000fe20000000f00 */
[----:B------:R-:W-:-:S03]  /*a790*/  IMAD.MOV.U32 R0, RZ, RZ, R7 ;  /* 0x000000ffff007224 */ /* 0x000fc600078e0007 */
[----:B------:R-:W-:Y:S02]  /*a7a0*/  PRMT R70, R4, 0x5410, R3 ;  /* 0x0000541004467816 */ /* 0x000fe40000000003 */
[----:B------:R-:W-:Y:S01]  /*a7b0*/  PRMT R68, R2, 0x5410, R0 ;  /* 0x0000541002447816 */ /* 0x000fe20000000000 */
[----:B------:R-:W-:Y:S05]  /*a7c0*/  BRA.DIV ~URZ, `(.L_x_2314) ;  /* 0x000195927f007947 */ /* 0x000fea000b800000 */
[----:B------:R1:W2:Y:S04]  /*a7d0*/  SHFL.IDX PT, R5, R26, 0x1, 0x1c1f ;  /* 0x003c1f001a057f89 */ /* 0x0002a800000e0000 */
[----:B------:R1:W4:Y:S04]  /*a7e0*/  SHFL.IDX PT, R4, R27, 0x1, 0x1c1f ;  /* 0x003c1f001b047f89 */ /* 0x00032800000e0000 */
[----:B------:R1:W3:Y:S04]  /*a7f0*/  SHFL.IDX PT, R12, R13, 0x1, 0x1c1f ;  /* 0x003c1f000d0c7f89 */ /* 0x0002e800000e0000 */
[----:B------:R1:W1:Y:S02]  /*a800*/  SHFL.IDX PT, R0, R32, 0x1, 0x1c1f ;  /* 0x003c1f0020007f89 */ /* 0x00026400000e0000 */
.L_x_2504:
[----:B------:R-:W-:Y:S01]  /*a810*/  IADD3 R2, R36, 0x40, RZ ;  /* 0x0000004024027810 */ /* 0x000fe20007ffe0ff */
[----:B------:R-:W-:Y:S01]  /*a820*/  BSSY B0, `(.L_x_2315) ;  /* 0x0000055000007945 */ /* 0x000fe20003800000 */
[----:B------:R-:W-:Y:S01]  /*a830*/  CS2R R62, SRZ ;  /* 0x00000000003e7805 */ /* 0x000fe2000001ff00 */
[----:B------:R-:W-:Y:S01]  /*a840*/  CS2R R56, SRZ ;  /* 0x0000000000387805 */ /* 0x000fe2000001ff00 */
[----:B------:R-:W-:Y:S01]  /*a850*/  ISETP.GE.AND P0, PT, R2, R37, PT ;  /* 0x000000250200720c */ /* 0x000fe20003f06270 */
        /* <DEDUP_REMOVED lines=8> */
[----:B------:R-:W-:-:S04]  /*a8e0*/  CS2R R42, SRZ ;  /* 0x00000000002a7805 */ /* 0x000fc8000001ff00 */
[----:B------:R-:W-:Y:S05]  /*a8f0*/  @P0 BRA `(.L_x_2316) ;  /* 0x0000047000000947 */ /* 0x000fea0003800000 */
[----:B----4-:R-:W4:Y:S04]  /*a900*/  LDL R3, [R1+0x14] ;  /* 0x0000140001037983 */ /* 0x010f280000100800 */
[----:B-1-3--:R-:W3:Y:S01]  /*a910*/  LDL R26, [R1+0x10] ;  /* 0x00001000011a7983 */ /* 0x00aee20000100800 */
[----:B------:R-:W-:-:S03]  /*a920*/  ISETP.GE.AND P0, PT, R149, c[0x0][0x27c], PT ;  /* 0x00009f0095007a0c */ /* 0x000fc60003f06270 */
[----:B--2---:R-:W2:Y:S04]  /*a930*/  LDL R17, [R1+0xc] ;  /* 0x00000c0001117983 */ /* 0x004ea80000100800 */
[----:B------:R-:W2:Y:S06]  /*a940*/  LDL R16, [R1+0x8] ;  /* 0x0000080001107983 */ /* 0x000eac0000100800 */
[----:B------:R-:W-:-:S05]  /*a950*/  @!P0 IMAD.SHL.U32 R2, R149, 0x2, RZ ;  /* 0x0000000295028824 */ /* 0x000fca00078e00ff */
[----:B------:R-:W-:Y:S01]  /*a960*/  @!P0 IADD3 R14, P1, R4, R2, RZ ;  /* 0x00000002040e8210 */ /* 0x000fe20007f3e0ff */
[----:B------:R-:W-:Y:S01]  /*a970*/  CS2R R50, SRZ ;  /* 0x0000000000327805 */ /* 0x000fe2000001ff00 */
[----:B------:R-:W-:Y:S01]  /*a980*/  CS2R R48, SRZ ;  /* 0x0000000000307805 */ /* 0x000fe2000001ff00 */
[----:B------:R-:W-:Y:S01]  /*a990*/  CS2R R52, SRZ ;  /* 0x0000000000347805 */ /* 0x000fe2000001ff00 */
[----:B------:R-:W-:Y:S01]  /*a9a0*/  CS2R R54, SRZ ;  /* 0x0000000000367805 */ /* 0x000fe2000001ff00 */
[----:B----4-:R-:W-:-:S05]  /*a9b0*/  @!P0 SHF.L.U64.HI R3, R149, 0x1, R3 ;  /* 0x0000000195038819 */ /* 0x010fca0000010203 */
[----:B------:R-:W-:Y:S01]  /*a9c0*/  @!P0 IMAD.X R15, R5, 0x1, R3, P1 ;  /* 0x00000001050f8824 */ /* 0x000fe200008e0603 */
[----:B------:R-:W-:-:S04]  /*a9d0*/  @!P0 IADD3 R2, P1, R0, R2, RZ ;  /* 0x0000000200028210 */ /* 0x000fc80007f3e0ff */
[----:B------:R1:W5:Y:S01]  /*a9e0*/  @!P0 LD.E.64 R48, [R14.64] ;  /* 0x0000000c0e308980 */ /* 0x000362000c101b00 */
[----:B------:R-:W-:Y:S01]  /*a9f0*/  @!P0 IMAD.X R3, R12, 0x1, R3, P1 ;  /* 0x000000010c038824 */ /* 0x000fe200008e0603 */
[----:B------:R-:W-:-:S04]  /*aa00*/  ISETP.GE.AND P1, PT, R146, c[0x0][0x27c], PT ;  /* 0x00009f0092007a0c */ /* 0x000fc80003f26270 */
[----:B------:R3:W5:Y:S09]  /*aa10*/  @!P0 LD.E.64 R50, [R2.64] ;  /* 0x0000000c02328980 */ /* 0x000772000c101b00 */
[C---:B---3--:R-:W-:Y:S02]  /*aa20*/  @!P1 SHF.L.U64.HI R3, R146.reuse, 0x1, R26 ;  /* 0x0000000192039819 */ /* 0x048fe4000001021a */
[----:B------:R-:W3:Y:S01]  /*aa30*/  LDL R26, [R1+0x4] ;  /* 0x00000400011a7983 */ /* 0x000ee20000100800 */
[----:B------:R-:W-:-:S05]  /*aa40*/  @!P1 IMAD.SHL.U32 R13, R146, 0x2, RZ ;  /* 0x00000002920d9824 */ /* 0x000fca00078e00ff */
[----:B-1----:R-:W-:-:S05]  /*aa50*/  @!P1 IADD3 R14, P0, R4, R13, RZ ;  /* 0x0000000d040e9210 */ /* 0x002fca0007f1e0ff */
[--C-:B------:R-:W-:Y:S01]  /*aa60*/  @!P1 IMAD.X R15, R5, 0x1, R3.reuse, P0 ;  /* 0x00000001050f9824 */ /* 0x100fe200000e0603 */
[----:B------:R-:W-:Y:S02]  /*aa70*/  @!P1 IADD3 R2, P0, R0, R13, RZ ;  /* 0x0000000d00029210 */ /* 0x000fe40007f1e0ff */
[----:B------:R-:W-:Y:S02]  /*aa80*/  ISETP.GE.AND P2, PT, R145, c[0x0][0x27c], PT ;  /* 0x00009f0091007a0c */ /* 0x000fe40003f46270 */
[----:B------:R1:W5:Y:S01]  /*aa90*/  @!P1 LD.E.64 R52, [R14.64] ;  /* 0x0000000c0e349980 */ /* 0x000362000c101b00 */
[----:B------:R-:W-:Y:S01]  /*aaa0*/  @!P1 IMAD.X R3, R12, 0x1, R3, P0 ;  /* 0x000000010c039824 */ /* 0x000fe200000e0603 */
[----:B------:R-:W-:-:S04]  /*aab0*/  ISETP.GE.AND P0, PT, R148, c[0x0][0x27c], PT ;  /* 0x00009f0094007a0c */ /* 0x000fc80003f06270 */
[----:B------:R2:W5:Y:S09]  /*aac0*/  @!P1 LD.E.64 R54, [R2.64] ;  /* 0x0000000c02369980 */ /* 0x000572000c101b00 */
[----:B------:R-:W-:-:S05]  /*aad0*/  @!P0 IMAD.SHL.U32 R13, R148, 0x2, RZ ;  /* 0x00000002940d8824 */ /* 0x000fca00078e00ff */
[----:B-1----:R-:W-:Y:S02]  /*aae0*/  @!P0 IADD3 R14, P1, R4, R13, RZ ;  /* 0x0000000d040e8210 */ /* 0x002fe40007f3e0ff */
[----:B--2---:R-:W-:-:S05]  /*aaf0*/  @!P0 SHF.L.U64.HI R3, R148, 0x1, R17 ;  /* 0x0000000194038819 */ /* 0x004fca0000010211 */
[--C-:B------:R-:W-:Y:S01]  /*ab00*/  @!P0 IMAD.X R15, R5, 0x1, R3.reuse, P1 ;  /* 0x00000001050f8824 */ /* 0x100fe200008e0603 */
[----:B------:R-:W-:Y:S01]  /*ab10*/  @!P0 IADD3 R2, P1, R0, R13, RZ ;  /* 0x0000000d00028210 */ /* 0x000fe20007f3e0ff */
[----:B------:R-:W-:Y:S01]  /*ab20*/  CS2R R56, SRZ ;  /* 0x0000000000387805 */ /* 0x000fe2000001ff00 */
[----:B------:R-:W-:Y:S01]  /*ab30*/  CS2R R58, SRZ ;  /* 0x00000000003a7805 */ /* 0x000fe2000001ff00 */
[----:B------:R-:W-:Y:S02]  /*ab40*/  @!P2 IMAD.SHL.U32 R13, R145, 0x2, RZ ;  /* 0x00000002910da824 */ /* 0x000fe400078e00ff */
[----:B------:R-:W-:Y:S02]  /*ab50*/  @!P0 IMAD.X R3, R12, 0x1, R3, P1 ;  /* 0x000000010c038824 */ /* 0x000fe400008e0603 */
[----:B------:R1:W5:Y:S04]  /*ab60*/  @!P0 LD.E.64 R56, [R14.64] ;  /* 0x0000000c0e388980 */ /* 0x000368000c101b00 */
[----:B------:R2:W5:Y:S01]  /*ab70*/  @!P0 LD.E.64 R58, [R2.64] ;  /* 0x0000000c023a8980 */ /* 0x000562000c101b00 */
[----:B------:R-:W-:Y:S01]  /*ab80*/  ISETP.GE.AND P1, PT, R142, c[0x0][0x27c], PT ;  /* 0x00009f008e007a0c */ /* 0x000fe20003f26270 */
[----:B------:R-:W-:Y:S01]  /*ab90*/  CS2R R62, SRZ ;  /* 0x00000000003e7805 */ /* 0x000fe2000001ff00 */
[----:B------:R-:W-:Y:S01]  /*aba0*/  CS2R R60, SRZ ;  /* 0x00000000003c7805 */ /* 0x000fe2000001ff00 */
[----:B-1----:R-:W-:-:S02]  /*abb0*/  @!P2 IADD3 R14, P0, R4, R13, RZ ;  /* 0x0000000d040ea210 */ /* 0x002fc40007f1e0ff */
[----:B--2---:R-:W-:-:S05]  /*abc0*/  @!P2 SHF.L.U64.HI R3, R145, 0x1, R16 ;  /* 0x000000019103a819 */ /* 0x004fca0000010210 */
[----:B------:R-:W-:Y:S01]  /*abd0*/  @!P2 IMAD.X R15, R5, 0x1, R3, P0 ;  /* 0x00000001050fa824 */ /* 0x000fe200000e0603 */
[----:B------:R-:W-:-:S04]  /*abe0*/  @!P2 IADD3 R2, P0, R0, R13, RZ ;  /* 0x0000000d0002a210 */ /* 0x000fc80007f1e0ff */
[----:B------:R1:W5:Y:S01]  /*abf0*/  @!P2 LD.E.64 R62, [R14.64] ;  /* 0x0000000c0e3ea980 */ /* 0x000362000c101b00 */
[----:B------:R-:W-:Y:S01]  /*ac00*/  @!P2 IMAD.X R3, R12, 0x1, R3, P0 ;  /* 0x000000010c03a824 */ /* 0x000fe200000e0603 */
[----:B------:R-:W-:-:S04]  /*ac10*/  ISETP.GE.AND P0, PT, R147, c[0x0][0x27c], PT ;  /* 0x00009f0093007a0c */ /* 0x000fc80003f06270 */
[----:B------:R2:W5:Y:S01]  /*ac20*/  @!P2 LD.E.64 R60, [R2.64] ;  /* 0x0000000c023ca980 */ /* 0x000562000c101b00 */
[----:B------:R-:W-:Y:S01]  /*ac30*/  CS2R R34, SRZ ;  /* 0x0000000000227805 */ /* 0x000fe2000001ff00 */
[----:B------:R-:W-:Y:S01]  /*ac40*/  CS2R R42, SRZ ;  /* 0x00000000002a7805 */ /* 0x000fe2000001ff00 */
[----:B-1----:R-:W-:Y:S02]  /*ac50*/  @!P1 IMAD.MOV.U32 R14, RZ, RZ, R0 ;  /* 0x000000ffff0e9224 */ /* 0x002fe400078e0000 */
[----:B------:R-:W-:Y:S02]  /*ac60*/  @!P1 IMAD.MOV.U32 R15, RZ, RZ, R12 ;  /* 0x000000ffff0f9224 */ /* 0x000fe400078e000c */
[----:B--2---:R-:W-:Y:S02]  /*ac70*/  @!P1 IMAD.MOV.U32 R2, RZ, RZ, R4 ;  /* 0x000000ffff029224 */ /* 0x004fe400078e0004 */
[----:B------:R-:W-:Y:S02]  /*ac80*/  @!P1 IMAD.MOV.U32 R3, RZ, RZ, R5 ;  /* 0x000000ffff039224 */ /* 0x000fe400078e0005 */
[----:B------:R-:W-:-:S04]  /*ac90*/  @!P1 IMAD.WIDE R14, R142, 0x2, R14 ;  /* 0x000000028e0e9825 */ /* 0x000fc800078e020e */
[----:B------:R-:W-:Y:S01]  /*aca0*/  @!P1 IMAD.WIDE R16, R142, 0x2, R2 ;  /* 0x000000028e109825 */ /* 0x000fe200078e0202 */
[----:B------:R1:W5:Y:S03]  /*acb0*/  @!P1 LD.E.64 R42, [R14.64] ;  /* 0x0000000c0e2a9980 */ /* 0x000366000c101b00 */
[C---:B------:R-:W-:Y:S01]  /*acc0*/  @!P0 IMAD.SHL.U32 R2, R147.reuse, 0x2, RZ ;  /* 0x0000000293028824 */ /* 0x040fe200078e00ff */
[----:B------:R1:W5:Y:S04]  /*acd0*/  @!P1 LD.E.64 R34, [R16.64] ;  /* 0x0000000c10229980 */ /* 0x000368000c101b00 */
[----:B------:R-:W-:Y:S01]  /*ace0*/  @!P0 IADD3 R4, P1, R4, R2, RZ ;  /* 0x0000000204048210 */ /* 0x000fe20007f3e0ff */
[----:B------:R-:W-:Y:S01]  /*acf0*/  CS2R R66, SRZ ;  /* 0x0000000000427805 */ /* 0x000fe2000001ff00 */
[----:B------:R-:W-:Y:S01]  /*ad00*/  CS2R R64, SRZ ;  /* 0x0000000000407805 */ /* 0x000fe2000001ff00 */
[----:B---3--:R-:W-:-:S05]  /*ad10*/  @!P0 SHF.L.U64.HI R3, R147, 0x1, R26 ;  /* 0x0000000193038819 */ /* 0x008fca000001021a */
[----:B------:R-:W-:Y:S01]  /*ad20*/  @!P0 IMAD.X R5, R5, 0x1, R3, P1 ;  /* 0x0000000105058824 */ /* 0x000fe200008e0603 */
[----:B------:R-:W-:-:S04]  /*ad30*/  @!P0 IADD3 R2, P1, R0, R2, RZ ;  /* 0x0000000200028210 */ /* 0x000fc80007f3e0ff */
[----:B------:R1:W5:Y:S01]  /*ad40*/  @!P0 LD.E.64 R66, [R4.64] ;  /* 0x0000000c04428980 */ /* 0x000362000c101b00 */
[----:B------:R-:W-:-:S05]  /*ad50*/  @!P0 IMAD.X R3, R12, 0x1, R3, P1 ;  /* 0x000000010c038824 */ /* 0x000fca00008e0603 */
[----:B------:R1:W5:Y:S03]  /*ad60*/  @!P0 LD.E.64 R64, [R2.64] ;  /* 0x0000000c02408980 */ /* 0x000366000c101b00 */
.L_x_2316:
[----:B------:R-:W-:Y:S05]  /*ad70*/  BSYNC B0 ;  /* 0x0000000000007941 */ /* 0x000fea0003800000 */
.L_x_2315:
[----:B-1--45:R-:W-:Y:S01]  /*ad80*/  IMAD.MOV.U32 R4, RZ, RZ, R66 ;  /* 0x000000ffff047224 */ /* 0x032fe200078e0042 */
[----:B------:R-:W-:Y:S01]  /*ad90*/  LOP3.LUT P0, RZ, R241, 0x4, RZ, 0xc0, !PT ;  /* 0x00000004f1ff7812 */ /* 0x000fe2000780c0ff */
[----:B------:R-:W-:Y:S01]  /*ada0*/  IMAD.MOV.U32 R3, RZ, RZ, R67 ;  /* 0x000000ffff037224 */ /* 0x000fe200078e0043 */
[----:B------:R-:W-:-:S04]  /*adb0*/  DEPBAR.LE SB0, 0x3 ;  /* 0x000080c00000791a */ /* 0x000fc80000000000 */
[----:B------:R-:W-:Y:S01]  /*adc0*/  IMAD.MOV.U32 R2, RZ, RZ, R62 ;  /* 0x000000ffff027224 */ /* 0x000fe200078e003e */
[----:B------:R-:W-:Y:S01]  /*add0*/  PRMT R90, R4, 0x5410, R3 ;  /* 0x00005410045a7816 */ /* 0x000fe20000000003 */
[----:B------:R-:W-:Y:S01]  /*ade0*/  IMAD.MOV.U32 R0, RZ, RZ, R63 ;  /* 0x000000ffff007224 */ /* 0x000fe200078e003f */
[----:B------:R-:W-:Y:S01]  /*adf0*/  WARPSYNC 0xffffffff ;  /* 0xffffffff00007948 */ /* 0x000fe20003800000 */
[----:B------:R-:W-:Y:S01]  /*ae00*/  IMAD.MOV.U32 R4, RZ, RZ, R56 ;  /* 0x000000ffff047224 */ /* 0x000fe200078e0038 */
[----:B------:R-:W-:Y:S01]  /*ae10*/  BSSY B1, `(.L_x_2317) ;  /* 0x000013f000017945 */ /* 0x000fe20003800000 */
        /* <DEDUP_REMOVED lines=17> */
[----:B------:R-:W-:-:S02]  /*af30*/  MOV R0, R61 ;  /* 0x0000003d00007202 */ /* 0x000fc40000000f00 */
[----:B------:R-:W-:Y:S01]  /*af40*/  PRMT R89, R4, 0x5410, R3 ;  /* 0x0000541004597816 */ /* 0x000fe20000000003 */
[----:B------:R-:W-:Y:S01]  /*af50*/  IMAD.MOV.U32 R4, RZ, RZ, R58 ;  /* 0x000000ffff047224 */ /* 0x000fe200078e003a */
[----:B------:R-:W-:Y:S01]  /*af60*/  PRMT R87, R2, 0x5410, R0 ;  /* 0x0000541002577816 */ /* 0x000fe20000000000 */
[----:B------:R-:W-:Y:S02]  /*af70*/  IMAD.MOV.U32 R3, RZ, RZ, R59 ;  /* 0x000000ffff037224 */ /* 0x000fe400078e003b */
[----:B------:R-:W-:Y:S02]  /*af80*/  IMAD.MOV.U32 R2, RZ, RZ, R54 ;  /* 0x000000ffff027224 */ /* 0x000fe400078e0036 */
[----:B------:R-:W-:Y:S01]  /*af90*/  IMAD.MOV.U32 R0, RZ, RZ, R55 ;  /* 0x000000ffff007224 */ /* 0x000fe200078e0037 */
[----:B------:R-:W-:Y:S01]  /*afa0*/  PRMT R85, R4, 0x5410, R3 ;  /* 0x0000541004557816 */ /* 0x000fe20000000003 */
[----:B------:R-:W-:Y:S01]  /*afb0*/  IMAD.MOV.U32 R4, RZ, RZ, R51 ;  /* 0x000000ffff047224 */ /* 0x000fe200078e0033 */
[----:B------:R-:W-:-:S02]  /*afc0*/  IADD3 R3, -R226, R37, RZ ;  /* 0x00000025e2037210 */ /* 0x000fc40007ffe1ff */
[----:B------:R-:W-:Y:S01]  /*afd0*/  PRMT R83, R2, 0x5410, R0 ;  /* 0x0000541002537816 */ /* 0x000fe20000000000 */
[----:B------:R-:W-:Y:S01]  /*afe0*/  IMAD.MOV.U32 R2, RZ, RZ, R50 ;  /* 0x000000ffff027224 */ /* 0x000fe200078e0032 */
[----:B------:R-:W-:Y:S02]  /*aff0*/  IMNMX R36, R3, 0x80, PT ;  /* 0x0000008003247817 */ /* 0x000fe40003800200 */
[----:B------:R-:W-:Y:S01]  /*b000*/  LOP3.LUT R0, R228, 0x18, R106, 0xf8, !PT ;  /* 0x00000018e4007812 */ /* 0x000fe200078ef86a */
[----:B------:R-:W-:Y:S01]  /*b010*/  BAR.SYNC.DEFER_BLOCKING 0x0 ;  /* 0x0000000000007b1d */ /* 0x000fe20000010000 */
[----:B------:R-:W-:Y:S02]  /*b020*/  ISETP.GE.AND P1, PT, R215, R36, PT ;  /* 0x00000024d700720c */ /* 0x000fe40003f26270 */
[----:B------:R-:W-:Y:S02]  /*b030*/  LOP3.LUT R0, R151, R0, R150, 0xf6, !PT ;  /* 0x0000000097007212 */ /* 0x000fe400078ef696 */
[----:B------:R-:W-:Y:S01]  /*b040*/  PRMT R79, R2, 0x7610, R79 ;  /* 0x00007610024f7816 */ /* 0x000fe2000000004f */
[----:B------:R-:W-:Y:S01]  /*b050*/  IMAD.MOV.U32 R2, RZ, RZ, R42 ;  /* 0x000000ffff027224 */ /* 0x000fe200078e002a */
[----:B------:R-:W-:Y:S01]  /*b060*/  PRMT R80, R4, 0x7610, R80 ;  /* 0x0000761004507816 */ /* 0x000fe20000000050 */
[----:B------:R-:W-:-:S02]  /*b070*/  IMAD.SHL.U32 R26, R0, 0x2, RZ ;  /* 0x00000002001a7824 */ /* 0x000fc400078e00ff */
[----:B------:R-:W-:-:S03]  /*b080*/  IMAD.MOV.U32 R0, RZ, RZ, R43 ;  /* 0x000000ffff007224 */ /* 0x000fc600078e002b */
[C---:B------:R-:W-:Y:S02]  /*b090*/  IADD3 R3, R26.reuse, 0x18100, RZ ;  /* 0x000181001a037810 */ /* 0x040fe40007ffe0ff */
[----:B---3--:R-:W-:Y:S02]  /*b0a0*/  IADD3 R32, R26, 0x18140, RZ ;  /* 0x000181401a207810 */ /* 0x008fe40007ffe0ff */
[----:B------:R-:W-:Y:S02]  /*b0b0*/  PRMT R37, R2, 0x5410, R0 ;  /* 0x0000541002257816 */ /* 0x000fe40000000000 */
[----:B------:R-:W-:Y:S01]  /*b0c0*/  @P0 IADD3 R32, R3, -0x40, RZ ;  /* 0xffffffc003200810 */ /* 0x000fe20007ffe0ff */
[----:B------:R-:W-:Y:S05]  /*b0d0*/  @P1 BRA `(.L_x_2318) ;  /* 0x0000112000001947 */ /* 0x000fea0003800000 */
[----:B------:R-:W-:Y:S01]  /*b0e0*/  ISETP.GE.AND P0, PT, R142, c[0x0][0x27c], PT ;  /* 0x00009f008e007a0c */ /* 0x000fe20003f06270 */
[----:B------:R-:W-:-:S12]  /*b0f0*/  BSSY B0, `(.L_x_2319) ;  /* 0x000002c000007945 */ /* 0x000fd80003800000 */
[----:B------:R-:W-:Y:S05]  /*b100*/  @P0 BRA `(.L_x_2320) ;  /* 0x000002a000000947 */ /* 0x000fea0003800000 */
[----:B------:R-:W1:Y:S01]  /*b110*/  LDS.128 R12, [R26+0x18100] ;  /* 0x018100001a0c7984 */ /* 0x000e620000000c00 */
[----:B------:R-:W-:Y:S02]  /*b120*/  SHF.R.U32.HI R0, RZ, 0x10, R7 ;  /* 0x00000010ff007819 */ /* 0x000fe40000011607 */
[----:B------:R-:W-:Y:S02]  /*b130*/  SHF.R.U64 R27, R8, 0x10, R9 ;  /* 0x00000010081b7819 */ /* 0x000fe40000001209 */
[----:B------:R-:W-:Y:S02]  /*b140*/  SHF.R.U64 R17, R6, 0x10, R7 ;  /* 0x0000001006117819 */ /* 0x000fe40000001207 */
[----:B------:R-:W-:-:S05]  /*b150*/  SHF.R.U32.HI R3, RZ, 0x10, R9 ;  /* 0x00000010ff037819 */ /* 0x000fca0000011609 */
[----:B------:R-:W-:Y:S02]  /*b160*/  HADD2.F32 R33, -RZ, R3.H0_H0 ;  /* 0x20000003ff217230 */ /* 0x000fe40000004100 */
[----:B------:R-:W-:Y:S02]  /*b170*/  HADD2.F32 R3, -RZ, R69.H0_H0 ;  /* 0x20000045ff037230 */ /* 0x000fe40000004100 */
[--C-:B-1----:R-:W-:Y:S02]  /*b180*/  HADD2.F32 R8, -RZ, R12.reuse.H0_H0 ;  /* 0x2000000cff087230 */ /* 0x102fe40000004100 */
[----:B------:R-:W-:Y:S02]  /*b190*/  HADD2.F32 R7, -RZ, R12.H1_H1 ;  /* 0x3000000cff077230 */ /* 0x000fe40000004100 */
[--C-:B------:R-:W-:Y:S02]  /*b1a0*/  HADD2.F32 R12, -RZ, R14.reuse.H0_H0 ;  /* 0x2000000eff0c7230 */ /* 0x100fe40000004100 */
[----:B------:R-:W-:-:S02]  /*b1b0*/  HADD2.F32 R4, -RZ, R14.H1_H1 ;  /* 0x3000000eff047230 */ /* 0x000fc40000004100 */
[--C-:B------:R-:W-:Y:S02]  /*b1c0*/  HADD2.F32 R2, -RZ, R15.reuse.H1_H1 ;  /* 0x3000000fff027230 */ /* 0x100fe40000004100 */
[----:B------:R-:W-:Y:S02]  /*b1d0*/  HADD2.F32 R14, -RZ, R0.H0_H0 ;  /* 0x20000000ff0e7230 */ /* 0x000fe40000004100 */
[----:B------:R-:W-:Y:S02]  /*b1e0*/  HADD2.F32 R9, -RZ, R15.H0_H0 ;  /* 0x2000000fff097230 */ /* 0x000fe40000004100 */
[--C-:B------:R-:W-:Y:S02]  /*b1f0*/  HADD2.F32 R6, -RZ, R13.reuse.H0_H0 ;  /* 0x2000000dff067230 */ /* 0x100fe40000004100 */
[----:B--2---:R-:W-:Y:S01]  /*b200*/  HADD2.F32 R5, -RZ, R13.H1_H1 ;  /* 0x3000000dff057230 */ /* 0x004fe20000004100 */
[-C--:B------:R-:W-:Y:S01]  /*b210*/  FMUL.FTZ R13, R2, R14.reuse ;  /* 0x0000000e020d7220 */ /* 0x080fe20000410000 */
[----:B------:R-:W-:Y:S01]  /*b220*/  HADD2.F32 R0, -RZ, R68.H0_H0 ;  /* 0x20000044ff007230 */ /* 0x000fe20000004100 */
[----:B------:R-:W-:-:S02]  /*b230*/  FMUL.FTZ R14, R9, R14 ;  /* 0x0000000e090e7220 */ /* 0x000fc40000410000 */
[----:B------:R-:W-:Y:S02]  /*b240*/  FFMA.FTZ R16, R9, R33, -R13 ;  /* 0x0000002109107223 */ /* 0x000fe4000001080d */
[-C--:B------:R-:W-:Y:S02]  /*b250*/  FMUL.FTZ R9, R8, R0.reuse ;  /* 0x0000000008097220 */ /* 0x080fe40000410000 */
[C---:B------:R-:W-:Y:S01]  /*b260*/  FMUL.FTZ R15, R7.reuse, R0 ;  /* 0x00000000070f7220 */ /* 0x040fe20000410000 */
[----:B------:R-:W-:Y:S01]  /*b270*/  HADD2.F32 R0, -RZ, R68.H1_H1 ;  /* 0x30000044ff007230 */ /* 0x000fe20000004100 */
[----:B------:R-:W-:Y:S01]  /*b280*/  FFMA.FTZ R13, R7, R3, R9 ;  /* 0x00000003070d7223 */ /* 0x000fe20000010009 */
[----:B------:R-:W-:Y:S01]  /*b290*/  HADD2.F32 R9, -RZ, R17.H0_H0 ;  /* 0x20000011ff097230 */ /* 0x000fe20000004100 */
[----:B------:R-:W-:Y:S01]  /*b2a0*/  FFMA.FTZ R14, R2, R33, R14 ;  /* 0x00000021020e7223 */ /* 0x000fe2000001000e */
[----:B------:R-:W-:Y:S01]  /*b2b0*/  HADD2.F32 R2, -RZ, R69.H1_H1 ;  /* 0x30000045ff027230 */ /* 0x000fe20000004100 */
[----:B------:R-:W-:Y:S01]  /*b2c0*/  FFMA.FTZ R15, R8, R3, -R15 ;  /* 0x00000003080f7223 */ /* 0x000fe2000001080f */
[----:B------:R-:W-:Y:S01]  /*b2d0*/  HADD2.F32 R17, -RZ, R27.H0_H0 ;  /* 0x2000001bff117230 */ /* 0x000fe20000004100 */
[----:B------:R-:W-:-:S02]  /*b2e0*/  FMUL.FTZ R3, R4, R0 ;  /* 0x0000000004037220 */ /* 0x000fc40000410000 */
[----:B------:R-:W-:Y:S02]  /*b2f0*/  FMUL.FTZ R0, R12, R0 ;  /* 0x000000000c007220 */ /* 0x000fe40000410000 */
[-C--:B------:R-:W-:Y:S02]  /*b300*/  FMUL.FTZ R7, R5, R9.reuse ;  /* 0x0000000905077220 */ /* 0x080fe40000410000 */
[----:B------:R-:W-:Y:S02]  /*b310*/  FMUL.FTZ R9, R6, R9 ;  /* 0x0000000906097220 */ /* 0x000fe40000410000 */
[-C--:B------:R-:W-:Y:S02]  /*b320*/  FFMA.FTZ R8, R12, R2.reuse, -R3 ;  /* 0x000000020c087223 */ /* 0x080fe40000010803 */
[----:B------:R-:W-:Y:S01]  /*b330*/  FFMA.FTZ R2, R4, R2, R0 ;  /* 0x0000000204027223 */ /* 0x000fe20000010000 */
[----:B------:R-:W-:Y:S01]  /*b340*/  F2FP.PACK_AB R4, R13, R15 ;  /* 0x0000000f0d04723e */ /* 0x000fe200000000ff */
[-C--:B------:R-:W-:Y:S01]  /*b350*/  FFMA.FTZ R3, R6, R17.reuse, -R7 ;  /* 0x0000001106037223 */ /* 0x080fe20000010807 */
[----:B------:R-:W-:Y:S01]  /*b360*/  F2FP.PACK_AB R7, R14, R16 ;  /* 0x000000100e07723e */ /* 0x000fe200000000ff */
[----:B------:R-:W-:Y:S01]  /*b370*/  FFMA.FTZ R0, R5, R17, R9 ;  /* 0x0000001105007223 */ /* 0x000fe20000010009 */
[----:B------:R-:W-:-:S04]  /*b380*/  F2FP.PACK_AB R6, R2, R8 ;  /* 0x000000080206723e */ /* 0x000fc800000000ff */
[----:B------:R-:W-:-:S05]  /*b390*/  F2FP.PACK_AB R5, R0, R3 ;  /* 0x000000030005723e */ /* 0x000fca00000000ff */
[----:B------:R1:W-:Y:S02]  /*b3a0*/  STS.128 [R26+0x18100], R4 ;  /* 0x018100041a007388 */ /* 0x0003e40000000c00 */
.L_x_2320:
[----:B------:R-:W-:Y:S05]  /*b3b0*/  BSYNC B0 ;  /* 0x0000000000007941 */ /* 0x000fea0003800000 */
.L_x_2319:
[----:B------:R-:W-:Y:S01]  /*b3c0*/  ISETP.GE.AND P0, PT, R149, c[0x0][0x27c], PT ;  /* 0x00009f0095007a0c */ /* 0x000fe20003f06270 */
[----:B------:R-:W-:-:S12]  /*b3d0*/  BSSY B0, `(.L_x_2321) ;  /* 0x000002c000007945 */ /* 0x000fd80003800000 */
[----:B------:R-:W-:Y:S05]  /*b3e0*/  @P0 BRA `(.L_x_2322) ;  /* 0x000002a000000947 */ /* 0x000fea0003800000 */
[----:B-12---:R-:W1:Y:S01]  /*b3f0*/  LDS.128 R4, [R32] ;  /* 0x0000000020047984 */ /* 0x006e620000000c00 */
[----:B------:R-:W-:Y:S02]  /*b400*/  SHF.R.U32.HI R0, RZ, 0x10, R21 ;  /* 0x00000010ff007819 */ /* 0x000fe40000011615 */
[--C-:B------:R-:W-:Y:S02]  /*b410*/  SHF.R.U32.HI R2, RZ, 0x10, R19.reuse ;  /* 0x00000010ff027819 */ /* 0x100fe40000011613 */
        /* <DEDUP_REMOVED lines=13> */
[-C--:B------:R-:W-:Y:S01]  /*b4f0*/  FMUL.FTZ R5, R7, R14.reuse ;  /* 0x0000000e07057220 */ /* 0x080fe20000410000 */
[--C-:B------:R-:W-:Y:S01]  /*b500*/  HADD2.F32 R13, -RZ, R6.reuse.H0_H0 ;  /* 0x20000006ff0d7230 */ /* 0x100fe20000004100 */
[----:B------:R-:W-:Y:S01]  /*b510*/  FMUL.FTZ R14, R12, R14 ;  /* 0x0000000e0c0e7220 */ /* 0x000fe20000410000 */
[----:B------:R-:W-:Y:S01]  /*b520*/  HADD2.F32 R6, -RZ, R6.H1_H1 ;  /* 0x30000006ff067230 */ /* 0x000fe20000004100 */
[----:B------:R-:W-:Y:S02]  /*b530*/  FMUL.FTZ R15, R8, R0 ;  /* 0x00000000080f7220 */ /* 0x000fe40000410000 */
[----:B------:R-:W-:Y:S02]  /*b540*/  FFMA.FTZ R12, R12, R18, -R5 ;  /* 0x000000120c0c7223 */ /* 0x000fe40000010805 */
[C---:B------:R-:W-:Y:S01]  /*b550*/  FMUL.FTZ R5, R9.reuse, R0 ;  /* 0x0000000009057220 */ /* 0x040fe20000410000 */
[----:B------:R-:W-:Y:S01]  /*b560*/  HADD2.F32 R0, -RZ, R70.H1_H1 ;  /* 0x30000046ff007230 */ /* 0x000fe20000004100 */
[----:B------:R-:W-:-:S02]  /*b570*/  FFMA.FTZ R15, R9, R2, -R15 ;  /* 0x00000002090f7223 */ /* 0x000fc4000001080f */
[----:B------:R-:W-:Y:S01]  /*b580*/  FFMA.FTZ R9, R8, R2, R5 ;  /* 0x0000000208097223 */ /* 0x000fe20000010005 */
[----:B------:R-:W-:Y:S01]  /*b590*/  HADD2.F32 R8, -RZ, R16.H0_H0 ;  /* 0x20000010ff087230 */ /* 0x000fe20000004100 */
[----:B------:R-:W-:Y:S01]  /*b5a0*/  FFMA.FTZ R14, R7, R18, R14 ;  /* 0x00000012070e7223 */ /* 0x000fe2000001000e */
[----:B------:R-:W-:Y:S01]  /*b5b0*/  HADD2.F32 R2, -RZ, R71.H1_H1 ;  /* 0x30000047ff027230 */ /* 0x000fe20000004100 */
[-C--:B------:R-:W-:Y:S02]  /*b5c0*/  FMUL.FTZ R5, R6, R0.reuse ;  /* 0x0000000006057220 */ /* 0x080fe40000410000 */
[----:B------:R-:W-:Y:S02]  /*b5d0*/  FMUL.FTZ R0, R13, R0 ;  /* 0x000000000d007220 */ /* 0x000fe40000410000 */
[-C--:B------:R-:W-:Y:S02]  /*b5e0*/  FMUL.FTZ R7, R3, R8.reuse ;  /* 0x0000000803077220 */ /* 0x080fe40000410000 */
[----:B------:R-:W-:-:S02]  /*b5f0*/  FMUL.FTZ R8, R4, R8 ;  /* 0x0000000804087220 */ /* 0x000fc40000410000 */
[-C--:B------:R-:W-:Y:S02]  /*b600*/  FFMA.FTZ R5, R13, R2.reuse, -R5 ;  /* 0x000000020d057223 */ /* 0x080fe40000010805 */
[----:B------:R-:W-:Y:S02]  /*b610*/  FFMA.FTZ R2, R6, R2, R0 ;  /* 0x0000000206027223 */ /* 0x000fe40000010000 */
[-C--:B------:R-:W-:Y:S01]  /*b620*/  FFMA.FTZ R0, R4, R17.reuse, -R7 ;  /* 0x0000001104007223 */ /* 0x080fe20000010807 */
[----:B------:R-:W-:Y:S01]  /*b630*/  F2FP.PACK_AB R7, R14, R12 ;  /* 0x0000000c0e07723e */ /* 0x000fe200000000ff */
[----:B------:R-:W-:Y:S01]  /*b640*/  FFMA.FTZ R3, R3, R17, R8 ;  /* 0x0000001103037223 */ /* 0x000fe20000010008 */
[----:B------:R-:W-:Y:S02]  /*b650*/  F2FP.PACK_AB R6, R2, R5 ;  /* 0x000000050206723e */ /* 0x000fe400000000ff */
[----:B------:R-:W-:Y:S02]  /*b660*/  F2FP.PACK_AB R4, R9, R15 ;  /* 0x0000000f0904723e */ /* 0x000fe400000000ff */
[----:B------:R-:W-:-:S05]  /*b670*/  F2FP.PACK_AB R5, R3, R0 ;  /* 0x000000000305723e */ /* 0x000fca00000000ff */
[----:B------:R1:W-:Y:S02]  /*b680*/  STS.128 [R32], R4 ;  /* 0x0000000420007388 */ /* 0x0003e40000000c00 */
.L_x_2322:
[----:B------:R-:W-:Y:S05]  /*b690*/  BSYNC B0 ;  /* 0x0000000000007941 */ /* 0x000fea0003800000 */
.L_x_2321:
[----:B------:R-:W-:Y:S01]  /*b6a0*/  ISETP.GE.AND P0, PT, R146, c[0x0][0x27c], PT ;  /* 0x00009f0092007a0c */ /* 0x000fe20003f06270 */
[----:B------:R-:W-:-:S12]  /*b6b0*/  BSSY B0, `(.L_x_2323) ;  /* 0x000002c000007945 */ /* 0x000fd80003800000 */
[----:B------:R-:W-:Y:S05]  /*b6c0*/  @P0 BRA `(.L_x_2324) ;  /* 0x000002a000000947 */ /* 0x000fea0003800000 */
[----:B-12---:R-:W1:Y:S01]  /*b6d0*/  LDS.128 R4, [R26+0x1c100] ;  /* 0x01c100001a047984 */ /* 0x006e620000000c00 */
        /* <DEDUP_REMOVED lines=40> */
[----:B------:R1:W-:Y:S02]  /*b960*/  STS.128 [R26+0x1c100], R4 ;  /* 0x01c100041a007388 */ /* 0x0003e40000000c00 */
.L_x_2324:
[----:B------:R-:W-:Y:S05]  /*b970*/  BSYNC B0 ;  /* 0x0000000000007941 */ /* 0x000fea0003800000 */
.L_x_2323:
        /* <DEDUP_REMOVED lines=45> */
.L_x_2326:
[----:B------:R-:W-:Y:S05]  /*bc50*/  BSYNC B0 ;  /* 0x0000000000007941 */ /* 0x000fea0003800000 */
.L_x_2325:
        /* <DEDUP_REMOVED lines=45> */
.L_x_2328:
[----:B------:R-:W-:Y:S05]  /*bf30*/  BSYNC B0 ;  /* 0x0000000000007941 */ /* 0x000fea0003800000 */
.L_x_2327:
[----:B------:R-:W-:-:S13]  /*bf40*/  ISETP.GE.AND P0, PT, R147, c[0x0][0x27c], PT ;  /* 0x00009f0093007a0c */ /* 0x000fda0003f06270 */
[----:B------:R-:W-:Y:S05]  /*bf50*/  @P0 BRA `(.L_x_2318) ;  /* 0x000002a000000947 */ /* 0x000fea0003800000 */
[----:B-12---:R-:W1:Y:S01]  /*bf60*/  LDS.128 R4, [R32+0x8000] ;  /* 0x0080000020047984 */ /* 0x006e620000000c00 */
[----:B------:R-:W-:Y:S02]  /*bf70*/  SHF.R.U32.HI R0, RZ, 0x10, R47 ;  /* 0x00000010ff007819 */ /* 0x000fe4000001162f */
[----:B------:R-:W-:Y:S02]  /*bf80*/  SHF.R.U32.HI R2, RZ, 0x10, R45 ;  /* 0x00000010ff027819 */ /* 0x000fe4000001162d */
[----:B------:R-:W-:Y:S01]  /*bf90*/  SHF.R.U64 R16, R46, 0x10, R47 ;  /* 0x000000102e107819 */ /* 0x000fe2000000122f */
[----:B------:R-:W-:Y:S01]  /*bfa0*/  HADD2.F32 R14, -RZ, R0.H0_H0 ;  /* 0x20000000ff0e7230 */ /* 0x000fe20000004100 */
[----:B------:R-:W-:Y:S01]  /*bfb0*/  SHF.R.U64 R17, R44, 0x10, R45 ;  /* 0x000000102c117819 */ /* 0x000fe2000000122d */
[----:B------:R-:W-:Y:S02]  /*bfc0*/  HADD2.F32 R0, -RZ, R79.H1_H1 ;  /* 0x3000004fff007230 */ /* 0x000fe40000004100 */
        /* <DEDUP_REMOVED lines=35> */
.L_x_2318:
[----:B------:R-:W-:Y:S05]  /*c200*/  BSYNC B1 ;  /* 0x0000000000017941 */ /* 0x000fea0003800000 */
.L_x_2317:
[----:B------:R-:W-:-:S04]  /*c210*/  IADD3 R0, R215, 0x40, RZ ;  /* 0x00000040d7007810 */ /* 0x000fc80007ffe0ff */
[----:B------:R-:W-:-:S13]  /*c220*/  ISETP.GE.AND P0, PT, R0, R36, PT ;  /* 0x000000240000720c */ /* 0x000fda0003f06270 */
[----:B------:R-:W-:Y:S05]  /*c230*/  @P0 BRA `(.L_x_2308) ;  /* 0x0000458000000947 */ /* 0x000fea0003800000 */
        /* <DEDUP_REMOVED lines=31> */
[----:B------:R-:W-:Y:S01]  /*c430*/  HADD2.F32 R2, -RZ, R78.H0_H0 ;  /* 0x2000004eff027230 */ /* 0x000fe20000004100 */
        /* <DEDUP_REMOVED lines=13> */
.L_x_2330:
[----:B------:R-:W-:Y:S05]  /*c510*/  BSYNC B0 ;  /* 0x0000000000007941 */ /* 0x000fea0003800000 */
.L_x_2329:
        /* <DEDUP_REMOVED lines=26> */
[----:B------:R-:W-:Y:S01]  /*c6c0*/  HADD2.F32 R0, -RZ, R80.H0_H0 ;  /* 0x20000050ff007230 */ /* 0x000fe20000004100 */
        /* <DEDUP_REMOVED lines=18> */
.L_x_2332:
[----:B------:R-:W-:Y:S05]  /*c7f0*/  BSYNC B0 ;  /* 0x0000000000007941 */ /* 0x000fea0003800000 */
.L_x_2331:
        /* <DEDUP_REMOVED lines=45> */
.L_x_2334:
[----:B------:R-:W-:Y:S05]  /*cad0*/  BSYNC B0 ;  /* 0x0000000000007941 */ /* 0x000fea0003800000 */
.L_x_2333:
        /* <DEDUP_REMOVED lines=45> */
.L_x_2336:
[----:B------:R-:W-:Y:S05]  /*cdb0*/  BSYNC B0 ;  /* 0x0000000000007941 */ /* 0x000fea0003800000 */
.L_x_2335:
        /* <DEDUP_REMOVED lines=45> */
.L_x_2338:
[----:B------:R-:W-:Y:S05]  /*d090*/  BSYNC B0 ;  /* 0x0000000000007941 */ /* 0x000fea0003800000 */
.L_x_2337:
        /* <DEDUP_REMOVED lines=43> */
[----:B------:R1:W-:Y:S01]  /*d350*/  STS.128 [R32+0xa000], R4 ;  /* 0x00a0000420007388 */ /* 0x0003e20000000c00 */
[----:B------:R-:W-:Y:S05]  /*d360*/  BRA `(.L_x_2308) ;  /* 0x0000345000007947 */ /* 0x000fea0003800000 */
.L_x_2309:
        /* <DEDUP_REMOVED lines=22> */
.L_x_2505:
[----:B------:R-:W-:Y:S05]  /*d4d0*/  BRA.DIV ~URZ, `(.L_x_2340) ;  /* 0x00016a827f007947 */ /* 0x000fea000b800000 */
[----:B------:R3:W4:Y:S01]  /*d4e0*/  SHFL.IDX PT, R8, R23, RZ, 0x1c1f ;  /* 0x001c1fff17087589 */ /* 0x00072200000e0000 */
[----:B--2---:R-:W-:-:S03]  /*d4f0*/  MOV R9, R0 ;  /* 0x0000000000097202 */ /* 0x004fc60000000f00 */
[----:B------:R3:W2:Y:S04]  /*d500*/  SHFL.IDX PT, R20, R21, RZ, 0x1c1f ;  /* 0x001c1fff15147589 */ /* 0x0006a800000e0000 */
[----:B------:R3:W1:Y:S02]  /*d510*/  SHFL.IDX PT, R3, R32, RZ, 0x1c1f ;  /* 0x001c1fff20037589 */ /* 0x00066400000e0000 */
.L_x_2506:
        /* <DEDUP_REMOVED lines=23> */
[----:B----4-:R-:W-:-:S04]  /*d690*/  @!P1 IADD3 R18, P0, R8, R2, RZ ;  /* 0x0000000208129210 */ /* 0x010fc80007f1e0ff */
[----:B------:R-:W-:Y:S02]  /*d6a0*/  @!P1 IADD3.X R19, R9, R0, RZ, P0, !PT ;  /* 0x0000000009139210 */ /* 0x000fe400007fe4ff */
[----:B-1----:R-:W-:Y:S02]  /*d6b0*/  @!P1 IADD3 R16, P0, R3, R2, RZ ;  /* 0x0000000203109210 */ /* 0x002fe40007f1e0ff */
[----:B------:R-:W-:Y:S01]  /*d6c0*/  MOV R2, R3 ;  /* 0x0000000300027202 */ /* 0x000fe20000000f00 */
[----:B--2---:R-:W-:Y:S02]  /*d6d0*/  IMAD.MOV.U32 R3, RZ, RZ, R20 ;  /* 0x000000ffff037224 */ /* 0x004fe400078e0014 */
[----:B------:R-:W-:Y:S01]  /*d6e0*/  @!P1 IMAD.X R17, R20, 0x1, R0, P0 ;  /* 0x0000000114119824 */ /* 0x000fe200000e0600 */
[----:B------:R-:W-:-:S13]  /*d6f0*/  ISETP.GE.AND P0, PT, R141, c[0x0][0x27c], PT ;  /* 0x00009f008d007a0c */ /* 0x000fda0003f06270 */
[----:B------:R-:W-:-:S05]  /*d700*/  @!P0 SHF.L.U32 R0, R230, 0x3, RZ ;  /* 0x00000003e6008819 */ /* 0x000fca00000006ff */
[----:B------:R-:W-:-:S04]  /*d710*/  @!P0 IMAD.WIDE R6, R0, 0x2, R8 ;  /* 0x0000000200068825 */ /* 0x000fc800078e0208 */
[----:B------:R-:W-:Y:S01]  /*d720*/  @!P0 IMAD.WIDE R4, R0, 0x2, R2 ;  /* 0x0000000200048825 */ /* 0x000fe200078e0202 */
[----:B------:R1:W5:Y:S04]  /*d730*/  @!P0 LD.E.128 R28, [R6.64] ;  /* 0x0000000c061c8980 */ /* 0x000368000c101d00 */
[----:B------:R2:W5:Y:S01]  /*d740*/  @!P0 LD.E.128 R24, [R4.64] ;  /* 0x0000000c04188980 */ /* 0x000562000c101d00 */
[----:B------:R-:W-:Y:S01]  /*d750*/  ISETP.GE.AND P0, PT, R140, c[0x0][0x27c], PT ;  /* 0x00009f008c007a0c */ /* 0x000fe20003f06270 */
[----:B------:R-:W-:Y:S01]  /*d760*/  CS2R R46, SRZ ;  /* 0x00000000002e7805 */ /* 0x000fe2000001ff00 */
[----:B------:R-:W-:Y:S01]  /*d770*/  CS2R R44, SRZ ;  /* 0x00000000002c7805 */ /* 0x000fe2000001ff00 */
[----:B------:R-:W-:-:S10]  /*d780*/  CS2R R42, SRZ ;  /* 0x00000000002a7805 */ /* 0x000fd4000001ff00 */
[----:B------:R-:W-:Y:S01]  /*d790*/  @!P0 IMAD.SHL.U32 R0, R229, 0x8, RZ ;  /* 0x00000008e5008824 */ /* 0x000fe200078e00ff */
[----:B------:R-:W-:Y:S01]  /*d7a0*/  CS2R R40, SRZ ;  /* 0x0000000000287805 */ /* 0x000fe2000001ff00 */
[----:B------:R-:W-:Y:S01]  /*d7b0*/  CS2R R14, SRZ ;  /* 0x00000000000e7805 */ /* 0x000fe2000001ff00 */
[----:B------:R-:W-:Y:S01]  /*d7c0*/  CS2R R12, SRZ ;  /* 0x00000000000c7805 */ /* 0x000fe2000001ff00 */
[----:B------:R-:W-:Y:S01]  /*d7d0*/  @!P0 IMAD.WIDE R2, R0, 0x2, R2 ;  /* 0x0000000200028825 */ /* 0x000fe200078e0202 */
[----:B-1----:R-:W-:-:S04]  /*d7e0*/  CS2R R6, SRZ ;  /* 0x0000000000067805 */ /* 0x002fc8000001ff00 */
[----:B------:R1:W5:Y:S01]  /*d7f0*/  @!P0 LD.E.128 R40, [R2.64] ;  /* 0x0000000c02288980 */ /* 0x000362000c101d00 */
[----:B--2---:R-:W-:-:S03]  /*d800*/  @!P0 IMAD.WIDE R4, R0, 0x2, R8 ;  /* 0x0000000200048825 */ /* 0x004fc600078e0208 */
[----:B------:R1:W5:Y:S04]  /*d810*/  @!P1 LD.E.128 R12, [R18.64] ;  /* 0x0000000c120c9980 */ /* 0x000368000c101d00 */
[----:B------:R2:W5:Y:S02]  /*d820*/  @!P0 LD.E.128 R44, [R4.64] ;  /* 0x0000000c042c8980 */ /* 0x000564000c101d00 */
[----:B--2---:R-:W-:-:S06]  /*d830*/  CS2R R4, SRZ ;  /* 0x0000000000047805 */ /* 0x004fcc000001ff00 */
[----:B------:R1:W5:Y:S02]  /*d840*/  @!P1 LD.E.128 R4, [R16.64] ;  /* 0x0000000c10049980 */ /* 0x000364000c101d00 */
.L_x_2342:
[----:B------:R-:W-:Y:S05]  /*d850*/  BSYNC B0 ;  /* 0x0000000000007941 */ /* 0x000fea0003800000 */
.L_x_2341:
[----:B----45:R-:W-:Y:S02]  /*d860*/  IMAD.MOV.U32 R8, RZ, RZ, R46 ;  /* 0x000000ffff087224 */ /* 0x030fe400078e002e */
[----:B-1----:R-:W-:Y:S02]  /*d870*/  IMAD.MOV.U32 R3, RZ, RZ, R47 ;  /* 0x000000ffff037224 */ /* 0x002fe400078e002f */
        /* <DEDUP_REMOVED lines=27> */
[----:B------:R-:W-:Y:S01]  /*da30*/  MOV R3, R27 ;  /* 0x0000001b00037202 */ /* 0x000fe20000000f00 */
[----:B------:R-:W-:Y:S01]  /*da40*/  IMAD.MOV.U32 R0, RZ, RZ, R25 ;  /* 0x000000ffff007224 */ /* 0x000fe200078e0019 */
[----:B------:R-:W-:Y:S01]  /*da50*/  PRMT R82, R82, 0x5410, R8 ;  /* 0x0000541052527816 */ /* 0x000fe20000000008 */
[----:B------:R-:W-:Y:S01]  /*da60*/  IMAD.MOV.U32 R8, RZ, RZ, R6 ;  /* 0x000000ffff087224 */ /* 0x000fe200078e0006 */
[----:B------:R-:W-:-:S02]  /*da70*/  PRMT R83, R3, 0x7610, R83 ;  /* 0x0000761003537816 */ /* 0x000fc40000000053 */
[----:B------:R-:W-:Y:S01]  /*da80*/  PRMT R81, R0, 0x5410, R2 ;  /* 0x0000541000517816 */ /* 0x000fe20000000002 */
[----:B------:R-:W-:Y:S01]  /*da90*/  IMAD.MOV.U32 R2, RZ, RZ, R4 ;  /* 0x000000ffff027224 */ /* 0x000fe200078e0004 */
[----:B------:R-:W-:Y:S01]  /*daa0*/  MOV R3, R7 ;  /* 0x0000000700037202 */ /* 0x000fe20000000f00 */
[----:B------:R-:W-:-:S03]  /*dab0*/  IMAD.MOV.U32 R0, RZ, RZ, R5 ;  /* 0x000000ffff007224 */ /* 0x000fc600078e0005 */
[----:B------:R-:W-:Y:S02]  /*dac0*/  PRMT R70, R8, 0x5410, R3 ;  /* 0x0000541008467816 */ /* 0x000fe40000000003 */
[----:B------:R-:W-:Y:S01]  /*dad0*/  PRMT R39, R0, 0x5410, R2 ;  /* 0x0000541000277816 */ /* 0x000fe20000000002 */
[----:B------:R-:W-:Y:S05]  /*dae0*/  BRA.DIV ~URZ, `(.L_x_2343) ;  /* 0x000165b27f007947 */ /* 0x000fea000b800000 */
[----:B------:R1:W4:Y:S04]  /*daf0*/  SHFL.IDX PT, R9, R22, 0x1, 0x1c1f ;  /* 0x003c1f0016097f89 */ /* 0x00032800000e0000 */
[----:B------:R1:W3:Y:S04]  /*db00*/  SHFL.IDX PT, R8, R23, 0x1, 0x1c1f ;  /* 0x003c1f0017087f89 */ /* 0x0002e800000e0000 */
[----:B--2---:R1:W2:Y:S04]  /*db10*/  SHFL.IDX PT, R20, R21, 0x1, 0x1c1f ;  /* 0x003c1f0015147f89 */ /* 0x0042a800000e0000 */
[----:B------:R1:W1:Y:S02]  /*db20*/  SHFL.IDX PT, R2, R32, 0x1, 0x1c1f ;  /* 0x003c1f0020027f89 */ /* 0x00026400000e0000 */
.L_x_2507:
        /* <DEDUP_REMOVED lines=23> */
[----:B----4-:R-:W-:Y:S01]  /*dca0*/  @!P1 IMAD.X R19, R9, 0x1, R3, P0 ;  /* 0x0000000109139824 */ /* 0x010fe200000e0603 */
[----:B-1----:R-:W-:-:S04]  /*dcb0*/  @!P1 IADD3 R16, P0, R2, R0, RZ ;  /* 0x0000000002109210 */ /* 0x002fc80007f1e0ff */
[----:B--2---:R-:W-:Y:S01]  /*dcc0*/  @!P1 IADD3.X R17, R20, R3, RZ, P0, !PT ;  /* 0x0000000314119210 */ /* 0x004fe200007fe4ff */
[----:B------:R-:W-:Y:S01]  /*dcd0*/  IMAD.MOV.U32 R3, RZ, RZ, R20 ;  /* 0x000000ffff037224 */ /* 0x000fe200078e0014 */
        /* <DEDUP_REMOVED lines=15> */
[----:B------:R1:W5:Y:S01]  /*ddd0*/  @!P1 LD.E.128 R48, [R18.64] ;  /* 0x0000000c12309980 */ /* 0x000362000c101d00 */
[----:B------:R-:W-:-:S03]  /*dde0*/  @!P0 IMAD.SHL.U32 R0, R229, 0x8, RZ ;  /* 0x00000008e5008824 */ /* 0x000fc600078e00ff */
[----:B------:R1:W5:Y:S01]  /*ddf0*/  @!P1 LD.E.128 R52, [R16.64] ;  /* 0x0000000c10349980 */ /* 0x000362000c101d00 */
[----:B------:R-:W-:-:S04]  /*de00*/  @!P0 IMAD.WIDE R8, R0, 0x2, R8 ;  /* 0x0000000200088825 */ /* 0x000fc800078e0208 */
[----:B------:R-:W-:Y:S01]  /*de10*/  @!P0 IMAD.WIDE R2, R0, 0x2, R2 ;  /* 0x0000000200028825 */ /* 0x000fe200078e0202 */
[----:B------:R1:W5:Y:S04]  /*de20*/  @!P0 LD.E.128 R76, [R8.64] ;  /* 0x0000000c084c8980 */ /* 0x000368000c101d00 */
[----:B------:R1:W5:Y:S02]  /*de30*/  @!P0 LD.E.128 R72, [R2.64] ;  /* 0x0000000c02488980 */ /* 0x000364000c101d00 */
.L_x_2345:
[----:B------:R-:W-:Y:S05]  /*de40*/  BSYNC B0 ;  /* 0x0000000000007941 */ /* 0x000fea0003800000 */
.L_x_2344:
[----:B-----5:R-:W-:Y:S01]  /*de50*/  IMAD.MOV.U32 R0, RZ, RZ, R78 ;  /* 0x000000ffff007224 */ /* 0x020fe200078e004e */
[----:B------:R-:W-:-:S04]  /*de60*/  DEPBAR.LE SB0, 0x3 ;  /* 0x000080c00000791a */ /* 0x000fc80000000000 */
[----:B-1-3--:R-:W-:Y:S01]  /*de70*/  IMAD.MOV.U32 R8, RZ, RZ, R79 ;  /* 0x000000ffff087224 */ /* 0x00afe200078e004f */
[----:B------:R-:W-:Y:S01]  /*de80*/  WARPSYNC 0xffffffff ;  /* 0xffffffff00007948 */ /* 0x000fe20003800000 */
[----:B------:R-:W-:Y:S01]  /*de90*/  IMAD.MOV.U32 R3, RZ, RZ, R76 ;  /* 0x000000ffff037224 */ /* 0x000fe200078e004c */
[----:B------:R-:W-:Y:S01]  /*dea0*/  BSSY B1, `(.L_x_2346) ;  /* 0x000015c000017945 */ /* 0x000fe20003800000 */
        /* <DEDUP_REMOVED lines=12> */
[----:B------:R-:W-:Y:S02]  /*df70*/  PRMT R92, R92, 0x5410, R0 ;  /* 0x000054105c5c7816 */ /* 0x000fe40000000000 */
[----:B------:R-:W-:Y:S01]  /*df80*/  PRMT R95, R95, 0x5410, R3 ;  /* 0x000054105f5f7816 */ /* 0x000fe20000000003 */
[----:B------:R-:W-:Y:S01]  /*df90*/  IMAD.MOV.U32 R3, RZ, RZ, R48 ;  /* 0x000000ffff037224 */ /* 0x000fe200078e0030 */
[----:B------:R-:W-:Y:S01]  /*dfa0*/  PRMT R92, R8, 0x7610, R92 ;  /* 0x00007610085c7816 */ /* 0x000fe2000000005c */
[----:B------:R-:W-:Y:S01]  /*dfb0*/  IMAD.MOV.U32 R8, RZ, RZ, R75 ;  /* 0x000000ffff087224 */ /* 0x000fe200078e004b */
[----:B------:R-:W-:Y:S01]  /*dfc0*/  PRMT R94, R2, 0x7610, R94 ;  /* 0x00007610025e7816 */ /* 0x000fe2000000005e */
[----:B------:R-:W-:Y:S01]  /*dfd0*/  IMAD.MOV.U32 R2, RZ, RZ, R49 ;  /* 0x000000ffff027224 */ /* 0x000fe200078e0031 */
[----:B------:R-:W-:-:S02]  /*dfe0*/  MOV R0, R74 ;  /* 0x0000004a00007202 */ /* 0x000fc40000000f00 */
[----:B------:R-:W-:Y:S02]  /*dff0*/  PRMT R99, R8, 0x7610, R99 ;  /* 0x0000761008637816 */ /* 0x000fe40000000063 */
[----:B------:R-:W-:Y:S02]  /*e000*/  IADD3 R8, -R226, R37, RZ ;  /* 0x00000025e2087210 */ /* 0x000fe40007ffe1ff */
[----:B------:R-:W-:Y:S01]  /*e010*/  PRMT R91, R91, 0x5410, R3 ;  /* 0x000054105b5b7816 */ /* 0x000fe20000000003 */
[----:B------:R-:W-:Y:S01]  /*e020*/  IMAD.MOV.U32 R3, RZ, RZ, R72 ;  /* 0x000000ffff037224 */ /* 0x000fe200078e0048 */
[----:B------:R-:W-:Y:S01]  /*e030*/  IMNMX R80, R8, 0x80, PT ;  /* 0x0000008008507817 */ /* 0x000fe20003800200 */
[----:B------:R-:W-:Y:S01]  /*e040*/  IMAD.MOV.U32 R8, RZ, RZ, R54 ;  /* 0x000000ffff087224 */ /* 0x000fe200078e0036 */
[----:B------:R-:W-:Y:S01]  /*e050*/  PRMT R90, R2, 0x7610, R90 ;  /* 0x00007610025a7816 */ /* 0x000fe2000000005a */
[----:B------:R-:W-:Y:S01]  /*e060*/  IMAD.MOV.U32 R2, RZ, RZ, R73 ;  /* 0x000000ffff027224 */ /* 0x000fe200078e0049 */
[----:B------:R-:W-:Y:S01]  /*e070*/  PRMT R98, R98, 0x5410, R0 ;  /* 0x0000541062627816 */ /* 0x000fe20000000000 */
[----:B------:R-:W-:Y:S01]  /*e080*/  IMAD.MOV.U32 R0, RZ, RZ, R66 ;  /* 0x000000ffff007224 */ /* 0x000fe200078e0042 */
[----:B------:R-:W-:Y:S01]  /*e090*/  BAR.SYNC.DEFER_BLOCKING 0x0 ;  /* 0x0000000000007b1d */ /* 0x000fe20000010000 */
[----:B------:R-:W-:-:S02]  /*e0a0*/  ISETP.GE.AND P0, PT, R215, R80, PT ;  /* 0x00000050d700720c */ /* 0x000fc40003f06270 */
[----:B------:R-:W-:Y:S01]  /*e0b0*/  PRMT R97, R2, 0x5410, R3 ;  /* 0x0000541002617816 */ /* 0x000fe20000000003 */
[----:B------:R-:W-:Y:S01]  /*e0c0*/  IMAD.MOV.U32 R3, RZ, RZ, R67 ;  /* 0x000000ffff037224 */ /* 0x000fe200078e0043 */
[----:B------:R-:W-:Y:S01]  /*e0d0*/  PRMT R94, R94, 0x5410, R0 ;  /* 0x000054105e5e7816 */ /* 0x000fe20000000000 */
[----:B------:R-:W-:Y:S01]  /*e0e0*/  IMAD.MOV.U32 R2, RZ, RZ, R64 ;  /* 0x000000ffff027224 */ /* 0x000fe200078e0040 */
[----:B------:R-:W-:Y:S01]  /*e0f0*/  PRMT R90, R90, 0x5410, R8 ;  /* 0x000054105a5a7816 */ /* 0x000fe20000000008 */
[----:B------:R-:W-:Y:S01]  /*e100*/  IMAD.MOV.U32 R0, RZ, RZ, R65 ;  /* 0x000000ffff007224 */ /* 0x000fe200078e0041 */
[----:B------:R-:W-:Y:S01]  /*e110*/  PRMT R95, R3, 0x7610, R95 ;  /* 0x00007610035f7816 */ /* 0x000fe2000000005f */
        /* <DEDUP_REMOVED lines=11> */
[----:B------:R-:W-:Y:S02]  /*e1d0*/  MOV R0, c[0x0][0x27c] ;  /* 0x00009f0000007a02 */ /* 0x000fe40000000f00 */
[--C-:B------:R-:W-:Y:S02]  /*e1e0*/  SHF.R.U64 R38, R4, 0x10, R5.reuse ;  /* 0x0000001004267819 */ /* 0x100fe40000001205 */
[----:B------:R-:W-:Y:S02]  /*e1f0*/  LEA.HI R0, R0, R240, RZ, 0x1d ;  /* 0x000000f000007211 */ /* 0x000fe400078fe8ff */
[----:B------:R-:W-:Y:S01]  /*e200*/  SHF.R.U32.HI R4, RZ, 0x10, R5 ;  /* 0x00000010ff047819 */ /* 0x000fe20000011605 */
[----:B------:R-:W-:Y:S01]  /*e210*/  HADD2.F32 R5, -RZ, R56.H0_H0 ;  /* 0x20000038ff057230 */ /* 0x000fe20000004100 */
[----:B------:R-:W-:Y:S02]  /*e220*/  SHF.R.S32.HI R3, RZ, 0x1f, R0 ;  /* 0x0000001fff037819 */ /* 0x000fe40000011400 */
[----:B------:R-:W-:-:S02]  /*e230*/  SHF.L.U32 R2, R0, 0x3, RZ ;  /* 0x0000000300027819 */ /* 0x000fc400000006ff */
[----:B------:R-:W-:Y:S02]  /*e240*/  LEA.HI R0, R3, R0, RZ, 0x3 ;  /* 0x0000000003007211 */ /* 0x000fe400078f18ff */
[----:B------:R-:W-:Y:S02]  /*e250*/  LOP3.LUT R2, R228, 0x38, R2, 0xf8, !PT ;  /* 0x00000038e4027812 */ /* 0x000fe400078ef802 */
[----:B------:R-:W-:Y:S02]  /*e260*/  SHF.L.U32 R0, R0, 0xa, RZ ;  /* 0x0000000a00007819 */ /* 0x000fe400000006ff */
[----:B------:R-:W-:Y:S02]  /*e270*/  LOP3.LUT R3, R228, 0x38, R106, 0xf8, !PT ;  /* 0x00000038e4037812 */ /* 0x000fe400078ef86a */
[----:B------:R-:W-:Y:S02]  /*e280*/  LOP3.LUT R2, R2, R150, RZ, 0x3c, !PT ;  /* 0x0000009602027212 */ /* 0x000fe400078e3cff */
[----:B------:R-:W-:-:S02]  /*e290*/  LOP3.LUT R0, R0, 0x7fffe000, RZ, 0xc0, !PT ;  /* 0x7fffe00000007812 */ /* 0x000fc400078ec0ff */
[----:B------:R-:W-:Y:S02]  /*e2a0*/  LOP3.LUT R3, R151, R3, R150, 0xf6, !PT ;  /* 0x0000000397037212 */ /* 0x000fe400078ef696 */
[----:B------:R-:W-:Y:S01]  /*e2b0*/  IADD3 R0, R2, R0, R151 ;  /* 0x0000000002007210 */ /* 0x000fe20007ffe097 */
[----:B------:R-:W-:Y:S01]  /*e2c0*/  HADD2.F32 R2, -RZ, R39.H0_H0 ;  /* 0x20000027ff027230 */ /* 0x000fe20000004100 */
[----:B------:R-:W-:Y:S02]  /*e2d0*/  SHF.L.U32 R34, R3, 0x1, RZ ;  /* 0x0000000103227819 */ /* 0x000fe400000006ff */
[----:B------:R-:W-:Y:S02]  /*e2e0*/  SHF.L.U32 R33, R0, 0x1, RZ ;  /* 0x0000000100217819 */ /* 0x000fe400000006ff */
[--C-:B------:R-:W-:Y:S01]  /*e2f0*/  SHF.R.U64 R59, R12, 0x10, R13.reuse ;  /* 0x000000100c3b7819 */ /* 0x100fe2000000120d */
[----:B--2---:R-:W1:Y:S01]  /*e300*/  LDS.128 R20, [R34+0x18100] ;  /* 0x0181000022147984 */ /* 0x004e620000000c00 */
[----:B----4-:R-:W-:-:S02]  /*e310*/  SHF.R.U32.HI R9, RZ, 0x10, R13 ;  /* 0x00000010ff097819 */ /* 0x010fc4000001160d */
[--C-:B------:R-:W-:Y:S01]  /*e320*/  SHF.R.U64 R57, R6, 0x10, R7.reuse ;  /* 0x0000001006397819 */ /* 0x100fe20000001207 */
[----:B------:R-:W2:Y:S01]  /*e330*/  LDS.128 R16, [R33+0x18100] ;  /* 0x0181000021107984 */ /* 0x000ea20000000c00 */
[----:B------:R-:W-:Y:S01]  /*e340*/  SHF.R.U32.HI R13, RZ, 0x10, R7 ;  /* 0x00000010ff0d7819 */ /* 0x000fe20000011607 */
[----:B------:R-:W-:Y:S01]  /*e350*/  HADD2.F32 R7, -RZ, R4.H0_H0 ;  /* 0x20000004ff077230 */ /* 0x000fe20000004100 */
[--C-:B------:R-:W-:Y:S02]  /*e360*/  SHF.R.U64 R68, R14, 0x10, R15.reuse ;  /* 0x000000100e447819 */ /* 0x100fe4000000120f */
[----:B------:R-:W-:Y:S01]  /*e370*/  SHF.R.U32.HI R14, RZ, 0x10, R15 ;  /* 0x00000010ff0e7819 */ /* 0x000fe2000001160f */
[----:B------:R-:W-:Y:S02]  /*e380*/  HADD2.F32 R15, -RZ, R9.H0_H0 ;  /* 0x20000009ff0f7230 */ /* 0x000fe40000004100 */
[--C-:B-1----:R-:W-:Y:S02]  /*e390*/  HADD2.F32 R8, -RZ, R21.reuse.H0_H0 ;  /* 0x20000015ff087230 */ /* 0x102fe40000004100 */
[----:B------:R-:W-:-:S02]  /*e3a0*/  HADD2.F32 R6, -RZ, R21.H1_H1 ;  /* 0x30000015ff067230 */ /* 0x000fc40000004100 */
[----:B--2---:R-:W-:Y:S01]  /*e3b0*/  HADD2.F32 R0, -RZ, R17.H0_H0 ;  /* 0x20000011ff007230 */ /* 0x004fe20000004100 */
[----:B------:R-:W-:Y:S01]  /*e3c0*/  FMUL.FTZ R3, R8, R2 ;  /* 0x0000000208037220 */ /* 0x000fe20000410000 */
[----:B------:R-:W-:-:S03]  /*e3d0*/  HADD2.F32 R4, -RZ, R20.H0_H0 ;  /* 0x20000014ff047230 */ /* 0x000fc60000004100 */
[C---:B------:R-:W-:Y:S01]  /*e3e0*/  FMUL.FTZ R12, R0.reuse, R2 ;  /* 0x00000002000c7220 */ /* 0x040fe20000410000 */
[----:B------:R-:W-:Y:S01]  /*e3f0*/  HADD2.F32 R2, -RZ, R39.H1_H1 ;  /* 0x30000027ff027230 */ /* 0x000fe20000004100 */
[----:B------:R-:W-:Y:S01]  /*e400*/  FFMA.FTZ R69, R0, R5, R3 ;  /* 0x0000000500457223 */ /* 0x000fe20000010003 */
[----:B------:R-:W-:Y:S01]  /*e410*/  HADD2.F32 R0, -RZ, R17.H1_H1 ;  /* 0x30000011ff007230 */ /* 0x000fe20000004100 */
[----:B------:R-:W-:Y:S02]  /*e420*/  FMUL.FTZ R3, R6, R7 ;  /* 0x0000000706037220 */ /* 0x000fe40000410000 */
[----:B------:R-:W-:Y:S01]  /*e430*/  FFMA.FTZ R39, R8, R5, -R12 ;  /* 0x0000000508277223 */ /* 0x000fe2000001080c */
[----:B------:R-:W-:Y:S01]  /*e440*/  HADD2.F32 R8, -RZ, R22.H0_H0 ;  /* 0x20000016ff087230 */ /* 0x000fe20000004100 */
[C---:B------:R-:W-:Y:S01]  /*e450*/  FMUL.FTZ R9, R0.reuse, R7 ;  /* 0x0000000700097220 */ /* 0x040fe20000410000 */
[----:B------:R-:W-:Y:S01]  /*e460*/  HADD2.F32 R5, -RZ, R23.H1_H1 ;  /* 0x30000017ff057230 */ /* 0x000fe20000004100 */
[-C--:B------:R-:W-:Y:S01]  /*e470*/  FFMA.FTZ R58, R0, R15.reuse, R3 ;  /* 0x0000000f003a7223 */ /* 0x080fe20000010003 */
[----:B------:R-:W-:Y:S01]  /*e480*/  HADD2.F32 R0, -RZ, R16.H0_H0 ;  /* 0x20000010ff007230 */ /* 0x000fe20000004100 */
[-C--:B------:R-:W-:Y:S01]  /*e490*/  FMUL.FTZ R7, R4, R2.reuse ;  /* 0x0000000204077220 */ /* 0x080fe20000410000 */
[----:B------:R-:W-:Y:S01]  /*e4a0*/  HADD2.F32 R3, -RZ, R56.H1_H1 ;  /* 0x30000038ff037230 */ /* 0x000fe20000004100 */
[----:B------:R-:W-:Y:S01]  /*e4b0*/  FFMA.FTZ R37, R6, R15, -R9 ;  /* 0x0000000f06257223 */ /* 0x000fe20000010809 */
[----:B------:R-:W-:Y:S01]  /*e4c0*/  HADD2.F32 R6, -RZ, R71.H0_H0 ;  /* 0x20000047ff067230 */ /* 0x000fe20000004100 */
[C---:B------:R-:W-:Y:S01]  /*e4d0*/  FMUL.FTZ R2, R0.reuse, R2 ;  /* 0x0000000200027220 */ /* 0x040fe20000410000 */
[----:B------:R-:W-:Y:S01]  /*e4e0*/  HADD2.F32 R9, -RZ, R13.H0_H0 ;  /* 0x2000000dff097230 */ /* 0x000fe20000004100 */
[-C--:B------:R-:W-:Y:S01]  /*e4f0*/  FFMA.FTZ R56, R0, R3.reuse, R7 ;  /* 0x0000000300387223 */ /* 0x080fe20000010007 */
[----:B------:R-:W-:Y:S01]  /*e500*/  HADD2.F32 R0, -RZ, R70.H0_H0 ;  /* 0x20000046ff007230 */ /* 0x000fe20000004100 */
[----:B------:R-:W-:Y:S01]  /*e510*/  FFMA.FTZ R36, R4, R3, -R2 ;  /* 0x0000000304247223 */ /* 0x000fe20000010802 */
[----:B------:R-:W-:-:S02]  /*e520*/  HADD2.F32 R2, -RZ, R18.H0_H0 ;  /* 0x20000012ff027230 */ /* 0x000fc40000004100 */
[----:B------:R-:W-:Y:S01]  /*e530*/  HADD2.F32 R3, -RZ, R70.H1_H1 ;  /* 0x30000046ff037230 */ /* 0x000fe20000004100 */
[-C--:B------:R-:W-:Y:S01]  /*e540*/  FMUL.FTZ R4, R8, R0.reuse ;  /* 0x0000000008047220 */ /* 0x080fe20000410000 */
[----:B------:R-:W-:Y:S01]  /*e550*/  HADD2.F32 R7, -RZ, R23.H0_H0 ;  /* 0x20000017ff077230 */ /* 0x000fe20000004100 */
[C---:B------:R-:W-:Y:S01]  /*e560*/  FMUL.FTZ R32, R2.reuse, R0 ;  /* 0x0000000002207220 */ /* 0x040fe20000410000 */
[----:B------:R-:W-:Y:S01]  /*e570*/  HADD2.F32 R0, -RZ, R19.H0_H0 ;  /* 0x20000013ff007230 */ /* 0x000fe20000004100 */
[----:B------:R-:W-:Y:S01]  /*e580*/  FFMA.FTZ R35, R2, R6, R4 ;  /* 0x0000000602237223 */ /* 0x000fe20000010004 */
        /* <DEDUP_REMOVED lines=20> */
[----:B------:R-:W-:Y:S01]  /*e6d0*/  F2FP.PACK_AB R7, R17, R23 ;  /* 0x000000171107723e */ /* 0x000fe200000000ff */
[----:B------:R-:W-:Y:S01]  /*e6e0*/  FFMA.FTZ R14, R0, R19, R9 ;  /* 0x00000013000e7223 */ /* 0x000fe20000010009 */
[----:B------:R-:W-:Y:S01]  /*e6f0*/  HADD2.F32 R0, -RZ, R18.H1_H1 ;  /* 0x30000012ff007230 */ /* 0x000fe20000004100 */
[----:B------:R-:W-:-:S02]  /*e700*/  FMUL.FTZ R9, R2, R12 ;  /* 0x0000000c02097220 */ /* 0x000fc40000410000 */
[----:B------:R-:W-:Y:S01]  /*e710*/  FFMA.FTZ R3, R3, R19, -R13 ;  /* 0x0000001303037223 */ /* 0x000fe2000001080d */
[----:B------:R-:W-:Y:S01]  /*e720*/  F2FP.PACK_AB R4, R14, R56 ;  /* 0x000000380e04723e */ /* 0x000fe200000000ff */
[C---:B------:R-:W-:Y:S01]  /*e730*/  FMUL.FTZ R12, R0.reuse, R12 ;  /* 0x0000000c000c7220 */ /* 0x040fe20000410000 */
[----:B------:R-:W-:Y:S01]  /*e740*/  F2FP.PACK_AB R13, R37, R39 ;  /* 0x00000027250d723e */ /* 0x000fe200000000ff */
[----:B------:R-:W-:Y:S02]  /*e750*/  FFMA.FTZ R9, R0, R16, R9 ;  /* 0x0000001000097223 */ /* 0x000fe40000010009 */
        /* <DEDUP_REMOVED lines=9> */
.L_x_2349:
[----:B------:R-:W-:Y:S05]  /*e7f0*/  BSYNC B0 ;  /* 0x0000000000007941 */ /* 0x000fea0003800000 */
.L_x_2348:
[----:B------:R-:W-:Y:S01]  /*e800*/  ISETP.GE.AND P0, PT, R141, c[0x0][0x27c], PT ;  /* 0x00009f008d007a0c */ /* 0x000fe20003f06270 */
[----:B------:R-:W-:-:S12]  /*e810*/  BSSY B0, `(.L_x_2350) ;  /* 0x0000062000007945 */ /* 0x000fd80003800000 */
[----:B------:R-:W-:Y:S05]  /*e820*/  @P0 BRA `(.L_x_2351) ;  /* 0x0000060000000947 */ /* 0x000fea0003800000 */
[----:B------:R-:W3:Y:S01]  /*e830*/  LDL R68, [R1+0x28] ;  /* 0x0000280001447983 */ /* 0x000ee20000100800 */
[----:B------:R-:W-:Y:S02]  /*e840*/  MOV R0, c[0x0][0x27c] ;  /* 0x00009f0000007a02 */ /* 0x000fe40000000f00 */
[--C-:B------:R-:W-:Y:S02]  /*e850*/  SHF.R.U64 R39, R24, 0x10, R25.reuse ;  /* 0x0000001018277819 */ /* 0x100fe40000001219 */
[----:B------:R-:W-:Y:S02]  /*e860*/  LEA.HI R0, R0, R230, RZ, 0x1d ;  /* 0x000000e600007211 */ /* 0x000fe400078fe8ff */
[----:B------:R-:W-:Y:S02]  /*e870*/  SHF.R.U32.HI R24, RZ, 0x10, R25 ;  /* 0x00000010ff187819 */ /* 0x000fe40000011619 */
        /* <DEDUP_REMOVED lines=9> */
[----:B------:R-:W-:Y:S01]  /*e910*/  SHF.R.U32.HI R28, RZ, 0x10, R29 ;  /* 0x00000010ff1c7819 */ /* 0x000fe2000001161d */
[----:B------:R-:W-:Y:S01]  /*e920*/  HADD2.F32 R57, -RZ, R57.H0_H0 ;  /* 0x20000039ff397230 */ /* 0x000fe20000004100 */
[----:B------:R-:W-:Y:S01]  /*e930*/  SHF.L.U32 R32, R0, 0x1, RZ ;  /* 0x0000000100207819 */ /* 0x000fe200000006ff */
[----:B------:R-:W-:Y:S01]  /*e940*/  HADD2.F32 R0, -RZ, R81.H0_H0 ;  /* 0x20000051ff007230 */ /* 0x000fe20000004100 */
[----:B------:R-:W-:Y:S01]  /*e950*/  SHF.R.U64 R56, R30, 0x10, R31 ;  /* 0x000000101e387819 */ /* 0x000fe2000000121f */
[----:B------:R-:W-:Y:S01]  /*e960*/  HADD2.F32 R59, -RZ, R28.H0_H0 ;  /* 0x2000001cff3b7230 */ /* 0x000fe20000004100 */
[--C-:B------:R-:W-:Y:S01]  /*e970*/  SHF.R.U64 R30, R26, 0x10, R27.reuse ;  /* 0x000000101a1e7819 */ /* 0x100fe2000000121b */
[----:B-1----:R-:W1:Y:S01]  /*e980*/  LDS.128 R12, [R32+0x18100] ;  /* 0x01810000200c7984 */ /* 0x002e620000000c00 */
[----:B------:R-:W-:-:S02]  /*e990*/  SHF.R.U32.HI R26, RZ, 0x10, R27 ;  /* 0x00000010ff1a7819 */ /* 0x000fc4000001161b */
[----:B------:R-:W-:-:S05]  /*e9a0*/  SHF.R.U32.HI R25, RZ, 0x10, R31 ;  /* 0x00000010ff197819 */ /* 0x000fca000001161f */
[----:B------:R-:W-:Y:S02]  /*e9b0*/  HADD2.F32 R58, -RZ, R25.H0_H0 ;  /* 0x20000019ff3a7230 */ /* 0x000fe40000004100 */
[----:B-1----:R-:W-:Y:S02]  /*e9c0*/  HADD2.F32 R3, -RZ, R13.H0_H0 ;  /* 0x2000000dff037230 */ /* 0x002fe40000004100 */
[----:B----4-:R-:W-:Y:S02]  /*e9d0*/  HADD2.F32 R9, -RZ, R15.H0_H0 ;  /* 0x2000000fff097230 */ /* 0x010fe40000004100 */
[----:B------:R-:W-:Y:S01]  /*e9e0*/  HADD2.F32 R2, -RZ, R13.H1_H1 ;  /* 0x3000000dff027230 */ /* 0x000fe20000004100 */
[----:B------:R-:W-:Y:S01]  /*e9f0*/  FMUL.FTZ R34, R3, R0 ;  /* 0x0000000003227220 */ /* 0x000fe20000410000 */
[--C-:B------:R-:W-:Y:S02]  /*ea00*/  HADD2.F32 R8, -RZ, R12.reuse.H0_H0 ;  /* 0x2000000cff087230 */ /* 0x100fe40000004100 */
[----:B------:R-:W-:-:S02]  /*ea10*/  HADD2.F32 R13, -RZ, R12.H1_H1 ;  /* 0x3000000cff0d7230 */ /* 0x000fc40000004100 */
        /* <DEDUP_REMOVED lines=15> */
[--C-:B--2---:R-:W-:Y:S01]  /*eb10*/  HADD2.F32 R20, -RZ, R4.reuse.H0_H0 ;  /* 0x20000004ff147230 */ /* 0x104fe20000004100 */
[----:B------:R-:W-:Y:S01]  /*eb20*/  FFMA.FTZ R37, R2, R59, R0 ;  /* 0x0000003b02257223 */ /* 0x000fe20000010000 */
[----:B------:R-:W-:Y:S01]  /*eb30*/  HADD2.F32 R23, -RZ, R4.H1_H1 ;  /* 0x30000004ff177230 */ /* 0x000fe20000004100 */
[----:B------:R-:W-:Y:S01]  /*eb40*/  FFMA.FTZ R38, R3, R6, R5 ;  /* 0x0000000603267223 */ /* 0x000fe20000010005 */
[----:B------:R-:W-:-:S02]  /*eb50*/  HADD2.F32 R4, -RZ, R81.H1_H1 ;  /* 0x30000051ff047230 */ /* 0x000fc40000004100 */
[--C-:B------:R-:W-:Y:S02]  /*eb60*/  HADD2.F32 R5, -RZ, R83.reuse.H1_H1 ;  /* 0x30000053ff057230 */ /* 0x100fe40000004100 */
[----:B------:R-:W-:Y:S01]  /*eb70*/  HADD2.F32 R0, -RZ, R83.H0_H0 ;  /* 0x20000053ff007230 */ /* 0x000fe20000004100 */
[-C--:B------:R-:W-:Y:S01]  /*eb80*/  FMUL.FTZ R3, R20, R4.reuse ;  /* 0x0000000414037220 */ /* 0x080fe20000410000 */
[----:B------:R-:W-:Y:S01]  /*eb90*/  HADD2.F32 R24, -RZ, R26.H0_H0 ;  /* 0x2000001aff187230 */ /* 0x000fe20000004100 */
[C---:B------:R-:W-:Y:S01]  /*eba0*/  FMUL.FTZ R31, R8.reuse, R4 ;  /* 0x00000004081f7220 */ /* 0x040fe20000410000 */
[----:B------:R-:W-:Y:S01]  /*ebb0*/  HADD2.F32 R2, -RZ, R82.H1_H1 ;  /* 0x30000052ff027230 */ /* 0x000fe20000004100 */
[----:B------:R-:W-:Y:S01]  /*ebc0*/  FFMA.FTZ R35, R8, R5, R3 ;  /* 0x0000000508237223 */ /* 0x000fe20000010003 */
[--C-:B------:R-:W-:Y:S01]  /*ebd0*/  HADD2.F32 R3, -RZ, R84.reuse.H0_H0 ;  /* 0x20000054ff037230 */ /* 0x100fe20000004100 */
[-C--:B------:R-:W-:Y:S01]  /*ebe0*/  FMUL.FTZ R8, R17, R0.reuse ;  /* 0x0000000011087220 */ /* 0x080fe20000410000 */
[----:B------:R-:W-:Y:S01]  /*ebf0*/  HADD2.F32 R4, -RZ, R84.H1_H1 ;  /* 0x30000054ff047230 */ /* 0x000fe20000004100 */
[----:B------:R-:W-:-:S02]  /*ec00*/  FMUL.FTZ R26, R9, R0 ;  /* 0x00000000091a7220 */ /* 0x000fc40000410000 */
[----:B------:R-:W-:Y:S01]  /*ec10*/  FFMA.FTZ R28, R9, R3, R8 ;  /* 0x00000003091c7223 */ /* 0x000fe20000010008 */
[----:B------:R-:W-:Y:S01]  /*ec20*/  HADD2.F32 R8, -RZ, R39.H0_H0 ;  /* 0x20000027ff087230 */ /* 0x000fe20000004100 */
[----:B------:R-:W-:Y:S01]  /*ec30*/  FMUL.FTZ R0, R16, R24 ;  /* 0x0000001810007220 */ /* 0x000fe20000410000 */
[----:B------:R-:W-:Y:S01]  /*ec40*/  HADD2.F32 R9, -RZ, R30.H0_H0 ;  /* 0x2000001eff097230 */ /* 0x000fe20000004100 */
[-C--:B------:R-:W-:Y:S01]  /*ec50*/  FMUL.FTZ R15, R18, R2.reuse ;  /* 0x00000002120f7220 */ /* 0x080fe20000410000 */
[----:B------:R-:W-:Y:S01]  /*ec60*/  HADD2.F32 R39, -RZ, R56.H0_H0 ;  /* 0x20000038ff277230 */ /* 0x000fe20000004100 */
[----:B------:R-:W-:Y:S02]  /*ec70*/  FMUL.FTZ R29, R12, R2 ;  /* 0x000000020c1d7220 */ /* 0x000fe40000410000 */
[----:B------:R-:W-:Y:S02]  /*ec80*/  FFMA.FTZ R25, R7, R58, R0 ;  /* 0x0000003a07197223 */ /* 0x000fe40000010000 */
[----:B------:R-:W-:-:S02]  /*ec90*/  FMUL.FTZ R2, R23, R8 ;  /* 0x0000000817027220 */ /* 0x000fc40000410000 */
[----:B------:R-:W-:Y:S02]  /*eca0*/  FFMA.FTZ R36, R12, R4, R15 ;  /* 0x000000040c247223 */ /* 0x000fe4000001000f */
[----:B------:R-:W-:Y:S02]  /*ecb0*/  FMUL.FTZ R24, R7, R24 ;  /* 0x0000001807187220 */ /* 0x000fe40000410000 */
[-C--:B------:R-:W-:Y:S02]  /*ecc0*/  FMUL.FTZ R0, R21, R9.reuse ;  /* 0x0000000915007220 */ /* 0x080fe40000410000 */
[C---:B------:R-:W-:Y:S02]  /*ecd0*/  FMUL.FTZ R15, R13.reuse, R8 ;  /* 0x000000080d0f7220 */ /* 0x040fe40000410000 */
[----:B------:R-:W-:Y:S02]  /*ece0*/  FMUL.FTZ R7, R14, R9 ;  /* 0x000000090e077220 */ /* 0x000fe40000410000 */
[----:B------:R-:W-:-:S02]  /*ecf0*/  FFMA.FTZ R27, R13, R57, R2 ;  /* 0x000000390d1b7223 */ /* 0x000fc40000010002 */
        /* <DEDUP_REMOVED lines=10> */
[----:B------:R-:W-:Y:S02]  /*eda0*/  FFMA.FTZ R2, R23, R57, -R15 ;  /* 0x0000003917027223 */ /* 0x000fe4000001080f */
[----:B------:R-:W-:Y:S01]  /*edb0*/  FFMA.FTZ R6, R21, R39, -R7 ;  /* 0x0000002715067223 */ /* 0x000fe20000010807 */
[----:B------:R-:W-:Y:S02]  /*edc0*/  F2FP.PACK_AB R15, R0, R3 ;  /* 0x00000003000f723e */ /* 0x000fe400000000ff */
[----:B------:R-:W-:Y:S02]  /*edd0*/  F2FP.PACK_AB R12, R2, R9 ;  /* 0x00000009020c723e */ /* 0x000fe400000000ff */
[----:B------:R-:W-:Y:S02]  /*ede0*/  F2FP.PACK_AB R14, R6, R8 ;  /* 0x00000008060e723e */ /* 0x000fe400000000ff */
[----:B------:R-:W-:Y:S02]  /*edf0*/  F2FP.PACK_AB R7, R25, R28 ;  /* 0x0000001c1907723e */ /* 0x000fe400000000ff */
[----:B------:R-:W-:Y:S01]  /*ee00*/  F2FP.PACK_AB R6, R30, R36 ;  /* 0x000000241e06723e */ /* 0x000fe200000000ff */
[----:B------:R1:W-:Y:S04]  /*ee10*/  STS.128 [R68], R12 ;  /* 0x0000000c44007388 */ /* 0x0003e80000000c00 */
[----:B------:R1:W-:Y:S02]  /*ee20*/  STS.128 [R32+0x18100], R4 ;  /* 0x0181000420007388 */ /* 0x0003e40000000c00 */
.L_x_2351:
[----:B------:R-:W-:Y:S05]  /*ee30*/  BSYNC B0 ;  /* 0x0000000000007941 */ /* 0x000fea0003800000 */
.L_x_2350:
[----:B------:R-:W-:-:S13]  /*ee40*/  ISETP.GE.AND P0, PT, R140, c[0x0][0x27c], PT ;  /* 0x00009f008c007a0c */ /* 0x000fda0003f06270 */
[----:B------:R-:W-:Y:S05]  /*ee50*/  @P0 BRA `(.L_x_2347) ;  /* 0x0000060000000947 */ /* 0x000fea0003800000 */
[----:B------:R-:W3:Y:S01]  /*ee60*/  LDL R56, [R1+0x20] ;  /* 0x0000200001387983 */ /* 0x000ee20000100800 */
[----:B------:R-:W-:Y:S02]  /*ee70*/  MOV R0, c[0x0][0x27c] ;  /* 0x00009f0000007a02 */ /* 0x000fe40000000f00 */
[----:B------:R-:W-:Y:S02]  /*ee80*/  SHF.R.U32.HI R24, RZ, 0x10, R41 ;  /* 0x00000010ff187819 */ /* 0x000fe40000011629 */
        /* <DEDUP_REMOVED lines=15> */
[----:B------:R-:W-:Y:S02]  /*ef80*/  SHF.R.U64 R39, R40, 0x10, R41 ;  /* 0x0000001028277819 */ /* 0x000fe40000001229 */
[----:B------:R-:W-:Y:S01]  /*ef90*/  SHF.R.U32.HI R27, RZ, 0x10, R47 ;  /* 0x00000010ff1b7819 */ /* 0x000fe2000001162f */
[----:B-1----:R-:W1:Y:S01]  /*efa0*/  LDS.128 R12, [R29+0x18100] ;  /* 0x018100001d0c7984 */ /* 0x002e620000000c00 */
[----:B------:R-:W-:-:S02]  /*efb0*/  SHF.R.U64 R44, R44, 0x10, R45 ;  /* 0x000000102c2c7819 */ /* 0x000fc4000000122d */
[----:B------:R-:W-:Y:S01]  /*efc0*/  SHF.R.U64 R40, R46, 0x10, R47 ;  /* 0x000000102e287819 */ /* 0x000fe2000000122f */
[----:B------:R-:W-:Y:S02]  /*efd0*/  HADD2.F32 R42, -RZ, R27.H0_H0 ;  /* 0x2000001bff2a7230 */ /* 0x000fe40000004100 */
[----:B------:R-:W-:Y:S02]  /*efe0*/  HADD2.F32 R41, -RZ, R44.H0_H0 ;  /* 0x2000002cff297230 */ /* 0x000fe40000004100 */
[----:B-1----:R-:W-:Y:S02]  /*eff0*/  HADD2.F32 R3, -RZ, R13.H0_H0 ;  /* 0x2000000dff037230 */ /* 0x002fe40000004100 */
[----:B----4-:R-:W-:Y:S02]  /*f000*/  HADD2.F32 R9, -RZ, R15.H0_H0 ;  /* 0x2000000fff097230 */ /* 0x010fe40000004100 */
[----:B------:R-:W-:Y:S01]  /*f010*/  HADD2.F32 R2, -RZ, R13.H1_H1 ;  /* 0x3000000dff027230 */ /* 0x000fe20000004100 */
[----:B------:R-:W-:Y:S01]  /*f020*/  FMUL.FTZ R34, R3, R0 ;  /* 0x0000000003227220 */ /* 0x000fe20000410000 */
[----:B------:R-:W-:-:S02]  /*f030*/  HADD2.F32 R8, -RZ, R12.H0_H0 ;  /* 0x2000000cff087230 */ /* 0x000fc40000004100 */
[----:B------:R-:W-:Y:S02]  /*f040*/  HADD2.F32 R13, -RZ, R12.H1_H1 ;  /* 0x3000000cff0d7230 */ /* 0x000fe40000004100 */
        /* <DEDUP_REMOVED lines=20> */
[----:B------:R-:W-:Y:S02]  /*f190*/  HADD2.F32 R5, -RZ, R88.H0_H0 ;  /* 0x20000058ff057230 */ /* 0x000fe40000004100 */
        /* <DEDUP_REMOVED lines=44> */
.L_x_2347:
[----:B------:R-:W-:Y:S05]  /*f460*/  BSYNC B1 ;  /* 0x0000000000017941 */ /* 0x000fea0003800000 */
.L_x_2346:
        /* <DEDUP_REMOVED lines=14> */
[----:B---3--:R-:W3:Y:S01]  /*f550*/  LDL R44, [R1+0x2c] ;  /* 0x00002c00012c7983 */ /* 0x008ee20000100800 */
        /* <DEDUP_REMOVED lines=15> */
[----:B-1----:R-:W-:Y:S01]  /*f650*/  SHF.L.U32 R29, R0, 0x1, RZ ;  /* 0x00000001001d7819 */ /* 0x002fe200000006ff */
[----:B------:R-:W-:Y:S01]  /*f660*/  HADD2.F32 R0, -RZ, R87.H1_H1 ;  /* 0x30000057ff007230 */ /* 0x000fe20000004100 */
[----:B------:R-:W-:-:S02]  /*f670*/  SHF.R.U32.HI R27, RZ, 0x10, R51 ;  /* 0x00000010ff1b7819 */ /* 0x000fc40000011633 */
[----:B------:R-:W-:Y:S01]  /*f680*/  SHF.R.U64 R35, R54, 0x10, R55 ;  /* 0x0000001036237819 */ /* 0x000fe20000001237 */
[----:B------:R-:W1:Y:S01]  /*f690*/  LDS.128 R12, [R29+0x18100] ;  /* 0x018100001d0c7984 */ /* 0x000e620000000c00 */
[----:B------:R-:W-:Y:S01]  /*f6a0*/  SHF.R.U64 R38, R48, 0x10, R49 ;  /* 0x0000001030267819 */ /* 0x000fe20000001231 */
[----:B------:R-:W-:Y:S01]  /*f6b0*/  HADD2.F32 R42, -RZ, R27.H0_H0 ;  /* 0x2000001bff2a7230 */ /* 0x000fe20000004100 */
[----:B------:R-:W-:-:S03]  /*f6c0*/  SHF.R.U64 R40, R50, 0x10, R51 ;  /* 0x0000001032287819 */ /* 0x000fc60000001233 */
        /* <DEDUP_REMOVED lines=72> */
.L_x_2353:
[----:B------:R-:W-:Y:S05]  /*fb50*/  BSYNC B0 ;  /* 0x0000000000007941 */ /* 0x000fea0003800000 */
.L_x_2352:
[----:B------:R-:W-:Y:S01]  /*fb60*/  ISETP.GE.AND P0, PT, R141, c[0x0][0x27c], PT ;  /* 0x00009f008d007a0c */ /* 0x000fe20003f06270 */
[----:B------:R-:W-:-:S12]  /*fb70*/  BSSY B0, `(.L_x_2354) ;  /* 0x0000062000007945 */ /* 0x000fd80003800000 */
[----:B------:R-:W-:Y:S05]  /*fb80*/  @P0 BRA `(.L_x_2355) ;  /* 0x0000060000000947 */ /* 0x000fea0003800000 */
[----:B-1-3--:R-:W3:Y:S01]  /*fb90*/  LDL R44, [R1+0x24] ;  /* 0x00002400012c7983 */ /* 0x00aee20000100800 */
        /* <DEDUP_REMOVED lines=95> */
.L_x_2355:
[----:B------:R-:W-:Y:S05]  /*10190*/  BSYNC B0 ;  /* 0x0000000000007941 */ /* 0x000fea0003800000 */
.L_x_2354:
[----:B------:R-:W-:-:S13]  /*101a0*/  ISETP.GE.AND P0, PT, R140, c[0x0][0x27c], PT ;  /* 0x00009f008c007a0c */ /* 0x000fda0003f06270 */
        /* <DEDUP_REMOVED lines=97> */
.L_x_2308:
[----:B------:R-:W-:Y:S05]  /*107c0*/  BSYNC B2 ;  /* 0x0000000000027941 */ /* 0x000fea0003800000 */
.L_x_2306:
[----:B------:R-:W-:-:S04]  /*107d0*/  DEPBAR.LE SB0, 0x2 ;  /* 0x000080800000791a */ /* 0x000fc80000000000 */
[----:B------:R-:W-:Y:S01]  /*107e0*/  WARPSYNC 0xffffffff ;  /* 0xffffffff00007948 */ /* 0x000fe20003800000 */
[----:B------:R-:W-:Y:S01]  /*107f0*/  BAR.SYNC.DEFER_BLOCKING 0x0 ;  /* 0x0000000000007b1d */ /* 0x000fe20000010000 */
[----:B------:R-:W-:Y:S01]  /*10800*/  IMAD.MOV.U32 R0, RZ, RZ, 0x20 ;  /* 0x00000020ff007424 */ /* 0x000fe200078e00ff */
[----:B------:R-:W-:-:S04]  /*10810*/  LOP3.LUT P2, RZ, R216, 0x2, RZ, 0xc0, !PT ;  /* 0x00000002d8ff7812 */ /* 0x000fc8000784c0ff */
[----:B------:R-:W-:Y:S01]  /*10820*/  SEL R180, R0, 0xffffffe0, !P2 ;  /* 0xffffffe000b47807 */ /* 0x000fe20005000000 */
[----:B------:R-:W-:Y:S04]  /*10830*/  BSSY B0, `(.L_x_2356) ;  /* 0x000004c000007945 */ /* 0x000fe80003800000 */
[----:B-1----:R-:W-:Y:S01]  /*10840*/  IMAD.IADD R8, R186, 0x1, R180 ;  /* 0x00000001ba087824 */ /* 0x002fe200078e02b4 */
[----:B--2---:R1:W2:Y:S04]  /*10850*/  LDSM.16.M88.4 R4, [R181] ;  /* 0x00000000b504783b */ /* 0x0042a80000000200 */
[----:B------:R1:W3:Y:S04]  /*10860*/  LDSM.16.M88.4 R36, [R186] ;  /* 0x00000000ba24783b */ /* 0x0002e80000000200 */
[----:B------:R1:W4:Y:S04]  /*10870*/  LDSM.16.M88.4 R40, [R186+0x800] ;  /* 0x00080000ba28783b */ /* 0x0003280000000200 */
[----:B------:R1:W1:Y:S04]  /*10880*/  LDSM.16.M88.4 R48, [R186+0x1000] ;  /* 0x00100000ba30783b */ /* 0x0002680000000200 */
[----:B-----5:R1:W1:Y:S04]  /*10890*/  LDSM.16.M88.4 R44, [R186+0x1800] ;  /* 0x00180000ba2c783b */ /* 0x0202680000000200 */
        /* <DEDUP_REMOVED lines=8> */
[----:B----4-:R-:W-:-:S02]  /*10920*/  SHF.R.S32.HI R9, RZ, 0x1f, R190 ;  /* 0x0000001fff097819 */ /* 0x010fc400000114be */
[----:B------:R-:W-:Y:S01]  /*10930*/  SHF.L.U64.HI R29, R194, 0x1, R211 ;  /* 0x00000001c21d7819 */ /* 0x000fe200000102d3 */
[----:B------:R-:W-:Y:S01]  /*10940*/  IMAD R0, R0, c[0x0][0x208], RZ ;  /* 0x0000820000007a24 */ /* 0x000fe200078e02ff */
[C---:B------:R-:W-:Y:S01]  /*10950*/  SHF.L.U64.HI R27, R201.reuse, 0x1, R212 ;  /* 0x00000001c91b7819 */ /* 0x040fe200000102d4 */
[----:B------:R-:W-:Y:S01]  /*10960*/  IMAD.SHL.U32 R28, R194, 0x2, RZ ;  /* 0x00000002c21c7824 */ /* 0x000fe200078e00ff */
[----:B------:R-:W-:Y:S01]  /*10970*/  SHF.L.U32 R26, R201, 0x1, RZ ;  /* 0x00000001c91a7819 */ /* 0x000fe200000006ff */
[----:B------:R-:W-:Y:S01]  /*10980*/  IMAD R0, R192, c[0x0][0x20c], R0 ;  /* 0x00008300c0007a24 */ /* 0x000fe200078e0200 */
[C---:B------:R-:W-:Y:S01]  /*10990*/  SHF.L.U64.HI R25, R198.reuse, 0x1, R199 ;  /* 0x00000001c6197819 */ /* 0x040fe200000102c7 */
[----:B------:R-:W-:Y:S02]  /*109a0*/  IMAD.SHL.U32 R23, R198, 0x2, RZ ;  /* 0x00000002c6177824 */ /* 0x000fe400078e00ff */
[----:B------:R-:W-:Y:S02]  /*109b0*/  IMAD.IADD R3, R3, 0x1, R0 ;  /* 0x0000000103037824 */ /* 0x000fe400078e0200 */
[----:B------:R-:W-:-:S02]  /*109c0*/  IMAD R0, R9, c[0x0][0x218], RZ ;  /* 0x0000860009007a24 */ /* 0x000fc400078e02ff */
        /* <DEDUP_REMOVED lines=8> */
.L_x_2508:
        /* <DEDUP_REMOVED lines=12> */
[C---:B------:R-:W-:Y:S01]  /*10b10*/  IMAD.X R17, R9.reuse, 0x1, R27, P0 ;  /* 0x0000000109117824 */ /* 0x040fe200000e061b */
        /* <DEDUP_REMOVED lines=8> */
.L_x_2509:
[----:B---3--:R-:W-:Y:S02]  /*10ba0*/  IADD3 R2, -R24, 0x10, RZ ;  /* 0x0000001018027810 */ /* 0x008fe40007ffe1ff */
[----:B------:R-:W-:-:S02]  /*10bb0*/  IADD3 R3, -R21, 0x10, RZ ;  /* 0x0000001015037810 */ /* 0x000fc40007ffe1ff */
[----:B------:R-:W-:-:S04]  /*10bc0*/  LOP3.LUT R2, R2, 0xf, RZ, 0xc0, !PT ;  /* 0x0000000f02027812 */ /* 0x000fc800078ec0ff */
[-C--:B------:R-:W-:Y:S02]  /*10bd0*/  IADD3 R18, P1, P0, R2, R0.reuse, R23 ;  /* 0x0000000002127210 */ /* 0x080fe4000783e017 */
        /* <DEDUP_REMOVED lines=17> */
.L_x_2357:
[----:B------:R-:W-:Y:S05]  /*10cf0*/  BSYNC B0 ;  /* 0x0000000000007941 */ /* 0x000fea0003800000 */
.L_x_2356:
        /* <DEDUP_REMOVED lines=11> */
[----:B------:R-:W-:Y:S01]  /*10db0*/  LDSM.16.M88.4 R92, [R186+0x5000] ;  /* 0x00500000ba5c783b */ /* 0x000fe20000000200 */
[----:B------:R-:W-:Y:S01]  /*10dc0*/  HMMA.16816.F32 R28, R4, R38, RZ ;  /* 0x00000026041c723c */ /* 0x000fe200000018ff */
[----:B------:R-:W-:Y:S01]  /*10dd0*/  ISETP.NE.AND P0, PT, R3, 0x1, PT ;  /* 0x000000010300780c */ /* 0x000fe20003f05270 */
[----:B----4-:R-:W-:Y:S01]  /*10de0*/  IMAD.MOV.U32 R9, RZ, RZ, c[0x0][0x32c] ;  /* 0x0000cb00ff097624 */ /* 0x010fe200078e00ff */
[----:B------:R-:W2:Y:S01]  /*10df0*/  LDSM.16.M88.4 R52, [R2] ;  /* 0x000000000234783b */ /* 0x000ea20000000200 */
[----:B------:R-:W-:-:S03]  /*10e00*/  ULOP3.LUT UR6, URZ, UR6, URZ, 0x33, !UPT ;  /* 0x000000063f067292 */ /* 0x000fc6000f8e333f */
[----:B------:R-:W3:Y:S01]  /*10e10*/  LDSM.16.M88.4 R56, [R2+0x800] ;  /* 0x000800000238783b */ /* 0x000ee20000000200 */
[C---:B------:R-:W-:Y:S01]  /*10e20*/  HMMA.16816.F32 R32, R4.reuse, R40, RZ ;  /* 0x000000280420723c */ /* 0x040fe200000018ff */
[----:B------:R-:W-:Y:S02]  /*10e30*/  ISETP.GE.AND P4, PT, R9, 0x1, PT ;  /* 0x000000010900780c */ /* 0x000fe40003f86270 */
[----:B------:R-:W4:Y:S04]  /*10e40*/  LDSM.16.M88.4 R76, [R2+0x1000] ;  /* 0x00100000024c783b */ /* 0x000f280000000200 */
[----:B------:R-:W-:Y:S01]  /*10e50*/  LDSM.16.M88.4 R68, [R0] ;  /* 0x000000000044783b */ /* 0x000fe20000000200 */
[C---:B------:R-:W-:Y:S03]  /*10e60*/  HMMA.16816.F32 R36, R4.reuse, R42, RZ ;  /* 0x0000002a0424723c */ /* 0x040fe600000018ff */
[----:B------:R-:W-:Y:S04]  /*10e70*/  LDSM.16.M88.4 R72, [R0+0x800] ;  /* 0x000800000048783b */ /* 0x000fe80000000200 */
[----:B------:R-:W-:Y:S01]  /*10e80*/  LDSM.16.M88.4 R84, [R0+0x1000] ;  /* 0x001000000054783b */ /* 0x000fe20000000200 */
        /* <DEDUP_REMOVED lines=19> */
[C---:B------:R-:W-:Y:S01]  /*10fc0*/  HMMA.16816.F32 R28, R20.reuse, R54, R28 ;  /* 0x00000036141c723c */ /* 0x040fe2000000181c */
[----:B------:R-:W2:Y:S07]  /*10fd0*/  LDSM.16.M88.4 R52, [R0+0x1800] ;  /* 0x001800000034783b */ /* 0x000eae0000000200 */
[C---:B---3--:R-:W-:Y:S08]  /*10fe0*/  HMMA.16816.F32 R32, R20.reuse, R56, R32 ;  /* 0x000000381420723c */ /* 0x048ff00000001820 */
[C---:B------:R-:W-:Y:S08]  /*10ff0*/  HMMA.16816.F32 R36, R20.reuse, R58, R36 ;  /* 0x0000003a1424723c */ /* 0x040ff00000001824 */
[C---:B----4-:R-:W-:Y:S08]  /*11000*/  HMMA.16816.F32 R40, R20.reuse, R76, R40 ;  /* 0x0000004c1428723c */ /* 0x050ff00000001828 */
[C---:B------:R-:W-:Y:S01]  /*11010*/  HMMA.16816.F32 R56, R20.reuse, R78, R48 ;  /* 0x0000004e1438723c */ /* 0x040fe20000001830 */
[----:B------:R-:W3:Y:S07]  /*11020*/  LDSM.16.M88.4 R76, [R186+0x3000] ;  /* 0x00300000ba4c783b */ /* 0x000eee0000000200 */
[C---:B-1----:R-:W-:Y:S01]  /*11030*/  HMMA.16816.F32 R48, R20.reuse, R60, R24 ;  /* 0x0000003c1430723c */ /* 0x042fe20000001818 */
[----:B------:R-:W-:Y:S07]  /*11040*/  LDSM.16.M88.4 R24, [R8+0x3800] ;  /* 0x003800000818783b */ /* 0x000fee0000000200 */
[----:B------:R-:W-:Y:S01]  /*11050*/  HMMA.16816.F32 R44, R20, R62, R44 ;  /* 0x0000003e142c723c */ /* 0x000fe2000000182c */
[----:B------:R-:W1:Y:S04]  /*11060*/  LDSM.16.M88.4 R60, [R186+0x3800] ;  /* 0x00380000ba3c783b */ /* 0x000e680000000200 */
[----:B------:R-:W-:Y:S03]  /*11070*/  LDSM.16.M88.4 R20, [R182+0x4000] ;  /* 0x00400000b614783b */ /* 0x000fe60000000200 */
[C---:B------:R-:W-:Y:S08]  /*11080*/  HMMA.16816.F32 R12, R4.reuse, R68, R12 ;  /* 0x00000044040c723c */ /* 0x040ff0000000180c */
[C---:B------:R-:W-:Y:S01]  /*11090*/  HMMA.16816.F32 R28, R4.reuse, R70, R28 ;  /* 0x00000046041c723c */ /* 0x040fe2000000181c */
[----:B------:R-:W4:Y:S07]  /*110a0*/  LDSM.16.M88.4 R68, [R8+0x2000] ;  /* 0x002000000844783b */ /* 0x000f2e0000000200 */
[C---:B------:R-:W-:Y:S08]  /*110b0*/  HMMA.16816.F32 R32, R4.reuse, R72, R32 ;  /* 0x000000480420723c */ /* 0x040ff00000001820 */
[C---:B------:R-:W-:Y:S01]  /*110c0*/  HMMA.16816.F32 R36, R4.reuse, R74, R36 ;  /* 0x0000004a0424723c */ /* 0x040fe20000001824 */
[----:B------:R-:W5:Y:S07]  /*110d0*/  LDSM.16.M88.4 R72, [R8+0x2800] ;  /* 0x002800000848783b */ /* 0x000f6e0000000200 */
[C---:B------:R-:W-:Y:S08]  /*110e0*/  HMMA.16816.F32 R40, R4.reuse, R84, R40 ;  /* 0x000000540428723c */ /* 0x040ff00000001828 */
[C---:B------:R-:W-:Y:S01]  /*110f0*/  HMMA.16816.F32 R56, R4.reuse, R86, R56 ;  /* 0x000000560438723c */ /* 0x040fe20000001838 */
[----:B------:R-:W1:Y:S07]  /*11100*/  LDSM.16.M88.4 R84, [R8+0x3000] ;  /* 0x003000000854783b */ /* 0x000e6e0000000200 */
        /* <DEDUP_REMOVED lines=13> */
[C---:B-1----:R-:W-:Y:S08]  /*111e0*/  HMMA.16816.F32 R48, R16.reuse, R60, R48 ;  /* 0x0000003c1030723c */ /* 0x042ff00000001830 */
[----:B------:R-:W-:Y:S01]  /*111f0*/  HMMA.16816.F32 R44, R16, R62, R44 ;  /* 0x0000003e102c723c */ /* 0x000fe2000000182c */
[----:B------:R-:W-:Y:S07]  /*11200*/  LDSM.16.M88.4 R60, [R0+0x3800] ;  /* 0x00380000003c783b */ /* 0x000fee0000000200 */
[C---:B----4-:R-:W-:Y:S01]  /*11210*/  HMMA.16816.F32 R16, R20.reuse, R68, R4 ;  /* 0x000000441410723c */ /* 0x050fe20000001804 */
[----:B------:R-:W-:Y:S07]  /*11220*/  LDSM.16.M88.4 R4, [R183+0x4000] ;  /* 0x00400000b704783b */ /* 0x000fee0000000200 */
[C---:B------:R-:W-:Y:S01]  /*11230*/  HMMA.16816.F32 R28, R20.reuse, R70, R28 ;  /* 0x00000046141c723c */ /* 0x040fe2000000181c */
[----:B------:R-:W-:Y:S07]  /*11240*/  LDSM.16.M88.4 R68, [R186+0x4000] ;  /* 0x00400000ba44783b */ /* 0x000fee0000000200 */
[C---:B-----5:R-:W-:Y:S08]  /*11250*/  HMMA.16816.F32 R32, R20.reuse, R72, R32 ;  /* 0x000000481420723c */ /* 0x060ff00000001820 */
[C---:B------:R-:W-:Y:S01]  /*11260*/  HMMA.16816.F32 R36, R20.reuse, R74, R36 ;  /* 0x0000004a1424723c */ /* 0x040fe20000001824 */
[----:B------:R-:W1:Y:S07]  /*11270*/  LDSM.16.M88.4 R72, [R0+0x2000] ;  /* 0x002000000048783b */ /* 0x000e6e0000000200 */
[C---:B------:R-:W-:Y:S08]  /*11280*/  HMMA.16816.F32 R40, R20.reuse, R84, R40 ;  /* 0x000000541428723c */ /* 0x040ff00000001828 */
[C---:B------:R-:W-:Y:S01]  /*11290*/  HMMA.16816.F32 R56, R20.reuse, R86, R56 ;  /* 0x000000561438723c */ /* 0x040fe20000001838 */
[----:B------:R-:W3:Y:S07]  /*112a0*/  LDSM.16.M88.4 R84, [R0+0x3000] ;  /* 0x003000000054783b */ /* 0x000eee0000000200 */
[C---:B------:R-:W-:Y:S08]  /*112b0*/  HMMA.16816.F32 R48, R20.reuse, R24, R48 ;  /* 0x000000181430723c */ /* 0x040ff00000001830 */
[----:B------:R-:W-:Y:S01]  /*112c0*/  HMMA.16816.F32 R44, R20, R26, R44 ;  /* 0x0000001a142c723c */ /* 0x000fe2000000182c */
[----:B------:R-:W4:Y:S07]  /*112d0*/  LDSM.16.M88.4 R20, [R181+0x8000] ;  /* 0x00800000b514783b */ /* 0x000f2e0000000200 */
        /* <DEDUP_REMOVED lines=11> */
[----:B------:R-:W5:Y:S07]  /*11390*/  LDSM.16.M88.4 R52, [R186+0x5800] ;  /* 0x00580000ba34783b */ /* 0x000f6e0000000200 */
[C---:B-1----:R-:W-:Y:S08]  /*113a0*/  HMMA.16816.F32 R28, R4.reuse, R72, R24 ;  /* 0x00000048041c723c */ /* 0x042ff00000001818 */
[C---:B------:R-:W-:Y:S01]  /*113b0*/  HMMA.16816.F32 R24, R4.reuse, R74, R16 ;  /* 0x0000004a0418723c */ /* 0x040fe20000001810 */
[----:B------:R-:W1:Y:S04]  /*113c0*/  LDSM.16.M88.4 R16, [R182+0x8000] ;  /* 0x00800000b610783b */ /* 0x000e680000000200 */
[----:B------:R-:W1:Y:S03]  /*113d0*/  LDSM.16.M88.4 R72, [R8+0x4800] ;  /* 0x004800000848783b */ /* 0x000e660000000200 */
[C---:B------:R-:W-:Y:S08]  /*113e0*/  HMMA.16816.F32 R12, R4.reuse, R76, R32 ;  /* 0x0000004c040c723c */ /* 0x040ff00000001820 */
[C---:B------:R-:W-:Y:S01]  /*113f0*/  HMMA.16816.F32 R36, R4.reuse, R78, R36 ;  /* 0x0000004e0424723c */ /* 0x040fe20000001824 */
[----:B------:R-:W-:Y:S07]  /*11400*/  LDSM.16.M88.4 R76, [R2+0x4000] ;  /* 0x00400000024c783b */ /* 0x000fee0000000200 */
[C---:B---3--:R-:W-:Y:S08]  /*11410*/  HMMA.16816.F32 R40, R4.reuse, R84, R40 ;  /* 0x000000540428723c */ /* 0x048ff00000001828 */
[C---:B------:R-:W-:Y:S01]  /*11420*/  HMMA.16816.F32 R56, R4.reuse, R86, R56 ;  /* 0x000000560438723c */ /* 0x040fe20000001838 */
[----:B------:R-:W-:Y:S07]  /*11430*/  LDSM.16.M88.4 R84, [R2+0x4800] ;  /* 0x004800000254783b */ /* 0x000fee0000000200 */
[C---:B------:R-:W-:Y:S08]  /*11440*/  HMMA.16816.F32 R48, R4.reuse, R60, R48 ;  /* 0x0000003c0430723c */ /* 0x040ff00000001830 */
[----:B------:R-:W-:Y:S01]  /*11450*/  HMMA.16816.F32 R44, R4, R62, R44 ;  /* 0x0000003e042c723c */ /* 0x000fe2000000182c */
[----:B------:R-:W-:Y:S07]  /*11460*/  LDSM.16.M88.4 R60, [R2+0x5000] ;  /* 0x00500000023c783b */ /* 0x000fee0000000200 */
[C---:B----4-:R-:W-:Y:S08]  /*11470*/  HMMA.16816.F32 R32, R20.reuse, R68, R28 ;  /* 0x000000441420723c */ /* 0x050ff0000000181c */
[C---:B------:R-:W-:Y:S01]  /*11480*/  HMMA.16816.F32 R28, R20.reuse, R70, R24 ;  /* 0x00000046141c723c */ /* 0x040fe20000001818 */
[----:B------:R-:W3:Y:S07]  /*11490*/  LDSM.16.M88.4 R68, [R8+0x5800] ;  /* 0x005800000844783b */ /* 0x000eee0000000200 */
[C---:B--2---:R-:W-:Y:S01]  /*114a0*/  HMMA.16816.F32 R24, R20.reuse, R80, R12 ;  /* 0x000000501418723c */ /* 0x044fe2000000180c */
[----:B------:R-:W2:Y:S07]  /*114b0*/  LDSM.16.M88.4 R12, [R184+0x8000] ;  /* 0x00800000b80c783b */ /* 0x000eae0000000200 */
[C---:B------:R-:W-:Y:S01]  /*114c0*/  HMMA.16816.F32 R4, R20.reuse, R82, R36 ;  /* 0x000000521404723c */ /* 0x040fe20000001824 */
[----:B------:R-:W-:Y:S07]  /*114d0*/  LDSM.16.M88.4 R80, [R0+0x4800] ;  /* 0x004800000050783b */ /* 0x000fee0000000200 */
[C---:B------:R-:W-:Y:S08]  /*114e0*/  HMMA.16816.F32 R40, R20.reuse, R92, R40 ;  /* 0x0000005c1428723c */ /* 0x040ff00000001828 */
[C---:B------:R-:W-:Y:S08]  /*114f0*/  HMMA.16816.F32 R56, R20.reuse, R94, R56 ;  /* 0x0000005e1438723c */ /* 0x040ff00000001838 */
[C---:B-----5:R-:W-:Y:S08]  /*11500*/  HMMA.16816.F32 R48, R20.reuse, R52, R48 ;  /* 0x000000341430723c */ /* 0x060ff00000001830 */
[----:B------:R-:W-:Y:S08]  /*11510*/  HMMA.16816.F32 R44, R20, R54, R44 ;  /* 0x00000036142c723c */ /* 0x000ff0000000182c */
[C---:B-1----:R-:W-:Y:S08]  /*11520*/  HMMA.16816.F32 R36, R16.reuse, R64, R32 ;  /* 0x000000401024723c */ /* 0x042ff00000001820 */
[C---:B------:R-:W-:Y:S01]  /*11530*/  HMMA.16816.F32 R32, R16.reuse, R66, R28 ;  /* 0x000000421020723c */ /* 0x040fe2000000181c */
[----:B------:R-:W1:Y:S07]  /*11540*/  LDSM.16.M88.4 R64, [R2+0x5800] ;  /* 0x005800000240783b */ /* 0x000e6e0000000200 */
[C---:B------:R-:W-:Y:S08]  /*11550*/  HMMA.16816.F32 R28, R16.reuse, R72, R24 ;  /* 0x00000048101c723c */ /* 0x040ff00000001818 */
[C---:B------:R-:W-:Y:S01]  /*11560*/  HMMA.16816.F32 R24, R16.reuse, R74, R4 ;  /* 0x0000004a1018723c */ /* 0x040fe20000001804 */
[----:B------:R-:W-:Y:S04]  /*11570*/  LDSM.16.M88.4 R4, [R183+0x8000] ;  /* 0x00800000b704783b */ /* 0x000fe80000000200 */
[----:B------:R-:W4:Y:S03]  /*11580*/  LDSM.16.M88.4 R72, [R0+0x4000] ;  /* 0x004000000048783b */ /* 0x000f260000000200 */
[C---:B------:R-:W-:Y:S01]  /*11590*/  HMMA.16816.F32 R20, R16.reuse, R88, R40 ;  /* 0x000000581014723c */ /* 0x040fe20000001828 */
[----:B------:R-:W5:Y:S07]  /*115a0*/  LDSM.16.M88.4 R40, [R0+0x5000] ;  /* 0x005000000028783b */ /* 0x000f6e0000000200 */
[C---:B------:R-:W-:Y:S08]  /*115b0*/  HMMA.16816.F32 R56, R16.reuse, R90, R56 ;  /* 0x0000005a1038723c */ /* 0x040ff00000001838 */
[C---:B---3--:R-:W-:Y:S08]  /*115c0*/  HMMA.16816.F32 R52, R16.reuse, R68, R48 ;  /* 0x000000441034723c */ /* 0x048ff00000001830 */
[----:B------:R-:W-:Y:S01]  /*115d0*/  HMMA.16816.F32 R48, R16, R70, R44 ;  /* 0x000000461030723c */ /* 0x000fe2000000182c */
[----:B------:R3:W1:Y:S07]  /*115e0*/  LDSM.16.M88.4 R68, [R0+0x5800] ;  /* 0x005800000044783b */ /* 0x00066e0000000200 */
[C---:B--2---:R-:W-:Y:S08]  /*115f0*/  HMMA.16816.F32 R44, R12.reuse, R76, R36 ;  /* 0x0000004c0c2c723c */ /* 0x044ff00000001824 */
[----:B------:R-:W-:Y:S01]  /*11600*/  HMMA.16816.F32 R36, R12, R78, R32 ;  /* 0x0000004e0c24723c */ /* 0x000fe20000001820 */
[----:B---3--:R-:W-:-:S07]  /*11610*/  IMAD.IADD R0, R235, 0x1, R226 ;  /* 0x00000001eb007824 */ /* 0x008fce00078e02e2 */
[----:B------:R-:W-:Y:S01]  /*11620*/  HMMA.16816.F32 R32, R12, R84, R28 ;  /* 0x000000540c20723c */ /* 0x000fe2000000181c */
[----:B------:R-:W-:-:S04]  /*11630*/  @P0 IMAD.HI.U32 R2, R0, c[0x0][0x2c8], RZ ;  /* 0x0000b20000020a27 */ /* 0x000fc800078e00ff */
[----:B------:R-:W-:-:S03]  /*11640*/  IMAD.MOV.U32 R8, RZ, RZ, R0 ;  /* 0x000000ffff087224 */ /* 0x000fc600078e0000 */
[----:B------:R-:W-:Y:S01]  /*11650*/  HMMA.16816.F32 R28, R12, R86, R24 ;  /* 0x000000560c1c723c */ /* 0x000fe20000001818 */
[----:B------:R-:W-:Y:S02]  /*11660*/  @P0 SHF.R.U32.HI R8, RZ, c[0x0][0x2cc], R2 ;  /* 0x0000b300ff080a19 */ /* 0x000fe40000011602 */
[----:B------:R-:W-:-:S03]  /*11670*/  IADD3 R0, R209, 0x1, -R104 ;  /* 0x00000001d1007810 */ /* 0x000fc60007ffe868 */
[----:B------:R-:W2:Y:S01]  /*11680*/  SHFL.IDX PT, R3, R8, RZ, 0x1c1f ;  /* 0x001c1fff08037589 */ /* 0x000ea200000e0000 */
[--C-:B------:R-:W-:Y:S01]  /*11690*/  IADD3 R0, -R210, R0, -R213.reuse ;  /* 0x00000000d2007210 */ /* 0x100fe20007ffe9d5 */
[C---:B------:R-:W-:Y:S08]  /*116a0*/  HMMA.16816.F32 R24, R12.reuse, R60, R20 ;  /* 0x0000003c0c18723c */ /* 0x040ff00000001814 */
[C---:B------:R-:W-:Y:S08]  /*116b0*/  HMMA.16816.F32 R20, R12.reuse, R62, R56 ;  /* 0x0000003e0c14723c */ /* 0x040ff00000001838 */
[C---:B-1----:R-:W-:Y:S08]  /*116c0*/  HMMA.16816.F32 R16, R12.reuse, R64, R52 ;  /* 0x000000400c10723c */ /* 0x042ff00000001834 */
[----:B------:R-:W-:Y:S08]  /*116d0*/  HMMA.16816.F32 R12, R12, R66, R48 ;  /* 0x000000420c0c723c */ /* 0x000ff00000001830 */
[C---:B----4-:R-:W-:Y:S08]  /*116e0*/  HMMA.16816.F32 R48, R4.reuse, R72, R44 ;  /* 0x000000480430723c */ /* 0x050ff0000000182c */
[C---:B------:R-:W-:Y:S08]  /*116f0*/  HMMA.16816.F32 R44, R4.reuse, R74, R36 ;  /* 0x0000004a042c723c */ /* 0x040ff00000001824 */
[C---:B------:R-:W-:Y:S08]  /*11700*/  HMMA.16816.F32 R36, R4.reuse, R80, R32 ;  /* 0x000000500424723c */ /* 0x040ff00000001820 */
[C---:B-----5:R-:W-:Y:S08]  /*11710*/  HMMA.16816.F32 R32, R4.reuse, R40, R24 ;  /* 0x000000280420723c */ /* 0x060ff00000001818 */
[C---:B------:R-:W-:Y:S08]  /*11720*/  HMMA.16816.F32 R40, R4.reuse, R42, R20 ;  /* 0x0000002a0428723c */ /* 0x040ff00000001814 */
[C---:B------:R-:W-:Y:S08]  /*11730*/  HMMA.16816.F32 R28, R4.reuse, R82, R28 ;  /* 0x00000052041c723c */ /* 0x040ff0000000181c */
[C---:B------:R-:W-:Y:S08]  /*11740*/  HMMA.16816.F32 R20, R4.reuse, R68, R16 ;  /* 0x000000440414723c */ /* 0x040ff00000001810 */
[----:B------:R-:W-:Y:S07]  /*11750*/  HMMA.16816.F32 R24, R4, R70, R12 ;  /* 0x000000460418723c */ /* 0x000fee000000180c */
[C---:B------:R-:W-:Y:S01]  /*11760*/  IADD3 R4, R0.reuse, c[0x0][0x328], RZ ;  /* 0x0000ca0000047a10 */ /* 0x040fe20007ffe0ff */
[----:B------:R-:W-:Y:S01]  /*11770*/  IMAD.IADD R6, R101, 0x1, -R213 ;  /* 0x0000000165067824 */ /* 0x000fe200078e0ad5 */
[----:B------:R-:W-:-:S03]  /*11780*/  IADD3 R5, R0, UR6, RZ ;  /* 0x0000000600057c10 */ /* 0x000fc6000fffe0ff */
[--C-:B--2---:R-:W-:Y:S02]  /*11790*/  IMAD.IADD R2, R4, 0x1, R3.reuse ;  /* 0x0000000104027824 */ /* 0x104fe400078e0203 */
        /* <DEDUP_REMOVED lines=14> */
.L_x_2362:
[----:B------:R-:W-:-:S04]  /*11880*/  MOV R7, 0x1 ;  /* 0x0000000100077802 */ /* 0x000fc80000000f00 */
[----:B------:R-:W-:-:S13]  /*11890*/  ISETP.NE.AND P0, PT, R7, c[0x0][0x32c], PT ;  /* 0x0000cb0007007a0c */ /* 0x000fda0003f05270 */
[----:B------:R-:W-:-:S05]  /*118a0*/  @P0 IMAD.HI.U32 R7, R3, c[0x0][0x330], RZ ;  /* 0x0000cc0003070a27 */ /* 0x000fca00078e00ff */
[----:B------:R-:W-:Y:S02]  /*118b0*/  @P0 SHF.R.U32.HI R3, RZ, c[0x0][0x334], R7 ;  /* 0x0000cd00ff030a19 */ /* 0x000fe40000011607 */
.L_x_2363:
[----:B------:R-:W-:Y:S05]  /*118c0*/  BSYNC B0 ;  /* 0x0000000000007941 */ /* 0x000fea0003800000 */
.L_x_2361:
[----:B------:R-:W-:-:S04]  /*118d0*/  IMAD R3, R3, c[0x0][0x32c], -R104 ;  /* 0x0000cb0003037a24 */ /* 0x000fc800078e0a68 */
[----:B------:R-:W-:-:S05]  /*118e0*/  IMAD.IADD R3, R3, 0x1, -R213 ;  /* 0x0000000103037824 */ /* 0x000fca00078e0ad5 */
[----:B------:R-:W-:Y:S02]  /*118f0*/  IADD3 R7, R3, c[0x0][0x32c], RZ ;  /* 0x0000cb0003077a10 */ /* 0x000fe40007ffe0ff */
[----:B------:R-:W-:Y:S02]  /*11900*/  IMNMX R0, R0, R3, !PT ;  /* 0x0000000300007217 */ /* 0x000fe40007800200 */
[----:B------:R-:W-:Y:S02]  /*11910*/  IMNMX R2, R2, R7, PT ;  /* 0x0000000702027217 */ /* 0x000fe40003800200 */
.L_x_2360:
        /* <DEDUP_REMOVED lines=65> */
.L_x_2366:
[----:B------:R-:W-:-:S04]  /*11d30*/  MOV R4, 0x1 ;  /* 0x0000000100047802 */ /* 0x000fc80000000f00 */
[----:B------:R-:W-:-:S13]  /*11d40*/  ISETP.NE.AND P0, PT, R4, c[0x0][0x32c], PT ;  /* 0x0000cb0004007a0c */ /* 0x000fda0003f05270 */
[----:B------:R-:W-:-:S05]  /*11d50*/  @P0 IMAD.HI.U32 R4, R3, c[0x0][0x330], RZ ;  /* 0x0000cc0003040a27 */ /* 0x000fca00078e00ff */
[----:B------:R-:W-:Y:S02]  /*11d60*/  @P0 SHF.R.U32.HI R3, RZ, c[0x0][0x334], R4 ;  /* 0x0000cd00ff030a19 */ /* 0x000fe40000011604 */
.L_x_2367:
[----:B------:R-:W-:Y:S05]  /*11d70*/  BSYNC B0 ;  /* 0x0000000000007941 */ /* 0x000fea0003800000 */
.L_x_2365:
[----:B------:R-:W-:-:S04]  /*11d80*/  IMAD R3, R3, c[0x0][0x32c], -R104 ;  /* 0x0000cb0003037a24 */ /* 0x000fc800078e0a68 */
[----:B------:R-:W-:-:S05]  /*11d90*/  IMAD.IADD R3, R3, 0x1, -R213 ;  /* 0x0000000103037824 */ /* 0x000fca00078e0ad5 */
[----:B------:R-:W-:Y:S02]  /*11da0*/  IADD3 R4, R3, c[0x0][0x32c], RZ ;  /* 0x0000cb0003047a10 */ /* 0x000fe40007ffe0ff */
[----:B------:R-:W-:Y:S02]  /*11db0*/  IMNMX R0, R0, R3, !PT ;  /* 0x0000000300007217 */ /* 0x000fe40007800200 */
[----:B------:R-:W-:Y:S02]  /*11dc0*/  IMNMX R2, R2, R4, PT ;  /* 0x0000000402027217 */ /* 0x000fe40003800200 */
.L_x_2364:
[----:B------:R-:W2:Y:S01]  /*11dd0*/  LDL R103, [R1+0x18] ;  /* 0x0000180001677983 */ /* 0x000ea20000100800 */
[----:B------:R-:W-:Y:S01]  /*11de0*/  ISETP.GT.AND P0, PT, R0, 0x8, P3 ;  /* 0x000000080000780c */ /* 0x000fe20001f04270 */
        /* <DEDUP_REMOVED lines=25> */
[----:B------:R-:W-:Y:S01]  /*11f80*/  LDSM.16.MT88.4 R36, [R187+0x800] ;  /* 0x00080000bb24783b */ /* 0x000fe20000004200 */
        /* <DEDUP_REMOVED lines=16> */
[----:B------:R-:W-:Y:S02]  /*12090*/  ISETP.LT.OR P0, PT, R2, 0x22, P0 ;  /* 0x000000220200780c */ /* 0x000fe40000701670 */
[----:B------:R-:W-:Y:S02]  /*120a0*/  FMNMX.FTZ R3, R77, R3, !PT ;  /* 0x000000034d037209 */ /* 0x000fe40007810000 */
[----:B------:R-:W-:-:S02]  /*120b0*/  FSEL R90, R35, -INF , !P0 ;  /* 0xff800000235a7808 */ /* 0x000fc40004000000 */
[----:B------:R-:W-:Y:S01]  /*120c0*/  ISETP.GT.AND P0, PT, R0, 0x28, P3 ;  /* 0x000000280000780c */ /* 0x000fe20001f04270 */
[----:B------:R-:W1:Y:S03]  /*120d0*/  SHFL.BFLY PT, R5, R3, 0x2, 0x1f ;  /* 0x0c401f0003057f89 */ /* 0x000e6600000e0000 */
[----:B------:R-:W-:Y:S01]  /*120e0*/  ISETP.LT.OR P0, PT, R2, 0x29, P0 ;  /* 0x000000290200780c */ /* 0x000fe20000701670 */
[----:B------:R-:W-:Y:S03]  /*120f0*/  LDSM.16.MT88.4 R32, [R242+0x800] ;  /* 0x00080000f220783b */ /* 0x000fe60000004200 */
        /* <DEDUP_REMOVED lines=16> */
[----:B------:R-:W-:Y:S01]  /*12200*/  ISETP.GT.AND P0, PT, R0, 0x38, P3 ;  /* 0x000000380000780c */ /* 0x000fe20001f04270 */
[----:B------:R-:W-:Y:S01]  /*12210*/  LDSM.16.MT88.4 R48, [R188] ;  /* 0x00000000bc30783b */ /* 0x000fe20000004200 */
        /* <DEDUP_REMOVED lines=21> */
[----:B------:R-:W1:Y:S04]  /*12370*/  SHFL.BFLY PT, R3, R0, 0x1, 0x1f ;  /* 0x0c201f0000037f89 */ /* 0x000e6800000e0000 */
[----:B------:R-:W3:Y:S01]  /*12380*/  SHFL.BFLY PT, R4, R2, 0x2, 0x1f ;  /* 0x0c401f0002047f89 */ /* 0x000ee200000e0000 */
[----:B-1----:R-:W-:Y:S02]  /*12390*/  FMNMX.FTZ R9, R0, R3, !PT ;  /* 0x0000000300097209 */ /* 0x002fe40007810000 */
[----:B---3--:R-:W-:-:S03]  /*123a0*/  FMNMX.FTZ R0, R2, R4, !PT ;  /* 0x0000000402007209 */ /* 0x008fc60007810000 */
[C---:B------:R-:W-:Y:S01]  /*123b0*/  FMUL.FTZ R2, R9.reuse, c[0x0][0x2d0] ;  /* 0x0000b40009027a20 */ /* 0x040fe20000410000 */
[----:B------:R-:W-:Y:S01]  /*123c0*/  FSETP.NEU.FTZ.AND P0, PT, R9, -INF , PT ;  /* 0xff8000000900780b */ /* 0x000fe20003f1d000 */
[----:B------:R-:W1:Y:S03]  /*123d0*/  SHFL.BFLY PT, R4, R0, 0x1, 0x1f ;  /* 0x0c201f0000047f89 */ /* 0x000e6600000e0000 */
[----:B------:R-:W-:-:S05]  /*123e0*/  FSEL R2, R2, RZ, P0 ;  /* 0x000000ff02027208 */ /* 0x000fca0000000000 */
[----:B------:R-:W-:-:S04]  /*123f0*/  FFMA.FTZ R3, R12, c[0x0][0x2d0], -R2 ;  /* 0x0000b4000c037a23 */ /* 0x000fc80000010802 */
[----:B------:R3:W-:Y:S01]  /*12400*/  MUFU.EX2 R93, R3 ;  /* 0x00000003005d7308 */ /* 0x0007e20000000800 */
[----:B-1----:R-:W-:Y:S01]  /*12410*/  FMNMX.FTZ R8, R0, R4, !PT ;  /* 0x0000000400087209 */ /* 0x002fe20007810000 */
[--C-:B------:R-:W-:Y:S02]  /*12420*/  FFMA.FTZ R0, R15, c[0x0][0x2d0], -R2.reuse ;  /* 0x0000b4000f007a23 */ /* 0x100fe40000010802 */
[----:B---3--:R-:W-:Y:S01]  /*12430*/  FFMA.FTZ R3, R13, c[0x0][0x2d0], -R2 ;  /* 0x0000b4000d037a23 */ /* 0x008fe20000010802 */
[----:B------:R-:W-:-:S03]  /*12440*/  FSETP.NEU.FTZ.AND P0, PT, R8, -INF , PT ;  /* 0xff8000000800780b */ /* 0x000fc60003f1d000 */
[----:B------:R1:W-:Y:S08]  /*12450*/  MUFU.EX2 R95, R0 ;  /* 0x00000000005f7308 */ /* 0x0003f00000000800 */
[----:B------:R3:W-:Y:S01]  /*12460*/  MUFU.EX2 R92, R3 ;  /* 0x00000003005c7308 */ /* 0x0007e20000000800 */
[----:B-1----:R-:W-:-:S05]  /*12470*/  FMUL.FTZ R0, R8, c[0x0][0x2d0] ;  /* 0x0000b40008007a20 */ /* 0x002fca0000410000 */
[----:B------:R-:W-:Y:S01]  /*12480*/  FSEL R0, R0, RZ, P0 ;  /* 0x000000ff00007208 */ /* 0x000fe20000000000 */
[--C-:B---3--:R-:W-:Y:S02]  /*12490*/  FFMA.FTZ R3, R14, c[0x0][0x2d0], -R2.reuse ;  /* 0x0000b4000e037a23 */ /* 0x108fe40000010802 */
[----:B------:R-:W-:Y:S02]  /*124a0*/  LDSM.16.MT88.4 R12, [R187] ;  /* 0x00000000bb0c783b */ /* 0x000fe40000004200 */
[----:B------:R1:W3:Y:S02]  /*124b0*/  MUFU.EX2 R94, R3 ;  /* 0x00000003005e7308 */ /* 0x0002e40000000800 */
[----:B--2---:R-:W-:Y:S01]  /*124c0*/  LDSM.16.MT88.4 R40, [R103] ;  /* 0x000000006728783b */ /* 0x004fe20000004200 */
[----:B-1----:R-:W-:Y:S01]  /*124d0*/  FFMA.FTZ R3, R18, c[0x0][0x2d0], -R2 ;  /* 0x0000b40012037a23 */ /* 0x002fe20000010802 */
[----:B---3--:R-:W-:-:S04]  /*124e0*/  F2FP.PACK_AB R18, R95, R94 ;  /* 0x0000005e5f12723e */ /* 0x008fc800000000ff */
[----:B------:R1:W-:Y:S02]  /*124f0*/  MUFU.EX2 R97, R3 ;  /* 0x0000000300617308 */ /* 0x0003e40000000800 */
[----:B-1----:R-:W-:-:S06]  /*12500*/  FFMA.FTZ R3, R6, c[0x0][0x2d0], -R0 ;  /* 0x0000b40006037a23 */ /* 0x002fcc0000010800 */
[----:B------:R1:W-:Y:S02]  /*12510*/  MUFU.EX2 R69, R3 ;  /* 0x0000000300457308 */ /* 0x0003e40000000800 */
[--C-:B-1----:R-:W-:Y:S02]  /*12520*/  FFMA.FTZ R3, R7, c[0x0][0x2d0], -R0.reuse ;  /* 0x0000b40007037a23 */ /* 0x102fe40000010800 */
[----:B------:R-:W1:Y:S04]  /*12530*/  LDSM.16.MT88.4 R4, [R242] ;  /* 0x00000000f204783b */ /* 0x000e680000004200 */
        /* <DEDUP_REMOVED lines=12> */
[----:B--2---:R-:W-:-:S06]  /*12600*/  FFMA.FTZ R3, R28, c[0x0][0x2d0], -R2 ;  /* 0x0000b4001c037a23 */ /* 0x004fcc0000010802 */
[----:B---3--:R-:W-:Y:S01]  /*12610*/  F2FP.PACK_AB R12, R96, R97 ;  /* 0x00000061600c723e */ /* 0x008fe200000000ff */
[----:B------:R1:W-:Y:S02]  /*12620*/  MUFU.EX2 R98, R3 ;  /* 0x0000000300627308 */ /* 0x0003e40000000800 */
[----:B-1----:R-:W-:Y:S02]  /*12630*/  FFMA.FTZ R3, R29, c[0x0][0x2d0], -R2 ;  /* 0x0000b4001d037a23 */ /* 0x002fe40000010802 */
[----:B------:R-:W-:Y:S04]  /*12640*/  HMMA.16816.F32 R28, R16, R14, RZ ;  /* 0x0000000e101c723c */ /* 0x000fe800000018ff */
[----:B------:R1:W2:Y:S02]  /*12650*/  MUFU.EX2 R100, R3 ;  /* 0x0000000300647308 */ /* 0x0002a40000000800 */
[----:B-1----:R-:W-:Y:S01]  /*12660*/  FFMA.FTZ R3, R20, c[0x0][0x2d0], -R0 ;  /* 0x0000b40014037a23 */ /* 0x002fe20000010800 */
[----:B--2---:R-:W-:-:S05]  /*12670*/  F2FP.PACK_AB R14, R100, R98 ;  /* 0x00000062640e723e */ /* 0x004fca00000000ff */
[----:B------:R1:W-:Y:S02]  /*12680*/  MUFU.EX2 R71, R3 ;  /* 0x0000000300477308 */ /* 0x0003e40000000800 */
[--C-:B-1----:R-:W-:Y:S02]  /*12690*/  FFMA.FTZ R3, R21, c[0x0][0x2d0], -R0.reuse ;  /* 0x0000b40015037a23 */ /* 0x102fe40000010800 */
[C---:B------:R-:W-:Y:S04]  /*126a0*/  HMMA.16816.F32 R20, R16.reuse, R6, RZ ;  /* 0x000000061014723c */ /* 0x040fe800000018ff */
[----:B------:R1:W2:Y:S04]  /*126b0*/  MUFU.EX2 R73, R3 ;  /* 0x0000000300497308 */ /* 0x0002a80000000800 */
[----:B------:R-:W-:Y:S01]  /*126c0*/  HMMA.16816.F32 R4, R16, R48, RZ ;  /* 0x000000301004723c */ /* 0x000fe200000018ff */
[----:B-1----:R-:W-:Y:S01]  /*126d0*/  FFMA.FTZ R3, R56, c[0x0][0x2d0], -R0 ;  /* 0x0000b40038037a23 */ /* 0x002fe20000010800 */
[----:B--2---:R-:W-:-:S03]  /*126e0*/  F2FP.PACK_AB R13, R73, R71 ;  /* 0x00000047490d723e */ /* 0x004fc600000000ff */
[----:B------:R1:W-:Y:S02]  /*126f0*/  MUFU.EX2 R74, R3 ;  /* 0x00000003004a7308 */ /* 0x0003e40000000800 */
[----:B-1----:R-:W-:Y:S02]  /*12700*/  FFMA.FTZ R3, R57, c[0x0][0x2d0], -R0 ;  /* 0x0000b40039037a23 */ /* 0x002fe40000010800 */
[----:B------:R-:W1:Y:S04]  /*12710*/  LDSM.16.MT88.4 R56, [R243+0x800] ;  /* 0x00080000f338783b */ /* 0x000e680000004200 */
[----:B------:R-:W2:Y:S02]  /*12720*/  MUFU.EX2 R75, R3 ;  /* 0x00000003004b7308 */ /* 0x000ea40000000800 */
[----:B--2---:R-:W-:Y:S01]  /*12730*/  F2FP.PACK_AB R15, R75, R74 ;  /* 0x0000004a4b0f723e */ /* 0x004fe200000000ff */
[----:B------:R-:W-:-:S04]  /*12740*/  FADD.FTZ R3, R93, R92 ;  /* 0x0000005c5d037221 */ /* 0x000fc80000010000 */
[----:B------:R-:W-:Y:S02]  /*12750*/  FADD.FTZ R3, R94, R3 ;  /* 0x000000035e037221 */ /* 0x000fe40000010000 */
[----:B------:R-:W-:Y:S02]  /*12760*/  HMMA.16816.F32 R172, R12, R32, R24 ;  /* 0x000000200cac723c */ /* 0x000fe40000001818 */
[----:B------:R-:W-:-:S06]  /*12770*/  FADD.FTZ R3, R95, R3 ;  /* 0x000000035f037221 */ /* 0x000fcc0000010000 */
[----:B------:R-:W-:Y:S01]  /*12780*/  HMMA.16816.F32 R120, R12, R34, R20 ;  /* 0x000000220c78723c */ /* 0x000fe20000001814 */
[----:B------:R-:W-:Y:S07]  /*12790*/  LDSM.16.MT88.4 R32, [R242+0x2800] ;  /* 0x00280000f220783b */ /* 0x000fee0000004200 */
[C---:B------:R-:W-:Y:S08]  /*127a0*/  HMMA.16816.F32 R24, R16.reuse, R40, RZ ;  /* 0x000000281018723c */ /* 0x040ff000000018ff */
[----:B------:R-:W-:Y:S01]  /*127b0*/  HMMA.16816.F32 R20, R16, R42, RZ ;  /* 0x0000002a1014723c */ /* 0x000fe200000018ff */
[----:B------:R-:W2:Y:S07]  /*127c0*/  LDSM.16.MT88.4 R40, [R242+0x2000] ;  /* 0x00200000f228783b */ /* 0x000eae0000004200 */
[C---:B------:R-:W-:Y:S01]  /*127d0*/  HMMA.16816.F32 R136, R12.reuse, R36, R44 ;  /* 0x000000240c88723c */ /* 0x040fe2000000182c */
[----:B------:R-:W3:Y:S07]  /*127e0*/  LDSM.16.MT88.4 R44, [R188+0x2000] ;  /* 0x00200000bc2c783b */ /* 0x000eee0000004200 */
[C---:B------:R-:W-:Y:S01]  /*127f0*/  HMMA.16816.F32 R128, R12.reuse, R38, R28 ;  /* 0x000000260c80723c */ /* 0x040fe2000000181c */
[----:B------:R-:W4:Y:S07]  /*12800*/  LDSM.16.MT88.4 R36, [R188+0x2800] ;  /* 0x00280000bc24783b */ /* 0x000f2e0000004200 */
        /* <DEDUP_REMOVED lines=8> */
[C---:B------:R-:W-:Y:S08]  /*12890*/  HMMA.16816.F32 R112, R12.reuse, R54, R28 ;  /* 0x000000360c70723c */ /* 0x040ff0000000181c */
[----:B------:R-:W-:Y:S08]  /*128a0*/  HMMA.16816.F32 R160, R12, R64, R4 ;  /* 0x000000400ca0723c */ /* 0x000ff00000001804 */
[C---:B------:R-:W-:Y:S08]  /*128b0*/  HMMA.16816.F32 R28, R16.reuse, R62, RZ ;  /* 0x0000003e101c723c */ /* 0x040ff000000018ff */
[----:B---3--:R-:W-:Y:S08]  /*128c0*/  HMMA.16816.F32 R4, R16, R44, RZ ;  /* 0x0000002c1004723c */ /* 0x008ff000000018ff */
[C---:B------:R-:W-:Y:S01]  /*128d0*/  HMMA.16816.F32 R56, R12.reuse, R32, R24 ;  /* 0x000000200c38723c */ /* 0x040fe20000001818 */
[----:B------:R-:W2:Y:S06]  /*128e0*/  LDSM.16.MT88.4 R24, [R243+0x2800] ;  /* 0x00280000f318783b */ /* 0x000eac0000004200 */
[----:B------:R-:W-:Y:S01]  /*128f0*/  FFMA.FTZ R32, R81, c[0x0][0x2d0], -R2 ;  /* 0x0000b40051207a23 */ /* 0x000fe20000010802 */
[----:B------:R-:W-:Y:S01]  /*12900*/  HMMA.16816.F32 R48, R12, R66, R28 ;  /* 0x000000420c30723c */ /* 0x000fe2000000181c */
[----:B------:R-:W3:Y:S01]  /*12910*/  LDSM.16.MT88.4 R28, [R187+0x4000] ;  /* 0x00400000bb1c783b */ /* 0x000ee20000004200 */
[----:B------:R-:W-:-:S06]  /*12920*/  FFMA.FTZ R33, R90, c[0x0][0x2d0], -R0 ;  /* 0x0000b4005a217a23 */ /* 0x000fcc0000010800 */
[----:B----4-:R-:W-:Y:S07]  /*12930*/  HMMA.16816.F32 R64, R12, R36, R4 ;  /* 0x000000240c40723c */ /* 0x010fee0000001804 */
[--C-:B------:R-:W-:Y:S01]  /*12940*/  FFMA.FTZ R36, R88, c[0x0][0x2d0], -R0.reuse ;  /* 0x0000b40058247a23 */ /* 0x100fe20000010800 */
[----:B-1----:R-:W-:Y:S01]  /*12950*/  HMMA.16816.F32 R4, R16, R40, RZ ;  /* 0x000000281004723c */ /* 0x002fe200000018ff */
[----:B------:R-:W-:-:S06]  /*12960*/  FFMA.FTZ R37, R87, c[0x0][0x2d0], -R0 ;  /* 0x0000b40057257a23 */ /* 0x000fcc0000010800 */
[--C-:B------:R-:W-:Y:S01]  /*12970*/  FFMA.FTZ R41, R78, c[0x0][0x2d0], -R0.reuse ;  /* 0x0000b4004e297a23 */ /* 0x100fe20000010800 */
[----:B------:R-:W-:Y:S01]  /*12980*/  HMMA.16816.F32 R60, R12, R34, R20 ;  /* 0x000000220c3c723c */ /* 0x000fe20000001814 */
[----:B------:R-:W-:-:S06]  /*12990*/  FFMA.FTZ R40, R76, c[0x0][0x2d0], -R0 ;  /* 0x0000b4004c287a23 */ /* 0x000fcc0000010800 */
[----:B------:R-:W-:Y:S01]  /*129a0*/  FFMA.FTZ R34, R80, c[0x0][0x2d0], -R2 ;  /* 0x0000b40050227a23 */ /* 0x000fe20000010802 */
[----:B------:R-:W-:Y:S01]  /*129b0*/  HMMA.16816.F32 R20, R16, R46, RZ ;  /* 0x0000002e1014723c */ /* 0x000fe200000018ff */
[----:B------:R-:W-:-:S07]  /*129c0*/  FFMA.FTZ R35, R89, c[0x0][0x2d0], -R0 ;  /* 0x0000b40059237a23 */ /* 0x000fce0000010800 */
[----:B--2---:R-:W-:Y:S08]  /*129d0*/  HMMA.16816.F32 R132, R12, R24, R4 ;  /* 0x000000180c84723c */ /* 0x004ff00000001804 */
[----:B------:R-:W-:Y:S07]  /*129e0*/  HMMA.16816.F32 R4, R16, R42, RZ ;  /* 0x0000002a1004723c */ /* 0x000fee00000018ff */
[--C-:B------:R-:W-:Y:S01]  /*129f0*/  FFMA.FTZ R42, R79, c[0x0][0x2d0], -R2.reuse ;  /* 0x0000b4004f2a7a23 */ /* 0x100fe20000010802 */
[----:B------:R-:W-:Y:S01]  /*12a00*/  HMMA.16816.F32 R124, R12, R38, R20 ;  /* 0x000000260c7c723c */ /* 0x000fe20000001814 */
[----:B------:R-:W1:Y:S06]  /*12a10*/  LDSM.16.MT88.4 R20, [R187+0x4800] ;  /* 0x00480000bb14783b */ /* 0x000e6c0000004200 */
[----:B------:R-:W-:-:S02]  /*12a20*/  FFMA.FTZ R39, R77, c[0x0][0x2d0], -R2 ;  /* 0x0000b4004d277a23 */ /* 0x000fc40000010802 */
[----:B------:R-:W-:-:S07]  /*12a30*/  FFMA.FTZ R38, R86, c[0x0][0x2d0], -R0 ;  /* 0x0000b40056267a23 */ /* 0x000fce0000010800 */
[----:B------:R-:W-:Y:S01]  /*12a40*/  HMMA.16816.F32 R116, R12, R26, R4 ;  /* 0x0000001a0c74723c */ /* 0x000fe20000001804 */
[----:B------:R-:W2:Y:S07]  /*12a50*/  LDSM.16.MT88.4 R24, [R242+0x4000] ;  /* 0x00400000f218783b */ /* 0x000eae0000004200 */
[----:B---3--:R-:W-:Y:S07]  /*12a60*/  HMMA.16816.F32 R4, R16, R28, RZ ;  /* 0x0000001c1004723c */ /* 0x008fee00000018ff */
[----:B------:R-:W-:-:S02]  /*12a70*/  FFMA.FTZ R29, R83, c[0x0][0x2d0], -R2 ;  /* 0x0000b400531d7a23 */ /* 0x000fc40000010802 */
[----:B------:R-:W-:-:S04]  /*12a80*/  FFMA.FTZ R28, R82, c[0x0][0x2d0], -R2 ;  /* 0x0000b400521c7a23 */ /* 0x000fc80000010802 */
[----:B------:R-:W-:Y:S11]  /*12a90*/  MUFU.EX2 R29, R29 ;  /* 0x0000001d001d7308 */ /* 0x000ff60000000800 */
[----:B-1----:R-:W-:Y:S07]  /*12aa0*/  HMMA.16816.F32 R108, R12, R20, R4 ;  /* 0x000000140c6c723c */ /* 0x002fee0000001804 */
[----:B------:R-:W-:Y:S01]  /*12ab0*/  FADD.FTZ R20, R97, R3 ;  /* 0x0000000361147221 */ /* 0x000fe20000010000 */
[----:B------:R-:W-:Y:S01]  /*12ac0*/  HMMA.16816.F32 R4, R16, R30, RZ ;  /* 0x0000001e1004723c */ /* 0x000fe200000018ff */
[----:B------:R-:W-:-:S04]  /*12ad0*/  FADD.FTZ R3, R69, R68 ;  /* 0x0000004445037221 */ /* 0x000fc80000010000 */
[----:B------:R-:W-:Y:S02]  /*12ae0*/  FADD.FTZ R3, R70, R3 ;  /* 0x0000000346037221 */ /* 0x000fe40000010000 */
[--C-:B------:R-:W-:Y:S02]  /*12af0*/  FFMA.FTZ R31, R85, c[0x0][0x2d0], -R2.reuse ;  /* 0x0000b400551f7a23 */ /* 0x100fe40000010802 */
[----:B------:R-:W-:Y:S02]  /*12b00*/  FFMA.FTZ R30, R84, c[0x0][0x2d0], -R2 ;  /* 0x0000b400541e7a23 */ /* 0x000fe40000010802 */
[----:B------:R-:W-:Y:S01]  /*12b10*/  FADD.FTZ R3, R72, R3 ;  /* 0x0000000348037221 */ /* 0x000fe20000010000 */
[----:B------:R-:W-:Y:S01]  /*12b20*/  LDSM.16.MT88.4 R84, [R242+0x5800] ;  /* 0x00580000f254783b */ /* 0x000fe20000004200 */
[----:B------:R-:W-:Y:S02]  /*12b30*/  MUFU.EX2 R31, R31 ;  /* 0x0000001f001f7308 */ /* 0x000fe40000000800 */
[----:B------:R-:W-:-:S02]  /*12b40*/  FADD.FTZ R3, R71, R3 ;  /* 0x0000000347037221 */ /* 0x000fc40000010000 */
[----:B------:R-:W-:Y:S02]  /*12b50*/  LDSM.16.MT88.4 R68, [R243+0x3800] ;  /* 0x00380000f344783b */ /* 0x000fe40000004200 */
[----:B------:R-:W-:Y:S02]  /*12b60*/  FADD.FTZ R3, R73, R3 ;  /* 0x0000000349037221 */ /* 0x000fe40000010000 */
[----:B------:R-:W1:Y:S02]  /*12b70*/  MUFU.EX2 R30, R30 ;  /* 0x0000001e001e7308 */ /* 0x000e640000000800 */
[----:B------:R-:W-:Y:S01]  /*12b80*/  FADD.FTZ R3, R74, R3 ;  /* 0x000000034a037221 */ /* 0x000fe20000010000 */
[----:B------:R-:W-:Y:S07]  /*12b90*/  HMMA.16816.F32 R92, R12, R22, R4 ;  /* 0x000000160c5c723c */ /* 0x000fee0000001804 */
[----:B------:R-:W-:-:S02]  /*12ba0*/  FADD.FTZ R4, R96, R20 ;  /* 0x0000001460047221 */ /* 0x000fc40000010000 */
[----:B------:R-:W3:Y:S02]  /*12bb0*/  LDSM.16.MT88.4 R20, [R242+0x4800] ;  /* 0x00480000f214783b */ /* 0x000ee40000004200 */
[----:B------:R-:W-:Y:S02]  /*12bc0*/  FADD.FTZ R2, R98, R4 ;  /* 0x0000000462027221 */ /* 0x000fe40000010000 */
[----:B--2---:R-:W-:Y:S02]  /*12bd0*/  HMMA.16816.F32 R4, R16, R24, RZ ;  /* 0x000000181004723c */ /* 0x004fe400000018ff */
[----:B------:R-:W-:Y:S11]  /*12be0*/  FADD.FTZ R2, R100, R2 ;  /* 0x0000000264027221 */ /* 0x000ff60000010000 */
[----:B------:R-:W-:Y:S11]  /*12bf0*/  @!UPT UIADD3 URZ, URZ, URZ, URZ ;  /* 0x0000003f3f3ff290 */ /* 0x000ff6000fffe03f */
[----:B---3--:R-:W-:Y:S01]  /*12c00*/  HMMA.16816.F32 R96, R12, R20, R4 ;  /* 0x000000140c60723c */ /* 0x008fe20000001804 */
[----:B------:R-:W2:Y:S07]  /*12c10*/  MUFU.EX2 R21, R28 ;  /* 0x0000001c00157308 */ /* 0x000eae0000000800 */
[----:B------:R-:W-:Y:S01]  /*12c20*/  HMMA.16816.F32 R4, R16, R26, RZ ;  /* 0x0000001a1004723c */ /* 0x000fe200000018ff */
[----:B------:R-:W3:Y:S01]  /*12c30*/  LDSM.16.MT88.4 R24, [R188+0x4000] ;  /* 0x00400000bc18783b */ /* 0x000ee20000004200 */
[----:B------:R-:W4:Y:S11]  /*12c40*/  MUFU.EX2 R20, R32 ;  /* 0x0000002000147308 */ /* 0x000f360000000800 */
[----:B------:R-:W-:Y:S11]  /*12c50*/  @!UPT UIADD3 URZ, URZ, URZ, URZ ;  /* 0x0000003f3f3ff290 */ /* 0x000ff6000fffe03f */
[----:B------:R-:W-:Y:S07]  /*12c60*/  HMMA.16816.F32 R152, R12, R22, R4 ;  /* 0x000000160c98723c */ /* 0x000fee0000001804 */
[----:B------:R-:W-:Y:S01]  /*12c70*/  FFMA.FTZ R7, R91, c[0x0][0x2d0], -R0 ;  /* 0x0000b4005b077a23 */ /* 0x000fe20000010800 */
[----:B-1----:R-:W-:Y:S01]  /*12c80*/  F2FP.PACK_AB R4, R30, R31 ;  /* 0x0000001f1e04723e */ /* 0x002fe200000000ff */
[----:B------:R-:W-:Y:S01]  /*12c90*/  FADD.FTZ R0, R31, R2 ;  /* 0x000000021f007221 */ /* 0x000fe20000010000 */
[----:B--2---:R-:W-:Y:S01]  /*12ca0*/  F2FP.PACK_AB R6, R21, R29 ;  /* 0x0000001d1506723e */ /* 0x004fe200000000ff */
[----:B------:R-:W1:Y:S01]  /*12cb0*/  MUFU.EX2 R2, R34 ;  /* 0x0000002200027308 */ /* 0x000e620000000800 */
[----:B------:R-:W-:-:S02]  /*12cc0*/  FADD.FTZ R5, R75, R3 ;  /* 0x000000034b057221 */ /* 0x000fc40000010000 */
[----:B------:R-:W-:-:S04]  /*12cd0*/  FADD.FTZ R0, R30, R0 ;  /* 0x000000001e007221 */ /* 0x000fc80000010000 */
[----:B------:R-:W-:Y:S01]  /*12ce0*/  FADD.FTZ R0, R29, R0 ;  /* 0x000000001d007221 */ /* 0x000fe20000010000 */
[----:B------:R-:W-:Y:S01]  /*12cf0*/  MUFU.EX2 R3, R36 ;  /* 0x0000002400037308 */ /* 0x000fe20000000800 */
[----:B------:R-:W2:Y:S02]  /*12d00*/  LDSM.16.MT88.4 R28, [R188+0x4800] ;  /* 0x00480000bc1c783b */ /* 0x000ea40000004200 */
[----:B------:R-:W-:-:S04]  /*12d10*/  FADD.FTZ R0, R21, R0 ;  /* 0x0000000015007221 */ /* 0x000fc80000010000 */
[----:B----4-:R-:W-:Y:S01]  /*12d20*/  FADD.FTZ R0, R20, R0 ;  /* 0x0000000014007221 */ /* 0x010fe20000010000 */
[C---:B-1----:R-:W-:Y:S02]  /*12d30*/  F2FP.PACK_AB R100, R2.reuse, R20 ;  /* 0x000000140264723e */ /* 0x042fe400000000ff */
[C---:B---3--:R-:W-:Y:S01]  /*12d40*/  HMMA.16816.F32 R20, R16.reuse, R24, RZ ;  /* 0x000000181014723c */ /* 0x048fe200000018ff */
[----:B------:R-:W-:Y:S02]  /*12d50*/  FADD.FTZ R32, R2, R0 ;  /* 0x0000000002207221 */ /* 0x000fe40000010000 */
[----:B------:R-:W1:Y:S05]  /*12d60*/  MUFU.EX2 R2, R7 ;  /* 0x0000000700027308 */ /* 0x000e6a0000000800 */
[----:B------:R-:W-:Y:S03]  /*12d70*/  HMMA.16816.F32 R24, R16, R26, RZ ;  /* 0x0000001a1018723c */ /* 0x000fe600000018ff */
[----:B------:R-:W3:Y:S08]  /*12d80*/  MUFU.EX2 R0, R33 ;  /* 0x0000002100007308 */ /* 0x000ef00000000800 */
[----:B------:R-:W4:Y:S01]  /*12d90*/  MUFU.EX2 R7, R35 ;  /* 0x0000002300077308 */ /* 0x000f220000000800 */
[----:B-1----:R-:W-:-:S04]  /*12da0*/  FADD.FTZ R5, R2, R5 ;  /* 0x0000000502057221 */ /* 0x002fc80000010000 */
[C---:B--2---:R-:W-:Y:S03]  /*12db0*/  HMMA.16816.F32 R52, R12.reuse, R28, R20 ;  /* 0x0000001c0c34723c */ /* 0x044fe60000001814 */
[----:B------:R-:W1:Y:S04]  /*12dc0*/  MUFU.EX2 R28, R42 ;  /* 0x0000002a001c7308 */ /* 0x000e680000000800 */
[----:B---3--:R-:W-:Y:S01]  /*12dd0*/  FADD.FTZ R22, R0, R5 ;  /* 0x0000000500167221 */ /* 0x008fe20000010000 */
[----:B------:R-:W-:Y:S03]  /*12de0*/  HMMA.16816.F32 R44, R12, R30, R24 ;  /* 0x0000001e0c2c723c */ /* 0x000fe60000001818 */
[----:B------:R-:W2:Y:S01]  /*12df0*/  MUFU.EX2 R23, R39 ;  /* 0x0000002700177308 */ /* 0x000ea20000000800 */
[----:B----4-:R-:W-:Y:S01]  /*12e00*/  FADD.FTZ R22, R7, R22 ;  /* 0x0000001607167221 */ /* 0x010fe20000010000 */
[----:B------:R-:W-:-:S03]  /*12e10*/  F2FP.PACK_AB R7, R3, R7 ;  /* 0x000000070307723e */ /* 0x000fc600000000ff */
[----:B------:R-:W-:-:S03]  /*12e20*/  FADD.FTZ R22, R3, R22 ;  /* 0x0000001603167221 */ /* 0x000fc60000010000 */
[----:B------:R-:W3:Y:S01]  /*12e30*/  MUFU.EX2 R21, R37 ;  /* 0x0000002500157308 */ /* 0x000ee20000000800 */
[----:B-1----:R-:W-:-:S07]  /*12e40*/  FADD.FTZ R5, R28, R32 ;  /* 0x000000201c057221 */ /* 0x002fce0000010000 */
[----:B------:R-:W1:Y:S01]  /*12e50*/  MUFU.EX2 R20, R38 ;  /* 0x0000002600147308 */ /* 0x000e620000000800 */
[C---:B--2---:R-:W-:Y:S01]  /*12e60*/  FADD.FTZ R202, R23.reuse, R5 ;  /* 0x0000000517ca7221 */ /* 0x044fe20000010000 */
[----:B------:R-:W-:Y:S02]  /*12e70*/  F2FP.PACK_AB R5, R0, R2 ;  /* 0x000000020005723e */ /* 0x000fe400000000ff */
[----:B------:R-:W-:Y:S01]  /*12e80*/  F2FP.PACK_AB R102, R23, R28 ;  /* 0x0000001c1766723e */ /* 0x000fe200000000ff */
[----:B---3--:R-:W-:-:S03]  /*12e90*/  FADD.FTZ R0, R21, R22 ;  /* 0x0000001615007221 */ /* 0x008fc60000010000 */
[----:B------:R-:W2:Y:S01]  /*12ea0*/  MUFU.EX2 R2, R41 ;  /* 0x0000002900027308 */ /* 0x000ea20000000800 */
[C---:B-1----:R-:W-:Y:S01]  /*12eb0*/  FADD.FTZ R3, R20.reuse, R0 ;  /* 0x0000000014037221 */ /* 0x042fe20000010000 */
[----:B------:R-:W-:-:S06]  /*12ec0*/  F2FP.PACK_AB R101, R20, R21 ;  /* 0x000000151465723e */ /* 0x000fcc00000000ff */
[----:B------:R-:W1:Y:S01]  /*12ed0*/  MUFU.EX2 R0, R40 ;  /* 0x0000002800007308 */ /* 0x000e620000000800 */
[----:B------:R3:W4:Y:S01]  /*12ee0*/  LDSM.16.MT88.4 R20, [R103+0x4000] ;  /* 0x004000006714783b */ /* 0x0007220000004200 */
[----:B--2---:R-:W-:-:S04]  /*12ef0*/  FADD.FTZ R3, R2, R3 ;  /* 0x0000000302037221 */ /* 0x004fc80000010000 */
[C---:B-1----:R-:W-:Y:S01]  /*12f00*/  FADD.FTZ R203, R0.reuse, R3 ;  /* 0x0000000300cb7221 */ /* 0x042fe20000010000 */
[----:B---3--:R-:W-:Y:S02]  /*12f10*/  F2FP.PACK_AB R103, R0, R2 ;  /* 0x000000020067723e */ /* 0x008fe400000000ff */
        /* <DEDUP_REMOVED lines=31> */
[C---:B-1----:R-:W-:Y:S01]  /*13110*/  HMMA.16816.F32 R76, R4.reuse, R12, R132 ;  /* 0x0000000c044c723c */ /* 0x042fe20000001884 */
[----:B------:R-:W1:Y:S07]  /*13120*/  LDSM.16.MT88.4 R132, [R187+0x1800] ;  /* 0x00180000bb84783b */ /* 0x000e6e0000004200 */
[----:B------:R-:W-:Y:S01]  /*13130*/  HMMA.16816.F32 R80, R4, R14, R116 ;  /* 0x0000000e0450723c */ /* 0x000fe20000001874 */
[----:B------:R-:W3:Y:S04]  /*13140*/  LDSM.16.MT88.4 R12, [R187+0x5000] ;  /* 0x00500000bb0c783b */ /* 0x000ee80000004200 */
[----:B------:R-:W4:Y:S03]  /*13150*/  LDSM.16.MT88.4 R116, [R188+0x1800] ;  /* 0x00180000bc74783b */ /* 0x000f260000004200 */
[C---:B--2---:R-:W-:Y:S08]  /*13160*/  HMMA.16816.F32 R128, R100.reuse, R124, R128 ;  /* 0x0000007c6480723c */ /* 0x044ff00000001880 */
[C---:B------:R-:W-:Y:S08]  /*13170*/  HMMA.16816.F32 R124, R100.reuse, R126, R28 ;  /* 0x0000007e647c723c */ /* 0x040ff0000000181c */
[----:B-1----:R-:W-:Y:S08]  /*13180*/  HMMA.16816.F32 R136, R100, R132, R136 ;  /* 0x000000846488723c */ /* 0x002ff00000001888 */
[C---:B---3--:R-:W-:Y:S01]  /*13190*/  HMMA.16816.F32 R88, R4.reuse, R12, R108 ;  /* 0x0000000c0458723c */ /* 0x048fe2000000186c */
[----:B------:R-:W1:Y:S07]  /*131a0*/  LDSM.16.MT88.4 R108, [R243+0x1800] ;  /* 0x00180000f36c783b */ /* 0x000e6e0000004200 */
[----:B------:R-:W-:Y:S01]  /*131b0*/  HMMA.16816.F32 R92, R4, R14, R92 ;  /* 0x0000000e045c723c */ /* 0x000fe2000000185c */
[----:B------:R-:W2:Y:S07]  /*131c0*/  LDSM.16.MT88.4 R12, [R242+0x5000] ;  /* 0x00500000f20c783b */ /* 0x000eae0000004200 */
[C---:B----4-:R-:W-:Y:S08]  /*131d0*/  HMMA.16816.F32 R120, R100.reuse, R116, R120 ;  /* 0x000000746478723c */ /* 0x050ff00000001878 */
[C---:B------:R-:W-:Y:S08]  /*131e0*/  HMMA.16816.F32 R132, R100.reuse, R134, R20 ;  /* 0x000000866484723c */ /* 0x040ff00000001814 */
[C---:B------:R-:W-:Y:S08]  /*131f0*/  HMMA.16816.F32 R116, R100.reuse, R118, R32 ;  /* 0x000000766474723c */ /* 0x040ff00000001820 */
[----:B-1----:R-:W-:Y:S08]  /*13200*/  HMMA.16816.F32 R112, R100, R108, R112 ;  /* 0x0000006c6470723c */ /* 0x002ff00000001870 */
[C---:B--2---:R-:W-:Y:S08]  /*13210*/  HMMA.16816.F32 R96, R4.reuse, R12, R96 ;  /* 0x0000000c0460723c */ /* 0x044ff00000001860 */
[----:B------:R-:W-:Y:S01]  /*13220*/  HMMA.16816.F32 R152, R4, R14, R152 ;  /* 0x0000000e0498723c */ /* 0x000fe20000001898 */
[----:B------:R-:W1:Y:S07]  /*13230*/  LDSM.16.MT88.4 R12, [R188+0x5000] ;  /* 0x00500000bc0c783b */ /* 0x000e6e0000004200 */
        /* <DEDUP_REMOVED lines=68> */
.L_x_2510:
[----:B------:R-:W-:Y:S05]  /*13680*/  BRA.DIV ~URZ, `(.L_x_2371) ;  /* 0x00010ed27f007947 */ /* 0x000fea000b800000 */
[----:B------:R-:W3:Y:S01]  /*13690*/  SHFL.IDX PT, R0, R7, RZ, 0x181f ;  /* 0x00181fff07007589 */ /* 0x000ee200000e0000 */
[----:B------:R-:W-:Y:S02]  /*136a0*/  ISETP.GE.AND P4, PT, R198, c[0x0][0x1d4], PT ;  /* 0x00007500c6007a0c */ /* 0x000fe40003f86270 */
[----:B------:R-:W-:Y:S02]  /*136b0*/  ISETP.GE.AND P3, PT, R201, c[0x0][0x1d4], PT ;  /* 0x00007500c9007a0c */ /* 0x000fe40003f66270 */
[----:B------:R-:W-:Y:S02]  /*136c0*/  SEL R5, RZ, 0x10, P4 ;  /* 0x00000010ff057807 */ /* 0x000fe40002000000 */
        /* <DEDUP_REMOVED lines=10> */
[----:B------:R2:W3:Y:S03]  /*13770*/  SHFL.IDX PT, R0, R7, 0x1, 0x181f ;  /* 0x00381f0007007f89 */ /* 0x0004e600000e0000 */
[----:B------:R-:W-:Y:S01]  /*13780*/  IMAD.X R3, R4, 0x1, R19, P0 ;  /* 0x0000000104037824 */ /* 0x000fe200000e0613 */
[----:B------:R-:W-:Y:S01]  /*13790*/  ISETP.GE.AND P0, PT, R194, c[0x0][0x1d4], PT ;  /* 0x00007500c2007a0c */ /* 0x000fe20003f06270 */
[----:B------:R2:W4:Y:S03]  /*137a0*/  SHFL.IDX PT, R4, R6, 0x1, 0x181f ;  /* 0x00381f0006047f89 */ /* 0x00052600000e0000 */
[----:B------:R-:W-:-:S09]  /*137b0*/  SEL R14, RZ, 0x10, P0 ;  /* 0x00000010ff0e7807 */ /* 0x000fd20000000000 */
[----:B------:R2:W-:Y:S02]  /*137c0*/  LDGSTS.E.BYPASS.LTC128B.128 [R144+0x10100], [R2.64], !P0 ;  /* 0x1010000002907fae */ /* 0x0005e4000c101d4c */
.L_x_2511:
[----:B--2---:R-:W-:Y:S02]  /*137d0*/  IADD3 R2, -R15, 0x10, RZ ;  /* 0x000000100f027810 */ /* 0x004fe40007ffe1ff */
[----:B------:R-:W-:Y:S02]  /*137e0*/  ISETP.NE.U32.AND P4, PT, R5, RZ, PT ;  /* 0x000000ff0500720c */ /* 0x000fe40003f85070 */
[----:B------:R-:W-:-:S04]  /*137f0*/  LOP3.LUT R2, R2, 0xf, RZ, 0xc0, !PT ;  /* 0x0000000f02027812 */ /* 0x000fc800078ec0ff */
[----:B-1-3--:R-:W-:Y:S02]  /*13800*/  IADD3 R6, P3, P0, R2, R0, R12 ;  /* 0x0000000002067210 */ /* 0x00afe4000787e00c */
[----:B------:R-:W-:Y:S02]  /*13810*/  IADD3 R2, -R5, 0x10, RZ ;  /* 0x0000001005027810 */ /* 0x000fe40007ffe1ff */
[----:B----4-:R-:W-:Y:S02]  /*13820*/  IADD3.X R7, RZ, R4, R16, P3, P0 ;  /* 0x00000004ff077210 */ /* 0x010fe40001fe0410 */
[----:B------:R-:W-:-:S04]  /*13830*/  LOP3.LUT R2, R2, 0xf, RZ, 0xc0, !PT ;  /* 0x0000000f02027812 */ /* 0x000fc800078ec0ff */
[----:B------:R-:W-:Y:S02]  /*13840*/  IADD3 R12, P3, P0, R2, R0, R13 ;  /* 0x00000000020c7210 */ /* 0x000fe4000787e00d */
[----:B------:R-:W-:Y:S02]  /*13850*/  IADD3 R2, -R14, 0x10, RZ ;  /* 0x000000100e027810 */ /* 0x000fe40007ffe1ff */
[----:B------:R-:W-:Y:S02]  /*13860*/  IADD3.X R13, RZ, R4, R17, P3, P0 ;  /* 0x00000004ff0d7210 */ /* 0x000fe40001fe0411 */
[----:B------:R-:W-:-:S03]  /*13870*/  LOP3.LUT R2, R2, 0xf, RZ, 0xc0, !PT ;  /* 0x0000000f02027812 */ /* 0x000fc600078ec0ff */
[----:B------:R-:W-:Y:S01]  /*13880*/  @!PT LDS RZ, [RZ] ;  /* 0x00000000fffff984 */ /* 0x000fe20000000800 */
[----:B------:R-:W-:Y:S01]  /*13890*/  @!PT LDS RZ, [RZ] ;  /* 0x00000000fffff984 */ /* 0x000fe20000000800 */
[----:B------:R-:W-:Y:S01]  /*138a0*/  @!PT LDS RZ, [RZ] ;  /* 0x00000000fffff984 */ /* 0x000fe20000000800 */
[----:B------:R1:W-:Y:S01]  /*138b0*/  LDGSTS.E.BYPASS.LTC128B.128.ZFILL [R144+0xd100], [R12.64], P4 ;  /* 0x0d1000000c907fae */ /* 0x0003e2000a141d4c */
[----:B------:R-:W-:-:S04]  /*138c0*/  IADD3 R2, P3, P0, R2, R0, R18 ;  /* 0x0000000002027210 */ /* 0x000fc8000787e012 */
[----:B------:R-:W-:Y:S02]  /*138d0*/  IADD3.X R3, RZ, R4, R19, P3, P0 ;  /* 0x00000004ff037210 */ /* 0x000fe40001fe0413 */
[----:B------:R-:W-:-:S13]  /*138e0*/  ISETP.NE.U32.AND P0, PT, R15, RZ, PT ;  /* 0x000000ff0f00720c */ /* 0x000fda0003f05070 */
[----:B------:R1:W-:Y:S01]  /*138f0*/  LDGSTS.E.BYPASS.LTC128B.128.ZFILL [R144+0xf100], [R6.64], P0 ;  /* 0x0f10000006907fae */ /* 0x0003e20008141d4c */
[----:B------:R-:W-:-:S13]  /*13900*/  ISETP.NE.U32.AND P0, PT, R14, RZ, PT ;  /* 0x000000ff0e00720c */ /* 0x000fda0003f05070 */
[----:B------:R1:W-:Y:S02]  /*13910*/  LDGSTS.E.BYPASS.LTC128B.128.ZFILL [R144+0x11100], [R2.64], P0 ;  /* 0x1110000002907fae */ /* 0x0003e40008141d4c */
.L_x_2369:
[----:B------:R-:W-:Y:S05]  /*13920*/  BSYNC B0 ;  /* 0x0000000000007941 */ /* 0x000fea0003800000 */
.L_x_2368:
        /* <DEDUP_REMOVED lines=23> */
.L_x_2374:
[----:B------:R-:W-:-:S04]  /*13aa0*/  MOV R2, 0x1 ;  /* 0x0000000100027802 */ /* 0x000fc80000000f00 */
[----:B------:R-:W-:-:S13]  /*13ab0*/  ISETP.NE.AND P0, PT, R2, c[0x0][0x32c], PT ;  /* 0x0000cb0002007a0c */ /* 0x000fda0003f05270 */
[----:B------:R-:W-:-:S05]  /*13ac0*/  @P0 IMAD.HI.U32 R2, R3, c[0x0][0x330], RZ ;  /* 0x0000cc0003020a27 */ /* 0x000fca00078e00ff */
[----:B------:R-:W-:Y:S02]  /*13ad0*/  @P0 SHF.R.U32.HI R3, RZ, c[0x0][0x334], R2 ;  /* 0x0000cd00ff030a19 */ /* 0x000fe40000011602 */
.L_x_2375:
[----:B------:R-:W-:Y:S05]  /*13ae0*/  BSYNC B0 ;  /* 0x0000000000007941 */ /* 0x000fea0003800000 */
.L_x_2373:
[----:B------:R-:W-:-:S05]  /*13af0*/  MOV R2, c[0x0][0x32c] ;  /* 0x0000cb0000027a02 */ /* 0x000fca0000000f00 */
[----:B------:R-:W-:-:S05]  /*13b00*/  IMAD R3, R3, R2, c[0x0][0x32c] ;  /* 0x0000cb0003037624 */ /* 0x000fca00078e0202 */
[----:B------:R-:W-:-:S04]  /*13b10*/  IMNMX R0, R0, R3, PT ;  /* 0x0000000300007217 */ /* 0x000fc80003800200 */
.L_x_2372:
        /* <DEDUP_REMOVED lines=19> */
.L_x_2393:
        /* <DEDUP_REMOVED lines=22> */
[----:B------:R-:W-:Y:S02]  /*13db0*/  SHF.R.S32.HI R5, RZ, 0x1f, R190 ;  /* 0x0000001fff057819 */ /* 0x000fe400000114be */
[----:B------:R-:W-:Y:S01]  /*13dc0*/  SHF.L.U64.HI R32, R194, 0x1, R211 ;  /* 0x00000001c2207819 */ /* 0x000fe200000102d3 */
[----:B------:R-:W-:Y:S01]  /*13dd0*/  IMAD R4, R2, c[0x0][0x208], RZ ;  /* 0x0000820002047a24 */ /* 0x000fe200078e02ff */
[C---:B------:R-:W-:Y:S01]  /*13de0*/  SHF.L.U64.HI R26, R201.reuse, 0x1, R212 ;  /* 0x00000001c91a7819 */ /* 0x040fe200000102d4 */
        /* <DEDUP_REMOVED lines=14> */
.L_x_2512:
[----:B------:R-:W-:-:S05]  /*13ed0*/  BRA.DIV ~URZ, `(.L_x_2380) ;  /* 0x000109327f007947 */ /* 0x000fca000b800000 */
[----:B------:R-:W5:Y:S01]  /*13ee0*/  SHFL.IDX PT, R2, R17, RZ, 0x181f ;  /* 0x00181fff11027589 */ /* 0x000f6200000e0000 */
[C---:B------:R-:W-:Y:S01]  /*13ef0*/  LOP3.LUT P4, RZ, R204.reuse, 0x4, RZ, 0xc0, !PT ;  /* 0x00000004ccff7812 */ /* 0x040fe2000788c0ff */
[----:B------:R-:W-:Y:S01]  /*13f00*/  IMAD R4, R193, 0x6000, R10 ;  /* 0x00006000c1047824 */ /* 0x000fe200078e020a */
[----:B------:R-:W-:Y:S04]  /*13f10*/  LOP3.LUT P3, RZ, R204, 0x2, RZ, 0xc0, !PT ;  /* 0x00000002ccff7812 */ /* 0x000fe8000786c0ff */
        /* <DEDUP_REMOVED lines=17> */
.L_x_2513:
[C---:B--2---:R-:W-:Y:S02]  /*14030*/  IADD3 R3, -R18.reuse, 0x10, RZ ;  /* 0x0000001012037810 */ /* 0x044fe40007ffe1ff */
[----:B------:R-:W-:Y:S02]  /*14040*/  ISETP.NE.U32.AND P6, PT, R7, RZ, PT ;  /* 0x000000ff0700720c */ /* 0x000fe40003fc5070 */
[----:B------:R-:W-:Y:S04]  /*14050*/  LOP3.LUT R3, R3, 0xf, RZ, 0xc0, !PT ;  /* 0x0000000f03037812 */ /* 0x000fe800078ec0ff */
[-C--:B---3--:R-:W-:Y:S02]  /*14060*/  IADD3 R6, P3, P0, R3, R2.reuse, R19 ;  /* 0x0000000203067210 */ /* 0x088fe4000787e013 */
[----:B------:R-:W-:Y:S02]  /*14070*/  IADD3 R3, -R7, 0x10, RZ ;  /* 0x0000001007037810 */ /* 0x000fe40007ffe1ff */
[-C--:B------:R-:W-:Y:S02]  /*14080*/  IADD3.X R7, RZ, R5.reuse, R26, P3, P0 ;  /* 0x00000005ff077210 */ /* 0x080fe40001fe041a */
[----:B------:R-:W-:Y:S04]  /*14090*/  LOP3.LUT R3, R3, 0xf, RZ, 0xc0, !PT ;  /* 0x0000000f03037812 */ /* 0x000fe800078ec0ff */
[-C--:B----4-:R-:W-:Y:S02]  /*140a0*/  IADD3 R16, P5, P4, R3, R2.reuse, R24 ;  /* 0x0000000203107210 */ /* 0x090fe40007cbe018 */
[----:B------:R-:W-:Y:S02]  /*140b0*/  IADD3 R3, -R9, 0x10, RZ ;  /* 0x0000001009037810 */ /* 0x000fe40007ffe1ff */
        /* <DEDUP_REMOVED lines=14> */
.L_x_2378:
[----:B------:R-:W-:Y:S05]  /*141a0*/  BSYNC B0 ;  /* 0x0000000000007941 */ /* 0x000fea0003800000 */
.L_x_2377:
[----:B------:R-:W0:Y:S01]  /*141b0*/  LDGDEPBAR ;  /* 0x00000000000079af */ /* 0x000e220000000000 */
[----:B------:R-:W-:Y:S01]  /*141c0*/  WARPSYNC 0xffffffff ;  /* 0xffffffff00007948 */ /* 0x000fe20003800000 */
[C---:B--23--:R-:W-:Y:S01]  /*141d0*/  HMMA.16816.F32 R4, R36.reuse, R12, RZ ;  /* 0x0000000c2404723c */ /* 0x04cfe200000018ff */
[----:B------:R-:W-:Y:S01]  /*141e0*/  IMAD.MOV.U32 R189, RZ, RZ, c[0x0][0x2c4] ;  /* 0x0000b100ffbd7624 */ /* 0x000fe200078e00ff */
[----:B------:R-:W-:Y:S01]  /*141f0*/  ULDC UR6, c[0x0][0x324] ;  /* 0x0000c90000067ab9 */ /* 0x000fe20000000800 */
[C---:B------:R-:W-:Y:S01]  /*14200*/  ISETP.GE.AND P0, PT, R193.reuse, 0x1, PT ;  /* 0x00000001c100780c */ /* 0x040fe20003f06270 */
[C---:B------:R-:W-:Y:S01]  /*14210*/  IMAD.IADD R176, R178.reuse, 0x1, R0 ;  /* 0x00000001b2b07824 */ /* 0x040fe200078e0200 */
        /* <DEDUP_REMOVED lines=179> */
.L_x_2383:
[----:B------:R-:W-:Y:S04]  /*14d50*/  MOV R152, c[0x0][0x32c] ;  /* 0x0000cb0000987a02 */ /* 0x000fe80000000f00 */
[----:B------:R-:W-:Y:S11]  /*14d60*/  ISETP.NE.AND P0, PT, R152, 0x1, PT ;  /* 0x000000019800780c */ /* 0x000ff60003f05270 */
[----:B------:R-:W-:Y:S02]  /*14d70*/  @!UPT UIADD3 URZ, URZ, URZ, URZ ;  /* 0x0000003f3f3ff290 */ /* 0x000fe4000fffe03f */
[----:B------:R-:W-:Y:S05]  /*14d80*/  @P0 IMAD.HI.U32 R152, R3, c[0x0][0x330], RZ ;  /* 0x0000cc0003980a27 */ /* 0x000fea00078e00ff */
[----:B------:R-:W-:Y:S02]  /*14d90*/  @P0 SHF.R.U32.HI R3, RZ, c[0x0][0x334], R152 ;  /* 0x0000cd00ff030a19 */ /* 0x000fe40000011698 */
.L_x_2384:
[----:B------:R-:W-:Y:S05]  /*14da0*/  BSYNC B0 ;  /* 0x0000000000007941 */ /* 0x000fea0003800000 */
.L_x_2382:
[----:B------:R-:W-:Y:S04]  /*14db0*/  IMAD R3, R3, c[0x0][0x32c], -R163 ;  /* 0x0000cb0003037a24 */ /* 0x000fe800078e0aa3 */
[----:B------:R-:W-:Y:S05]  /*14dc0*/  IMAD.IADD R3, R3, 0x1, -R213 ;  /* 0x0000000103037824 */ /* 0x000fea00078e0ad5 */
[----:B------:R-:W-:Y:S02]  /*14dd0*/  IMNMX R0, R0, R3, !PT ;  /* 0x0000000300007217 */ /* 0x000fe40007800200 */
[----:B------:R-:W-:Y:S04]  /*14de0*/  IADD3 R3, R3, c[0x0][0x32c], RZ ;  /* 0x0000cb0003037a10 */ /* 0x000fe80007ffe0ff */
[----:B------:R-:W-:Y:S02]  /*14df0*/  IMNMX R2, R2, R3, PT ;  /* 0x0000000302027217 */ /* 0x000fe40003800200 */
.L_x_2381:
        /* <DEDUP_REMOVED lines=66> */
.L_x_2387:
[----:B------:R-:W-:Y:S04]  /*15220*/  MOV R4, c[0x0][0x32c] ;  /* 0x0000cb0000047a02 */ /* 0x000fe80000000f00 */
[----:B------:R-:W-:Y:S11]  /*15230*/  ISETP.NE.AND P0, PT, R4, 0x1, PT ;  /* 0x000000010400780c */ /* 0x000ff60003f05270 */
[----:B------:R-:W-:Y:S02]  /*15240*/  @!UPT UIADD3 URZ, URZ, URZ, URZ ;  /* 0x0000003f3f3ff290 */ /* 0x000fe4000fffe03f */
[----:B------:R-:W-:Y:S05]  /*15250*/  @P0 IMAD.HI.U32 R4, R0, c[0x0][0x330], RZ ;  /* 0x0000cc0000040a27 */ /* 0x000fea00078e00ff */
[----:B------:R-:W-:Y:S02]  /*15260*/  @P0 SHF.R.U32.HI R0, RZ, c[0x0][0x334], R4 ;  /* 0x0000cd00ff000a19 */ /* 0x000fe40000011604 */
.L_x_2388:
[----:B------:R-:W-:Y:S05]  /*15270*/  BSYNC B0 ;  /* 0x0000000000007941 */ /* 0x000fea0003800000 */
.L_x_2386:
[----:B------:R-:W-:Y:S04]  /*15280*/  IMAD R0, R0, c[0x0][0x32c], -R163 ;  /* 0x0000cb0000007a24 */ /* 0x000fe800078e0aa3 */
[----:B------:R-:W-:Y:S05]  /*15290*/  IMAD.IADD R0, R0, 0x1, -R213 ;  /* 0x0000000100007824 */ /* 0x000fea00078e0ad5 */
[----:B------:R-:W-:Y:S02]  /*152a0*/  IMNMX R2, R2, R0, !PT ;  /* 0x0000000002027217 */ /* 0x000fe40007800200 */
[----:B------:R-:W-:Y:S04]  /*152b0*/  IADD3 R0, R0, c[0x0][0x32c], RZ ;  /* 0x0000cb0000007a10 */ /* 0x000fe80007ffe0ff */
[----:B------:R-:W-:Y:S02]  /*152c0*/  IMNMX R3, R3, R0, PT ;  /* 0x0000000003037217 */ /* 0x000fe40003800200 */
.L_x_2385:
        /* <DEDUP_REMOVED lines=40> */
[--C-:B------:R-:W-:Y:S01]  /*15550*/  FFMA.FTZ R195, R5, c[0x0][0x2d0], -R4.reuse ;  /* 0x0000b40005c37a23 */ /* 0x100fe20000010804 */
[----:B------:R-:W-:Y:S01]  /*15560*/  FSEL R7, R7, -INF , !P0 ;  /* 0xff80000007077808 */ /* 0x000fe20004000000 */
[----:B------:R-:W1:Y:S01]  /*15570*/  MUFU.EX2 R0, R0 ;  /* 0x0000000000007308 */ /* 0x000e620000000800 */
[----:B------:R-:W-:Y:S01]  /*15580*/  ISETP.GT.AND P0, PT, R2, 0x8, P3 ;  /* 0x000000080200780c */ /* 0x000fe20001f04270 */
[--C-:B------:R-:W-:Y:S02]  /*15590*/  FFMA.FTZ R197, R13, c[0x0][0x2d0], -R4.reuse ;  /* 0x0000b4000dc57a23 */ /* 0x100fe40000010804 */
[--C-:B------:R-:W-:Y:S01]  /*155a0*/  FFMA.FTZ R161, R154, c[0x0][0x2d0], -R4.reuse ;  /* 0x0000b4009aa17a23 */ /* 0x100fe20000010804 */
[----:B------:R-:W-:Y:S01]  /*155b0*/  ISETP.LT.OR P0, PT, R3, 0x9, P0 ;  /* 0x000000090300780c */ /* 0x000fe20000701670 */
[--C-:B------:R-:W-:Y:S02]  /*155c0*/  FFMA.FTZ R168, R152, c[0x0][0x2d0], -R4.reuse ;  /* 0x0000b40098a87a23 */ /* 0x100fe40000010804 */
[--C-:B------:R-:W-:Y:S01]  /*155d0*/  FFMA.FTZ R189, R24, c[0x0][0x2d0], -R4.reuse ;  /* 0x0000b40018bd7a23 */ /* 0x100fe20000010804 */
[----:B------:R-:W-:Y:S01]  /*155e0*/  FSEL R104, R14, -INF , !P0 ;  /* 0xff8000000e687808 */ /* 0x000fe20004000000 */
[----:B------:R-:W2:Y:S01]  /*155f0*/  MUFU.EX2 R5, R8 ;  /* 0x0000000800057308 */ /* 0x000ea20000000800 */
        /* <DEDUP_REMOVED lines=9> */
[----:B------:R3:W-:Y:S01]  /*15690*/  MUFU.EX2 R12, R28 ;  /* 0x0000001c000c7308 */ /* 0x0007e20000000800 */
[C---:B-1----:R-:W-:Y:S02]  /*156a0*/  FMUL.FTZ R21, R0.reuse, R125 ;  /* 0x0000007d00157220 */ /* 0x042fe40000410000 */
        /* <DEDUP_REMOVED lines=18> */
[C---:B---3--:R-:W-:Y:S01]  /*157d0*/  FMUL.FTZ R28, R0.reuse, R116 ;  /* 0x00000074001c7220 */ /* 0x048fe20000410000 */
        /* <DEDUP_REMOVED lines=58> */
[----:B--2---:R-:W-:Y:S03]  /*15b80*/  FFMA.FTZ R2, R0, R202, R5 ;  /* 0x000000ca00027223 */ /* 0x004fe60000010005 */
        /* <DEDUP_REMOVED lines=24> */
[----:B------:R-:W-:Y:S01]  /*15d10*/  IADD3 R0, R187, R177, RZ ;  /* 0x000000b1bb007210 */ /* 0x000fe20007ffe0ff */
[----:B------:R-:W-:Y:S01]  /*15d20*/  MUFU.EX2 R136, R175 ;  /* 0x000000af00887308 */ /* 0x000fe20000000800 */
        /* <DEDUP_REMOVED lines=21> */
[----:B------:R3:W-:Y:S01]  /*15e80*/  MUFU.EX2 R125, R7 ;  /* 0x00000007007d7308 */ /* 0x0007e20000000800 */
[C---:B-1----:R-:W-:Y:S02]  /*15e90*/  FMUL.FTZ R14, R2.reuse, R134 ;  /* 0x00000086020e7220 */ /* 0x042fe40000410000 */
[C---:B------:R-:W-:Y:S02]  /*15ea0*/  FMUL.FTZ R15, R2.reuse, R135 ;  /* 0x00000087020f7220 */ /* 0x040fe40000410000 */
[C---:B------:R-:W-:Y:S01]  /*15eb0*/  FMUL.FTZ R38, R2.reuse, R110 ;  /* 0x0000006e02267220 */ /* 0x040fe20000410000 */
[----:B------:R-:W-:Y:S01]  /*15ec0*/  LDSM.16.MT88.4 R132, [R0+0x1800] ;  /* 0x001800000084783b */ /* 0x000fe20000004200 */
[C---:B------:R-:W-:Y:S02]  /*15ed0*/  FMUL.FTZ R39, R2.reuse, R111 ;  /* 0x0000006f02277220 */ /* 0x040fe40000410000 */
[C---:B------:R-:W-:Y:S02]  /*15ee0*/  FMUL.FTZ R6, R2.reuse, R138 ;  /* 0x0000008a02067220 */ /* 0x040fe40000410000 */
[C---:B------:R-:W-:Y:S02]  /*15ef0*/  FMUL.FTZ R18, R2.reuse, R130 ;  /* 0x0000008202127220 */ /* 0x040fe40000410000 */
[C---:B------:R-:W-:Y:S01]  /*15f00*/  FMUL.FTZ R19, R2.reuse, R131 ;  /* 0x0000008302137220 */ /* 0x040fe20000410000 */
[----:B------:R-:W1:Y:S01]  /*15f10*/  LDSM.16.MT88.4 R108, [R0] ;  /* 0x00000000006c783b */ /* 0x000e620000004200 */
        /* <DEDUP_REMOVED lines=47> */
[--C-:B------:R-:W-:Y:S02]  /*16210*/  FFMA.FTZ R2, R104, c[0x0][0x2d0], -R105.reuse ;  /* 0x0000b40068027a23 */ /* 0x100fe40000010869 */
[----:B------:R-:W-:Y:S10]  /*16220*/  MUFU.EX2 R104, R161 ;  /* 0x000000a100687308 */ /* 0x000ff40000000800 */
[----:B------:R2:W-:Y:S02]  /*16230*/  MUFU.EX2 R118, R2 ;  /* 0x0000000200767308 */ /* 0x0005e40000000800 */
[--C-:B--2---:R-:W-:Y:S01]  /*16240*/  FFMA.FTZ R2, R153, c[0x0][0x2d0], -R105.reuse ;  /* 0x0000b40099027a23 */ /* 0x104fe20000010869 */
[----:B------:R-:W-:Y:S07]  /*16250*/  F2FP.PACK_AB R153, R125, R3 ;  /* 0x000000037d99723e */ /* 0x000fee00000000ff */
[----:B------:R-:W2:Y:S10]  /*16260*/  MUFU.EX2 R3, R162 ;  /* 0x000000a200037308 */ /* 0x000eb40000000800 */
[----:B------:R-:W3:Y:S10]  /*16270*/  MUFU.EX2 R117, R2 ;  /* 0x0000000200757308 */ /* 0x000ef40000000800 */
[----:B------:R-:W-:Y:S01]  /*16280*/  MUFU.EX2 R162, R200 ;  /* 0x000000c800a27308 */ /* 0x000fe20000000800 */
[C---:B--2---:R-:W-:Y:S02]  /*16290*/  F2FP.PACK_AB R112, R104.reuse, R3 ;  /* 0x000000036870723e */ /* 0x044fe400000000ff */
[----:B---3--:R-:W-:Y:S01]  /*162a0*/  F2FP.PACK_AB R155, R117, R118 ;  /* 0x00000076759b723e */ /* 0x008fe200000000ff */
[----:B------:R-:W-:Y:S04]  /*162b0*/  FADD.FTZ R2, R3, R156 ;  /* 0x0000009c03027221 */ /* 0x000fe80000010000 */
[----:B------:R-:W-:Y:S01]  /*162c0*/  FADD.FTZ R127, R104, R2 ;  /* 0x00000002687f7221 */ /* 0x000fe20000010000 */
[C---:B------:R-:W-:Y:S01]  /*162d0*/  IADD3 R2, R185.reuse, R0, RZ ;  /* 0x00000000b9027210 */ /* 0x040fe20007ffe0ff */
[C---:B-1----:R-:W-:Y:S05]  /*162e0*/  HMMA.16816.F32 R4, R152.reuse, R108, R4 ;  /* 0x0000006c9804723c */ /* 0x042fea0000001804 */
        /* <DEDUP_REMOVED lines=168> */
[----:B------:R5:W-:Y:S07]  /*16d70*/  LDSM.16.MT88.4 R20, [R2+0x5800] ;  /* 0x005800000214783b */ /* 0x000bee0000004200 */
[C---:B-1----:R-:W-:Y:S01]  /*16d80*/  HMMA.16816.F32 R120, R152.reuse, R112, R24 ;  /* 0x000000709878723c */ /* 0x042fe20000001818 */
[----:B------:R-:W-:Y:S07]  /*16d90*/  LDSM.16.MT88.4 R24, [R104+0x5800] ;  /* 0x005800006818783b */ /* 0x000fee0000004200 */
[C---:B------:R-:W-:Y:S08]  /*16da0*/  HMMA.16816.F32 R116, R152.reuse, R114, R28 ;  /* 0x000000729874723c */ /* 0x040ff0000000181c */
[C---:B------:R-:W-:Y:S04]  /*16db0*/  HMMA.16816.F32 R112, R152.reuse, R108, R32 ;  /* 0x0000006c9870723c */ /* 0x040fe80000001820 */
[----:B-----5:R-:W-:Y:S04]  /*16dc0*/  FADD.FTZ R2, R168, R160 ;  /* 0x000000a0a8027221 */ /* 0x020fe80000010000 */
[C---:B------:R-:W-:Y:S04]  /*16dd0*/  HMMA.16816.F32 R108, R152.reuse, R110, R36 ;  /* 0x0000006e986c723c */ /* 0x040fe80000001824 */
[----:B------:R-:W-:Y:S04]  /*16de0*/  FADD.FTZ R2, R162, R2 ;  /* 0x00000002a2027221 */ /* 0x000fe80000010000 */
[C---:B--2---:R-:W-:Y:S04]  /*16df0*/  HMMA.16816.F32 R40, R152.reuse, R4, R40 ;  /* 0x000000049828723c */ /* 0x044fe80000001828 */
[----:B------:R-:W-:Y:S04]  /*16e00*/  FADD.FTZ R2, R164, R2 ;  /* 0x00000002a4027221 */ /* 0x000fe80000010000 */
[C---:B------:R-:W-:Y:S01]  /*16e10*/  HMMA.16816.F32 R44, R152.reuse, R6, R44 ;  /* 0x00000006982c723c */ /* 0x040fe2000000182c */
[----:B------:R-:W1:Y:S07]  /*16e20*/  LDSM.16.MT88.4 R4, [R3+0x3800] ;  /* 0x003800000304783b */ /* 0x000e6e0000004200 */
        /* <DEDUP_REMOVED lines=27> */
[----:B------:R-:W-:Y:S01]  /*16fe0*/  IMAD.MOV.U32 R169, RZ, RZ, c[0x0][0x2b8] ;  /* 0x0000ae00ffa97624 */ /* 0x000fe200078e00ff */
[----:B------:R-:W-:Y:S01]  /*16ff0*/  SHF.L.U64.HI R20, R194, 0x1, R211 ;  /* 0x00000001c2147819 */ /* 0x000fe200000102d3 */
        /* <DEDUP_REMOVED lines=8> */
[----:B------:R-:W-:Y:S01]  /*17080*/  IMAD.SHL.U32 R16, R198, 0x2, RZ ;  /* 0x00000002c6107824 */ /* 0x000fe200078e00ff */
[----:B------:R-:W-:Y:S02]  /*17090*/  IADD3 R2, R2, -0x80, RZ ;  /* 0xffffff8002027810 */ /* 0x000fe40007ffe0ff */
[----:B------:R-:W-:Y:S03]  /*170a0*/  SHF.L.U64.HI R17, R198, 0x1, R199 ;  /* 0x00000001c6117819 */ /* 0x000fe600000102c7 */
        /* <DEDUP_REMOVED lines=25> */
.L_x_2514:
[----:B------:R-:W-:-:S05]  /*17240*/  BRA.DIV ~URZ, `(.L_x_2392) ;  /* 0x0000d8827f007947 */ /* 0x000fca000b800000 */
[----:B------:R-:W3:Y:S01]  /*17250*/  SHFL.IDX PT, R2, R12, RZ, 0x181f ;  /* 0x00181fff0c027589 */ /* 0x000ee200000e0000 */
[C---:B------:R-:W-:Y:S01]  /*17260*/  LOP3.LUT P4, RZ, R204.reuse, 0x4, RZ, 0xc0, !PT ;  /* 0x00000004ccff7812 */ /* 0x040fe2000788c0ff */
[----:B------:R-:W-:Y:S01]  /*17270*/  IMAD R0, R193, 0x6000, R11 ;  /* 0x00006000c1007824 */ /* 0x000fe200078e020b */
[----:B------:R-:W-:Y:S04]  /*17280*/  LOP3.LUT P3, RZ, R204, 0x2, RZ, 0xc0, !PT ;  /* 0x00000002ccff7812 */ /* 0x000fe8000786c0ff */
        /* <DEDUP_REMOVED lines=10> */
[----:B------:R-:W-:Y:S01]  /*17330*/  IMAD.X R3, R4, 0x1, R20, P0 ;  /* 0x0000000104037824 */ /* 0x000fe200000e0614 */
[----:B------:R-:W-:Y:S02]  /*17340*/  ISETP.GE.AND P0, PT, R194, c[0x0][0x1d4], PT ;  /* 0x00007500c2007a0c */ /* 0x000fe40003f06270 */
[----:B------:R3:W4:Y:S02]  /*17350*/  SHFL.IDX PT, R4, R5, 0x1, 0x181f ;  /* 0x00381f0005047f89 */ /* 0x00072400000e0000 */
[----:B------:R-:W-:Y:S09]  /*17360*/  SEL R14, RZ, 0x10, P0 ;  /* 0x00000010ff0e7807 */ /* 0x000ff20000000000 */
[----:B------:R5:W-:Y:S01]  /*17370*/  LDGSTS.E.BYPASS.LTC128B.128 [R0+0x4000], [R2.64], !P0 ;  /* 0x0400000002007fae */ /* 0x000be2000c101d4c */
[----:B-1-3--:R-:W-:Y:S03]  /*17380*/  SEL R5, RZ, 0x10, P4 ;  /* 0x00000010ff057807 */ /* 0x00afe60002000000 */
[----:B-----5:R2:W1:Y:S04]  /*17390*/  SHFL.IDX PT, R2, R12, 0x1, 0x181f ;  /* 0x00381f000c027f89 */ /* 0x02046800000e0000 */
.L_x_2515:
[----:B----4-:R-:W-:Y:S02]  /*173a0*/  IADD3 R3, -R15, 0x10, RZ ;  /* 0x000000100f037810 */ /* 0x010fe40007ffe1ff */
[----:B------:R-:W-:Y:S02]  /*173b0*/  ISETP.NE.U32.AND P6, PT, R5, RZ, PT ;  /* 0x000000ff0500720c */ /* 0x000fe40003fc5070 */
[----:B------:R-:W-:Y:S04]  /*173c0*/  LOP3.LUT R3, R3, 0xf, RZ, 0xc0, !PT ;  /* 0x0000000f03037812 */ /* 0x000fe800078ec0ff */
[----:B-12---:R-:W-:Y:S02]  /*173d0*/  IADD3 R6, P3, P0, R3, R2, R13 ;  /* 0x0000000203067210 */ /* 0x006fe4000787e00d */
[----:B------:R-:W-:Y:S02]  /*173e0*/  IADD3 R3, -R5, 0x10, RZ ;  /* 0x0000001005037810 */ /* 0x000fe40007ffe1ff */
[----:B------:R-:W-:Y:S02]  /*173f0*/  IADD3.X R7, RZ, R4, R18, P3, P0 ;  /* 0x00000004ff077210 */ /* 0x000fe40001fe0412 */
[----:B------:R-:W-:Y:S04]  /*17400*/  LOP3.LUT R3, R3, 0xf, RZ, 0xc0, !PT ;  /* 0x0000000f03037812 */ /* 0x000fe800078ec0ff */
[----:B------:R-:W-:Y:S02]  /*17410*/  IADD3 R12, P5, P4, R3, R2, R16 ;  /* 0x00000002030c7210 */ /* 0x000fe40007cbe010 */
[C---:B------:R-:W-:Y:S02]  /*17420*/  IADD3 R3, -R14.reuse, 0x10, RZ ;  /* 0x000000100e037810 */ /* 0x040fe40007ffe1ff */
[----:B------:R-:W-:Y:S02]  /*17430*/  IADD3.X R13, RZ, R4, R17, P5, P4 ;  /* 0x00000004ff0d7210 */ /* 0x000fe40002fe8411 */
        /* <DEDUP_REMOVED lines=13> */
.L_x_2390:
[----:B------:R-:W-:Y:S05]  /*17510*/  BSYNC B0 ;  /* 0x0000000000007941 */ /* 0x000fea0003800000 */
.L_x_2389:
[C---:B-1----:R-:W-:Y:S01]  /*17520*/  IADD3 R0, R179.reuse, 0x1, RZ ;  /* 0x00000001b3007810 */ /* 0x042fe20007ffe0ff */
[----:B------:R-:W0:Y:S01]  /*17530*/  LDGDEPBAR ;  /* 0x00000000000079af */ /* 0x000e220000000000 */
[----:B------:R-:W-:Y:S01]  /*17540*/  ISETP.GE.AND P0, PT, R179, 0x1, PT ;  /* 0x00000001b300780c */ /* 0x000fe20003f06270 */
[----:B------:R-:W-:Y:S01]  /*17550*/  IMAD.MOV.U32 R105, RZ, RZ, R8 ;  /* 0x000000ffff697224 */ /* 0x000fe200078e0008 */
[C---:B------:R-:W-:Y:S01]  /*17560*/  IADD3 R189, R191.reuse, -0x1, RZ ;  /* 0xffffffffbfbd7810 */ /* 0x040fe20007ffe0ff */
[----:B------:R-:W-:Y:S01]  /*17570*/  IMAD.MOV.U32 R104, RZ, RZ, R9 ;  /* 0x000000ffff687224 */ /* 0x000fe200078e0009 */
[----:B------:R-:W-:Y:S02]  /*17580*/  SEL R179, R0, RZ, !P0 ;  /* 0x000000ff00b37207 */ /* 0x000fe40004000000 */
[----:B------:R-:W-:Y:S01]  /*17590*/  ISETP.GT.AND P0, PT, R191, R214, PT ;  /* 0x000000d6bf00720c */ /* 0x000fe20003f04270 */
[----:B------:R-:W-:Y:S11]  /*175a0*/  IMAD.MOV.U32 R191, RZ, RZ, R189 ;  /* 0x000000ffffbf7224 */ /* 0x000ff600078e00bd */
[----:B------:R-:W-:Y:S01]  /*175b0*/  @!UPT UIADD3 URZ, URZ, URZ, URZ ;  /* 0x0000003f3f3ff290 */ /* 0x000fe2000fffe03f */
[----:B------:R-:W-:-:S05]  /*175c0*/  @P0 BRA `(.L_x_2393) ;  /* 0xffffc68000000947 */ /* 0x000fca000383ffff */
.L_x_2376:
[----:B------:R-:W-:Y:S02]  /*175d0*/  IMAD.MOV.U32 R0, RZ, RZ, c[0x0][0x2c4] ;  /* 0x0000b100ff007624 */ /* 0x000fe400078e00ff */
        /* <DEDUP_REMOVED lines=19> */
.L_x_2396:
[----:B------:R-:W-:-:S04]  /*17710*/  MOV R3, c[0x0][0x32c] ;  /* 0x0000cb0000037a02 */ /* 0x000fc80000000f00 */
[----:B------:R-:W-:-:S13]  /*17720*/  ISETP.NE.AND P0, PT, R3, 0x1, PT ;  /* 0x000000010300780c */ /* 0x000fda0003f05270 */
[----:B------:R-:W-:-:S05]  /*17730*/  @P0 IMAD.HI.U32 R3, R0, c[0x0][0x330], RZ ;  /* 0x0000cc0000030a27 */ /* 0x000fca00078e00ff */
[----:B------:R-:W-:Y:S02]  /*17740*/  @P0 SHF.R.U32.HI R0, RZ, c[0x0][0x334], R3 ;  /* 0x0000cd00ff000a19 */ /* 0x000fe40000011603 */
.L_x_2397:
[----:B------:R-:W-:Y:S05]  /*17750*/  BSYNC B0 ;  /* 0x0000000000007941 */ /* 0x000fea0003800000 */
.L_x_2395:
[----:B------:R-:W-:-:S05]  /*17760*/  IMAD R0, R0, c[0x0][0x32c], RZ ;  /* 0x0000cb0000007a24 */ /* 0x000fca00078e02ff */
[----:B------:R-:W-:-:S04]  /*17770*/  IMNMX R2, R2, R0, !PT ;  /* 0x0000000002027217 */ /* 0x000fc80007800200 */
.L_x_2394:
        /* <DEDUP_REMOVED lines=11> */
.L_x_2408:
        /* <DEDUP_REMOVED lines=43> */
.L_x_2516:
        /* <DEDUP_REMOVED lines=17> */
[----:B------:R5:W4:Y:S11]  /*17bf0*/  SHFL.IDX PT, R5, R9, 0x1, 0x181f ;  /* 0x00381f0009057f89 */ /* 0x000b3600000e0000 */
[----:B------:R2:W-:Y:S01]  /*17c00*/  LDGSTS.E.BYPASS.LTC128B.128 [R4+0x4000], [R2.64], !P0 ;  /* 0x0400000002047fae */ /* 0x0005e2000c101d4c */
[----:B---3--:R-:W-:Y:S02]  /*17c10*/  SEL R6, RZ, 0x10, P3 ;  /* 0x00000010ff067807 */ /* 0x008fe40001800000 */
[----:B----45:R-:W-:Y:S01]  /*17c20*/  SEL R9, RZ, 0x10, P0 ;  /* 0x00000010ff097807 */ /* 0x030fe20000000000 */
[----:B--2---:R2:W3:Y:S04]  /*17c30*/  SHFL.IDX PT, R2, R16, 0x1, 0x181f ;  /* 0x00381f0010027f89 */ /* 0x0044e800000e0000 */
.L_x_2517:
[C---:B------:R-:W-:Y:S02]  /*17c40*/  IADD3 R3, -R6.reuse, 0x10, RZ ;  /* 0x0000001006037810 */ /* 0x040fe40007ffe1ff */
[----:B------:R-:W-:Y:S02]  /*17c50*/  ISETP.NE.U32.AND P3, PT, R6, RZ, PT ;  /* 0x000000ff0600720c */ /* 0x000fe40003f65070 */
[----:B------:R-:W-:Y:S04]  /*17c60*/  LOP3.LUT R3, R3, 0xf, RZ, 0xc0, !PT ;  /* 0x0000000f03037812 */ /* 0x000fe800078ec0ff */
[-C--:B--23--:R-:W-:Y:S02]  /*17c70*/  IADD3 R16, P1, P0, R3, R2.reuse, R17 ;  /* 0x0000000203107210 */ /* 0x08cfe4000783e011 */
        /* <DEDUP_REMOVED lines=17> */
.L_x_2400:
[----:B------:R-:W-:Y:S05]  /*17d90*/  BSYNC B0 ;  /* 0x0000000000007941 */ /* 0x000fea0003800000 */
.L_x_2399:
        /* <DEDUP_REMOVED lines=193> */
.L_x_2518:
        /* <DEDUP_REMOVED lines=143> */
[C---:B------:R-:W-:Y:S02]  /*192a0*/  FMUL.FTZ R31, R0.reuse, R119 ;  /* 0x00000077001f7220 */ /* 0x040fe40000410000 */
[----:B------:R-:W-:Y:S02]  /*192b0*/  FADD.FTZ R124, R129, R124 ;  /* 0x0000007c817c7221 */ /* 0x000fe40000010000 */
        /* <DEDUP_REMOVED lines=8> */
[----:B------:R-:W-:Y:S01]  /*19340*/  MUFU.EX2 R114, R164 ;  /* 0x000000a400727308 */ /* 0x000fe20000000800 */
[C---:B------:R-:W-:Y:S02]  /*19350*/  FMUL.FTZ R42, R0.reuse, R42 ;  /* 0x0000002a002a7220 */ /* 0x040fe40000410000 */
[C---:B------:R-:W-:Y:S01]  /*19360*/  FMUL.FTZ R43, R0.reuse, R43 ;  /* 0x0000002b002b7220 */ /* 0x040fe20000410000 */
[C---:B------:R-:W-:Y:S04]  /*19370*/  HMMA.16816.F32 R12, R152.reuse, R158, R12 ;  /* 0x0000009e980c723c */ /* 0x040fe8000000180c */
[C---:B------:R-:W-:Y:S02]  /*19380*/  FMUL.FTZ R46, R0.reuse, R46 ;  /* 0x0000002e002e7220 */ /* 0x040fe40000410000 */
[C---:B------:R-:W-:Y:S01]  /*19390*/  FMUL.FTZ R47, R0.reuse, R47 ;  /* 0x0000002f002f7220 */ /* 0x040fe20000410000 */
[----:B------:R-:W1:Y:S01]  /*193a0*/  MUFU.EX2 R164, R163 ;  /* 0x000000a300a47308 */ /* 0x000e620000000800 */
        /* <DEDUP_REMOVED lines=41> */
[----:B------:R-:W-:Y:S01]  /*19640*/  FADD.FTZ R105, R113, R116 ;  /* 0x0000007471697221 */ /* 0x000fe20000010000 */
[----:B------:R-:W-:Y:S03]  /*19650*/  MUFU.EX2 R157, R177 ;  /* 0x000000b1009d7308 */ /* 0x000fe60000000800 */
[----:B------:R-:W1:Y:S01]  /*19660*/  LDSM.16.MT88.4 R108, [R0] ;  /* 0x00000000006c783b */ /* 0x000e620000004200 */
[C---:B------:R-:W-:Y:S01]  /*19670*/  FADD.FTZ R105, R114.reuse, R105 ;  /* 0x0000006972697221 */ /* 0x040fe20000010000 */
[----:B------:R-:W-:Y:S02]  /*19680*/  F2FP.PACK_AB R114, R114, R113 ;  /* 0x000000717272723e */ /* 0x000fe400000000ff */
[----:B------:R-:W-:Y:S01]  /*19690*/  F2FP.PACK_AB R113, R126, R125 ;  /* 0x0000007d7e71723e */ /* 0x000fe200000000ff */
[----:B------:R-:W-:Y:S02]  /*196a0*/  FADD.FTZ R105, R117, R105 ;  /* 0x0000006975697221 */ /* 0x000fe40000010000 */
[----:B------:R-:W2:Y:S10]  /*196b0*/  MUFU.EX2 R116, R172 ;  /* 0x000000ac00747308 */ /* 0x000eb40000000800 */
[----:B------:R-:W3:Y:S01]  /*196c0*/  MUFU.EX2 R156, R196 ;  /* 0x000000c4009c7308 */ /* 0x000ee20000000800 */
[----:B--2---:R-:W-:Y:S04]  /*196d0*/  FADD.FTZ R105, R116, R105 ;  /* 0x0000006974697221 */ /* 0x004fe80000010000 */
[----:B------:R-:W-:Y:S04]  /*196e0*/  FADD.FTZ R105, R121, R105 ;  /* 0x0000006979697221 */ /* 0x000fe80000010000 */
[----:B------:R-:W-:Y:S01]  /*196f0*/  FADD.FTZ R105, R120, R105 ;  /* 0x0000006978697221 */ /* 0x000fe20000010000 */
[C---:B-1----:R-:W-:Y:S03]  /*19700*/  HMMA.16816.F32 R32, R152.reuse, R108, R32 ;  /* 0x0000006c9820723c */ /* 0x042fe60000001820 */
[----:B------:R-:W-:Y:S05]  /*19710*/  FADD.FTZ R105, R123, R105 ;  /* 0x000000697b697221 */ /* 0x000fea0000010000 */
        /* <DEDUP_REMOVED lines=127> */
[----:B------:R-:W-:Y:S01]  /*19f10*/  LDSM.16.MT88.4 R24, [R104+0x5800] ;  /* 0x005800006818783b */ /* 0x000fe20000004200 */
[C---:B------:R-:W-:Y:S08]  /*19f20*/  HMMA.16816.F32 R116, R152.reuse, R114, R28 ;  /* 0x000000729874723c */ /* 0x040ff0000000181c */
[C---:B----4-:R-:W-:Y:S08]  /*19f30*/  HMMA.16816.F32 R112, R152.reuse, R108, R32 ;  /* 0x0000006c9870723c */ /* 0x050ff00000001820 */
[C---:B------:R-:W-:Y:S08]  /*19f40*/  HMMA.16816.F32 R108, R152.reuse, R110, R36 ;  /* 0x0000006e986c723c */ /* 0x040ff00000001824 */
[C---:B-1----:R-:W-:Y:S08]  /*19f50*/  HMMA.16816.F32 R40, R152.reuse, R4, R40 ;  /* 0x000000049828723c */ /* 0x042ff00000001828 */
[C---:B------:R-:W-:Y:S01]  /*19f60*/  HMMA.16816.F32 R44, R152.reuse, R6, R44 ;  /* 0x00000006982c723c */ /* 0x040fe2000000182c */
[----:B------:R-:W1:Y:S07]  /*19f70*/  LDSM.16.MT88.4 R4, [R0+0x3800] ;  /* 0x003800000004783b */ /* 0x000e6e0000004200 */
[C---:B-----5:R-:W-:Y:S08]  /*19f80*/  HMMA.16816.F32 R48, R152.reuse, R12, R48 ;  /* 0x0000000c9830723c */ /* 0x060ff00000001830 */
        /* <DEDUP_REMOVED lines=32> */
[----:B------:R-:W-:Y:S01]  /*1a190*/  IMAD R2, R189, 0x40, R227 ;  /* 0x00000040bd027824 */ /* 0x000fe200078e02e3 */
[----:B------:R-:W-:Y:S01]  /*1a1a0*/  ISETP.NE.AND P4, PT, R178, 0x1, PT ;  /* 0x00000001b200780c */ /* 0x000fe20003f85270 */
[----:B------:R-:W-:Y:S01]  /*1a1b0*/  IMAD.MOV.U32 R190, RZ, RZ, RZ ;  /* 0x000000ffffbe7224 */ /* 0x000fe200078e00ff */
[----:B------:R-:W-:Y:S01]  /*1a1c0*/  ISETP.GT.AND P3, PT, R245, 0x3f, PT ;  /* 0x0000003ff500780c */ /* 0x000fe20003f64270 */
[----:B------:R-:W-:Y:S01]  /*1a1d0*/  IMAD.SHL.U32 R20, R194, 0x2, RZ ;  /* 0x00000002c2147824 */ /* 0x000fe200078e00ff */
[----:B------:R-:W-:Y:S01]  /*1a1e0*/  IADD3 R2, R2, -0x80, R245 ;  /* 0xffffff8002027810 */ /* 0x000fe20007ffe0f5 */
[C---:B------:R-:W-:Y:S01]  /*1a1f0*/  IMAD.SHL.U32 R17, R198.reuse, 0x2, RZ ;  /* 0x00000002c6117824 */ /* 0x040fe200078e00ff */
[----:B------:R-:W-:Y:S03]  /*1a200*/  SHF.L.U64.HI R18, R198, 0x1, R199 ;  /* 0x00000001c6127819 */ /* 0x000fe600000102c7 */
[--C-:B------:R-:W-:Y:S04]  /*1a210*/  IMAD.MOV.U32 R0, RZ, RZ, R2.reuse ;  /* 0x000000ffff007224 */ /* 0x100fe800078e0002 */
        /* <DEDUP_REMOVED lines=24> */
.L_x_2519:
[----:B------:R-:W-:-:S05]  /*1a3a0*/  BRA.DIV ~URZ, `(.L_x_2407) ;  /* 0x0000ad027f007947 */ /* 0x000fca000b800000 */
[----:B------:R-:W3:Y:S01]  /*1a3b0*/  SHFL.IDX PT, R2, R13, RZ, 0x181f ;  /* 0x00181fff0d027589 */ /* 0x000ee200000e0000 */
[----:B------:R-:W-:Y:S01]  /*1a3c0*/  ISETP.GE.AND P4, PT, R198, c[0x0][0x1d4], PT ;  /* 0x00007500c6007a0c */ /* 0x000fe20003f86270 */
[----:B------:R-:W-:Y:S01]  /*1a3d0*/  IMAD R0, R193, 0x6000, R11 ;  /* 0x00006000c1007824 */ /* 0x000fe200078e020b */
[----:B------:R-:W-:Y:S02]  /*1a3e0*/  ISETP.GE.AND P3, PT, R201, c[0x0][0x1d4], PT ;  /* 0x00007500c9007a0c */ /* 0x000fe40003f66270 */
        /* <DEDUP_REMOVED lines=13> */
[----:B------:R2:W3:Y:S02]  /*1a4c0*/  SHFL.IDX PT, R4, R12, 0x1, 0x181f ;  /* 0x00381f000c047f89 */ /* 0x0004e400000e0000 */
[----:B------:R-:W-:Y:S09]  /*1a4d0*/  SEL R14, RZ, 0x10, P0 ;  /* 0x00000010ff0e7807 */ /* 0x000ff20000000000 */
[----:B------:R4:W-:Y:S04]  /*1a4e0*/  LDGSTS.E.BYPASS.LTC128B.128 [R0+0x4000], [R2.64], !P0 ;  /* 0x0400000002007fae */ /* 0x0009e8000c101d4c */
[----:B----4-:R2:W4:Y:S02]  /*1a4f0*/  SHFL.IDX PT, R2, R13, 0x1, 0x181f ;  /* 0x00381f000d027f89 */ /* 0x01052400000e0000 */
.L_x_2520:
[----:B---3--:R-:W-:Y:S02]  /*1a500*/  IADD3 R3, -R15, 0x10, RZ ;  /* 0x000000100f037810 */ /* 0x008fe40007ffe1ff */
[----:B------:R-:W-:Y:S02]  /*1a510*/  ISETP.NE.U32.AND P6, PT, R5, RZ, PT ;  /* 0x000000ff0500720c */ /* 0x000fe40003fc5070 */
[----:B------:R-:W-:Y:S04]  /*1a520*/  LOP3.LUT R3, R3, 0xf, RZ, 0xc0, !PT ;  /* 0x0000000f03037812 */ /* 0x000fe800078ec0ff */
[----:B--2-4-:R-:W-:Y:S02]  /*1a530*/  IADD3 R6, P3, P0, R3, R2, R16 ;  /* 0x0000000203067210 */ /* 0x014fe4000787e010 */
[----:B------:R-:W-:Y:S02]  /*1a540*/  IADD3 R3, -R5, 0x10, RZ ;  /* 0x0000001005037810 */ /* 0x000fe40007ffe1ff */
[----:B------:R-:W-:Y:S02]  /*1a550*/  IADD3.X R7, RZ, R4, R19, P3, P0 ;  /* 0x00000004ff077210 */ /* 0x000fe40001fe0413 */
[----:B------:R-:W-:Y:S04]  /*1a560*/  LOP3.LUT R3, R3, 0xf, RZ, 0xc0, !PT ;  /* 0x0000000f03037812 */ /* 0x000fe800078ec0ff */
[----:B-1----:R-:W-:Y:S02]  /*1a570*/  IADD3 R12, P5, P4, R3, R2, R17 ;  /* 0x00000002030c7210 */ /* 0x002fe40007cbe011 */
        /* <DEDUP_REMOVED lines=15> */
.L_x_2405:
[----:B------:R-:W-:Y:S05]  /*1a670*/  BSYNC B0 ;  /* 0x0000000000007941 */ /* 0x000fea0003800000 */
.L_x_2404:
        /* <DEDUP_REMOVED lines=9> */
.L_x_2398:
[----:B------:R-:W-:-:S13]  /*1a710*/  ISETP.GE.AND P0, PT, R189, R205, PT ;  /* 0x000000cdbd00720c */ /* 0x000fda0003f06270 */
[----:B------:R-:W-:Y:S05]  /*1a720*/  @!P0 BRA `(.L_x_2409) ;  /* 0x000039e000008947 */ /* 0x000fea0003800000 */
[----:B------:R-:W-:Y:S02]  /*1a730*/  MOV R105, R8 ;  /* 0x0000000800697202 */ /* 0x000fe40000000f00 */
[----:B------:R-:W-:Y:S02]  /*1a740*/  MOV R104, R9 ;  /* 0x0000000900687202 */ /* 0x000fe40000000f00 */
.L_x_2426:
        /* <DEDUP_REMOVED lines=42> */
.L_x_2521:
        /* <DEDUP_REMOVED lines=22> */
.L_x_2522:
[----:B------:R-:W-:Y:S02]  /*1ab50*/  IADD3 R3, -R18, 0x10, RZ ;  /* 0x0000001012037810 */ /* 0x000fe40007ffe1ff */
[----:B------:R-:W-:Y:S02]  /*1ab60*/  ISETP.NE.U32.AND P6, PT, R7, RZ, PT ;  /* 0x000000ff0700720c */ /* 0x000fe40003fc5070 */
[----:B------:R-:W-:Y:S04]  /*1ab70*/  LOP3.LUT R3, R3, 0xf, RZ, 0xc0, !PT ;  /* 0x0000000f03037812 */ /* 0x000fe800078ec0ff */
[-C--:B---3--:R-:W-:Y:S02]  /*1ab80*/  IADD3 R6, P3, P0, R3, R2.reuse, R17 ;  /* 0x0000000203067210 */ /* 0x088fe4000787e011 */
[----:B------:R-:W-:Y:S02]  /*1ab90*/  IADD3 R3, -R7, 0x10, RZ ;  /* 0x0000001007037810 */ /* 0x000fe40007ffe1ff */
[-C--:B------:R-:W-:Y:S02]  /*1aba0*/  IADD3.X R7, RZ, R5.reuse, R25, P3, P0 ;  /* 0x00000005ff077210 */ /* 0x080fe40001fe0419 */
[----:B------:R-:W-:Y:S04]  /*1abb0*/  LOP3.LUT R3, R3, 0xf, RZ, 0xc0, !PT ;  /* 0x0000000f03037812 */ /* 0x000fe800078ec0ff */
[-C--:B--2---:R-:W-:Y:S02]  /*1abc0*/  IADD3 R16, P5, P4, R3, R2.reuse, R19 ;  /* 0x0000000203107210 */ /* 0x084fe40007cbe013 */
        /* <DEDUP_REMOVED lines=15> */
.L_x_2411:
[----:B------:R-:W-:Y:S05]  /*1acc0*/  BSYNC B0 ;  /* 0x0000000000007941 */ /* 0x000fea0003800000 */
.L_x_2410:
        /* <DEDUP_REMOVED lines=189> */
.L_x_2416:
[----:B------:R-:W-:Y:S04]  /*1b8a0*/  MOV R152, 0x1 ;  /* 0x0000000100987802 */ /* 0x000fe80000000f00 */
[----:B------:R-:W-:Y:S11]  /*1b8b0*/  ISETP.NE.AND P0, PT, R152, c[0x0][0x32c], PT ;  /* 0x0000cb0098007a0c */ /* 0x000ff60003f05270 */
[----:B------:R-:W-:Y:S02]  /*1b8c0*/  @!UPT UIADD3 URZ, URZ, URZ, URZ ;  /* 0x0000003f3f3ff290 */ /* 0x000fe4000fffe03f */
[----:B------:R-:W-:Y:S05]  /*1b8d0*/  @P0 IMAD.HI.U32 R152, R3, c[0x0][0x330], RZ ;  /* 0x0000cc0003980a27 */ /* 0x000fea00078e00ff */
[----:B------:R-:W-:Y:S02]  /*1b8e0*/  @P0 SHF.R.U32.HI R3, RZ, c[0x0][0x334], R152 ;  /* 0x0000cd00ff030a19 */ /* 0x000fe40000011698 */
.L_x_2417:
[----:B------:R-:W-:Y:S05]  /*1b8f0*/  BSYNC B0 ;  /* 0x0000000000007941 */ /* 0x000fea0003800000 */
.L_x_2415:
[----:B------:R-:W-:Y:S04]  /*1b900*/  IMAD R3, R3, c[0x0][0x32c], -R164 ;  /* 0x0000cb0003037a24 */ /* 0x000fe800078e0aa4 */
[----:B------:R-:W-:Y:S05]  /*1b910*/  IMAD.IADD R3, R3, 0x1, -R213 ;  /* 0x0000000103037824 */ /* 0x000fea00078e0ad5 */
[----:B------:R-:W-:Y:S02]  /*1b920*/  IMNMX R0, R0, R3, !PT ;  /* 0x0000000300007217 */ /* 0x000fe40007800200 */
[----:B------:R-:W-:Y:S04]  /*1b930*/  IADD3 R3, R3, c[0x0][0x32c], RZ ;  /* 0x0000cb0003037a10 */ /* 0x000fe80007ffe0ff */
[----:B------:R-:W-:Y:S02]  /*1b940*/  IMNMX R2, R2, R3, PT ;  /* 0x0000000302027217 */ /* 0x000fe40003800200 */
.L_x_2414:
        /* <DEDUP_REMOVED lines=66> */
.L_x_2420:
[----:B------:R-:W-:Y:S04]  /*1bd70*/  MOV R4, 0x1 ;  /* 0x0000000100047802 */ /* 0x000fe80000000f00 */
[----:B------:R-:W-:Y:S11]  /*1bd80*/  ISETP.NE.AND P0, PT, R4, c[0x0][0x32c], PT ;  /* 0x0000cb0004007a0c */ /* 0x000ff60003f05270 */
[----:B------:R-:W-:Y:S02]  /*1bd90*/  @!UPT UIADD3 URZ, URZ, URZ, URZ ;  /* 0x0000003f3f3ff290 */ /* 0x000fe4000fffe03f */
[----:B------:R-:W-:Y:S05]  /*1bda0*/  @P0 IMAD.HI.U32 R4, R0, c[0x0][0x330], RZ ;  /* 0x0000cc0000040a27 */ /* 0x000fea00078e00ff */
[----:B------:R-:W-:Y:S02]  /*1bdb0*/  @P0 SHF.R.U32.HI R0, RZ, c[0x0][0x334], R4 ;  /* 0x0000cd00ff000a19 */ /* 0x000fe40000011604 */
.L_x_2421:
[----:B------:R-:W-:Y:S05]  /*1bdc0*/  BSYNC B0 ;  /* 0x0000000000007941 */ /* 0x000fea0003800000 */
.L_x_2419:
[----:B------:R-:W-:Y:S04]  /*1bdd0*/  IMAD R0, R0, c[0x0][0x32c], -R164 ;  /* 0x0000cb0000007a24 */ /* 0x000fe800078e0aa4 */
[----:B------:R-:W-:Y:S05]  /*1bde0*/  IMAD.IADD R0, R0, 0x1, -R213 ;  /* 0x0000000100007824 */ /* 0x000fea00078e0ad5 */
[----:B------:R-:W-:Y:S02]  /*1bdf0*/  IMNMX R2, R2, R0, !PT ;  /* 0x0000000002027217 */ /* 0x000fe40007800200 */
[----:B------:R-:W-:Y:S04]  /*1be00*/  IADD3 R0, R0, c[0x0][0x32c], RZ ;  /* 0x0000cb0000007a10 */ /* 0x000fe80007ffe0ff */
[----:B------:R-:W-:Y:S02]  /*1be10*/  IMNMX R3, R3, R0, PT ;  /* 0x0000000003037217 */ /* 0x000fe40003800200 */
.L_x_2418:
        /* <DEDUP_REMOVED lines=36> */
[----:B------:R-:W-:Y:S01]  /*1c060*/  FMUL.FTZ R0, R0, c[0x0][0x2d0] ;  /* 0x0000b40000007a20 */ /* 0x000fe20000410000 */
[----:B------:R-:W-:Y:S01]  /*1c070*/  MUFU.EX2 R8, R8 ;  /* 0x0000000800087308 */ /* 0x000fe20000000800 */
[--C-:B------:R-:W-:Y:S01]  /*1c080*/  FFMA.FTZ R191, R5, c[0x0][0x2d0], -R4.reuse ;  /* 0x0000b40005bf7a23 */ /* 0x100fe20000010804 */
[----:B------:R-:W-:Y:S01]  /*1c090*/  ISETP.LT.OR P0, PT, R3, 0x2, P0 ;  /* 0x000000020300780c */ /* 0x000fe20000701670 */
[--C-:B------:R-:W-:Y:S02]  /*1c0a0*/  FFMA.FTZ R196, R13, c[0x0][0x2d0], -R4.reuse ;  /* 0x0000b4000dc47a23 */ /* 0x100fe40000010804 */
[--C-:B------:R-:W-:Y:S01]  /*1c0b0*/  FFMA.FTZ R163, R157, c[0x0][0x2d0], -R4.reuse ;  /* 0x0000b4009da37a23 */ /* 0x100fe20000010804 */
[----:B------:R-:W-:Y:S01]  /*1c0c0*/  FSEL R7, R7, -INF , !P0 ;  /* 0xff80000007077808 */ /* 0x000fe20004000000 */
[--C-:B------:R-:W-:Y:S01]  /*1c0d0*/  FFMA.FTZ R162, R154, c[0x0][0x2d0], -R4.reuse ;  /* 0x0000b4009aa27a23 */ /* 0x100fe20000010804 */
[----:B------:R-:W-:Y:S01]  /*1c0e0*/  ISETP.GT.AND P0, PT, R2, 0x8, P3 ;  /* 0x000000080200780c */ /* 0x000fe20001f04270 */
[--C-:B------:R-:W-:Y:S01]  /*1c0f0*/  FFMA.FTZ R170, R153, c[0x0][0x2d0], -R4.reuse ;  /* 0x0000b40099aa7a23 */ /* 0x100fe20000010804 */
[----:B------:R-:W1:Y:S01]  /*1c100*/  MUFU.EX2 R0, R0 ;  /* 0x0000000000007308 */ /* 0x000e620000000800 */
        /* <DEDUP_REMOVED lines=8> */
[----:B------:R-:W2:Y:S01]  /*1c190*/  MUFU.EX2 R5, R25 ;  /* 0x0000001900057308 */ /* 0x000ea20000000800 */
[--C-:B------:R-:W-:Y:S01]  /*1c1a0*/  FFMA.FTZ R197, R16, c[0x0][0x2d0], -R4.reuse ;  /* 0x0000b40010c57a23 */ /* 0x100fe20000010804 */
[----:B------:R-:W-:Y:S01]  /*1c1b0*/  ISETP.LT.OR P0, PT, R3, 0xa, P0 ;  /* 0x0000000a0300780c */ /* 0x000fe20000701670 */
[----:B------:R-:W-:Y:S03]  /*1c1c0*/  FFMA.FTZ R195, R12, c[0x0][0x2d0], -R4 ;  /* 0x0000b4000cc37a23 */ /* 0x000fe60000010804 */
[----:B------:R-:W-:Y:S02]  /*1c1d0*/  FSEL R156, R15, -INF , !P0 ;  /* 0xff8000000f9c7808 */ /* 0x000fe40004000000 */
[----:B------:R-:W-:Y:S02]  /*1c1e0*/  ISETP.GT.AND P0, PT, R2, 0x10, P3 ;  /* 0x000000100200780c */ /* 0x000fe40001f04270 */
[----:B------:R3:W-:Y:S02]  /*1c1f0*/  MUFU.EX2 R12, R29 ;  /* 0x0000001d000c7308 */ /* 0x0007e40000000800 */
[C---:B------:R-:W-:Y:S01]  /*1c200*/  ISETP.LT.OR P0, PT, R3.reuse, 0x11, P0 ;  /* 0x000000110300780c */ /* 0x040fe20000701670 */
[----:B-1----:R-:W-:Y:S03]  /*1c210*/  FMUL.FTZ R13, R0, R133 ;  /* 0x00000085000d7220 */ /* 0x002fe60000410000 */
[----:B------:R-:W-:Y:S01]  /*1c220*/  FSEL R158, R18, -INF , !P0 ;  /* 0xff800000129e7808 */ /* 0x000fe20004000000 */
[----:B------:R-:W-:Y:S01]  /*1c230*/  FMUL.FTZ R36, R0, R108 ;  /* 0x0000006c00247220 */ /* 0x000fe20000410000 */
[----:B------:R-:W-:Y:S01]  /*1c240*/  ISETP.GT.AND P0, PT, R2, 0x11, P3 ;  /* 0x000000110200780c */ /* 0x000fe20001f04270 */
[C---:B------:R-:W-:Y:S02]  /*1c250*/  FMUL.FTZ R37, R0.reuse, R109 ;  /* 0x0000006d00257220 */ /* 0x040fe40000410000 */
[C---:B------:R-:W-:Y:S01]  /*1c260*/  FMUL.FTZ R16, R0.reuse, R128 ;  /* 0x0000008000107220 */ /* 0x040fe20000410000 */
[----:B------:R-:W-:Y:S01]  /*1c270*/  ISETP.LT.OR P0, PT, R3, 0x12, P0 ;  /* 0x000000120300780c */ /* 0x000fe20000701670 */
[C---:B------:R-:W-:Y:S01]  /*1c280*/  FMUL.FTZ R17, R0.reuse, R129 ;  /* 0x0000008100117220 */ /* 0x040fe20000410000 */
[----:B--2---:R-:W-:Y:S01]  /*1c290*/  F2FP.PACK_AB R152, R5, R8 ;  /* 0x000000080598723e */ /* 0x004fe200000000ff */
        /* <DEDUP_REMOVED lines=9> */
[----:B---3--:R-:W-:Y:S01]  /*1c330*/  FMUL.FTZ R29, R0, R117 ;  /* 0x00000075001d7220 */ /* 0x008fe20000410000 */
        /* <DEDUP_REMOVED lines=55> */
[----:B------:R-:W-:Y:S01]  /*1c6b0*/  FMUL.FTZ R101, R0, R101 ;  /* 0x0000006500657220 */ /* 0x000fe20000410000 */
[----:B------:R-:W-:Y:S04]  /*1c6c0*/  ISETP.LT.OR P0, PT, R3, 0x32, P0 ;  /* 0x000000320300780c */ /* 0x000fe80000701670 */
[----:B------:R-:W-:Y:S02]  /*1c6d0*/  FSEL R173, R35, -INF , !P0 ;  /* 0xff80000023ad7808 */ /* 0x000fe40004000000 */
[----:B------:R-:W-:Y:S04]  /*1c6e0*/  ISETP.GT.AND P0, PT, R2, 0x38, P3 ;  /* 0x000000380200780c */ /* 0x000fe80001f04270 */
[C---:B------:R-:W-:Y:S04]  /*1c6f0*/  ISETP.LT.OR P0, PT, R3.reuse, 0x39, P0 ;  /* 0x000000390300780c */ /* 0x040fe80000701670 */
[----:B------:R-:W-:Y:S02]  /*1c700*/  FSEL R174, R38, -INF , !P0 ;  /* 0xff80000026ae7808 */ /* 0x000fe40004000000 */
[----:B------:R-:W-:Y:S01]  /*1c710*/  ISETP.GT.AND P0, PT, R2, 0x39, P3 ;  /* 0x000000390200780c */ /* 0x000fe20001f04270 */
[----:B------:R-:W-:Y:S03]  /*1c720*/  FFMA.FTZ R2, R0, R202, R8 ;  /* 0x000000ca00027223 */ /* 0x000fe60000010008 */
[----:B------:R-:W-:Y:S01]  /*1c730*/  ISETP.LT.OR P0, PT, R3, 0x3a, P0 ;  /* 0x0000003a0300780c */ /* 0x000fe20000701670 */
[----:B------:R-:W-:Y:S01]  /*1c740*/  FADD.FTZ R4, R5, R2 ;  /* 0x0000000205047221 */ /* 0x000fe20000010000 */
[----:B------:R-:W-:Y:S01]  /*1c750*/  FMNMX.FTZ R2, R6, R105, !PT ;  /* 0x0000006906027209 */ /* 0x000fe20007810000 */
[----:B------:R1:W2:Y:S01]  /*1c760*/  MUFU.EX2 R5, R28 ;  /* 0x0000001c00057308 */ /* 0x0002a20000000800 */
[----:B------:R-:W-:Y:S02]  /*1c770*/  FSEL R171, R39, -INF , !P0 ;  /* 0xff80000027ab7808 */ /* 0x000fe40004000000 */
[----:B------:R-:W-:Y:S04]  /*1c780*/  FMNMX.FTZ R2, R7, R2, !PT ;  /* 0x0000000207027209 */ /* 0x000fe80007810000 */
[----:B------:R-:W-:Y:S04]  /*1c790*/  FMNMX.FTZ R2, R155, R2, !PT ;  /* 0x000000029b027209 */ /* 0x000fe80007810000 */
[----:B------:R-:W-:Y:S04]  /*1c7a0*/  FMNMX.FTZ R2, R156, R2, !PT ;  /* 0x000000029c027209 */ /* 0x000fe80007810000 */
[----:B------:R-:W-:Y:S04]  /*1c7b0*/  FMNMX.FTZ R2, R158, R2, !PT ;  /* 0x000000029e027209 */ /* 0x000fe80007810000 */
[----:B------:R-:W-:Y:S04]  /*1c7c0*/  FMNMX.FTZ R2, R159, R2, !PT ;  /* 0x000000029f027209 */ /* 0x000fe80007810000 */
[----:B------:R-:W-:Y:S01]  /*1c7d0*/  FMNMX.FTZ R2, R160, R2, !PT ;  /* 0x00000002a0027209 */ /* 0x000fe20007810000 */
[----:B-1----:R-:W-:Y:S01]  /*1c7e0*/  FMUL.FTZ R28, R0, R116 ;  /* 0x00000074001c7220 */ /* 0x002fe20000410000 */
[----:B--2---:R-:W-:Y:S02]  /*1c7f0*/  F2FP.PACK_AB R154, R5, R12 ;  /* 0x0000000c059a723e */ /* 0x004fe400000000ff */
        /* <DEDUP_REMOVED lines=29> */
[----:B------:R2:W-:Y:S10]  /*1c9d0*/  MUFU.EX2 R0, R7 ;  /* 0x0000000700007308 */ /* 0x0005f40000000800 */
[----:B------:R-:W3:Y:S01]  /*1c9e0*/  MUFU.EX2 R3, R3 ;  /* 0x0000000300037308 */ /* 0x000ee20000000800 */
[C---:B-1----:R-:W-:Y:S02]  /*1c9f0*/  FMUL.FTZ R14, R2.reuse, R134 ;  /* 0x00000086020e7220 */ /* 0x042fe40000410000 */
[C---:B------:R-:W-:Y:S02]  /*1ca00*/  FMUL.FTZ R15, R2.reuse, R135 ;  /* 0x00000087020f7220 */ /* 0x040fe40000410000 */
[C---:B------:R-:W-:Y:S02]  /*1ca10*/  FMUL.FTZ R38, R2.reuse, R110 ;  /* 0x0000006e02267220 */ /* 0x040fe40000410000 */
[C---:B------:R-:W-:Y:S03]  /*1ca20*/  FMUL.FTZ R39, R2.reuse, R111 ;  /* 0x0000006f02277220 */ /* 0x040fe60000410000 */
[----:B------:R-:W-:Y:S01]  /*1ca30*/  MUFU.EX2 R121, R116 ;  /* 0x0000007400797308 */ /* 0x000fe20000000800 */
[C---:B------:R-:W-:Y:S02]  /*1ca40*/  FMUL.FTZ R6, R2.reuse, R138 ;  /* 0x0000008a02067220 */ /* 0x040fe40000410000 */
[C---:B--2---:R-:W-:Y:S02]  /*1ca50*/  FMUL.FTZ R7, R2.reuse, R139 ;  /* 0x0000008b02077220 */ /* 0x044fe40000410000 */
[C---:B------:R-:W-:Y:S02]  /*1ca60*/  FMUL.FTZ R18, R2.reuse, R130 ;  /* 0x0000008202127220 */ /* 0x040fe40000410000 */
[C---:B------:R-:W-:Y:S02]  /*1ca70*/  FMUL.FTZ R19, R2.reuse, R131 ;  /* 0x0000008302137220 */ /* 0x040fe40000410000 */
[C---:B------:R-:W-:Y:S01]  /*1ca80*/  FMUL.FTZ R22, R2.reuse, R126 ;  /* 0x0000007e02167220 */ /* 0x040fe20000410000 */
[----:B------:R-:W-:Y:S01]  /*1ca90*/  MUFU.EX2 R130, R170 ;  /* 0x000000aa00827308 */ /* 0x000fe20000000800 */
[C---:B------:R-:W-:Y:S02]  /*1caa0*/  FMUL.FTZ R23, R2.reuse, R127 ;  /* 0x0000007f02177220 */ /* 0x040fe40000410000 */
[----:B---3--:R-:W-:Y:S01]  /*1cab0*/  FFMA.FTZ R104, R2, R203, R3 ;  /* 0x000000cb02687223 */ /* 0x008fe20000010003 */
[----:B------:R-:W-:Y:S01]  /*1cac0*/  F2FP.PACK_AB R153, R0, R3 ;  /* 0x000000030099723e */ /* 0x000fe200000000ff */
        /* <DEDUP_REMOVED lines=43> */
[----:B------:R-:W-:Y:S01]  /*1cd80*/  FADD.FTZ R127, R0, R104 ;  /* 0x00000068007f7221 */ /* 0x000fe20000010000 */
[----:B------:R-:W-:Y:S01]  /*1cd90*/  IADD3 R0, R187, R178, RZ ;  /* 0x000000b2bb007210 */ /* 0x000fe20007ffe0ff */
[----:B------:R1:W-:Y:S01]  /*1cda0*/  MUFU.EX2 R119, R2 ;  /* 0x0000000200777308 */ /* 0x0003e20000000800 */
[--C-:B------:R-:W-:Y:S03]  /*1cdb0*/  FFMA.FTZ R116, R166, c[0x0][0x2d0], -R105.reuse ;  /* 0x0000b400a6747a23 */ /* 0x100fe60000010869 */
[----:B------:R-:W2:Y:S06]  /*1cdc0*/  LDSM.16.MT88.4 R108, [R0] ;  /* 0x00000000006c783b */ /* 0x000eac0000004200 */
[----:B------:R-:W3:Y:S02]  /*1cdd0*/  MUFU.EX2 R104, R163 ;  /* 0x000000a300687308 */ /* 0x000ee40000000800 */
[----:B------:R-:W-:Y:S08]  /*1cde0*/  LDSM.16.MT88.4 R132, [R0+0x1800] ;  /* 0x001800000084783b */ /* 0x000ff00000004200 */
[----:B------:R-:W-:Y:S01]  /*1cdf0*/  MUFU.EX2 R123, R116 ;  /* 0x00000074007b7308 */ /* 0x000fe20000000800 */
[----:B-1----:R-:W-:Y:S09]  /*1ce00*/  FFMA.FTZ R2, R156, c[0x0][0x2d0], -R105 ;  /* 0x0000b4009c027a23 */ /* 0x002ff20000010869 */
[----:B------:R-:W1:Y:S01]  /*1ce10*/  MUFU.EX2 R118, R2 ;  /* 0x0000000200767308 */ /* 0x000e620000000800 */
[C---:B---3--:R-:W-:Y:S01]  /*1ce20*/  F2FP.PACK_AB R112, R113.reuse, R104 ;  /* 0x000000687170723e */ /* 0x048fe200000000ff */
[----:B------:R-:W-:Y:S01]  /*1ce30*/  FADD.FTZ R3, R104, R157 ;  /* 0x0000009d68037221 */ /* 0x000fe20000010000 */
[----:B------:R-:W-:Y:S03]  /*1ce40*/  IADD3 R104, R188, R178, RZ ;  /* 0x000000b2bc687210 */ /* 0x000fe60007ffe0ff */
[----:B------:R-:W-:Y:S01]  /*1ce50*/  FADD.FTZ R125, R113, R3 ;  /* 0x00000003717d7221 */ /* 0x000fe20000010000 */
[----:B------:R-:W-:Y:S01]  /*1ce60*/  IADD3 R3, R185, R104, RZ ;  /* 0x00000068b9037210 */ /* 0x000fe20007ffe0ff */
[--C-:B------:R-:W-:Y:S02]  /*1ce70*/  FFMA.FTZ R113, R161, c[0x0][0x2d0], -R105.reuse ;  /* 0x0000b400a1717a23 */ /* 0x100fe40000010869 */
[----:B------:R-:W3:Y:S10]  /*1ce80*/  MUFU.EX2 R163, R196 ;  /* 0x000000c400a37308 */ /* 0x000ef40000000800 */
[----:B------:R-:W-:Y:S01]  /*1ce90*/  MUFU.EX2 R126, R113 ;  /* 0x00000071007e7308 */ /* 0x000fe20000000800 */
[----:B-1----:R-:W-:Y:S02]  /*1cea0*/  F2FP.PACK_AB R155, R118, R119 ;  /* 0x00000077769b723e */ /* 0x002fe400000000ff */
[----:B------:R-:W-:Y:S05]  /*1ceb0*/  IADD3 R2, R185, R0, RZ ;  /* 0x00000000b9027210 */ /* 0x000fea0007ffe0ff */
[C---:B--2---:R-:W-:Y:S02]  /*1cec0*/  HMMA.16816.F32 R4, R152.reuse, R108, R4 ;  /* 0x0000006c9804723c */ /* 0x044fe40000001804 */
[----:B------:R-:W1:Y:S06]  /*1ced0*/  MUFU.EX2 R166, R191 ;  /* 0x000000bf00a67308 */ /* 0x000e6c0000000800 */
[C---:B------:R-:W-:Y:S01]  /*1cee0*/  HMMA.16816.F32 R12, R152.reuse, R110, R12 ;  /* 0x0000006e980c723c */ /* 0x040fe2000000180c */
[----:B------:R-:W2:Y:S07]  /*1cef0*/  LDSM.16.MT88.4 R108, [R2] ;  /* 0x00000000026c783b */ /* 0x000eae0000004200 */
[C---:B--2---:R-:W-:Y:S08]  /*1cf00*/  HMMA.16816.F32 R16, R152.reuse, R108, R16 ;  /* 0x0000006c9810723c */ /* 0x044ff00000001810 */
[C---:B------:R-:W-:Y:S01]  /*1cf10*/  HMMA.16816.F32 R20, R152.reuse, R110, R20 ;  /* 0x0000006e9814723c */ /* 0x040fe20000001814 */
[----:B------:R-:W2:Y:S07]  /*1cf20*/  LDSM.16.MT88.4 R108, [R104] ;  /* 0x00000000686c783b */ /* 0x000eae0000004200 */
[C---:B--2---:R-:W-:Y:S08]  /*1cf30*/  HMMA.16816.F32 R24, R152.reuse, R108, R24 ;  /* 0x0000006c9818723c */ /* 0x044ff00000001818 */
[C---:B------:R-:W-:Y:S01]  /*1cf40*/  HMMA.16816.F32 R28, R152.reuse, R110, R28 ;  /* 0x0000006e981c723c */ /* 0x040fe2000000181c */
[----:B------:R-:W2:Y:S07]  /*1cf50*/  LDSM.16.MT88.4 R108, [R3] ;  /* 0x00000000036c783b */ /* 0x000eae0000004200 */
        /* <DEDUP_REMOVED lines=25> */
[--C-:B------:R-:W-:Y:S01]  /*1d0f0*/  FFMA.FTZ R108, R158, c[0x0][0x2d0], -R105.reuse ;  /* 0x0000b4009e6c7a23 */ /* 0x100fe20000010869 */
[----:B------:R-:W-:Y:S03]  /*1d100*/  HMMA.16816.F32 R100, R152, R110, R100 ;  /* 0x0000006e9864723c */ /* 0x000fe60000001864 */
[----:B------:R2:W-:Y:S04]  /*1d110*/  MUFU.EX2 R117, R108 ;  /* 0x0000006c00757308 */ /* 0x0005e80000000800 */
[----:B---3--:R-:W-:Y:S02]  /*1d120*/  F2FP.PACK_AB R152, R163, R162 ;  /* 0x000000a2a398723e */ /* 0x008fe400000000ff */
[----:B-1----:R-:W-:Y:S03]  /*1d130*/  F2FP.PACK_AB R154, R166, R165 ;  /* 0x000000a5a69a723e */ /* 0x002fe600000000ff */
[--C-:B--2---:R-:W-:Y:S04]  /*1d140*/  FFMA.FTZ R108, R159, c[0x0][0x2d0], -R105.reuse ;  /* 0x0000b4009f6c7a23 */ /* 0x104fe80000010869 */
        /* <DEDUP_REMOVED lines=196> */
.L_x_2523:
        /* <DEDUP_REMOVED lines=22> */
.L_x_2524:
        /* <DEDUP_REMOVED lines=23> */
.L_x_2423:
[----:B------:R-:W-:Y:S05]  /*1e060*/  BSYNC B0 ;  /* 0x0000000000007941 */ /* 0x000fea0003800000 */
.L_x_2422:
        /* <DEDUP_REMOVED lines=10> */
.L_x_2409:
[----:B------:R-:W-:Y:S05]  /*1e110*/  BRA.DIV ~URZ, `(.L_x_2427) ;  /* 0x000077627f007947 */ /* 0x000fea000b800000 */
[----:B------:R1:W2:Y:S02]  /*1e120*/  SHFL.BFLY PT, R0, R202, 0x2, 0x1f ;  /* 0x0c401f00ca007f89 */ /* 0x0002a400000e0000 */
.L_x_2525:
[----:B--2---:R-:W-:Y:S01]  /*1e130*/  FADD.FTZ R0, R0, R202 ;  /* 0x000000ca00007221 */ /* 0x004fe20000010000 */
[----:B------:R-:W-:Y:S05]  /*1e140*/  BRA.DIV ~URZ, `(.L_x_2428) ;  /* 0x000077927f007947 */ /* 0x000fea000b800000 */
[----:B------:R-:W2:Y:S04]  /*1e150*/  SHFL.BFLY PT, R2, R203, 0x2, 0x1f ;  /* 0x0c401f00cb027f89 */ /* 0x000ea800000e0000 */
[----:B------:R-:W3:Y:S01]  /*1e160*/  SHFL.BFLY PT, R5, R0, 0x1, 0x1f ;  /* 0x0c201f0000057f89 */ /* 0x000ee200000e0000 */
[----:B--2---:R-:W-:-:S02]  /*1e170*/  FADD.FTZ R4, R2, R203 ;  /* 0x000000cb02047221 */ /* 0x004fc40000010000 */
[----:B---3--:R-:W-:-:S03]  /*1e180*/  FADD.FTZ R0, R0, R5 ;  /* 0x0000000500007221 */ /* 0x008fc60000010000 */
[----:B------:R2:W3:Y:S04]  /*1e190*/  SHFL.BFLY PT, R3, R4, 0x1, 0x1f ;  /* 0x0c201f0004037f89 */ /* 0x0004e800000e0000 */
.L_x_2526:
        /* <DEDUP_REMOVED lines=62> */
[----:B--2---:R-:W-:Y:S02]  /*1e580*/  FMUL.FTZ R40, R0, R122 ;  /* 0x0000007a00287220 */ /* 0x004fe40000410000 */
[----:B------:R-:W-:Y:S01]  /*1e590*/  @P1 FFMA.FTZ R22, R4, R9, R5 ;  /* 0x0000000904161223 */ /* 0x000fe20000010005 */
[----:B------:R-:W-:Y:S01]  /*1e5a0*/  MOV R4, 0x1 ;  /* 0x0000000100047802 */ /* 0x000fe20000000f00 */
[C---:B------:R-:W-:Y:S02]  /*1e5b0*/  FMUL.FTZ R41, R0.reuse, R123 ;  /* 0x0000007b00297220 */ /* 0x040fe40000410000 */
[----:B------:R-:W-:-:S02]  /*1e5c0*/  FMUL.FTZ R92, R0, R110 ;  /* 0x0000006e005c7220 */ /* 0x000fc40000410000 */
[C---:B------:R-:W-:Y:S02]  /*1e5d0*/  FMUL.FTZ R93, R0.reuse, R111 ;  /* 0x0000006f005d7220 */ /* 0x040fe40000410000 */
[C---:B------:R-:W-:Y:S02]  /*1e5e0*/  FMUL.FTZ R122, R0.reuse, R42 ;  /* 0x0000002a007a7220 */ /* 0x040fe40000410000 */
[C---:B------:R-:W-:Y:S01]  /*1e5f0*/  FMUL.FTZ R123, R0.reuse, R43 ;  /* 0x0000002b007b7220 */ /* 0x040fe20000410000 */
[----:B---3--:R-:W-:Y:S01]  /*1e600*/  @P0 MOV R3, 0x3f317218 ;  /* 0x3f31721800030802 */ /* 0x008fe20000000f00 */
[C---:B------:R-:W-:Y:S02]  /*1e610*/  FMUL.FTZ R110, R0.reuse, R46 ;  /* 0x0000002e006e7220 */ /* 0x040fe40000410000 */
[----:B------:R-:W-:Y:S02]  /*1e620*/  FMUL.FTZ R111, R0, R47 ;  /* 0x0000002f006f7220 */ /* 0x000fe40000410000 */
[----:B-----5:R-:W-:-:S02]  /*1e630*/  @P0 FMUL.FTZ R2, R2, 0.69314718246459960938 ;  /* 0x3f31721802020820 */ /* 0x020fc40000410000 */
        /* <DEDUP_REMOVED lines=43> */
.L_x_2289:
        /* <DEDUP_REMOVED lines=17> */
.L_x_2430:
[----:B------:R-:W-:Y:S05]  /*1ea00*/  BSYNC B0 ;  /* 0x0000000000007941 */ /* 0x000fea0003800000 */
.L_x_2429:
        /* <DEDUP_REMOVED lines=18> */
[----:B------:R-:W-:Y:S02]  /*1eb30*/  F2FP.PACK_AB R8, R39, R38 ;  /* 0x000000262708723e */ /* 0x000fe400000000ff */
[----:B------:R-:W-:Y:S01]  /*1eb40*/  F2FP.PACK_AB R12, R113, R112 ;  /* 0x00000070710c723e */ /* 0x000fe200000000ff */
[----:B------:R-:W-:Y:S01]  /*1eb50*/  IMAD R3, R240, 0x2, R2 ;  /* 0x00000002f0037824 */ /* 0x000fe200078e0202 */
[----:B------:R-:W-:Y:S02]  /*1eb60*/  LOP3.LUT R2, R241, 0x1, RZ, 0xc0, !PT ;  /* 0x00000001f1027812 */ /* 0x000fe400078ec0ff */
[----:B------:R-:W-:Y:S01]  /*1eb70*/  F2FP.PACK_AB R9, R109, R108 ;  /* 0x0000006c6d09723e */ /* 0x000fe200000000ff */
[----:B------:R-:W-:Y:S01]  /*1eb80*/  IMAD.IADD R0, R3, 0x1, R0 ;  /* 0x0000000103007824 */ /* 0x000fe200078e0200 */
[----:B------:R-:W-:-:S03]  /*1eb90*/  ISETP.NE.U32.AND P0, PT, R2, 0x1, PT ;  /* 0x000000010200780c */ /* 0x000fc60003f05070 */
[----:B------:R-:W-:Y:S01]  /*1eba0*/  IMAD.SHL.U32 R0, R0, 0x2, RZ ;  /* 0x0000000200007824 */ /* 0x000fe200078e00ff */
[----:B------:R-:W-:-:S04]  /*1ebb0*/  R2P PR, R241, 0x6 ;  /* 0x00000006f1007804 */ /* 0x000fc80000000000 */
[C---:B------:R-:W-:Y:S01]  /*1ebc0*/  IADD3 R3, R0.reuse, 0x80, RZ ;  /* 0x0000008000037810 */ /* 0x040fe20007ffe0ff */
[----:B------:R2:W-:Y:S01]  /*1ebd0*/  STS [R0+0x80], R4 ;  /* 0x0000800400007388 */ /* 0x0005e20000000800 */
[----:B------:R-:W-:Y:S02]  /*1ebe0*/  IADD3 R2, R0, 0x70, RZ ;  /* 0x0000007000027810 */ /* 0x000fe40007ffe0ff */
[----:B------:R-:W-:Y:S02]  /*1ebf0*/  SEL R13, R13, 0xffffffc0, !P2 ;  /* 0xffffffc00d0d7807 */ /* 0x000fe40005000000 */
[----:B------:R-:W-:Y:S02]  /*1ec00*/  @P0 IADD3 R2, R3, 0x10, RZ ;  /* 0x0000001003020810 */ /* 0x000fe40007ffe0ff */
[----:B------:R-:W-:Y:S02]  /*1ec10*/  F2FP.PACK_AB R3, R89, R88 ;  /* 0x000000585903723e */ /* 0x000fe400000000ff */
[----:B------:R-:W-:Y:S01]  /*1ec20*/  ISETP.NE.U32.AND P0, PT, RZ, c[0x0][0x508], PT ;  /* 0x00014200ff007a0c */ /* 0x000fe20003f05070 */
[----:B------:R-:W-:Y:S01]  /*1ec30*/  IMAD.IADD R14, R13, 0x1, R2 ;  /* 0x000000010d0e7824 */ /* 0x000fe200078e0202 */
[----:B------:R-:W-:Y:S01]  /*1ec40*/  ISETP.NE.U32.AND P2, PT, RZ, c[0x0][0x500], PT ;  /* 0x00014000ff007a0c */ /* 0x000fe20003f45070 */
[----:B------:R3:W-:Y:S03]  /*1ec50*/  STS [R0+0x480], R3 ;  /* 0x0004800300007388 */ /* 0x0007e60000000800 */
[----:B------:R-:W-:Y:S01]  /*1ec60*/  ISETP.NE.AND.EX P2, PT, RZ, c[0x0][0x504], PT, P2 ;  /* 0x00014100ff007a0c */ /* 0x000fe20003f45320 */
[----:B------:R4:W-:Y:S04]  /*1ec70*/  STS [R2+0x400], R5 ;  /* 0x0004000502007388 */ /* 0x0009e80000000800 */
[----:B------:R1:W-:Y:S01]  /*1ec80*/  STS [R2], R6 ;  /* 0x0000000602007388 */ /* 0x0003e20000000800 */
[----:B--2---:R-:W-:-:S02]  /*1ec90*/  SEL R4, R7, 0xffffffe0, !P1 ;  /* 0xffffffe007047807 */ /* 0x004fc40004800000 */
[----:B------:R-:W-:Y:S02]  /*1eca0*/  F2FP.PACK_AB R7, R131, R130 ;  /* 0x000000828307723e */ /* 0x000fe400000000ff */
[----:B------:R-:W-:Y:S01]  /*1ecb0*/  ISETP.NE.AND.EX P1, PT, RZ, c[0x0][0x50c], PT, P0 ;  /* 0x00014300ff007a0c */ /* 0x000fe20003f25300 */
[----:B---3--:R-:W-:Y:S02]  /*1ecc0*/  IMAD.IADD R3, R0, 0x1, R4 ;  /* 0x0000000100037824 */ /* 0x008fe400078e0204 */
[----:B------:R-:W-:Y:S01]  /*1ecd0*/  IMAD.IADD R4, R4, 0x1, R2 ;  /* 0x0000000104047824 */ /* 0x000fe200078e0202 */
[----:B----4-:R-:W-:Y:S02]  /*1ece0*/  F2FP.PACK_AB R5, R31, R30 ;  /* 0x0000001e1f05723e */ /* 0x010fe400000000ff */
[----:B------:R2:W-:Y:S01]  /*1ecf0*/  STS [R3+0x480], R7 ;  /* 0x0004800703007388 */ /* 0x0005e20000000800 */
[----:B-1----:R-:W-:-:S03]  /*1ed00*/  F2FP.PACK_AB R6, R37, R36 ;  /* 0x000000242506723e */ /* 0x002fc600000000ff */
[----:B------:R1:W-:Y:S04]  /*1ed10*/  STS [R3+0x80], R5 ;  /* 0x0000800503007388 */ /* 0x0003e80000000800 */
[----:B------:R3:W-:Y:S01]  /*1ed20*/  STS [R4], R6 ;  /* 0x0000000604007388 */ /* 0x0007e20000000800 */
[----:B--2---:R-:W-:Y:S02]  /*1ed30*/  F2FP.PACK_AB R7, R41, R40 ;  /* 0x000000282907723e */ /* 0x004fe400000000ff */
[----:B-1----:R-:W-:Y:S01]  /*1ed40*/  F2FP.PACK_AB R5, R97, R96 ;  /* 0x000000606105723e */ /* 0x002fe200000000ff */
[----:B---3--:R-:W-:-:S04]  /*1ed50*/  IMAD.IADD R6, R0, 0x1, R13 ;  /* 0x0000000100067824 */ /* 0x008fc800078e020d */
[----:B------:R1:W-:Y:S04]  /*1ed60*/  STS [R4+0x400], R5 ;  /* 0x0004000504007388 */ /* 0x0003e80000000800 */
[----:B------:R2:W-:Y:S04]  /*1ed70*/  STS [R6+0x80], R8 ;  /* 0x0000800806007388 */ /* 0x0005e80000000800 */
[----:B------:R3:W-:Y:S01]  /*1ed80*/  STS [R6+0x480], R7 ;  /* 0x0004800706007388 */ /* 0x0007e20000000800 */
[----:B-1----:R-:W-:Y:S02]  /*1ed90*/  F2FP.PACK_AB R5, R105, R104 ;  /* 0x000000686905723e */ /* 0x002fe400000000ff */
[----:B--2---:R-:W-:-:S03]  /*1eda0*/  F2FP.PACK_AB R8, R119, R118 ;  /* 0x000000767708723e */ /* 0x004fc600000000ff */
[----:B------:R1:W-:Y:S01]  /*1edb0*/  STS [R14], R5 ;  /* 0x000000050e007388 */ /* 0x0003e20000000800 */
[----:B---3--:R-:W-:-:S03]  /*1edc0*/  IMAD.IADD R7, R4, 0x1, R13 ;  /* 0x0000000104077824 */ /* 0x008fc600078e020d */
[----:B------:R2:W-:Y:S01]  /*1edd0*/  STS [R14+0x400], R8 ;  /* 0x000400080e007388 */ /* 0x0005e20000000800 */
[----:B-1----:R-:W-:Y:S01]  /*1ede0*/  IMAD.IADD R5, R13, 0x1, R3 ;  /* 0x000000010d057824 */ /* 0x002fe200078e0203 */
[----:B------:R-:W-:Y:S02]  /*1edf0*/  F2FP.PACK_AB R13, R47, R46 ;  /* 0x0000002e2f0d723e */ /* 0x000fe400000000ff */
[----:B--2---:R-:W-:Y:S02]  /*1ee00*/  F2FP.PACK_AB R8, R101, R100 ;  /* 0x000000646508723e */ /* 0x004fe400000000ff */
[----:B------:R1:W-:Y:S04]  /*1ee10*/  STS [R5+0x80], R12 ;  /* 0x0000800c05007388 */ /* 0x0003e80000000800 */
[----:B------:R2:W-:Y:S04]  /*1ee20*/  STS [R5+0x480], R8 ;  /* 0x0004800805007388 */ /* 0x0005e80000000800 */
[----:B------:R3:W-:Y:S01]  /*1ee30*/  STS [R7], R9 ;  /* 0x0000000907007388 */ /* 0x0007e20000000800 */
[----:B-1----:R-:W-:-:S02]  /*1ee40*/  F2FP.PACK_AB R12, R93, R92 ;  /* 0x0000005c5d0c723e */ /* 0x002fc400000000ff */
        /* <DEDUP_REMOVED lines=31> */
[----:B------:R-:W-:Y:S01]  /*1f040*/  STS [R7+0x4000], R13 ;  /* 0x0040000d07007388 */ /* 0x000fe20000000800 */
[----:B-1----:R-:W-:Y:S02]  /*1f050*/  F2FP.PACK_AB R12, R51, R50 ;  /* 0x00000032330c723e */ /* 0x002fe400000000ff */
[----:B--2---:R-:W-:-:S03]  /*1f060*/  F2FP.PACK_AB R8, R121, R120 ;  /* 0x000000787908723e */ /* 0x004fc600000000ff */
[----:B------:R1:W-:Y:S01]  /*1f070*/  STS [R0+0x8480], R12 ;  /* 0x0084800c00007388 */ /* 0x0003e20000000800 */
[----:B---3--:R-:W-:-:S03]  /*1f080*/  F2FP.PACK_AB R9, R73, R72 ;  /* 0x000000484909723e */ /* 0x008fc600000000ff */
[----:B------:R2:W-:Y:S04]  /*1f090*/  STS [R0+0x8080], R8 ;  /* 0x0080800800007388 */ /* 0x0005e80000000800 */
[----:B------:R3:W-:Y:S01]  /*1f0a0*/  STS [R2+0x8000], R9 ;  /* 0x0080000902007388 */ /* 0x0007e20000000800 */
[----:B-1----:R-:W-:Y:S02]  /*1f0b0*/  F2FP.PACK_AB R12, R67, R66 ;  /* 0x00000042430c723e */ /* 0x002fe400000000ff */
[----:B--2---:R-:W-:Y:S02]  /*1f0c0*/  F2FP.PACK_AB R8, R63, R62 ;  /* 0x0000003e3f08723e */ /* 0x004fe400000000ff */
[----:B------:R-:W-:Y:S02]  /*1f0d0*/  F2FP.PACK_AB R0, R77, R76 ;  /* 0x0000004c4d00723e */ /* 0x000fe400000000ff */
[----:B---3--:R-:W-:Y:S01]  /*1f0e0*/  F2FP.PACK_AB R9, R81, R80 ;  /* 0x000000505109723e */ /* 0x008fe200000000ff */
[----:B------:R1:W-:Y:S04]  /*1f0f0*/  STS [R2+0x8400], R8 ;  /* 0x0084000802007388 */ /* 0x0003e80000000800 */
[----:B------:R2:W-:Y:S04]  /*1f100*/  STS [R3+0x8080], R0 ;  /* 0x0080800003007388 */ /* 0x0005e80000000800 */
[----:B------:R3:W-:Y:S04]  /*1f110*/  STS [R3+0x8480], R12 ;  /* 0x0084800c03007388 */ /* 0x0007e80000000800 */
[----:B------:R-:W-:Y:S01]  /*1f120*/  STS [R4+0x8000], R9 ;  /* 0x0080000904007388 */ /* 0x000fe20000000800 */
[----:B-1----:R-:W-:-:S02]  /*1f130*/  F2FP.PACK_AB R8, R83, R82 ;  /* 0x000000525308723e */ /* 0x002fc400000000ff */
[----:B------:R-:W-:Y:S02]  /*1f140*/  F2FP.PACK_AB R2, R129, R128 ;  /* 0x000000808102723e */ /* 0x000fe400000000ff */
[----:B--2---:R-:W-:Y:S01]  /*1f150*/  F2FP.PACK_AB R0, R79, R78 ;  /* 0x0000004e4f00723e */ /* 0x004fe200000000ff */
        /* <DEDUP_REMOVED lines=13> */
[----:B-1----:R-:W-:Y:S01]  /*1f230*/  IMAD.MOV.U32 R4, RZ, RZ, 0x4 ;  /* 0x00000004ff047424 */ /* 0x002fe200078e00ff */
[----:B--2---:R-:W-:-:S03]  /*1f240*/  F2FP.PACK_AB R0, R55, R54 ;  /* 0x000000363700723e */ /* 0x004fc600000000ff */
[CC--:B------:R-:W-:Y:S02]  /*1f250*/  @P1 IMAD.WIDE R8, R239.reuse, R4.reuse, c[0x0][0x508] ;  /* 0x00014200ef081625 */ /* 0x0c0fe400078e0204 */
[----:B------:R1:W-:Y:S02]  /*1f260*/  STS [R7+0x8400], R0 ;  /* 0x0084000007007388 */ /* 0x0003e40000000800 */
[----:B---3--:R-:W-:Y:S02]  /*1f270*/  IMAD.MOV.U32 R2, RZ, RZ, RZ ;  /* 0x000000ffff027224 */ /* 0x008fe400078e00ff */
[----:B------:R-:W-:Y:S01]  /*1f280*/  IMAD.WIDE R4, R239, R4, c[0x0][0x500] ;  /* 0x00014000ef047625 */ /* 0x000fe200078e0204 */
[----:B------:R-:W-:Y:S06]  /*1f290*/  BAR.SYNC.DEFER_BLOCKING 0x1, 0x100 ;  /* 0x0044000000007b1d */ /* 0x000fec0000010000 */
[----:B------:R1:W5:Y:S04]  /*1f2a0*/  @P1 LDG.E R16, [R8.64] ;  /* 0x0000000c08101981 */ /* 0x000368000c1e1900 */
[----:B------:R1:W5:Y:S01]  /*1f2b0*/  @P2 LDG.E R2, [R4.64] ;  /* 0x0000000c04022981 */ /* 0x000362000c1e1900 */
[----:B------:R-:W-:-:S04]  /*1f2c0*/  ISETP.NE.AND P0, PT, R237, RZ, PT ;  /* 0x000000ffed00720c */ /* 0x000fc80003f05270 */
[----:B----4-:R-:W-:Y:S01]  /*1f2d0*/  SEL R3, R237, c[0x0][0x3d4], P0 ;  /* 0x0000f500ed037a07 */ /* 0x010fe20000000000 */
[----:B------:R-:W-:Y:S05]  /*1f2e0*/  @P1 BRA `(.L_x_2433) ;  /* 0x0000004000001947 */ /* 0x000fea0003800000 */
[----:B------:R-:W-:Y:S05]  /*1f2f0*/  @!P2 BRA `(.L_x_2433) ;  /* 0x000000300000a947 */ /* 0x000fea0003800000 */
[----:B-1----:R1:W2:Y:S04]  /*1f300*/  LDG.E R0, [R4.64] ;  /* 0x0000000c04007981 */ /* 0x0022a8000c1e1900 */
[----:B-1----:R-:W2:Y:S02]  /*1f310*/  LDG.E R4, [R4.64+0x4] ;  /* 0x0000040c04047981 */ /* 0x002ea4000c1e1900 */
[----:B--2--5:R-:W-:Y:S02]  /*1f320*/  IADD3 R16, -R0, R4, RZ ;  /* 0x0000000400107210 */ /* 0x024fe40007ffe1ff */
.L_x_2433:
[----:B------:R-:W2:Y:S01]  /*1f330*/  LDL R33, [R1+0x30] ;  /* 0x0000300001217983 */ /* 0x000ea20000100800 */
[----:B-1----:R-:W-:Y:S01]  /*1f340*/  IMAD.MOV.U32 R4, RZ, RZ, 0x368 ;  /* 0x00000368ff047424 */ /* 0x002fe200078e00ff */
[----:B------:R-:W-:Y:S01]  /*1f350*/  ISETP.GT.AND P2, PT, R3, 0x1, PT ;  /* 0x000000010300780c */ /* 0x000fe20003f44270 */
[----:B------:R-:W-:Y:S01]  /*1f360*/  IMAD.MOV.U32 R12, RZ, RZ, c[0x0][0x4e8] ;  /* 0x00013a00ff0c7624 */ /* 0x000fe200078e00ff */
[----:B------:R-:W-:Y:S01]  /*1f370*/  ISETP.NE.U32.AND P0, PT, RZ, c[0x0][0x500], PT ;  /* 0x00014000ff007a0c */ /* 0x000fe20003f05070 */
[----:B------:R-:W1:Y:S01]  /*1f380*/  S2R R34, SR_TID.X ;  /* 0x0000000000227919 */ /* 0x000e620000002100 */
[----:B------:R-:W-:-:S02]  /*1f390*/  SEL R4, R4, 0x328, P2 ;  /* 0x0000032804047807 */ /* 0x000fc40001000000 */
[----:B------:R-:W-:Y:S02]  /*1f3a0*/  ISETP.NE.AND.EX P0, PT, RZ, c[0x0][0x504], PT, P0 ;  /* 0x00014100ff007a0c */ /* 0x000fe40003f05300 */
[----:B------:R3:W4:Y:S01]  /*1f3b0*/  LDC.64 R6, c[0x0][R4+0x170] ;  /* 0x00005c0004067b82 */ /* 0x0007220000000a00 */
[----:B------:R-:W-:Y:S02]  /*1f3c0*/  SHF.R.S32.HI R3, RZ, 0x1f, R239 ;  /* 0x0000001fff037819 */ /* 0x000fe400000114ef */
[----:B------:R-:W-:Y:S02]  /*1f3d0*/  SEL R0, R239, RZ, !P0 ;  /* 0x000000ffef007207 */ /* 0x000fe40004000000 */
[----:B------:R-:W-:Y:S02]  /*1f3e0*/  LOP3.LUT R5, R238, 0xffff, RZ, 0xc0, !PT ;  /* 0x0000ffffee057812 */ /* 0x000fe400078ec0ff */
[----:B------:R-:W-:Y:S01]  /*1f3f0*/  ISETP.NE.AND P5, PT, R12, 0x1, PT ;  /* 0x000000010c00780c */ /* 0x000fe20003fa5270 */
[----:B------:R3:W4:Y:S08]  /*1f400*/  LDC.64 R8, c[0x0][R4+0x168] ;  /* 0x00005a0004087b82 */ /* 0x0007300000000a00 */
[----:B------:R3:W4:Y:S01]  /*1f410*/  LDC.64 R18, c[0x0][R4+0x178] ;  /* 0x00005e0004127b82 */ /* 0x0007220000000a00 */
[----:B-1----:R-:W-:-:S04]  /*1f420*/  SHF.R.S32.HI R23, RZ, 0x1f, R34 ;  /* 0x0000001fff177819 */ /* 0x002fc80000011422 */
[----:B------:R-:W-:-:S03]  /*1f430*/  LEA.HI R23, R23, R34, RZ, 0x5 ;  /* 0x0000002217177211 */ /* 0x000fc600078f28ff */
[----:B------:R3:W1:Y:S01]  /*1f440*/  LDC.64 R20, c[0x0][R4+0x160] ;  /* 0x0000580004147b82 */ /* 0x0006620000000a00 */
[----:B------:R-:W-:-:S05]  /*1f450*/  LOP3.LUT R23, R23, 0xffffffe0, RZ, 0xc0, !PT ;  /* 0xffffffe017177812 */ /* 0x000fca00078ec0ff */
[----:B------:R-:W-:Y:S01]  /*1f460*/  IMAD.IADD R23, R34, 0x1, -R23 ;  /* 0x0000000122177824 */ /* 0x000fe200078e0a17 */
[----:B---3--:R-:W-:Y:S01]  /*1f470*/  SEL R4, R3, RZ, !P0 ;  /* 0x000000ff03047207 */ /* 0x008fe20004000000 */
[----:B----4-:R-:W-:-:S04]  /*1f480*/  IMAD R3, R7, R0, RZ ;  /* 0x0000000007037224 */ /* 0x010fc800078e02ff */
[C---:B------:R-:W-:Y:S02]  /*1f490*/  IMAD R4, R6.reuse, R4, R3 ;  /* 0x0000000406047224 */ /* 0x040fe400078e0203 */
[----:B------:R-:W-:-:S04]  /*1f4a0*/  IMAD.WIDE.U32 R6, R6, R0, RZ ;  /* 0x0000000006067225 */ /* 0x000fc800078e00ff */
[-C--:B------:R-:W-:Y:S02]  /*1f4b0*/  IMAD R3, R9, R5.reuse, RZ ;  /* 0x0000000509037224 */ /* 0x080fe400078e02ff */
[----:B------:R-:W-:-:S04]  /*1f4c0*/  IMAD.WIDE.U32 R8, R8, R5, RZ ;  /* 0x0000000508087225 */ /* 0x000fc800078e00ff */
[----:B------:R-:W-:Y:S01]  /*1f4d0*/  IMAD.IADD R14, R9, 0x1, R3 ;  /* 0x00000001090e7824 */ /* 0x000fe200078e0203 */
[----:B-----5:R-:W-:Y:S01]  /*1f4e0*/  IADD3 R12, P4, P3, R6, R8, R2 ;  /* 0x00000008060c7210 */ /* 0x020fe20007b9e002 */
[----:B------:R-:W-:Y:S01]  /*1f4f0*/  IMAD.IADD R3, R235, 0x1, R226 ;  /* 0x00000001eb037824 */ /* 0x000fe200078e02e2 */
[----:B------:R-:W-:Y:S01]  /*1f500*/  SEL R6, R244, RZ, P2 ;  /* 0x000000fff4067207 */ /* 0x000fe20001000000 */
[----:B------:R-:W-:Y:S02]  /*1f510*/  IMAD.IADD R15, R7, 0x1, R4 ;  /* 0x00000001070f7824 */ /* 0x000fe400078e0204 */
[----:B------:R-:W-:-:S04]  /*1f520*/  @P5 IMAD.HI.U32 R8, R3, c[0x0][0x4ec], RZ ;  /* 0x00013b0003085a27 */ /* 0x000fc800078e00ff */
[-C--:B------:R-:W-:Y:S02]  /*1f530*/  IMAD R9, R19, R6.reuse, RZ ;  /* 0x0000000613097224 */ /* 0x080fe400078e02ff */
[----:B------:R-:W-:Y:S01]  /*1f540*/  IMAD.MOV.U32 R4, RZ, RZ, R3 ;  /* 0x000000ffff047224 */ /* 0x000fe200078e0003 */
[----:B------:R-:W-:Y:S01]  /*1f550*/  @P5 SHF.R.U32.HI R4, RZ, c[0x0][0x4f0], R8 ;  /* 0x00013c00ff045a19 */ /* 0x000fe20000011608 */
[----:B------:R-:W-:Y:S01]  /*1f560*/  IMAD.WIDE.U32 R6, R18, R6, RZ ;  /* 0x0000000612067225 */ /* 0x000fe200078e00ff */
[----:B------:R-:W-:-:S03]  /*1f570*/  SHF.R.S32.HI R8, RZ, 0x1f, R2 ;  /* 0x0000001fff087819 */ /* 0x000fc60000011402 */
[----:B------:R-:W-:Y:S01]  /*1f580*/  IMAD.IADD R13, R7, 0x1, R9 ;  /* 0x00000001070d7824 */ /* 0x000fe200078e0209 */
[----:B------:R-:W-:Y:S01]  /*1f590*/  IADD3 R6, P1, P0, R4, R12, R6 ;  /* 0x0000000c04067210 */ /* 0x000fe2000783e006 */
[--C-:B------:R-:W-:Y:S01]  /*1f5a0*/  IMAD.MOV R7, RZ, RZ, -R4.reuse ;  /* 0x000000ffff077224 */ /* 0x100fe200078e0a04 */
[----:B------:R-:W-:Y:S02]  /*1f5b0*/  SHF.R.S32.HI R9, RZ, 0x1f, R4 ;  /* 0x0000001fff097819 */ /* 0x000fe40000011404 */
[----:B------:R-:W-:Y:S01]  /*1f5c0*/  IADD3.X R12, R15, R14, R8, P4, P3 ;  /* 0x0000000e0f0c7210 */ /* 0x000fe200027e6408 */
[----:B------:R-:W-:-:S03]  /*1f5d0*/  IMAD R4, R7, c[0x0][0x4e8], R3 ;  /* 0x00013a0007047a24 */ /* 0x000fc600078e0203 */
[----:B------:R-:W-:Y:S01]  /*1f5e0*/  IADD3.X R7, R9, R12, R13, P1, P0 ;  /* 0x0000000c09077210 */ /* 0x000fe20000fe040d */
[-C--:B-1----:R-:W-:Y:S01]  /*1f5f0*/  IMAD R9, R21, R4.reuse, RZ ;  /* 0x0000000415097224 */ /* 0x082fe200078e02ff */
[----:B------:R-:W-:Y:S01]  /*1f600*/  SHF.R.S32.HI R12, RZ, 0x1f, R4 ;  /* 0x0000001fff0c7819 */ /* 0x000fe20000011404 */
[----:B------:R-:W-:Y:S02]  /*1f610*/  IMAD.MOV.U32 R13, RZ, RZ, c[0x0][0x4ac] ;  /* 0x00012b00ff0d7624 */ /* 0x000fe400078e00ff */
[----:B------:R-:W-:-:S03]  /*1f620*/  IMAD.WIDE.U32 R6, R20, R4, R6 ;  /* 0x0000000414067225 */ /* 0x000fc600078e0006 */
[----:B------:R-:W-:Y:S01]  /*1f630*/  SEL R13, R13, c[0x0][0x454], P2 ;  /* 0x000115000d0d7a07 */ /* 0x000fe20001000000 */
[----:B------:R-:W-:Y:S02]  /*1f640*/  IMAD R9, R20, R12, R9 ;  /* 0x0000000c14097224 */ /* 0x000fe400078e0209 */
[----:B------:R-:W-:Y:S02]  /*1f650*/  IMAD.MOV.U32 R12, RZ, RZ, c[0x0][0x4a8] ;  /* 0x00012a00ff0c7624 */ /* 0x000fe400078e00ff */
[----:B------:R-:W-:-:S03]  /*1f660*/  IMAD.IADD R4, R7, 0x1, R9 ;  /* 0x0000000107047824 */ /* 0x000fc600078e0209 */
[----:B------:R-:W-:-:S04]  /*1f670*/  SEL R12, R12, c[0x0][0x450], P2 ;  /* 0x000114000c0c7a07 */ /* 0x000fc80001000000 */
        /* <DEDUP_REMOVED lines=19> */
[----:B------:R-:W-:Y:S01]  /*1f7b0*/  LEA R23, R216, R231, 0x5 ;  /* 0x000000e7d8177211 */ /* 0x000fe200078e28ff */
[C---:B------:R-:W-:Y:S01]  /*1f7c0*/  IMAD.WIDE.U32 R6, R2.reuse, c[0x0][0x3a0], RZ ;  /* 0x0000e80002067a25 */ /* 0x040fe200078e00ff */
[----:B------:R-:W-:Y:S01]  /*1f7d0*/  SHF.R.S32.HI R9, RZ, 0x1f, R0 ;  /* 0x0000001fff097819 */ /* 0x000fe20000011400 */
[----:B------:R1:W3:Y:S01]  /*1f7e0*/  LDS.128 R24, [R144+0x80] ;  /* 0x0000800090187984 */ /* 0x0002e20000000c00 */
[-C--:B--2---:R-:W-:Y:S01]  /*1f7f0*/  IADD3 R12, R231, R226.reuse, RZ ;  /* 0x000000e2e70c7210 */ /* 0x084fe20007ffe0ff */
[----:B------:R-:W-:Y:S01]  /*1f800*/  IMAD R2, R2, c[0x0][0x3a4], R8 ;  /* 0x0000e90002027a24 */ /* 0x000fe200078e0208 */
[----:B------:R-:W-:Y:S01]  /*1f810*/  IADD3 R8, R23, R226, RZ ;  /* 0x000000e217087210 */ /* 0x000fe20007ffe0ff */
        /* <DEDUP_REMOVED lines=38> */
.L_x_2527:
[----:B------:R-:W-:Y:S05]  /*1fa80*/  BRA.DIV ~URZ, `(.L_x_2436) ;  /* 0x00005fc27f007947 */ /* 0x000fea000b800000 */
[----:B------:R4:W2:Y:S02]  /*1fa90*/  SHFL.IDX PT, R0, R14, RZ, 0x181f ;  /* 0x00181fff0e007589 */ /* 0x0008a400000e0000 */
.L_x_2528:
        /* <DEDUP_REMOVED lines=15> */
.L_x_2438:
[----:B------:R-:W-:Y:S05]  /*1fb90*/  BSYNC B0 ;  /* 0x0000000000007941 */ /* 0x000fea0003800000 */
.L_x_2437:
[----:B------:R-:W-:Y:S05]  /*1fba0*/  BRA.DIV ~URZ, `(.L_x_2439) ;  /* 0x00005f127f007947 */ /* 0x000fea000b800000 */
[----:B---3--:R3:W4:Y:S04]  /*1fbb0*/  SHFL.IDX PT, R5, R13, 0x1, 0x181f ;  /* 0x00381f000d057f89 */ /* 0x00872800000e0000 */
[----:B--2---:R3:W2:Y:S02]  /*1fbc0*/  SHFL.IDX PT, R0, R14, 0x1, 0x181f ;  /* 0x00381f000e007f89 */ /* 0x0046a400000e0000 */
.L_x_2529:
        /* <DEDUP_REMOVED lines=16> */
.L_x_2441:
[----:B------:R-:W-:Y:S05]  /*1fcd0*/  BSYNC B0 ;  /* 0x0000000000007941 */ /* 0x000fea0003800000 */
.L_x_2440:
[----:B------:R-:W-:Y:S05]  /*1fce0*/  BRA.DIV ~URZ, `(.L_x_2442) ;  /* 0x00005ea27f007947 */ /* 0x000fea000b800000 */
[----:B----4-:R4:W3:Y:S02]  /*1fcf0*/  SHFL.IDX PT, R5, R13, 0x2, 0x181f ;  /* 0x00581f000d057f89 */ /* 0x0108e400000e0000 */
.L_x_2530:
[----:B------:R-:W-:Y:S05]  /*1fd00*/  BRA.DIV ~URZ, `(.L_x_2443) ;  /* 0x00005ef27f007947 */ /* 0x000fea000b800000 */
[----:B--2---:R2:W4:Y:S02]  /*1fd10*/  SHFL.IDX PT, R0, R14, 0x2, 0x181f ;  /* 0x00581f000e007f89 */ /* 0x00452400000e0000 */
.L_x_2531:
        /* <DEDUP_REMOVED lines=16> */
.L_x_2445:
[----:B------:R-:W-:Y:S05]  /*1fe20*/  BSYNC B0 ;  /* 0x0000000000007941 */ /* 0x000fea0003800000 */
.L_x_2444:
[----:B------:R-:W-:Y:S05]  /*1fe30*/  BRA.DIV ~URZ, `(.L_x_2446) ;  /* 0x00005e327f007947 */ /* 0x000fea000b800000 */
[----:B---3--:R3:W2:Y:S04]  /*1fe40*/  SHFL.IDX PT, R6, R13, 0x3, 0x181f ;  /* 0x00781f000d067f89 */ /* 0x0086a800000e0000 */
[----:B----4-:R3:W4:Y:S02]  /*1fe50*/  SHFL.IDX PT, R0, R14, 0x3, 0x181f ;  /* 0x00781f000e007f89 */ /* 0x01072400000e0000 */
.L_x_2532:
        /* <DEDUP_REMOVED lines=17> */
.L_x_2434:
        /* <DEDUP_REMOVED lines=33> */
.L_x_2533:
[----:B------:R-:W-:Y:S05]  /*20180*/  BRA.DIV ~URZ, `(.L_x_2449) ;  /* 0x00005c227f007947 */ /* 0x000fea000b800000 */
[----:B------:R4:W1:Y:S02]  /*20190*/  SHFL.IDX PT, R0, R14, RZ, 0x1c1f ;  /* 0x001c1fff0e007589 */ /* 0x00086400000e0000 */
.L_x_2534:
[----:B------:R-:W-:Y:S01]  /*201a0*/  BSSY B0, `(.L_x_2450) ;  /* 0x000009a000007945 */ /* 0x000fe20003800000 */
[----:B------:R-:W-:Y:S05]  /*201b0*/  @P0 BRA `(.L_x_2451) ;  /* 0x0000098000000947 */ /* 0x000fea0003800000 */
[C---:B------:R-:W-:Y:S02]  /*201c0*/  IADD3 R9, R213.reuse, 0x8, RZ ;  /* 0x00000008d5097810 */ /* 0x040fe40007ffe0ff */
[----:B------:R-:W-:Y:S02]  /*201d0*/  ISETP.GE.AND P1, PT, R213, c[0x0][0x3c8], PT ;  /* 0x0000f200d5007a0c */ /* 0x000fe40003f26270 */
[----:B------:R-:W-:Y:S02]  /*201e0*/  ISETP.GE.AND P0, PT, R9, c[0x0][0x3c8], PT ;  /* 0x0000f20009007a0c */ /* 0x000fe40003f06270 */
[C---:B--2---:R-:W-:Y:S02]  /*201f0*/  IADD3 R12, R213.reuse, 0x10, RZ ;  /* 0x00000010d50c7810 */ /* 0x044fe40007ffe0ff */
[----:B------:R-:W-:-:S02]  /*20200*/  IADD3 R8, R213, 0x18, RZ ;  /* 0x00000018d5087810 */ /* 0x000fc40007ffe0ff */
[----:B------:R-:W-:Y:S02]  /*20210*/  ISETP.GE.AND P3, PT, R12, c[0x0][0x3c8], PT ;  /* 0x0000f2000c007a0c */ /* 0x000fe40003f66270 */
[C---:B------:R-:W-:Y:S02]  /*20220*/  IADD3 R13, R213.reuse, 0x8, RZ ;  /* 0x00000008d50d7810 */ /* 0x040fe40007ffe0ff */
[----:B------:R-:W-:Y:S02]  /*20230*/  ISETP.GE.AND P4, PT, R8, c[0x0][0x3c8], PT ;  /* 0x0000f20008007a0c */ /* 0x000fe40003f86270 */
[----:B-1----:R-:W-:Y:S02]  /*20240*/  @!P1 LEA R2, P5, R213, R0, 0x2 ;  /* 0x00000000d5029211 */ /* 0x002fe400078a10ff */
[----:B------:R-:W-:Y:S02]  /*20250*/  SHF.R.S32.HI R16, RZ, 0x1f, R213 ;  /* 0x0000001fff107819 */ /* 0x000fe400000114d5 */
[----:B------:R-:W-:-:S02]  /*20260*/  SHF.R.S32.HI R13, RZ, 0x1f, R13 ;  /* 0x0000001fff0d7819 */ /* 0x000fc4000001140d */
[----:B------:R-:W-:Y:S02]  /*20270*/  @!P0 LEA R6, P2, R9, R0, 0x2 ;  /* 0x0000000009068211 */ /* 0x000fe400078410ff */
[CC--:B---3--:R-:W-:Y:S02]  /*20280*/  @!P1 LEA.HI.X R3, R213.reuse, R4.reuse, R16, 0x2, P5 ;  /* 0x00000004d5039211 */ /* 0x0c8fe400028f1410 */
[----:B------:R-:W-:Y:S02]  /*20290*/  IADD3 R16, R213, 0x20, RZ ;  /* 0x00000020d5107810 */ /* 0x000fe40007ffe0ff */
[----:B------:R-:W-:Y:S01]  /*202a0*/  @!P0 LEA.HI.X R7, R9, R4, R13, 0x2, P2 ;  /* 0x0000000409078211 */ /* 0x000fe200010f140d */
[----:B------:R1:W-:Y:S01]  /*202b0*/  @!P1 ST.E.64 [R2.64], R136 ;  /* 0x0000008802009985 */ /* 0x0003e2000c101b0c */
[C---:B------:R-:W-:Y:S02]  /*202c0*/  IADD3 R17, R213.reuse, 0x10, RZ ;  /* 0x00000010d5117810 */ /* 0x040fe40007ffe0ff */
[----:B------:R-:W-:Y:S01]  /*202d0*/  IADD3 R9, R213, 0x28, RZ ;  /* 0x00000028d5097810 */ /* 0x000fe20007ffe0ff */
[----:B------:R2:W-:Y:S01]  /*202e0*/  @!P0 ST.E.64 [R6.64], R28 ;  /* 0x0000001c06008985 */ /* 0x0005e2000c101b0c */
[----:B------:R-:W-:-:S02]  /*202f0*/  ISETP.GE.AND P2, PT, R16, c[0x0][0x3c8], PT ;  /* 0x0000f20010007a0c */ /* 0x000fc40003f46270 */
[----:B------:R-:W-:Y:S02]  /*20300*/  IADD3 R13, R213, 0x18, RZ ;  /* 0x00000018d50d7810 */ /* 0x000fe40007ffe0ff */
[----:B------:R-:W-:Y:S02]  /*20310*/  SHF.R.S32.HI R17, RZ, 0x1f, R17 ;  /* 0x0000001fff117819 */ /* 0x000fe40000011411 */
[----:B------:R-:W-:Y:S02]  /*20320*/  ISETP.GE.AND P1, PT, R9, c[0x0][0x3c8], PT ;  /* 0x0000f20009007a0c */ /* 0x000fe40003f26270 */
[----:B------:R-:W-:Y:S02]  /*20330*/  SHF.R.S32.HI R13, RZ, 0x1f, R13 ;  /* 0x0000001fff0d7819 */ /* 0x000fe4000001140d */
[C---:B------:R-:W-:Y:S02]  /*20340*/  IADD3 R19, R213.reuse, 0x60, RZ ;  /* 0x00000060d5137810 */ /* 0x040fe40007ffe0ff */
[----:B------:R-:W-:-:S02]  /*20350*/  IADD3 R20, R213, 0x60, RZ ;  /* 0x00000060d5147810 */ /* 0x000fc40007ffe0ff */
[----:B------:R-:W-:Y:S02]  /*20360*/  IADD3 R18, R213, 0x68, RZ ;  /* 0x00000068d5127810 */ /* 0x000fe40007ffe0ff */
[----:B------:R-:W-:Y:S02]  /*20370*/  SHF.R.S32.HI R20, RZ, 0x1f, R20 ;  /* 0x0000001fff147819 */ /* 0x000fe40000011414 */
[----:B------:R-:W-:Y:S02]  /*20380*/  SHF.R.S32.HI R18, RZ, 0x1f, R18 ;  /* 0x0000001fff127819 */ /* 0x000fe40000011412 */
[----:B------:R-:W-:Y:S02]  /*20390*/  ISETP.GE.AND P6, PT, R251, c[0x0][0x3c8], PT ;  /* 0x0000f200fb007a0c */ /* 0x000fe40003fc6270 */
[-C--:B-1----:R-:W-:Y:S02]  /*203a0*/  @!P3 LEA R2, P5, R12, R0.reuse, 0x2 ;  /* 0x000000000c02b211 */ /* 0x082fe400078a10ff */
[----:B--2---:R-:W-:-:S02]  /*203b0*/  @!P4 LEA R6, P0, R8, R0, 0x2 ;  /* 0x000000000806c211 */ /* 0x004fc400078010ff */
        /* <DEDUP_REMOVED lines=8> */
[----:B------:R-:W-:Y:S02]  /*20440*/  SHF.R.S32.HI R17, RZ, 0x1f, R17 ;  /* 0x0000001fff117819 */ /* 0x000fe40000011411 */
[----:B------:R-:W-:Y:S02]  /*20450*/  IADD3 R13, R213, 0x28, RZ ;  /* 0x00000028d50d7810 */ /* 0x000fe40007ffe0ff */
[----:B------:R-:W-:Y:S02]  /*20460*/  ISETP.GE.AND P4, PT, R8, c[0x0][0x3c8], PT ;  /* 0x0000f20008007a0c */ /* 0x000fe40003f86270 */
[----:B------:R-:W-:Y:S02]  /*20470*/  SHF.R.S32.HI R13, RZ, 0x1f, R13 ;  /* 0x0000001fff0d7819 */ /* 0x000fe4000001140d */
[-C--:B-1----:R-:W-:Y:S02]  /*20480*/  @!P2 LEA R2, P5, R16, R0.reuse, 0x2 ;  /* 0x000000001002a211 */ /* 0x082fe400078a10ff */
[----:B--2---:R-:W-:-:S02]  /*20490*/  @!P1 LEA R6, P0, R9, R0, 0x2 ;  /* 0x0000000009069211 */ /* 0x004fc400078010ff */
[-C--:B------:R-:W-:Y:S02]  /*204a0*/  @!P2 LEA.HI.X R3, R16, R4.reuse, R17, 0x2, P5 ;  /* 0x000000041003a211 */ /* 0x080fe400028f1411 */
        /* <DEDUP_REMOVED lines=31> */
[----:B------:R-:W-:Y:S02]  /*206a0*/  IADD3 R16, R213, 0x68, RZ ;  /* 0x00000068d5107810 */ /* 0x000fe40007ffe0ff */
[----:B------:R-:W-:Y:S01]  /*206b0*/  ISETP.GE.AND P2, PT, R19, c[0x0][0x3c8], PT ;  /* 0x0000f20013007a0c */ /* 0x000fe20003f46270 */
[----:B------:R2:W-:Y:S01]  /*206c0*/  @!P1 ST.E.64 [R6.64], R44 ;  /* 0x0000002c06009985 */ /* 0x0005e2000c101b0c */
[----:B------:R-:W-:-:S02]  /*206d0*/  IADD3 R9, R213, 0x58, RZ ;  /* 0x00000058d5097810 */ /* 0x000fc40007ffe0ff */
[----:B------:R-:W-:Y:S02]  /*206e0*/  SHF.R.S32.HI R13, RZ, 0x1f, R13 ;  /* 0x0000001fff0d7819 */ /* 0x000fe4000001140d */
[----:B------:R-:W-:Y:S02]  /*206f0*/  ISETP.GE.AND P1, PT, R16, c[0x0][0x3c8], PT ;  /* 0x0000f20010007a0c */ /* 0x000fe40003f26270 */
[----:B------:R-:W-:Y:S02]  /*20700*/  SHF.R.S32.HI R9, RZ, 0x1f, R9 ;  /* 0x0000001fff097819 */ /* 0x000fe40000011409 */
[----:B------:R-:W-:Y:S02]  /*20710*/  IADD3 R17, R213, 0x70, RZ ;  /* 0x00000070d5117810 */ /* 0x000fe40007ffe0ff */
[-C--:B-1----:R-:W-:Y:S02]  /*20720*/  @!P3 LEA R2, P5, R12, R0.reuse, 0x2 ;  /* 0x000000000c02b211 */ /* 0x082fe400078a10ff */
[----:B--2---:R-:W-:-:S02]  /*20730*/  @!P4 LEA R6, P0, R8, R0, 0x2 ;  /* 0x000000000806c211 */ /* 0x004fc400078010ff */
[-C--:B------:R-:W-:Y:S02]  /*20740*/  @!P3 LEA.HI.X R3, R12, R4.reuse, R13, 0x2, P5 ;  /* 0x000000040c03b211 */ /* 0x080fe400028f140d */
[----:B------:R-:W-:Y:S02]  /*20750*/  @!P4 LEA.HI.X R7, R8, R4, R9, 0x2, P0 ;  /* 0x000000040807c211 */ /* 0x000fe400000f1409 */
[----:B------:R-:W-:Y:S01]  /*20760*/  IADD3 R13, R213, 0x78, RZ ;  /* 0x00000078d50d7810 */ /* 0x000fe20007ffe0ff */
[----:B------:R1:W-:Y:S01]  /*20770*/  @!P3 ST.E.64 [R2.64], R48 ;  /* 0x000000300200b985 */ /* 0x0003e2000c101b0c */
[----:B------:R-:W-:Y:S02]  /*20780*/  ISETP.GE.AND P3, PT, R17, c[0x0][0x3c8], PT ;  /* 0x0000f20011007a0c */ /* 0x000fe40003f66270 */
[----:B------:R-:W-:Y:S01]  /*20790*/  @!P1 LEA R8, P0, R16, R0, 0x2 ;  /* 0x0000000010089211 */ /* 0x000fe200078010ff */
[----:B------:R2:W-:Y:S01]  /*207a0*/  @!P4 ST.E.64 [R6.64], R52 ;  /* 0x000000340600c985 */ /* 0x0005e2000c101b0c */
[----:B------:R-:W-:-:S02]  /*207b0*/  ISETP.GE.AND P4, PT, R13, c[0x0][0x3c8], PT ;  /* 0x0000f2000d007a0c */ /* 0x000fc40003f86270 */
[C---:B------:R-:W-:Y:S02]  /*207c0*/  IADD3 R12, R213.reuse, 0x80, RZ ;  /* 0x00000080d50c7810 */ /* 0x040fe40007ffe0ff */
[----:B------:R-:W-:Y:S02]  /*207d0*/  @!P1 LEA.HI.X R9, R16, R4, R18, 0x2, P0 ;  /* 0x0000000410099211 */ /* 0x000fe400000f1412 */
[C---:B------:R-:W-:Y:S02]  /*207e0*/  IADD3 R16, R213.reuse, 0x78, RZ ;  /* 0x00000078d5107810 */ /* 0x040fe40007ffe0ff */
[----:B------:R-:W-:Y:S02]  /*207f0*/  IADD3 R18, R213, 0x70, RZ ;  /* 0x00000070d5127810 */ /* 0x000fe40007ffe0ff */
[----:B------:R-:W-:Y:S02]  /*20800*/  SHF.R.S32.HI R16, RZ, 0x1f, R16 ;  /* 0x0000001fff107819 */ /* 0x000fe40000011410 */
[----:B------:R-:W-:-:S02]  /*20810*/  SHF.R.S32.HI R18, RZ, 0x1f, R18 ;  /* 0x0000001fff127819 */ /* 0x000fc40000011412 */
[----:B-1----:R-:W-:-:S04]  /*20820*/  @!P2 LEA R2, P5, R19, R0, 0x2 ;  /* 0x000000001302a211 */ /* 0x002fc800078a10ff */
[----:B------:R-:W-:Y:S02]  /*20830*/  @!P2 LEA.HI.X R3, R19, R4, R20, 0x2, P5 ;  /* 0x000000041303a211 */ /* 0x000fe400028f1414 */
[----:B--2---:R-:W-:-:S03]  /*20840*/  @!P3 LEA R6, P5, R17, R0, 0x2 ;  /* 0x000000001106b211 */ /* 0x004fc600078a10ff */
[----:B------:R1:W-:Y:S01]  /*20850*/  @!P2 ST.E.64 [R2.64], R56 ;  /* 0x000000380200a985 */ /* 0x0003e2000c101b0c */
[----:B------:R-:W-:Y:S02]  /*20860*/  ISETP.GE.AND P2, PT, R12, c[0x0][0x3c8], PT ;  /* 0x0000f2000c007a0c */ /* 0x000fe40003f46270 */
[----:B------:R-:W-:Y:S01]  /*20870*/  @!P3 LEA.HI.X R7, R17, R4, R18, 0x2, P5 ;  /* 0x000000041107b211 */ /* 0x000fe200028f1412 */
[----:B------:R2:W-:Y:S01]  /*20880*/  @!P1 ST.E.64 [R8.64], R60 ;  /* 0x0000003c08009985 */ /* 0x0005e2000c101b0c */
[----:B------:R-:W-:Y:S02]  /*20890*/  ISETP.GE.AND P1, PT, R252, c[0x0][0x3c8], PT ;  /* 0x0000f200fc007a0c */ /* 0x000fe40003f26270 */
[----:B------:R-:W-:Y:S01]  /*208a0*/  ISETP.GE.AND P5, PT, R250, c[0x0][0x3c8], PT ;  /* 0x0000f200fa007a0c */ /* 0x000fe20003fa6270 */
[----:B------:R3:W-:Y:S01]  /*208b0*/  @!P3 ST.E.64 [R6.64], R64 ;  /* 0x000000400600b985 */ /* 0x0007e2000c101b0c */
[----:B------:R-:W-:Y:S02]  /*208c0*/  SHF.R.S32.HI R18, RZ, 0x1f, R248 ;  /* 0x0000001fff127819 */ /* 0x000fe400000114f8 */
[----:B------:R-:W-:-:S02]  /*208d0*/  SHF.R.S32.HI R17, RZ, 0x1f, R247 ;  /* 0x0000001fff117819 */ /* 0x000fc400000114f7 */
[----:B-1----:R-:W-:-:S04]  /*208e0*/  @!P4 LEA R2, P0, R13, R0, 0x2 ;  /* 0x000000000d02c211 */ /* 0x002fc800078010ff */
[----:B------:R-:W-:Y:S02]  /*208f0*/  @!P4 LEA.HI.X R3, R13, R4, R16, 0x2, P0 ;  /* 0x000000040d03c211 */ /* 0x000fe400000f1410 */
[----:B------:R-:W-:Y:S02]  /*20900*/  IADD3 R16, R213, 0x80, RZ ;  /* 0x00000080d5107810 */ /* 0x000fe40007ffe0ff */
[C---:B--2---:R-:W-:Y:S01]  /*20910*/  @!P2 LEA R8, P0, R12.reuse, R0, 0x2 ;  /* 0x000000000c08a211 */ /* 0x044fe200078010ff */
[----:B------:R1:W-:Y:S01]  /*20920*/  @!P4 ST.E.64 [R2.64], R68 ;  /* 0x000000440200c985 */ /* 0x0003e2000c101b0c */
[----:B------:R-:W-:Y:S02]  /*20930*/  SHF.R.S32.HI R16, RZ, 0x1f, R16 ;  /* 0x0000001fff107819 */ /* 0x000fe40000011410 */
[----:B------:R-:W-:Y:S02]  /*20940*/  SHF.R.S32.HI R13, RZ, 0x1f, R252 ;  /* 0x0000001fff0d7819 */ /* 0x000fe400000114fc */
[----:B------:R-:W-:-:S02]  /*20950*/  @!P2 LEA.HI.X R9, R12, R4, R16, 0x2, P0 ;  /* 0x000000040c09a211 */ /* 0x000fc400000f1410 */
[----:B---3--:R-:W-:Y:S02]  /*20960*/  @!P6 LEA R6, P0, R251, R0, 0x2 ;  /* 0x00000000fb06e211 */ /* 0x008fe400078010ff */
[----:B------:R-:W-:Y:S01]  /*20970*/  SHF.R.S32.HI R12, RZ, 0x1f, R251 ;  /* 0x0000001fff0c7819 */ /* 0x000fe200000114fb */
[----:B------:R-:W-:Y:S01]  /*20980*/  @!P2 ST.E.64 [R8.64], R120 ;  /* 0x000000780800a985 */ /* 0x000fe2000c101b0c */
[----:B------:R-:W-:Y:S02]  /*20990*/  ISETP.GE.AND P4, PT, R249, c[0x0][0x3c8], PT ;  /* 0x0000f200f9007a0c */ /* 0x000fe40003f86270 */
[----:B------:R-:W-:Y:S02]  /*209a0*/  ISETP.GE.AND P2, PT, R248, c[0x0][0x3c8], PT ;  /* 0x0000f200f8007a0c */ /* 0x000fe40003f46270 */
[----:B------:R-:W-:Y:S02]  /*209b0*/  @!P6 LEA.HI.X R7, R251, R4, R12, 0x2, P0 ;  /* 0x00000004fb07e211 */ /* 0x000fe400000f140c */
[----:B------:R-:W-:-:S02]  /*209c0*/  ISETP.GE.AND P0, PT, R246, c[0x0][0x3c8], PT ;  /* 0x0000f200f6007a0c */ /* 0x000fc40003f06270 */
[----:B------:R-:W-:Y:S02]  /*209d0*/  SHF.R.S32.HI R12, RZ, 0x1f, R250 ;  /* 0x0000001fff0c7819 */ /* 0x000fe400000114fa */
[----:B------:R-:W-:Y:S02]  /*209e0*/  SHF.R.S32.HI R16, RZ, 0x1f, R249 ;  /* 0x0000001fff107819 */ /* 0x000fe400000114f9 */
[----:B-1----:R-:W-:-:S04]  /*209f0*/  @!P1 LEA R2, P3, R252, R0, 0x2 ;  /* 0x00000000fc029211 */ /* 0x002fc800078610ff */
[----:B------:R-:W-:-:S05]  /*20a00*/  @!P1 LEA.HI.X R3, R252, R4, R13, 0x2, P3 ;  /* 0x00000004fc039211 */ /* 0x000fca00018f140d */
[----:B------:R1:W-:Y:S01]  /*20a10*/  @!P1 ST.E.64 [R2.64], R72 ;  /* 0x0000004802009985 */ /* 0x0003e2000c101b0c */
[----:B------:R-:W-:-:S03]  /*20a20*/  ISETP.GE.AND P1, PT, R247, c[0x0][0x3c8], PT ;  /* 0x0000f200f7007a0c */ /* 0x000fc60003f26270 */
[----:B------:R2:W-:Y:S01]  /*20a30*/  @!P6 ST.E.64 [R6.64], R76 ;  /* 0x0000004c0600e985 */ /* 0x0005e2000c101b0c */
[----:B-1----:R-:W-:-:S04]  /*20a40*/  @!P5 LEA R2, P3, R250, R0, 0x2 ;  /* 0x00000000fa02d211 */ /* 0x002fc800078610ff */
[----:B------:R-:W-:Y:S02]  /*20a50*/  @!P5 LEA.HI.X R3, R250, R4, R12, 0x2, P3 ;  /* 0x00000004fa03d211 */ /* 0x000fe400018f140c */
[CC--:B------:R-:W-:Y:S02]  /*20a60*/  @!P4 LEA R12, P6, R249.reuse, R0.reuse, 0x2 ;  /* 0x00000000f90cc211 */ /* 0x0c0fe400078c10ff */
[C---:B------:R-:W-:Y:S01]  /*20a70*/  @!P2 LEA R8, P3, R248.reuse, R0, 0x2 ;  /* 0x00000000f808a211 */ /* 0x040fe200078610ff */
[----:B------:R1:W-:Y:S01]  /*20a80*/  @!P5 ST.E.64 [R2.64], R80 ;  /* 0x000000500200d985 */ /* 0x0003e2000c101b0c */
[----:B------:R-:W-:Y:S02]  /*20a90*/  @!P4 LEA.HI.X R13, R249, R4, R16, 0x2, P6 ;  /* 0x00000004f90dc211 */ /* 0x000fe400030f1410 */
[----:B--2---:R-:W-:Y:S02]  /*20aa0*/  @!P1 LEA R6, P5, R247, R0, 0x2 ;  /* 0x00000000f7069211 */ /* 0x004fe400078a10ff */
[----:B------:R-:W-:Y:S01]  /*20ab0*/  @!P2 LEA.HI.X R9, R248, R4, R18, 0x2, P3 ;  /* 0x00000004f809a211 */ /* 0x000fe200018f1412 */
[----:B------:R2:W-:Y:S01]  /*20ac0*/  @!P4 ST.E.64 [R12.64], R128 ;  /* 0x000000800c00c985 */ /* 0x0005e2000c101b0c */
[----:B------:R-:W-:-:S02]  /*20ad0*/  SHF.R.S32.HI R16, RZ, 0x1f, R246 ;  /* 0x0000001fff107819 */ /* 0x000fc400000114f6 */
[----:B------:R-:W-:Y:S01]  /*20ae0*/  @!P1 LEA.HI.X R7, R247, R4, R17, 0x2, P5 ;  /* 0x00000004f7079211 */ /* 0x000fe200028f1411 */
[----:B------:R2:W-:Y:S04]  /*20af0*/  @!P2 ST.E.64 [R8.64], R124 ;  /* 0x0000007c0800a985 */ /* 0x0005e8000c101b0c */
[----:B------:R2:W-:Y:S01]  /*20b00*/  @!P1 ST.E.64 [R6.64], R84 ;  /* 0x0000005406009985 */ /* 0x0005e2000c101b0c */
[----:B-1----:R-:W-:-:S04]  /*20b10*/  @!P0 LEA R2, P3, R246, R0, 0x2 ;  /* 0x00000000f6028211 */ /* 0x002fc800078610ff */
[----:B------:R-:W-:-:S05]  /*20b20*/  @!P0 LEA.HI.X R3, R246, R4, R16, 0x2, P3 ;  /* 0x00000004f6038211 */ /* 0x000fca00018f1410 */
[----:B------:R2:W-:Y:S04]  /*20b30*/  @!P0 ST.E.64 [R2.64], R24 ;  /* 0x0000001802008985 */ /* 0x0005e8000c101b0c */
.L_x_2451:
[----:B------:R-:W-:Y:S05]  /*20b40*/  BSYNC B0 ;  /* 0x0000000000007941 */ /* 0x000fea0003800000 */
.L_x_2450:
[----:B------:R-:W-:Y:S05]  /*20b50*/  BRA.DIV ~URZ, `(.L_x_2452) ;  /* 0x000052c27f007947 */ /* 0x000fea000b800000 */
[----:B---3--:R3:W2:Y:S04]  /*20b60*/  SHFL.IDX PT, R4, R5, 0x1, 0x1c1f ;  /* 0x003c1f0005047f89 */ /* 0x0086a800000e0000 */
[----:B-1----:R3:W1:Y:S02]  /*20b70*/  SHFL.IDX PT, R0, R14, 0x1, 0x1c1f ;  /* 0x003c1f000e007f89 */ /* 0x00266400000e0000 */
.L_x_2535:
[----:B------:R-:W-:-:S13]  /*20b80*/  ISETP.NE.AND P0, PT, R15, RZ, PT ;  /* 0x000000ff0f00720c */ /* 0x000fda0003f05270 */
[----:B------:R-:W-:Y:S05]  /*20b90*/  @P0 BRA `(.L_x_2447) ;  /* 0x0000163000000947 */ /* 0x000fea0003800000 */
[C---:B------:R-:W-:Y:S02]  /*20ba0*/  ISETP.GE.AND P4, PT, R213.reuse, c[0x0][0x3c8], PT ;  /* 0x0000f200d5007a0c */ /* 0x040fe40003f86270 */
[C---:B--2---:R-:W-:Y:S02]  /*20bb0*/  IADD3 R17, R213.reuse, 0x18, RZ ;  /* 0x00000018d5117810 */ /* 0x044fe40007ffe0ff */
[----:B------:R-:W-:Y:S02]  /*20bc0*/  IADD3 R8, R213, 0x8, RZ ;  /* 0x00000008d5087810 */ /* 0x000fe40007ffe0ff */
[----:B------:R-:W-:Y:S02]  /*20bd0*/  ISETP.GE.AND P1, PT, R17, c[0x0][0x3c8], PT ;  /* 0x0000f20011007a0c */ /* 0x000fe40003f26270 */
[----:B------:R-:W-:Y:S02]  /*20be0*/  ISETP.GE.AND P3, PT, R8, c[0x0][0x3c8], PT ;  /* 0x0000f20008007a0c */ /* 0x000fe40003f66270 */
[----:B------:R-:W-:-:S02]  /*20bf0*/  SHF.R.S32.HI R12, RZ, 0x1f, R213 ;  /* 0x0000001fff0c7819 */ /* 0x000fc400000114d5 */
        /* <DEDUP_REMOVED lines=24> */
[C---:B------:R-:W-:Y:S02]  /*20d80*/  IADD3 R16, R213.reuse, 0x30, RZ ;  /* 0x00000030d5107810 */ /* 0x040fe40007ffe0ff */
[----:B------:R-:W-:Y:S02]  /*20d90*/  ISETP.GE.AND P5, PT, R12, c[0x0][0x3c8], PT ;  /* 0x0000f2000c007a0c */ /* 0x000fe40003fa6270 */
[----:B------:R-:W-:Y:S02]  /*20da0*/  ISETP.GE.AND P4, PT, R16, c[0x0][0x3c8], PT ;  /* 0x0000f20010007a0c */ /* 0x000fe40003f86270 */
[----:B------:R-:W-:-:S04]  /*20db0*/  IADD3 R15, R213, 0x30, RZ ;  /* 0x00000030d50f7810 */ /* 0x000fc80007ffe0ff */
[----:B------:R-:W-:Y:S02]  /*20dc0*/  SHF.R.S32.HI R15, RZ, 0x1f, R15 ;  /* 0x0000001fff0f7819 */ /* 0x000fe4000001140f */
[----:B--2---:R-:W-:-:S04]  /*20dd0*/  P2R R2, PR, RZ, 0x40 ;  /* 0x00000040ff027803 */ /* 0x004fc80000000000 */
[----:B------:R-:W-:Y:S02]  /*20de0*/  ISETP.NE.AND P3, PT, R2, RZ, PT ;  /* 0x000000ff0200720c */ /* 0x000fe40003f65270 */
[----:B------:R-:W-:Y:S02]  /*20df0*/  @!P0 LEA R2, P6, R13, R0, 0x2 ;  /* 0x000000000d028211 */ /* 0x000fe400078c10ff */
        /* <DEDUP_REMOVED lines=15> */
[----:B------:R-:W-:-:S04]  /*20ef0*/  IADD3 R12, R213, 0x50, RZ ;  /* 0x00000050d50c7810 */ /* 0x000fc80007ffe0ff */
[----:B------:R-:W-:Y:S02]  /*20f00*/  ISETP.GE.AND P0, PT, R12, c[0x0][0x3c8], PT ;  /* 0x0000f2000c007a0c */ /* 0x000fe40003f06270 */
        /* <DEDUP_REMOVED lines=26> */
[C---:B------:R-:W-:Y:S02]  /*210b0*/  @!P0 LEA R2, P6, R12.reuse, R0, 0x2 ;  /* 0x000000000c028211 */ /* 0x040fe400078c10ff */
        /* <DEDUP_REMOVED lines=19> */
[----:B------:R-:W-:Y:S02]  /*211f0*/  ISETP.GE.AND P5, PT, R252, c[0x0][0x3c8], PT ;  /* 0x0000f200fc007a0c */ /* 0x000fe40003fa6270 */
        /* <DEDUP_REMOVED lines=12> */
[----:B------:R-:W-:Y:S02]  /*212c0*/  SHF.R.S32.HI R15, RZ, 0x1f, R249 ;  /* 0x0000001fff0f7819 */ /* 0x000fe400000114f9 */
[----:B------:R-:W-:Y:S02]  /*212d0*/  @!P2 LEA.HI.X R9, R12, R4, R14, 0x2, P3 ;  /* 0x000000040c09a211 */ /* 0x000fe400018f140e */
[C---:B------:R-:W-:Y:S02]  /*212e0*/  IADD3 R14, R213.reuse, 0x78, RZ ;  /* 0x00000078d50e7810 */ /* 0x040fe40007ffe0ff */
[----:B------:R-:W-:Y:S01]  /*212f0*/  IADD3 R12, R213, 0x80, RZ ;  /* 0x00000080d50c7810 */ /* 0x000fe20007ffe0ff */
[----:B------:R-:W-:Y:S01]  /*21300*/  @!P2 ST.E.64 [R8.64], R132 ;  /* 0x000000840800a985 */ /* 0x000fe2000c101b0c */
[----:B------:R-:W-:-:S02]  /*21310*/  SHF.R.S32.HI R14, RZ, 0x1f, R14 ;  /* 0x0000001fff0e7819 */ /* 0x000fc4000001140e */
[----:B------:R-:W-:Y:S02]  /*21320*/  SHF.R.S32.HI R12, RZ, 0x1f, R12 ;  /* 0x0000001fff0c7819 */ /* 0x000fe4000001140c */
        /* <DEDUP_REMOVED lines=14> */
[----:B------:R-:W-:Y:S02]  /*21410*/  SHF.R.S32.HI R14, RZ, 0x1f, R248 ;  /* 0x0000001fff0e7819 */ /* 0x000fe400000114f8 */
        /* <DEDUP_REMOVED lines=30> */
.L_x_2432:
        /* <DEDUP_REMOVED lines=18> */
.L_x_2453:
        /* <DEDUP_REMOVED lines=42> */
[----:B-1----:R-:W-:Y:S01]  /*219c0*/  IMAD R2, R15, R3, RZ ;  /* 0x000000030f027224 */ /* 0x002fe200078e02ff */
        /* <DEDUP_REMOVED lines=13> */
.L_x_2455:
[----:B------:R-:W-:Y:S05]  /*21aa0*/  BSYNC B0 ;  /* 0x0000000000007941 */ /* 0x000fea0003800000 */
.L_x_2454:
[----:B------:R-:W-:-:S13]  /*21ab0*/  ISETP.GT.AND P0, PT, R21, 0x1, PT ;  /* 0x000000011500780c */ /* 0x000fda0003f04270 */
[----:B------:R-:W-:Y:S05]  /*21ac0*/  @P0 BRA `(.L_x_2447) ;  /* 0x0000070000000947 */ /* 0x000fea0003800000 */
[----:B-1----:R-:W-:Y:S01]  /*21ad0*/  MOV R2, c[0x0][0x4e8] ;  /* 0x00013a0000027a02 */ /* 0x002fe20000000f00 */
[----:B------:R-:W-:Y:S01]  /*21ae0*/  IMAD R4, R19, c[0x0][0x3a0], RZ ;  /* 0x0000e80013047a24 */ /* 0x000fe200078e02ff */
[----:B------:R-:W-:Y:S02]  /*21af0*/  LEA R5, R216, R231, 0x5 ;  /* 0x000000e7d8057211 */ /* 0x000fe400078e28ff */
[----:B------:R-:W-:Y:S01]  /*21b00*/  ISETP.NE.AND P0, PT, R2, 0x1, PT ;  /* 0x000000010200780c */ /* 0x000fe20003f05270 */
[----:B------:R-:W-:Y:S01]  /*21b10*/  IMAD.WIDE.U32 R2, R0, c[0x0][0x3a0], RZ ;  /* 0x0000e80000027a25 */ /* 0x000fe200078e00ff */
[----:B------:R-:W-:-:S03]  /*21b20*/  IADD3 R13, R231, R226, RZ ;  /* 0x000000e2e70d7210 */ /* 0x000fc60007ffe0ff */
[----:B------:R-:W-:Y:S01]  /*21b30*/  IMAD R0, R0, c[0x0][0x3a4], R4 ;  /* 0x0000e90000007a24 */ /* 0x000fe200078e0204 */
[----:B------:R-:W-:Y:S01]  /*21b40*/  IADD3 R4, R5, R226, RZ ;  /* 0x000000e205047210 */ /* 0x000fe20007ffe0ff */
[----:B------:R-:W-:-:S03]  /*21b50*/  IMAD R5, R23, c[0x0][0x3f0], RZ ;  /* 0x0000fc0017057a24 */ /* 0x000fc600078e02ff */
[----:B------:R-:W-:Y:S01]  /*21b60*/  IADD3 R3, R3, R0, RZ ;  /* 0x0000000003037210 */ /* 0x000fe20007ffe0ff */
[----:B------:R-:W-:Y:S01]  /*21b70*/  IMAD R7, R9, c[0x0][0x3f4], R5 ;  /* 0x0000fd0009077a24 */ /* 0x000fe200078e0205 */
[----:B------:R-:W-:Y:S01]  /*21b80*/  MOV R0, R4 ;  /* 0x0000000400007202 */ /* 0x000fe20000000f00 */
[----:B------:R-:W-:-:S04]  /*21b90*/  @P0 IMAD.HI.U32 R6, R4, c[0x0][0x4ec], RZ ;  /* 0x00013b0004060a27 */ /* 0x000fc800078e00ff */
[----:B------:R-:W-:Y:S01]  /*21ba0*/  IMAD.WIDE.U32 R2, R8, c[0x0][0x3e8], R2 ;  /* 0x0000fa0008027a25 */ /* 0x000fe200078e0002 */
[----:B------:R-:W-:-:S03]  /*21bb0*/  @P0 SHF.R.U32.HI R0, RZ, c[0x0][0x4f0], R6 ;  /* 0x00013c00ff000a19 */ /* 0x000fc60000011606 */
[----:B------:R-:W-:Y:S01]  /*21bc0*/  IMAD R3, R8, c[0x0][0x3ec], R3 ;  /* 0x0000fb0008037a24 */ /* 0x000fe200078e0203 */
[----:B------:R-:W-:Y:S02]  /*21bd0*/  IADD3 R6, -R0, RZ, RZ ;  /* 0x000000ff00067210 */ /* 0x000fe40007ffe1ff */
[----:B------:R-:W-:Y:S01]  /*21be0*/  SHF.R.S32.HI R5, RZ, 0x1f, R0 ;  /* 0x0000001fff057819 */ /* 0x000fe20000011400 */
[----:B------:R-:W-:-:S04]  /*21bf0*/  IMAD.WIDE.U32 R2, R9, c[0x0][0x3f0], R2 ;  /* 0x0000fc0009027a25 */ /* 0x000fc800078e0002 */
[----:B------:R-:W-:Y:S01]  /*21c00*/  IMAD R4, R6, c[0x0][0x4e8], R4 ;  /* 0x00013a0006047a24 */ /* 0x000fe200078e0204 */
[----:B------:R-:W-:Y:S01]  /*21c10*/  IADD3 R3, R3, R7, RZ ;  /* 0x0000000703037210 */ /* 0x000fe20007ffe0ff */
[----:B------:R-:W-:-:S04]  /*21c20*/  IMAD R5, R5, c[0x0][0x3e0], RZ ;  /* 0x0000f80005057a24 */ /* 0x000fc800078e02ff */
[C---:B------:R-:W-:Y:S01]  /*21c30*/  IMAD R6, R0.reuse, c[0x0][0x3e4], R5 ;  /* 0x0000f90000067a24 */ /* 0x040fe200078e0205 */
[----:B------:R-:W-:Y:S01]  /*21c40*/  SHF.R.S32.HI R5, RZ, 0x1f, R4 ;  /* 0x0000001fff057819 */ /* 0x000fe20000011404 */
[----:B------:R-:W-:-:S04]  /*21c50*/  IMAD.WIDE.U32 R2, R0, c[0x0][0x3e0], R2 ;  /* 0x0000f80000027a25 */ /* 0x000fc800078e0002 */
[----:B------:R-:W-:Y:S01]  /*21c60*/  IMAD R0, R5, c[0x0][0x3d8], RZ ;  /* 0x0000f60005007a24 */ /* 0x000fe200078e02ff */
[----:B------:R-:W-:-:S03]  /*21c70*/  IADD3 R3, R3, R6, RZ ;  /* 0x0000000603037210 */ /* 0x000fc60007ffe0ff */
[C---:B------:R-:W-:Y:S02]  /*21c80*/  IMAD R0, R4.reuse, c[0x0][0x3dc], R0 ;  /* 0x0000f70004007a24 */ /* 0x040fe400078e0200 */
[----:B------:R-:W-:-:S05]  /*21c90*/  IMAD.WIDE.U32 R2, R4, c[0x0][0x3d8], R2 ;  /* 0x0000f60004027a25 */ /* 0x000fca00078e0002 */
[----:B------:R-:W-:Y:S02]  /*21ca0*/  IADD3 R5, R3, R0, RZ ;  /* 0x0000000003057210 */ /* 0x000fe40007ffe0ff */
[----:B------:R-:W-:-:S04]  /*21cb0*/  LEA R14, P0, R2, c[0x0][0x380], 0x1 ;  /* 0x0000e000020e7a11 */ /* 0x000fc800078008ff */
[----:B------:R-:W-:Y:S01]  /*21cc0*/  LEA.HI.X R5, R2, c[0x0][0x384], R5, 0x1, P0 ;  /* 0x0000e10002057a11 */ /* 0x000fe200000f0c05 */
[----:B------:R-:W-:Y:S06]  /*21cd0*/  BRA.DIV ~URZ, `(.L_x_2456) ;  /* 0x000042127f007947 */ /* 0x000fec000b800000 */
[----:B------:R1:W2:Y:S02]  /*21ce0*/  SHFL.IDX PT, R4, R5, RZ, 0x181f ;  /* 0x00181fff05047589 */ /* 0x0002a400000e0000 */
.L_x_2536:
[----:B------:R-:W-:Y:S05]  /*21cf0*/  BRA.DIV ~URZ, `(.L_x_2457) ;  /* 0x000042627f007947 */ /* 0x000fea000b800000 */
[----:B------:R3:W4:Y:S02]  /*21d00*/  SHFL.IDX PT, R0, R14, RZ, 0x181f ;  /* 0x00181fff0e007589 */ /* 0x00072400000e0000 */
.L_x_2537:
        /* <DEDUP_REMOVED lines=16> */
.L_x_2459:
[----:B------:R-:W-:Y:S05]  /*21e10*/  BSYNC B0 ;  /* 0x0000000000007941 */ /* 0x000fea0003800000 */
.L_x_2458:
[----:B------:R-:W-:Y:S05]  /*21e20*/  BRA.DIV ~URZ, `(.L_x_2460) ;  /* 0x000041a27f007947 */ /* 0x000fea000b800000 */
[----:B--2---:R2:W1:Y:S04]  /*21e30*/  SHFL.IDX PT, R4, R5, 0x1, 0x181f ;  /* 0x00381f0005047f89 */ /* 0x00446800000e0000 */
[----:B----4-:R2:W4:Y:S02]  /*21e40*/  SHFL.IDX PT, R0, R14, 0x1, 0x181f ;  /* 0x00381f000e007f89 */ /* 0x01052400000e0000 */
.L_x_2538:
        /* <DEDUP_REMOVED lines=16> */
.L_x_2462:
[----:B------:R-:W-:Y:S05]  /*21f50*/  BSYNC B0 ;  /* 0x0000000000007941 */ /* 0x000fea0003800000 */
.L_x_2461:
[----:B------:R-:W-:Y:S05]  /*21f60*/  BRA.DIV ~URZ, `(.L_x_2463) ;  /* 0x000041327f007947 */ /* 0x000fea000b800000 */
[----:B-1----:R1:W2:Y:S02]  /*21f70*/  SHFL.IDX PT, R4, R5, 0x2, 0x181f ;  /* 0x00581f0005047f89 */ /* 0x0022a400000e0000 */
.L_x_2539:
[----:B------:R-:W-:Y:S05]  /*21f80*/  BRA.DIV ~URZ, `(.L_x_2464) ;  /* 0x000041827f007947 */ /* 0x000fea000b800000 */
[----:B----4-:R4:W1:Y:S02]  /*21f90*/  SHFL.IDX PT, R0, R14, 0x2, 0x181f ;  /* 0x00581f000e007f89 */ /* 0x01086400000e0000 */
.L_x_2540:
        /* <DEDUP_REMOVED lines=16> */
.L_x_2466:
[----:B------:R-:W-:Y:S05]  /*220a0*/  BSYNC B0 ;  /* 0x0000000000007941 */ /* 0x000fea0003800000 */
.L_x_2465:
[----:B------:R-:W-:Y:S05]  /*220b0*/  BRA.DIV ~URZ, `(.L_x_2467) ;  /* 0x000040c27f007947 */ /* 0x000fea000b800000 */
[----:B--2---:R2:W3:Y:S04]  /*220c0*/  SHFL.IDX PT, R4, R5, 0x3, 0x181f ;  /* 0x00781f0005047f89 */ /* 0x0044e800000e0000 */
[----:B-1----:R2:W1:Y:S02]  /*220d0*/  SHFL.IDX PT, R0, R14, 0x3, 0x181f ;  /* 0x00781f000e007f89 */ /* 0x00246400000e0000 */
.L_x_2541:
[----:B------:R-:W-:-:S04]  /*220e0*/  IADD3 R13, R13, 0x60, RZ ;  /* 0x000000600d0d7810 */ /* 0x000fc80007ffe0ff */
        /* <DEDUP_REMOVED lines=14> */
.L_x_2447:
[----:B------:R-:W-:Y:S05]  /*221d0*/  BSYNC B1 ;  /* 0x0000000000017941 */ /* 0x000fea0003800000 */
.L_x_2431:
[----:B------:R-:W-:-:S13]  /*221e0*/  ISETP.NE.AND P0, PT, RZ, UR11, PT ;  /* 0x0000000bff007c0c */ /* 0x000fda000bf05270 */
[----:B------:R-:W-:Y:S01]  /*221f0*/  @P0 WARPSYNC 0xffffffff ;  /* 0xffffffff00000948 */ /* 0x000fe20003800000 */
[----:B------:R-:W-:Y:S06]  /*22200*/  @P0 BAR.SYNC.DEFER_BLOCKING 0x5, 0x100 ;  /* 0x0144000000000b1d */ /* 0x000fec0000010000 */
[----:B------:R-:W4:Y:S04]  /*22210*/  @P0 LDS.128 R236, [0x24100] ;  /* 0x02410000ffec0984 */ /* 0x000f280000000c00 */
[----:B------:R-:W-:Y:S06]  /*22220*/  @P0 BAR.ARV 0x4, 0x100 ;  /* 0x0104000000000b1d */ /* 0x000fec0000002000 */
[----:B------:R-:W-:Y:S05]  /*22230*/  @P0 BRA `(.L_x_2468) ;  /* 0x00000f7000000947 */ /* 0x000fea0003800000 */
[----:B-1--4-:R-:W1:Y:S01]  /*22240*/  S2R R0, SR_TID.X ;  /* 0x0000000000007919 */ /* 0x012e620000002100 */
[----:B--2---:R-:W-:Y:S01]  /*22250*/  IMAD.MOV.U32 R8, RZ, RZ, RZ ;  /* 0x000000ffff087224 */ /* 0x004fe200078e00ff */
[----:B-1----:R-:W-:-:S04]  /*22260*/  LOP3.LUT R15, R0, 0x1f, RZ, 0xc0, !PT ;  /* 0x0000001f000f7812 */ /* 0x002fc800078ec0ff */
[----:B------:R-:W-:Y:S01]  /*22270*/  ISETP.NE.AND P6, PT, R15, 0x1f, PT ;  /* 0x0000001f0f00780c */ /* 0x000fe20003fc5270 */
[----:B------:R-:W-:Y:S10]  /*22280*/  BRA.DIV ~URZ, `(.L_x_2469) ;  /* 0x00003fc27f007947 */ /* 0x000ff4000b800000 */
[----:B------:R1:W2:Y:S02]  /*22290*/  SHFL.IDX PT, R9, R32, RZ, 0x1f ;  /* 0x00001fff20097589 */ /* 0x0002a400000e0000 */
.L_x_2542:
[----:B------:R-:W-:Y:S05]  /*222a0*/  BRA.DIV ~URZ, `(.L_x_2470) ;  /* 0x000040127f007947 */ /* 0x000fea000b800000 */
[----:B------:R4:W1:Y:S02]  /*222b0*/  SHFL.IDX PT, R6, R32, 0x1, 0x1f ;  /* 0x00201f0020067f89 */ /* 0x00086400000e0000 */
.L_x_2543:
[----:B------:R-:W-:Y:S02]  /*222c0*/  IMAD.IADD R0, R239, 0x1, R15 ;  /* 0x00000001ef007824 */ /* 0x000fe400078e020f */
[----:B------:R-:W-:-:S03]  /*222d0*/  IMAD.MOV.U32 R7, RZ, RZ, RZ ;  /* 0x000000ffff077224 */ /* 0x000fc600078e00ff */
[----:B------:R-:W-:-:S13]  /*222e0*/  ISETP.GE.OR P0, PT, R0, c[0x0][0x53c], !P6 ;  /* 0x00014f0000007a0c */ /* 0x000fda0007706670 */
[----:B------:R-:W-:Y:S01]  /*222f0*/  @!P0 MOV R2, 0x4 ;  /* 0x0000000400028802 */ /* 0x000fe20000000f00 */
[----:B---3--:R-:W-:-:S04]  /*22300*/  @!P0 IMAD.MOV.U32 R4, RZ, RZ, 0x4 ;  /* 0x00000004ff048424 */ /* 0x008fc800078e00ff */
[----:B------:R-:W-:-:S04]  /*22310*/  @!P0 IMAD.WIDE R4, R0, R4, c[0x0][0x580] ;  /* 0x0001600000048625 */ /* 0x000fc800078e0204 */
        /* <DEDUP_REMOVED lines=11> */
[----:B------:R3:W4:Y:S02]  /*223d0*/  SHFL.UP PT, R4, R0, 0x1, RZ ;  /* 0x0420000000047989 */ /* 0x00072400000e00ff */
.L_x_2544:
[----:B----4-:R-:W-:-:S04]  /*223e0*/  SEL R4, R4, RZ, P5 ;  /* 0x000000ff04047207 */ /* 0x010fc80002800000 */
[----:B---3--:R-:W-:Y:S01]  /*223f0*/  IADD3 R0, R0, R4, RZ ;  /* 0x0000000400007210 */ /* 0x008fe20007ffe0ff */
        /* <DEDUP_REMOVED lines=14> */
.L_x_2545:
[----:B----4-:R-:W-:Y:S01]  /*224e0*/  IMAD R0, R0, c[0x0][0x538], RZ ;  /* 0x00014e0000007a24 */ /* 0x010fe200078e02ff */
[----:B------:R-:W-:Y:S04]  /*224f0*/  BSSY B1, `(.L_x_2473) ;  /* 0x00000c6000017945 */ /* 0x000fe80003800000 */
[----:B-1----:R-:W-:-:S04]  /*22500*/  IADD3 R6, R0, R6, RZ ;  /* 0x0000000600067210 */ /* 0x002fc80007ffe0ff */
[----:B--2---:R-:W-:-:S13]  /*22510*/  ISETP.GT.AND P0, PT, R6, R9, PT ;  /* 0x000000090600720c */ /* 0x004fda0003f04270 */
[----:B------:R-:W-:Y:S05]  /*22520*/  @P0 BRA `(.L_x_2474) ;  /* 0x0000025000000947 */ /* 0x000fea0003800000 */
.L_x_2478:
        /* <DEDUP_REMOVED lines=17> */
.L_x_2546:
        /* <DEDUP_REMOVED lines=16> */
.L_x_2547:
[----:B--2---:R-:W-:-:S05]  /*22740*/  IMAD R0, R0, c[0x0][0x538], RZ ;  /* 0x00014e0000007a24 */ /* 0x004fca00078e02ff */
[----:B------:R-:W-:-:S04]  /*22750*/  IADD3 R6, R0, R6, RZ ;  /* 0x0000000600067210 */ /* 0x000fc80007ffe0ff */
[----:B------:R-:W-:-:S13]  /*22760*/  ISETP.GT.AND P0, PT, R6, R9, PT ;  /* 0x000000090600720c */ /* 0x000fda0003f04270 */
[----:B-1----:R-:W-:Y:S05]  /*22770*/  @!P0 BRA `(.L_x_2478) ;  /* 0xfffffdb000008947 */ /* 0x002fea000383ffff */
.L_x_2474:
[----:B------:R-:W-:-:S05]  /*22780*/  IADD3 R13, -R0, R6, RZ ;  /* 0x00000006000d7210 */ /* 0x000fca0007ffe1ff */
[----:B------:R-:W-:-:S05]  /*22790*/  IMAD R0, R4, c[0x0][0x538], R13 ;  /* 0x00014e0004007a24 */ /* 0x000fca00078e020d */
[----:B------:R-:W-:Y:S01]  /*227a0*/  ISETP.GT.AND P0, PT, R0, R9, PT ;  /* 0x000000090000720c */ /* 0x000fe20003f04270 */
[----:B------:R-:W-:-:S12]  /*227b0*/  BRA.DIV ~URZ, `(.L_x_2479) ;  /* 0x00003f627f007947 */ /* 0x000fd8000b800000 */
[----:B------:R-:W-:-:S04]  /*227c0*/  VOTE.ANY R6, PT, !P0 ;  /* 0x0000000000067806 */ /* 0x000fc800040e0100 */
.L_x_2548:
[----:B------:R-:W1:Y:S02]  /*227d0*/  POPC R0, R6 ;  /* 0x0000000600007309 */ /* 0x000e640000000000 */
[----:B-1----:R-:W-:Y:S01]  /*227e0*/  IADD3 R239, R0, R239, RZ ;  /* 0x000000ef00ef7210 */ /* 0x002fe20007ffe0ff */
[----:B------:R-:W-:Y:S05]  /*227f0*/  BRA.DIV ~URZ, `(.L_x_2480) ;  /* 0x00003f727f007947 */ /* 0x000fea000b800000 */
[----:B------:R1:W2:Y:S04]  /*22800*/  SHFL.IDX PT, R12, R7, R0, 0x1f ;  /* 0x00001f00070c7589 */ /* 0x0002a800000e0000 */
[----:B------:R1:W4:Y:S02]  /*22810*/  SHFL.IDX PT, R5, R8, R0, 0x1f ;  /* 0x00001f0008057589 */ /* 0x00032400000e0000 */
.L_x_2549:
[----:B------:R-:W-:Y:S01]  /*22820*/  ISETP.NE.AND P0, PT, R6, RZ, PT ;  /* 0x000000ff0600720c */ /* 0x000fe20003f05270 */
[----:B------:R-:W-:-:S12]  /*22830*/  BSSY B0, `(.L_x_2481) ;  /* 0x0000005000007945 */ /* 0x000fd80003800000 */
[----:B------:R-:W-:Y:S05]  /*22840*/  @!P0 BRA `(.L_x_2482) ;  /* 0x0000003000008947 */ /* 0x000fea0003800000 */
[----:B-1----:R-:W-:Y:S01]  /*22850*/  IADD3 R0, R0, -0x1, RZ ;  /* 0xffffffff00007810 */ /* 0x002fe20007ffe0ff */
[----:B------:R-:W-:Y:S05]  /*22860*/  BRA.DIV ~URZ, `(.L_x_2483) ;  /* 0x00003fd27f007947 */ /* 0x000fea000b800000 */
[----:B------:R1:W3:Y:S02]  /*22870*/  SHFL.IDX PT, R14, R4, R0, 0x1f ;  /* 0x00001f00040e7589 */ /* 0x0002e400000e0000 */
.L_x_2482:
[----:B------:R-:W-:Y:S05]  /*22880*/  BSYNC B0 ;  /* 0x0000000000007941 */ /* 0x000fea0003800000 */
.L_x_2481:
[----:B----4-:R-:W-:Y:S01]  /*22890*/  ISETP.NE.AND P0, PT, R5, 0x1, PT ;  /* 0x000000010500780c */ /* 0x010fe20003f05270 */
[----:B---3--:R-:W-:Y:S01]  /*228a0*/  IMAD R236, R14, c[0x0][0x538], R13 ;  /* 0x00014e000eec7a24 */ /* 0x008fe200078e020d */
[----:B------:R-:W-:Y:S04]  /*228b0*/  BSSY B0, `(.L_x_2484) ;  /* 0x0000082000007945 */ /* 0x000fe80003800000 */
[----:B-1----:R-:W-:-:S07]  /*228c0*/  IADD3 R8, -R236, R9, RZ ;  /* 0x00000009ec087210 */ /* 0x002fce0007ffe1ff */
[----:B------:R-:W-:Y:S05]  /*228d0*/  @!P0 BRA `(.L_x_2485) ;  /* 0x000003d000008947 */ /* 0x000fea0003800000 */
[-C--:B--2---:R-:W-:Y:S02]  /*228e0*/  IABS R2, R12.reuse ;  /* 0x0000000c00027213 */ /* 0x084fe40000000000 */
[----:B------:R-:W-:Y:S02]  /*228f0*/  IABS R9, R12 ;  /* 0x0000000c00097213 */ /* 0x000fe40000000000 */
[----:B------:R-:W1:Y:S08]  /*22900*/  I2F.RP R0, R2 ;  /* 0x0000000200007306 */ /* 0x000e700000209400 */
        /* <DEDUP_REMOVED lines=46> */
[C---:B------:R-:W-:Y:S02]  /*22bf0*/  LOP3.LUT R3, R0.reuse, R5, RZ, 0x3c, !PT ;  /* 0x0000000500037212 */ /* 0x040fe400078e3cff */
[----:B------:R-:W-:Y:S02]  /*22c00*/  IADD3 R4, -R0, RZ, RZ ;  /* 0x000000ff00047210 */ /* 0x000fe40007ffe1ff */
[----:B------:R-:W-:-:S07]  /*22c10*/  ISETP.GE.AND P1, PT, R3, RZ, PT ;  /* 0x000000ff0300720c */ /* 0x000fce0003f26270 */
[----:B------:R-:W-:-:S06]  /*22c20*/  @P2 IADD3 R2, R2, 0x1, RZ ;  /* 0x0000000102022810 */ /* 0x000fcc0007ffe0ff */
[----:B------:R-:W-:Y:S01]  /*22c30*/  @!P1 IMAD.MOV R2, RZ, RZ, -R2 ;  /* 0x000000ffff029224 */ /* 0x000fe200078e0a02 */
[----:B------:R-:W-:-:S05]  /*22c40*/  @!P0 LOP3.LUT R2, RZ, R5, RZ, 0x33, !PT ;  /* 0x00000005ff028212 */ /* 0x000fca00078e33ff */
[----:B------:R-:W-:-:S04]  /*22c50*/  IMAD.MOV R3, RZ, RZ, -R2 ;  /* 0x000000ffff037224 */ /* 0x000fc800078e0a02 */
[C---:B------:R-:W-:Y:S02]  /*22c60*/  IMAD R3, R5.reuse, R3, R0 ;  /* 0x0000000305037224 */ /* 0x040fe400078e0200 */
[----:B------:R-:W-:Y:S02]  /*22c70*/  IMAD R0, R5, 0x1000000, R2 ;  /* 0x0100000005007824 */ /* 0x000fe400078e0202 */
[----:B------:R-:W-:Y:S02]  /*22c80*/  IMAD R2, R12, R4, R8 ;  /* 0x000000040c027224 */ /* 0x000fe400078e0208 */
[----:B------:R-:W-:Y:S01]  /*22c90*/  IMAD R238, R3, 0x10000, R0 ;  /* 0x0001000003ee7824 */ /* 0x000fe200078e0200 */
[----:B------:R-:W-:Y:S05]  /*22ca0*/  BRA `(.L_x_2486) ;  /* 0x0000042000007947 */ /* 0x000fea0003800000 */
.L_x_2485:
[----:B------:R-:W-:-:S04]  /*22cb0*/  IMAD.MOV.U32 R2, RZ, RZ, 0x4 ;  /* 0x00000004ff027424 */ /* 0x000fc800078e00ff */
[----:B------:R-:W-:-:S05]  /*22cc0*/  IMAD.WIDE R2, R239, R2, c[0x0][0x590] ;  /* 0x00016400ef027625 */ /* 0x000fca00078e0202 */
[----:B------:R-:W3:Y:S02]  /*22cd0*/  LDG.E R4, [R2.64] ;  /* 0x0000000c02047981 */ /* 0x000ee4000c1e1900 */
        /* <DEDUP_REMOVED lines=29> */
[----:B------:R-:W-:Y:S02]  /*22eb0*/  IMAD R9, R4, R2, RZ ;  /* 0x0000000204097224 */ /* 0x000fe400078e02ff */
[----:B------:R-:W-:-:S03]  /*22ec0*/  IMAD.MOV R2, RZ, RZ, -R2 ;  /* 0x000000ffff027224 */ /* 0x000fc600078e0a02 */
[----:B------:R-:W-:Y:S01]  /*22ed0*/  IADD3 R0, -R9, c[0x0][0x538], RZ ;  /* 0x00014e0009007a10 */ /* 0x000fe20007ffe1ff */
[----:B------:R-:W-:-:S03]  /*22ee0*/  IMAD R6, R7, R2, R8 ;  /* 0x0000000207067224 */ /* 0x000fc600078e0208 */
[----:B------:R-:W-:Y:S02]  /*22ef0*/  IMNMX R0, R4, R0, PT ;  /* 0x0000000004007217 */ /* 0x000fe40003800200 */
[----:B------:R-:W-:Y:S02]  /*22f00*/  IABS R2, R6 ;  /* 0x0000000600027213 */ /* 0x000fe40000000000 */
[-C--:B------:R-:W-:Y:S02]  /*22f10*/  IABS R3, R0.reuse ;  /* 0x0000000000037213 */ /* 0x080fe40000000000 */
[----:B------:R-:W-:Y:S02]  /*22f20*/  IABS R13, R0 ;  /* 0x00000000000d7213 */ /* 0x000fe40000000000 */
[----:B------:R-:W1:Y:S01]  /*22f30*/  I2F.RP R4, R3 ;  /* 0x0000000300047306 */ /* 0x000e620000209400 */
[----:B------:R-:W-:Y:S02]  /*22f40*/  MOV R7, R2 ;  /* 0x0000000200077202 */ /* 0x000fe40000000f00 */
[----:B------:R-:W-:-:S05]  /*22f50*/  IMAD.MOV R2, RZ, RZ, -R13 ;  /* 0x000000ffff027224 */ /* 0x000fca00078e0a0d */
[----:B-1----:R-:W1:Y:S02]  /*22f60*/  MUFU.RCP R4, R4 ;  /* 0x0000000400047308 */ /* 0x002e640000001000 */
[----:B-1----:R-:W-:-:S06]  /*22f70*/  IADD3 R4, R4, 0xffffffe, RZ ;  /* 0x0ffffffe04047810 */ /* 0x002fcc0007ffe0ff */
[----:B------:R-:W1:Y:S02]  /*22f80*/  F2I.FTZ.U32.TRUNC.NTZ R5, R4 ;  /* 0x0000000400057305 */ /* 0x000e64000021f000 */
[----:B-1----:R-:W-:-:S04]  /*22f90*/  IMAD.MOV R4, RZ, RZ, -R5 ;  /* 0x000000ffff047224 */ /* 0x002fc800078e0a05 */
[----:B------:R-:W-:Y:S02]  /*22fa0*/  IMAD R8, R4, R3, RZ ;  /* 0x0000000304087224 */ /* 0x000fe400078e02ff */
[----:B------:R-:W-:-:S04]  /*22fb0*/  IMAD.MOV.U32 R4, RZ, RZ, RZ ;  /* 0x000000ffff047224 */ /* 0x000fc800078e00ff */
[----:B------:R-:W-:-:S04]  /*22fc0*/  IMAD.HI.U32 R5, R5, R8, R4 ;  /* 0x0000000805057227 */ /* 0x000fc800078e0004 */
        /* <DEDUP_REMOVED lines=16> */
.L_x_2486:
[----:B------:R-:W-:Y:S05]  /*230d0*/  BSYNC B0 ;  /* 0x0000000000007941 */ /* 0x000fea0003800000 */
.L_x_2484:
[----:B------:R-:W-:-:S04]  /*230e0*/  LOP3.LUT R2, RZ, R2, RZ, 0x33, !PT ;  /* 0x00000002ff027212 */ /* 0x000fc800078e33ff */
[----:B------:R-:W-:Y:S01]  /*230f0*/  IADD3 R237, R2, R12, RZ ;  /* 0x0000000c02ed7210 */ /* 0x000fe20007ffe0ff */
[----:B------:R-:W-:Y:S05]  /*23100*/  BRA `(.L_x_2487) ;  /* 0x0000004000007947 */ /* 0x000fea0003800000 */
.L_x_2475:
[----:B------:R-:W-:Y:S01]  /*23110*/  IMAD.MOV.U32 R236, RZ, RZ, R9 ;  /* 0x000000ffffec7224 */ /* 0x000fe200078e0009 */
[----:B------:R-:W-:Y:S01]  /*23120*/  MOV R238, RZ ;  /* 0x000000ff00ee7202 */ /* 0x000fe20000000f00 */
[----:B------:R-:W-:Y:S01]  /*23130*/  IMAD.MOV.U32 R237, RZ, RZ, RZ ;  /* 0x000000ffffed7224 */ /* 0x000fe200078e00ff */
[----:B------:R-:W-:Y:S02]  /*23140*/  MOV R239, c[0x0][0x53c] ;  /* 0x00014f0000ef7a02 */ /* 0x000fe40000000f00 */
.L_x_2487:
[----:B------:R-:W-:Y:S05]  /*23150*/  BSYNC B1 ;  /* 0x0000000000017941 */ /* 0x000fea0003800000 */
.L_x_2473:
[----:B------:R-:W-:Y:S01]  /*23160*/  WARPSYNC 0xffffffff ;  /* 0xffffffff00007948 */ /* 0x000fe20003800000 */
[----:B------:R-:W-:Y:S01]  /*23170*/  BAR.SYNC.DEFER_BLOCKING 0x4, 0x100 ;  /* 0x0104000000007b1d */ /* 0x000fe20000010000 */
[----:B------:R-:W-:-:S13]  /*23180*/  ISETP.NE.AND P0, PT, R15, RZ, PT ;  /* 0x000000ff0f00720c */ /* 0x000fda0003f05270 */
[----:B------:R1:W-:Y:S04]  /*23190*/  @!P0 STS.128 [0x24100], R236 ;  /* 0x024100ecff008388 */ /* 0x0003e80000000c00 */
[----:B------:R-:W-:Y:S06]  /*231a0*/  BAR.ARV 0x5, 0x100 ;  /* 0x0144000000007b1d */ /* 0x000fec0000002000 */
.L_x_2468:
[----:B----4-:R-:W-:-:S13]  /*231b0*/  ISETP.GE.AND P0, PT, R239, c[0x0][0x53c], PT ;  /* 0x00014f00ef007a0c */ /* 0x010fda0003f06270 */
[----:B-123--:R-:W-:Y:S01]  /*231c0*/  @P0 CALL.REL.NOINC `(.L_x_2488) ;  /* 0x0000001000000944 */ /* 0x00efe20003c00000 */
[----:B------:R-:W-:Y:S05]  /*231d0*/  BRA `(.L_x_2489) ;  /* 0xfffdebe000007947 */ /* 0x000fea000383ffff */
.L_x_2488:
[----:B------:R-:W-:Y:S05]  /*231e0*/  EXIT ;  /* 0x000000000000794d */ /* 0x000fea0003800000 */
.L_x_2228:
[----:B------:R-:W-:Y:S01]  /*231f0*/  IMAD.MOV.U32 R0, RZ, RZ, R5 ;  /* 0x000000ffff007224 */ /* 0x000fe200078e0005 */
[----:B------:R-:W-:Y:S02]  /*23200*/  MOV R3, 0x1 ;  /* 0x0000000100037802 */ /* 0x000fe40000000f00 */
[----:B------:R-:W-:Y:S02]  /*23210*/  MOV R2, 0x23230 ;  /* 0x0002323000027802 */ /* 0x000fe40000000f00 */
[----:B-1----:R-:W-:Y:S05]  /*23220*/  CALL.REL.NOINC `($__internal_40_$__cuda_sm70_shflsync_up_p) ;  /* 0x0000373000007944 */ /* 0x002fea0003c00000 */
[----:B------:R-:W-:Y:S01]  /*23230*/  MOV R0, R4 ;  /* 0x0000000400007202 */ /* 0x000fe20000000f00 */
[----:B------:R-:W-:Y:S05]  /*23240*/  BRA `(.L_x_2490) ;  /* 0xfffdd1f000007947 */ /* 0x000fea000383ffff */
.L_x_2229:
[----:B------:R-:W-:Y:S01]  /*23250*/  IMAD.MOV.U32 R0, RZ, RZ, R5 ;  /* 0x000000ffff007224 */ /* 0x000fe200078e0005 */
[----:B------:R-:W-:Y:S02]  /*23260*/  MOV R3, 0x2 ;  /* 0x0000000200037802 */ /* 0x000fe40000000f00 */
[----:B------:R-:W-:Y:S02]  /*23270*/  MOV R2, 0x23290 ;  /* 0x0002329000027802 */ /* 0x000fe40000000f00 */
[----:B-1----:R-:W-:Y:S05]  /*23280*/  CALL.REL.NOINC `($__internal_40_$__cuda_sm70_shflsync_up_p) ;  /* 0x000036d000007944 */ /* 0x002fea0003c00000 */
[----:B------:R-:W-:Y:S01]  /*23290*/  SEL R4, R4, RZ, P4 ;  /* 0x000000ff04047207 */ /* 0x000fe20002000000 */
[----:B------:R-:W-:Y:S01]  /*232a0*/  IMAD.MOV.U32 R3, RZ, RZ, 0x4 ;  /* 0x00000004ff037424 */ /* 0x000fe200078e00ff */
[----:B------:R-:W-:-:S03]  /*232b0*/  MOV R2, 0x232e0 ;  /* 0x000232e000027802 */ /* 0x000fc60000000f00 */
[----:B------:R-:W-:Y:S02]  /*232c0*/  IMAD.IADD R0, R5, 0x1, R4 ;  /* 0x0000000105007824 */ /* 0x000fe400078e0204 */
[----:B------:R-:W-:Y:S05]  /*232d0*/  CALL.REL.NOINC `($__internal_40_$__cuda_sm70_shflsync_up_p) ;  /* 0x0000368000007944 */ /* 0x000fea0003c00000 */
        /* <DEDUP_REMOVED lines=12> */
[----:B------:R-:W-:Y:S02]  /*233a0*/  MOV R33, 0x1f ;  /* 0x0000001f00217802 */ /* 0x000fe40000000f00 */
[----:B------:R-:W-:Y:S01]  /*233b0*/  MOV R3, 0x233f0 ;  /* 0x000233f000037802 */ /* 0x000fe20000000f00 */
[----:B------:R-:W-:-:S04]  /*233c0*/  IMAD.IADD R4, R0, 0x1, R4 ;  /* 0x0000000100047824 */ /* 0x000fc800078e0204 */
[----:B------:R-:W-:Y:S02]  /*233d0*/  IMAD.MOV.U32 R34, RZ, RZ, R4 ;  /* 0x000000ffff227224 */ /* 0x000fe400078e0004 */
[----:B------:R-:W-:Y:S05]  /*233e0*/  CALL.REL.NOINC `($__internal_39_$__cuda_sm70_shflsync_idx_p) ;  /* 0x0000351000007944 */ /* 0x000fea0003c00000 */
[----:B------:R-:W-:Y:S01]  /*233f0*/  MOV R0, R35 ;  /* 0x0000002300007202 */ /* 0x000fe20000000f00 */
[----:B------:R-:W-:Y:S05]  /*23400*/  BRA `(.L_x_2491) ;  /* 0xfffdd13000007947 */ /* 0x000fea000383ffff */
.L_x_2231:
[----:B------:R-:W-:Y:S02]  /*23410*/  SEL R0, RZ, 0x1, P0 ;  /* 0x00000001ff007807 */ /* 0x000fe40000000000 */
[----:B------:R-:W-:Y:S02]  /*23420*/  MOV R2, 0x23440 ;  /* 0x0002344000027802 */ /* 0x000fe40000000f00 */
[----:B-1----:R-:W-:Y:S05]  /*23430*/  CALL.REL.NOINC `($__internal_41_$__cuda_sm70_votesync_ballot) ;  /* 0x0000358000007944 */ /* 0x002fea0003c00000 */
[----:B------:R-:W-:Y:S01]  /*23440*/  MOV R6, R0 ;  /* 0x0000000000067202 */ /* 0x000fe20000000f00 */
[----:B------:R-:W-:Y:S05]  /*23450*/  BRA `(.L_x_2492) ;  /* 0xfffdd17000007947 */ /* 0x000fea000383ffff */
.L_x_2232:
[----:B------:R-:W-:Y:S01]  /*23460*/  IMAD.MOV.U32 R34, RZ, RZ, R9 ;  /* 0x000000ffff227224 */ /* 0x000fe200078e0009 */
[----:B------:R-:W-:Y:S01]  /*23470*/  MOV R2, R0 ;  /* 0x0000000000027202 */ /* 0x000fe20000000f00 */
[----:B------:R-:W-:Y:S01]  /*23480*/  IMAD.MOV.U32 R33, RZ, RZ, 0x1f ;  /* 0x0000001fff217424 */ /* 0x000fe200078e00ff */
[----:B------:R-:W-:Y:S02]  /*23490*/  MOV R3, 0x234b0 ;  /* 0x000234b000037802 */ /* 0x000fe40000000f00 */
[----:B------:R-:W-:Y:S05]  /*234a0*/  CALL.REL.NOINC `($__internal_39_$__cuda_sm70_shflsync_idx_p) ;  /* 0x0000345000007944 */ /* 0x000fea0003c00000 */
[----:B------:R-:W-:Y:S01]  /*234b0*/  IMAD.MOV.U32 R12, RZ, RZ, R35 ;  /* 0x000000ffff0c7224 */ /* 0x000fe200078e0023 */
[----:B------:R-:W-:Y:S01]  /*234c0*/  MOV R34, R8 ;  /* 0x0000000800227202 */ /* 0x000fe20000000f00 */
[----:B------:R-:W-:Y:S01]  /*234d0*/  IMAD.MOV.U32 R5, RZ, RZ, RZ ;  /* 0x000000ffff057224 */ /* 0x000fe200078e00ff */
[----:B------:R-:W-:Y:S01]  /*234e0*/  MOV R2, R0 ;  /* 0x0000000000027202 */ /* 0x000fe20000000f00 */
[----:B------:R-:W-:Y:S01]  /*234f0*/  IMAD.MOV.U32 R33, RZ, RZ, 0x1f ;  /* 0x0000001fff217424 */ /* 0x000fe200078e00ff */
[----:B------:R-:W-:-:S02]  /*23500*/  MOV R3, 0x23520 ;  /* 0x0002352000037802 */ /* 0x000fc40000000f00 */
[----:B------:R-:W-:Y:S05]  /*23510*/  CALL.REL.NOINC `($__internal_39_$__cuda_sm70_shflsync_idx_p) ;  /* 0x000033e000007944 */ /* 0x000fea0003c00000 */
[----:B------:R-:W-:Y:S01]  /*23520*/  MOV R9, R35 ;  /* 0x0000002300097202 */ /* 0x000fe20000000f00 */
[----:B------:R-:W-:Y:S05]  /*23530*/  BRA `(.L_x_2493) ;  /* 0xfffdd0f000007947 */ /* 0x000fea000383ffff */
.L_x_2235:
[----:B------:R-:W-:Y:S01]  /*23540*/  IMAD.MOV.U32 R34, RZ, RZ, R4 ;  /* 0x000000ffff227224 */ /* 0x000fe200078e0004 */
[----:B------:R-:W-:Y:S01]  /*23550*/  MOV R2, R0 ;  /* 0x0000000000027202 */ /* 0x000fe20000000f00 */
[----:B------:R-:W-:Y:S01]  /*23560*/  IMAD.MOV.U32 R33, RZ, RZ, 0x1f ;  /* 0x0000001fff217424 */ /* 0x000fe200078e00ff */
[----:B------:R-:W-:-:S02]  /*23570*/  MOV R3, 0x23590 ;  /* 0x0002359000037802 */ /* 0x000fc40000000f00 */
[----:B--23--:R-:W-:Y:S05]  /*23580*/  CALL.REL.NOINC `($__internal_39_$__cuda_sm70_shflsync_idx_p) ;  /* 0x0000337000007944 */ /* 0x00cfea0003c00000 */
[----:B------:R-:W-:Y:S01]  /*23590*/  MOV R5, R35 ;  /* 0x0000002300057202 */ /* 0x000fe20000000f00 */
[----:B------:R-:W-:Y:S05]  /*235a0*/  BRA `(.L_x_2234) ;  /* 0xfffdd0e000007947 */ /* 0x000fea000383ffff */
.L_x_2290:
[----:B------:R-:W-:Y:S01]  /*235b0*/  IMAD.MOV.U32 R34, RZ, RZ, R12 ;  /* 0x000000ffff227224 */ /* 0x000fe200078e000c */
[----:B------:R-:W-:Y:S01]  /*235c0*/  MOV R2, RZ ;  /* 0x000000ff00027202 */ /* 0x000fe20000000f00 */
[----:B------:R-:W-:Y:S01]  /*235d0*/  IMAD.MOV.U32 R33, RZ, RZ, 0x181f ;  /* 0x0000181fff217424 */ /* 0x000fe200078e00ff */
[----:B------:R-:W-:-:S02]  /*235e0*/  MOV R3, 0x23600 ;  /* 0x0002360000037802 */ /* 0x000fc40000000f00 */
[----:B-----5:R-:W-:Y:S05]  /*235f0*/  CALL.REL.NOINC `($__internal_39_$__cuda_sm70_shflsync_idx_p) ;  /* 0x0000330000007944 */ /* 0x020fea0003c00000 */
[----:B------:R-:W-:Y:S01]  /*23600*/  MOV R4, R35 ;  /* 0x0000002300047202 */ /* 0x000fe20000000f00 */
[----:B------:R-:W-:Y:S05]  /*23610*/  BRA `(.L_x_2494) ;  /* 0xfffe553000007947 */ /* 0x000fea000383ffff */
.L_x_2291:
[----:B------:R-:W-:Y:S01]  /*23620*/  IMAD.MOV.U32 R34, RZ, RZ, R13 ;  /* 0x000000ffff227224 */ /* 0x000fe200078e000d */
[----:B------:R-:W-:Y:S01]  /*23630*/  MOV R2, RZ ;  /* 0x000000ff00027202 */ /* 0x000fe20000000f00 */
[----:B------:R-:W-:Y:S01]  /*23640*/  IMAD.MOV.U32 R33, RZ, RZ, 0x181f ;  /* 0x0000181fff217424 */ /* 0x000fe200078e00ff */
[----:B------:R-:W-:-:S02]  /*23650*/  MOV R3, 0x23670 ;  /* 0x0002367000037802 */ /* 0x000fc40000000f00 */
[----:B-12--5:R-:W-:Y:S05]  /*23660*/  CALL.REL.NOINC `($__internal_39_$__cuda_sm70_shflsync_idx_p) ;  /* 0x0000329000007944 */ /* 0x026fea0003c00000 */
[----:B------:R-:W-:Y:S01]  /*23670*/  MOV R0, R35 ;  /* 0x0000002300007202 */ /* 0x000fe20000000f00 */
[----:B------:R-:W-:Y:S05]  /*23680*/  BRA `(.L_x_2495) ;  /* 0xfffe54e000007947 */ /* 0x000fea000383ffff */
.L_x_2294:
[----:B------:R-:W-:Y:S01]  /*23690*/  IMAD.MOV.U32 R34, RZ, RZ, R12 ;  /* 0x000000ffff227224 */ /* 0x000fe200078e000c */
[----:B--2---:R-:W-:Y:S01]  /*236a0*/  MOV R2, 0x1 ;  /* 0x0000000100027802 */ /* 0x004fe20000000f00 */
[----:B------:R-:W-:Y:S01]  /*236b0*/  IMAD.MOV.U32 R33, RZ, RZ, 0x181f ;  /* 0x0000181fff217424 */ /* 0x000fe200078e00ff */
[----:B------:R-:W-:-:S02]  /*236c0*/  MOV R3, 0x236e0 ;  /* 0x000236e000037802 */ /* 0x000fc40000000f00 */
[----:B-1-345:R-:W-:Y:S05]  /*236d0*/  CALL.REL.NOINC `($__internal_39_$__cuda_sm70_shflsync_idx_p) ;  /* 0x0000322000007944 */ /* 0x03afea0003c00000 */
[----:B------:R-:W-:Y:S01]  /*236e0*/  IMAD.MOV.U32 R4, RZ, RZ, R35 ;  /* 0x000000ffff047224 */ /* 0x000fe200078e0023 */
[----:B------:R-:W-:Y:S01]  /*236f0*/  MOV R2, 0x1 ;  /* 0x0000000100027802 */ /* 0x000fe20000000f00 */
[----:B------:R-:W-:Y:S01]  /*23700*/  IMAD.MOV.U32 R34, RZ, RZ, R13 ;  /* 0x000000ffff227224 */ /* 0x000fe200078e000d */
[----:B------:R-:W-:-:S02]  /*23710*/  MOV R33, 0x181f ;  /* 0x0000181f00217802 */ /* 0x000fc40000000f00 */
[----:B------:R-:W-:Y:S02]  /*23720*/  MOV R3, 0x23740 ;  /* 0x0002374000037802 */ /* 0x000fe40000000f00 */
[----:B------:R-:W-:Y:S05]  /*23730*/  CALL.REL.NOINC `($__internal_39_$__cuda_sm70_shflsync_idx_p) ;  /* 0x000031c000007944 */ /* 0x000fea0003c00000 */
[----:B------:R-:W-:Y:S01]  /*23740*/  MOV R0, R35 ;  /* 0x0000002300007202 */ /* 0x000fe20000000f00 */
[----:B------:R-:W-:Y:S05]  /*23750*/  BRA `(.L_x_2496) ;  /* 0xfffe555000007947 */ /* 0x000fea000383ffff */
.L_x_2297:
[----:B------:R-:W-:Y:S01]  /*23760*/  IMAD.MOV.U32 R34, RZ, RZ, R12 ;  /* 0x000000ffff227224 */ /* 0x000fe200078e000c */
[----:B-1----:R-:W-:Y:S01]  /*23770*/  MOV R2, 0x2 ;  /* 0x0000000200027802 */ /* 0x002fe20000000f00 */
[----:B------:R-:W-:Y:S01]  /*23780*/  IMAD.MOV.U32 R33, RZ, RZ, 0x181f ;  /* 0x0000181fff217424 */ /* 0x000fe200078e00ff */
[----:B------:R-:W-:Y:S02]  /*23790*/  MOV R3, 0x237b0 ;  /* 0x000237b000037802 */ /* 0x000fe40000000f00 */
[----:B--2345:R-:W-:Y:S05]  /*237a0*/  CALL.REL.NOINC `($__internal_39_$__cuda_sm70_shflsync_idx_p) ;  /* 0x0000315000007944 */ /* 0x03cfea0003c00000 */
[----:B------:R-:W-:Y:S01]  /*237b0*/  MOV R4, R35 ;  /* 0x0000002300047202 */ /* 0x000fe20000000f00 */
[----:B------:R-:W-:Y:S05]  /*237c0*/  BRA `(.L_x_2497) ;  /* 0xfffe561000007947 */ /* 0x000fea000383ffff */
.L_x_2298:
[----:B------:R-:W-:Y:S01]  /*237d0*/  IMAD.MOV.U32 R34, RZ, RZ, R13 ;  /* 0x000000ffff227224 */ /* 0x000fe200078e000d */
[----:B------:R-:W-:Y:S01]  /*237e0*/  MOV R2, 0x2 ;  /* 0x0000000200027802 */ /* 0x000fe20000000f00 */
[----:B------:R-:W-:Y:S01]  /*237f0*/  IMAD.MOV.U32 R33, RZ, RZ, 0x181f ;  /* 0x0000181fff217424 */ /* 0x000fe200078e00ff */
[----:B------:R-:W-:Y:S02]  /*23800*/  MOV R3, 0x23820 ;  /* 0x0002382000037802 */ /* 0x000fe40000000f00 */
[----:B-12345:R-:W-:Y:S05]  /*23810*/  CALL.REL.NOINC `($__internal_39_$__cuda_sm70_shflsync_idx_p) ;  /* 0x000030e000007944 */ /* 0x03efea0003c00000 */
[----:B------:R-:W-:Y:S01]  /*23820*/  MOV R0, R35 ;  /* 0x0000002300007202 */ /* 0x000fe20000000f00 */
[----:B------:R-:W-:Y:S05]  /*23830*/  BRA `(.L_x_2498) ;  /* 0xfffe55c000007947 */ /* 0x000fea000383ffff */
.L_x_2301:
[----:B------:R-:W-:Y:S01]  /*23840*/  IMAD.MOV.U32 R34, RZ, RZ, R12 ;  /* 0x000000ffff227224 */ /* 0x000fe200078e000c */
[----:B-1----:R-:W-:Y:S01]  /*23850*/  MOV R2, 0x3 ;  /* 0x0000000300027802 */ /* 0x002fe20000000f00 */
[----:B------:R-:W-:Y:S01]  /*23860*/  IMAD.MOV.U32 R33, RZ, RZ, 0x181f ;  /* 0x0000181fff217424 */ /* 0x000fe200078e00ff */
[----:B------:R-:W-:-:S02]  /*23870*/  MOV R3, 0x23890 ;  /* 0x0002389000037802 */ /* 0x000fc40000000f00 */
[----:B--2345:R-:W-:Y:S05]  /*23880*/  CALL.REL.NOINC `($__internal_39_$__cuda_sm70_shflsync_idx_p) ;  /* 0x0000307000007944 */ /* 0x03cfea0003c00000 */
        /* <DEDUP_REMOVED lines=8> */
.L_x_2304:
[----:B------:R-:W-:Y:S01]  /*23910*/  IMAD.MOV.U32 R34, RZ, RZ, R5 ;  /* 0x000000ffff227224 */ /* 0x000fe200078e0005 */
[----:B------:R-:W-:Y:S01]  /*23920*/  MOV R2, RZ ;  /* 0x000000ff00027202 */ /* 0x000fe20000000f00 */
[----:B------:R-:W-:Y:S01]  /*23930*/  IMAD.MOV.U32 R33, RZ, RZ, 0x181f ;  /* 0x0000181fff217424 */ /* 0x000fe200078e00ff */
[----:B------:R-:W-:Y:S02]  /*23940*/  MOV R3, 0x23960 ;  /* 0x0002396000037802 */ /* 0x000fe40000000f00 */
[----:B------:R-:W-:Y:S05]  /*23950*/  CALL.REL.NOINC `($__internal_39_$__cuda_sm70_shflsync_idx_p) ;  /* 0x00002fa000007944 */ /* 0x000fea0003c00000 */
[----:B------:R-:W-:Y:S01]  /*23960*/  MOV R4, R35 ;  /* 0x0000002300047202 */ /* 0x000fe20000000f00 */
[----:B------:R-:W-:Y:S05]  /*23970*/  BRA `(.L_x_2500) ;  /* 0xfffe60c000007947 */ /* 0x000fea000383ffff */
.L_x_2305:
[----:B------:R-:W-:Y:S01]  /*23980*/  IMAD.MOV.U32 R34, RZ, RZ, R14 ;  /* 0x000000ffff227224 */ /* 0x000fe200078e000e */
[----:B------:R-:W-:Y:S01]  /*23990*/  MOV R2, RZ ;  /* 0x000000ff00027202 */ /* 0x000fe20000000f00 */
[----:B------:R-:W-:Y:S01]  /*239a0*/  IMAD.MOV.U32 R33, RZ, RZ, 0x181f ;  /* 0x0000181fff217424 */ /* 0x000fe200078e00ff */
[----:B------:R-:W-:Y:S02]  /*239b0*/  MOV R3, 0x239d0 ;  /* 0x000239d000037802 */ /* 0x000fe40000000f00 */
[----:B-12---:R-:W-:Y:S05]  /*239c0*/  CALL.REL.NOINC `($__internal_39_$__cuda_sm70_shflsync_idx_p) ;  /* 0x00002f3000007944 */ /* 0x006fea0003c00000 */
[----:B------:R-:W-:Y:S01]  /*239d0*/  IADD3 R6, P1, R35, R15, RZ ;  /* 0x0000000f23067210 */ /* 0x000fe20007f3e0ff */
[----:B------:R-:W-:Y:S01]  /*239e0*/  IMAD.MOV.U32 R34, RZ, RZ, R5 ;  /* 0x000000ffff227224 */ /* 0x000fe200078e0005 */
[----:B------:R-:W-:Y:S01]  /*239f0*/  ISETP.GE.AND P0, PT, R198, c[0x0][0x1d4], PT ;  /* 0x00007500c6007a0c */ /* 0x000fe20003f06270 */
[----:B------:R-:W-:-:S02]  /*23a00*/  IMAD.MOV.U32 R33, RZ, RZ, 0x181f ;  /* 0x0000181fff217424 */ /* 0x000fc400078e00ff */
[----:B------:R-:W-:Y:S01]  /*23a10*/  IMAD.X R7, R4, 0x1, R16, P1 ;  /* 0x0000000104077824 */ /* 0x000fe200008e0610 */
[----:B------:R-:W-:Y:S02]  /*23a20*/  IADD3 R8, P1, R35, R17, RZ ;  /* 0x0000001123087210 */ /* 0x000fe40007f3e0ff */
[----:B------:R-:W-:-:S03]  /*23a30*/  SEL R13, RZ, 0x10, P0 ;  /* 0x00000010ff0d7807 */ /* 0x000fc60000000000 */
[----:B------:R-:W-:Y:S01]  /*23a40*/  IMAD.X R9, R4, 0x1, R19, P1 ;  /* 0x0000000104097824 */ /* 0x000fe200008e0613 */
[----:B------:R-:W-:-:S03]  /*23a50*/  IADD3 R2, P1, R35, R20, RZ ;  /* 0x0000001423027210 */ /* 0x000fc60007f3e0ff */
        /* <DEDUP_REMOVED lines=13> */
[----:B-1----:R-:W-:Y:S05]  /*23b30*/  CALL.REL.NOINC `($__internal_39_$__cuda_sm70_shflsync_idx_p) ;  /* 0x00002dc000007944 */ /* 0x002fea0003c00000 */
        /* <DEDUP_REMOVED lines=8> */
.L_x_2310:
[----:B------:R-:W-:Y:S01]  /*23bc0*/  IMAD.MOV.U32 R34, RZ, RZ, R26 ;  /* 0x000000ffff227224 */ /* 0x000fe200078e001a */
[----:B------:R-:W-:Y:S01]  /*23bd0*/  MOV R2, RZ ;  /* 0x000000ff00027202 */ /* 0x000fe20000000f00 */
[----:B------:R-:W-:Y:S01]  /*23be0*/  IMAD.MOV.U32 R33, RZ, RZ, 0x1c1f ;  /* 0x00001c1fff217424 */ /* 0x000fe200078e00ff */
[----:B------:R-:W-:Y:S02]  /*23bf0*/  MOV R3, 0x23c10 ;  /* 0x00023c1000037802 */ /* 0x000fe40000000f00 */
[----:B------:R-:W-:Y:S05]  /*23c00*/  CALL.REL.NOINC `($__internal_39_$__cuda_sm70_shflsync_idx_p) ;  /* 0x00002cf000007944 */ /* 0x000fea0003c00000 */
[----:B------:R-:W-:Y:S01]  /*23c10*/  MOV R5, R35 ;  /* 0x0000002300057202 */ /* 0x000fe20000000f00 */
[----:B------:R-:W-:Y:S05]  /*23c20*/  BRA `(.L_x_2502) ;  /* 0xfffe636000007947 */ /* 0x000fea000383ffff */
.L_x_2311:
[----:B------:R-:W-:Y:S01]  /*23c30*/  IMAD.MOV.U32 R34, RZ, RZ, R27 ;  /* 0x000000ffff227224 */ /* 0x000fe200078e001b */
[----:B------:R-:W-:Y:S01]  /*23c40*/  MOV R2, RZ ;  /* 0x000000ff00027202 */ /* 0x000fe20000000f00 */
[----:B------:R-:W-:Y:S01]  /*23c50*/  IMAD.MOV.U32 R33, RZ, RZ, 0x1c1f ;  /* 0x00001c1fff217424 */ /* 0x000fe200078e00ff */
[----:B------:R-:W-:Y:S02]  /*23c60*/  MOV R3, 0x23c80 ;  /* 0x00023c8000037802 */ /* 0x000fe40000000f00 */
[----:B-12---:R-:W-:Y:S05]  /*23c70*/  CALL.REL.NOINC `($__internal_39_$__cuda_sm70_shflsync_idx_p) ;  /* 0x00002c8000007944 */ /* 0x006fea0003c00000 */
[----:B------:R-:W-:Y:S01]  /*23c80*/  IMAD.MOV.U32 R34, RZ, RZ, R13 ;  /* 0x000000ffff227224 */ /* 0x000fe200078e000d */
[----:B------:R-:W-:Y:S01]  /*23c90*/  MOV R33, 0x1c1f ;  /* 0x00001c1f00217802 */ /* 0x000fe20000000f00 */
[----:B------:R-:W-:Y:S01]  /*23ca0*/  IMAD.MOV.U32 R2, RZ, RZ, RZ ;  /* 0x000000ffff027224 */ /* 0x000fe200078e00ff */
[----:B------:R-:W-:-:S02]  /*23cb0*/  MOV R4, R35 ;  /* 0x0000002300047202 */ /* 0x000fc40000000f00 */
[----:B------:R-:W-:Y:S02]  /*23cc0*/  MOV R3, 0x23ce0 ;  /* 0x00023ce000037802 */ /* 0x000fe40000000f00 */
[----:B------:R-:W-:Y:S05]  /*23cd0*/  CALL.REL.NOINC `($__internal_39_$__cuda_sm70_shflsync_idx_p) ;  /* 0x00002c2000007944 */ /* 0x000fea0003c00000 */
[----:B------:R-:W-:Y:S01]  /*23ce0*/  IMAD.MOV.U32 R12, RZ, RZ, R35 ;  /* 0x000000ffff0c7224 */ /* 0x000fe200078e0023 */
[----:B------:R-:W-:Y:S01]  /*23cf0*/  MOV R2, RZ ;  /* 0x000000ff00027202 */ /* 0x000fe20000000f00 */
[----:B------:R-:W-:Y:S01]  /*23d00*/  IMAD.MOV.U32 R34, RZ, RZ, R32 ;  /* 0x000000ffff227224 */ /* 0x000fe200078e0020 */
[----:B------:R-:W-:Y:S02]  /*23d10*/  MOV R33, 0x1c1f ;  /* 0x00001c1f00217802 */ /* 0x000fe40000000f00 */
[----:B------:R-:W-:Y:S02]  /*23d20*/  MOV R3, 0x23d40 ;  /* 0x00023d4000037802 */ /* 0x000fe40000000f00 */
[----:B------:R-:W-:Y:S05]  /*23d30*/  CALL.REL.NOINC `($__internal_39_$__cuda_sm70_shflsync_idx_p) ;  /* 0x00002bc000007944 */ /* 0x000fea0003c00000 */
[----:B------:R-:W-:Y:S01]  /*23d40*/  MOV R0, R35 ;  /* 0x0000002300007202 */ /* 0x000fe20000000f00 */
[----:B------:R-:W-:Y:S05]  /*23d50*/  BRA `(.L_x_2503) ;  /* 0xfffe627000007947 */ /* 0x000fea000383ffff */
.L_x_2314:
[----:B------:R-:W-:Y:S01]  /*23d60*/  IMAD.MOV.U32 R34, RZ, RZ, R26 ;  /* 0x000000ffff227224 */ /* 0x000fe200078e001a */
[----:B------:R-:W-:Y:S01]  /*23d70*/  MOV R2, 0x1 ;  /* 0x0000000100027802 */ /* 0x000fe20000000f00 */
[----:B------:R-:W-:Y:S01]  /*23d80*/  IMAD.MOV.U32 R33, RZ, RZ, 0x1c1f ;  /* 0x00001c1fff217424 */ /* 0x000fe200078e00ff */
[----:B------:R-:W-:Y:S02]  /*23d90*/  MOV R3, 0x23db0 ;  /* 0x00023db000037802 */ /* 0x000fe40000000f00 */
[----:B---3--:R-:W-:Y:S05]  /*23da0*/  CALL.REL.NOINC `($__internal_39_$__cuda_sm70_shflsync_idx_p) ;  /* 0x00002b5000007944 */ /* 0x008fea0003c00000 */
[----:B------:R-:W-:Y:S01]  /*23db0*/  IMAD.MOV.U32 R5, RZ, RZ, R35 ;  /* 0x000000ffff057224 */ /* 0x000fe200078e0023 */
[----:B------:R-:W-:Y:S01]  /*23dc0*/  MOV R2, 0x1 ;  /* 0x0000000100027802 */ /* 0x000fe20000000f00 */
[----:B------:R-:W-:Y:S01]  /*23dd0*/  IMAD.MOV.U32 R34, RZ, RZ, R27 ;  /* 0x000000ffff227224 */ /* 0x000fe200078e001b */
[----:B------:R-:W-:-:S02]  /*23de0*/  MOV R33, 0x1c1f ;  /* 0x00001c1f00217802 */ /* 0x000fc40000000f00 */
[----:B------:R-:W-:Y:S02]  /*23df0*/  MOV R3, 0x23e10 ;  /* 0x00023e1000037802 */ /* 0x000fe40000000f00 */
[----:B------:R-:W-:Y:S05]  /*23e00*/  CALL.REL.NOINC `($__internal_39_$__cuda_sm70_shflsync_idx_p) ;  /* 0x00002af000007944 */ /* 0x000fea0003c00000 */
[----:B------:R-:W-:Y:S01]  /*23e10*/  IMAD.MOV.U32 R34, RZ, RZ, R13 ;  /* 0x000000ffff227224 */ /* 0x000fe200078e000d */
[----:B------:R-:W-:Y:S01]  /*23e20*/  MOV R33, 0x1c1f ;  /* 0x00001c1f00217802 */ /* 0x000fe20000000f00 */
[----:B------:R-:W-:Y:S01]  /*23e30*/  IMAD.MOV.U32 R2, RZ, RZ, 0x1 ;  /* 0x00000001ff027424 */ /* 0x000fe200078e00ff */
[----:B------:R-:W-:Y:S02]  /*23e40*/  MOV R4, R35 ;  /* 0x0000002300047202 */ /* 0x000fe40000000f00 */
[----:B------:R-:W-:Y:S02]  /*23e50*/  MOV R3, 0x23e70 ;  /* 0x00023e7000037802 */ /* 0x000fe40000000f00 */
[----:B------:R-:W-:Y:S05]  /*23e60*/  CALL.REL.NOINC `($__internal_39_$__cuda_sm70_shflsync_idx_p) ;  /* 0x00002a9000007944 */ /* 0x000fea0003c00000 */
[----:B------:R-:W-:Y:S01]  /*23e70*/  IMAD.MOV.U32 R12, RZ, RZ, R35 ;  /* 0x000000ffff0c7224 */ /* 0x000fe200078e0023 */
[----:B------:R-:W-:Y:S01]  /*23e80*/  MOV R2, 0x1 ;  /* 0x0000000100027802 */ /* 0x000fe20000000f00 */
[----:B------:R-:W-:Y:S01]  /*23e90*/  IMAD.MOV.U32 R34, RZ, RZ, R32 ;  /* 0x000000ffff227224 */ /* 0x000fe200078e0020 */
[----:B------:R-:W-:Y:S02]  /*23ea0*/  MOV R33, 0x1c1f ;  /* 0x00001c1f00217802 */ /* 0x000fe40000000f00 */
[----:B------:R-:W-:-:S02]  /*23eb0*/  MOV R3, 0x23ed0 ;  /* 0x00023ed000037802 */ /* 0x000fc40000000f00 */
[----:B------:R-:W-:Y:S05]  /*23ec0*/  CALL.REL.NOINC `($__internal_39_$__cuda_sm70_shflsync_idx_p) ;  /* 0x00002a3000007944 */ /* 0x000fea0003c00000 */
[----:B------:R-:W-:Y:S01]  /*23ed0*/  MOV R0, R35 ;  /* 0x0000002300007202 */ /* 0x000fe20000000f00 */
[----:B------:R-:W-:Y:S05]  /*23ee0*/  BRA `(.L_x_2504) ;  /* 0xfffe692000007947 */ /* 0x000fea000383ffff */
.L_x_2339:
[----:B------:R-:W-:Y:S01]  /*23ef0*/  IMAD.MOV.U32 R34, RZ, RZ, R22 ;  /* 0x000000ffff227224 */ /* 0x000fe200078e0016 */
[----:B------:R-:W-:Y:S01]  /*23f00*/  MOV R2, RZ ;  /* 0x000000ff00027202 */ /* 0x000fe20000000f00 */
[----:B------:R-:W-:Y:S01]  /*23f10*/  IMAD.MOV.U32 R33, RZ, RZ, 0x1c1f ;  /* 0x00001c1fff217424 */ /* 0x000fe200078e00ff */
[----:B------:R-:W-:-:S02]  /*23f20*/  MOV R3, 0x23f40 ;  /* 0x00023f4000037802 */ /* 0x000fc40000000f00 */
[----:B------:R-:W-:Y:S05]  /*23f30*/  CALL.REL.NOINC `($__internal_39_$__cuda_sm70_shflsync_idx_p) ;  /* 0x000029c000007944 */ /* 0x000fea0003c00000 */
[----:B------:R-:W-:Y:S01]  /*23f40*/  MOV R0, R35 ;  /* 0x0000002300007202 */ /* 0x000fe20000000f00 */
[----:B------:R-:W-:Y:S05]  /*23f50*/  BRA `(.L_x_2505) ;  /* 0xfffe957000007947 */ /* 0x000fea000383ffff */
.L_x_2340:
[----:B------:R-:W-:Y:S01]  /*23f60*/  IMAD.MOV.U32 R34, RZ, RZ, R23 ;  /* 0x000000ffff227224 */ /* 0x000fe200078e0017 */
[----:B------:R-:W-:Y:S01]  /*23f70*/  MOV R2, RZ ;  /* 0x000000ff00027202 */ /* 0x000fe20000000f00 */
[----:B------:R-:W-:Y:S01]  /*23f80*/  IMAD.MOV.U32 R33, RZ, RZ, 0x1c1f ;  /* 0x00001c1fff217424 */ /* 0x000fe200078e00ff */
[----:B------:R-:W-:-:S02]  /*23f90*/  MOV R3, 0x23fb0 ;  /* 0x00023fb000037802 */ /* 0x000fc40000000f00 */
[----:B-12---:R-:W-:Y:S05]  /*23fa0*/  CALL.REL.NOINC `($__internal_39_$__cuda_sm70_shflsync_idx_p) ;  /* 0x0000295000007944 */ /* 0x006fea0003c00000 */
[----:B------:R-:W-:Y:S01]  /*23fb0*/  IMAD.MOV.U32 R34, RZ, RZ, R21 ;  /* 0x000000ffff227224 */ /* 0x000fe200078e0015 */
[----:B------:R-:W-:Y:S01]  /*23fc0*/  MOV R2, RZ ;  /* 0x000000ff00027202 */ /* 0x000fe20000000f00 */
[----:B------:R-:W-:Y:S01]  /*23fd0*/  IMAD.MOV.U32 R33, RZ, RZ, 0x1c1f ;  /* 0x00001c1fff217424 */ /* 0x000fe200078e00ff */
[----:B------:R-:W-:Y:S01]  /*23fe0*/  MOV R8, R35 ;  /* 0x0000002300087202 */ /* 0x000fe20000000f00 */
[----:B------:R-:W-:Y:S01]  /*23ff0*/  IMAD.MOV.U32 R9, RZ, RZ, R0 ;  /* 0x000000ffff097224 */ /* 0x000fe200078e0000 */
[----:B------:R-:W-:-:S02]  /*24000*/  MOV R3, 0x24020 ;  /* 0x0002402000037802 */ /* 0x000fc40000000f00 */
[----:B------:R-:W-:Y:S05]  /*24010*/  CALL.REL.NOINC `($__internal_39_$__cuda_sm70_shflsync_idx_p) ;  /* 0x000028e000007944 */ /* 0x000fea0003c00000 */
[----:B------:R-:W-:Y:S01]  /*24020*/  IMAD.MOV.U32 R20, RZ, RZ, R35 ;  /* 0x000000ffff147224 */ /* 0x000fe200078e0023 */
[----:B------:R-:W-:Y:S01]  /*24030*/  MOV R2, RZ ;  /* 0x000000ff00027202 */ /* 0x000fe20000000f00 */
[----:B------:R-:W-:Y:S01]  /*24040*/  IMAD.MOV.U32 R34, RZ, RZ, R32 ;  /* 0x000000ffff227224 */ /* 0x000fe200078e0020 */
[----:B------:R-:W-:-:S02]  /*24050*/  MOV R33, 0x1c1f ;  /* 0x00001c1f00217802 */ /* 0x000fc40000000f00 */
[----:B------:R-:W-:Y:S02]  /*24060*/  MOV R3, 0x24080 ;  /* 0x0002408000037802 */ /* 0x000fe40000000f00 */
[----:B------:R-:W-:Y:S05]  /*24070*/  CALL.REL.NOINC `($__internal_39_$__cuda_sm70_shflsync_idx_p) ;  /* 0x0000288000007944 */ /* 0x000fea0003c00000 */
[----:B------:R-:W-:Y:S01]  /*24080*/  MOV R3, R35 ;  /* 0x0000002300037202 */ /* 0x000fe20000000f00 */
[----:B------:R-:W-:Y:S05]  /*24090*/  BRA `(.L_x_2506) ;  /* 0xfffe948000007947 */ /* 0x000fea000383ffff */
.L_x_2343:
[----:B------:R-:W-:Y:S01]  /*240a0*/  IMAD.MOV.U32 R34, RZ, RZ, R22 ;  /* 0x000000ffff227224 */ /* 0x000fe200078e0016 */
[----:B------:R-:W-:Y:S01]  /*240b0*/  MOV R2, 0x1 ;  /* 0x0000000100027802 */ /* 0x000fe20000000f00 */
[----:B------:R-:W-:Y:S01]  /*240c0*/  IMAD.MOV.U32 R33, RZ, RZ, 0x1c1f ;  /* 0x00001c1fff217424 */ /* 0x000fe200078e00ff */
[----:B------:R-:W-:Y:S02]  /*240d0*/  MOV R3, 0x240f0 ;  /* 0x000240f000037802 */ /* 0x000fe40000000f00 */
[----:B--23--:R-:W-:Y:S05]  /*240e0*/  CALL.REL.NOINC `($__internal_39_$__cuda_sm70_shflsync_idx_p) ;  /* 0x0000281000007944 */ /* 0x00cfea0003c00000 */
[----:B------:R-:W-:Y:S01]  /*240f0*/  IMAD.MOV.U32 R0, RZ, RZ, R35 ;  /* 0x000000ffff007224 */ /* 0x000fe200078e0023 */
[----:B------:R-:W-:Y:S01]  /*24100*/  MOV R2, 0x1 ;  /* 0x0000000100027802 */ /* 0x000fe20000000f00 */
[----:B------:R-:W-:Y:S01]  /*24110*/  IMAD.MOV.U32 R34, RZ, RZ, R23 ;  /* 0x000000ffff227224 */ /* 0x000fe200078e0017 */
[----:B------:R-:W-:Y:S02]  /*24120*/  MOV R33, 0x1c1f ;  /* 0x00001c1f00217802 */ /* 0x000fe40000000f00 */
[----:B------:R-:W-:Y:S02]  /*24130*/  MOV R3, 0x24150 ;  /* 0x0002415000037802 */ /* 0x000fe40000000f00 */
[----:B------:R-:W-:Y:S05]  /*24140*/  CALL.REL.NOINC `($__internal_39_$__cuda_sm70_shflsync_idx_p) ;  /* 0x000027b000007944 */ /* 0x000fea0003c00000 */
[----:B------:R-:W-:Y:S01]  /*24150*/  IMAD.MOV.U32 R34, RZ, RZ, R21 ;  /* 0x000000ffff227224 */ /* 0x000fe200078e0015 */
[----:B------:R-:W-:Y:S01]  /*24160*/  MOV R2, 0x1 ;  /* 0x0000000100027802 */ /* 0x000fe20000000f00 */
[----:B------:R-:W-:Y:S01]  /*24170*/  IMAD.MOV.U32 R33, RZ, RZ, 0x1c1f ;  /* 0x00001c1fff217424 */ /* 0x000fe200078e00ff */
[----:B------:R-:W-:Y:S01]  /*24180*/  MOV R8, R35 ;  /* 0x0000002300087202 */ /* 0x000fe20000000f00 */
[----:B------:R-:W-:Y:S01]  /*24190*/  IMAD.MOV.U32 R9, RZ, RZ, R0 ;  /* 0x000000ffff097224 */ /* 0x000fe200078e0000 */
[----:B------:R-:W-:-:S02]  /*241a0*/  MOV R3, 0x241c0 ;  /* 0x000241c000037802 */ /* 0x000fc40000000f00 */
[----:B------:R-:W-:Y:S05]  /*241b0*/  CALL.REL.NOINC `($__internal_39_$__cuda_sm70_shflsync_idx_p) ;  /* 0x0000274000007944 */ /* 0x000fea0003c00000 */
        /* <DEDUP_REMOVED lines=8> */
.L_x_2358:
[----:B------:R-:W-:Y:S01]  /*24240*/  IMAD.MOV.U32 R34, RZ, RZ, R20 ;  /* 0x000000ffff227224 */ /* 0x000fe200078e0014 */
[----:B------:R-:W-:Y:S01]  /*24250*/  MOV R2, RZ ;  /* 0x000000ff00027202 */ /* 0x000fe20000000f00 */
[----:B------:R-:W-:Y:S01]  /*24260*/  IMAD.MOV.U32 R33, RZ, RZ, 0x181f ;  /* 0x0000181fff217424 */ /* 0x000fe200078e00ff */
[----:B------:R-:W-:Y:S02]  /*24270*/  MOV R3, 0x24290 ;  /* 0x0002429000037802 */ /* 0x000fe40000000f00 */
[----:B-123--:R-:W-:Y:S05]  /*24280*/  CALL.REL.NOINC `($__internal_39_$__cuda_sm70_shflsync_idx_p) ;  /* 0x0000267000007944 */ /* 0x00efea0003c00000 */
[----:B------:R-:W-:Y:S01]  /*24290*/  MOV R9, R35 ;  /* 0x0000002300097202 */ /* 0x000fe20000000f00 */
[----:B------:R-:W-:Y:S05]  /*242a0*/  BRA `(.L_x_2508) ;  /* 0xfffec7a000007947 */ /* 0x000fea000383ffff */
.L_x_2359:
[----:B------:R-:W-:Y:S01]  /*242b0*/  IMAD.MOV.U32 R34, RZ, RZ, R22 ;  /* 0x000000ffff227224 */ /* 0x000fe200078e0016 */
[----:B------:R-:W-:Y:S01]  /*242c0*/  MOV R2, RZ ;  /* 0x000000ff00027202 */ /* 0x000fe20000000f00 */
[----:B------:R-:W-:Y:S01]  /*242d0*/  IMAD.MOV.U32 R33, RZ, RZ, 0x181f ;  /* 0x0000181fff217424 */ /* 0x000fe200078e00ff */
[----:B------:R-:W-:Y:S02]  /*242e0*/  MOV R3, 0x24300 ;  /* 0x0002430000037802 */ /* 0x000fe40000000f00 */
[----:B-1234-:R-:W-:Y:S05]  /*242f0*/  CALL.REL.NOINC `($__internal_39_$__cuda_sm70_shflsync_idx_p) ;  /* 0x0000260000007944 */ /* 0x01efea0003c00000 */
[----:B------:R-:W-:Y:S01]  /*24300*/  ISETP.GE.AND P0, PT, R198, c[0x0][0x1d4], PT ;  /* 0x00007500c6007a0c */ /* 0x000fe20003f06270 */
[----:B------:R-:W-:Y:S01]  /*24310*/  IMAD.MOV.U32 R34, RZ, RZ, R20 ;  /* 0x000000ffff227224 */ /* 0x000fe200078e0014 */
[----:B------:R-:W-:Y:S01]  /*24320*/  IADD3 R2, P1, R35, R23, RZ ;  /* 0x0000001723027210 */ /* 0x000fe20007f3e0ff */
[----:B------:R-:W-:Y:S01]  /*24330*/  IMAD.MOV.U32 R33, RZ, RZ, 0x181f ;  /* 0x0000181fff217424 */ /* 0x000fe200078e00ff */
[----:B------:R-:W-:-:S03]  /*24340*/  SEL R24, RZ, 0x10, P0 ;  /* 0x00000010ff187807 */ /* 0x000fc60000000000 */
[----:B------:R-:W-:Y:S01]  /*24350*/  IMAD.X R3, R9, 0x1, R25, P1 ;  /* 0x0000000109037824 */ /* 0x000fe200008e0619 */
[----:B------:R-:W-:-:S05]  /*24360*/  IADD3 R16, P1, R35, R26, RZ ;  /* 0x0000001a23107210 */ /* 0x000fca0007f3e0ff */
[----:B------:R-:W-:Y:S01]  /*24370*/  @!PT LDS RZ, [RZ] ;  /* 0x00000000fffff984 */ /* 0x000fe20000000800 */
[----:B------:R-:W-:Y:S01]  /*24380*/  @!PT LDS RZ, [RZ] ;  /* 0x00000000fffff984 */ /* 0x000fe20000000800 */
[----:B------:R-:W-:Y:S01]  /*24390*/  @!PT LDS RZ, [RZ] ;  /* 0x00000000fffff984 */ /* 0x000fe20000000800 */
[----:B------:R1:W-:Y:S01]  /*243a0*/  LDGSTS.E.BYPASS.LTC128B.128 [R144+0x6100], [R2.64], !P0 ;  /* 0x0610000002907fae */ /* 0x0003e2000c101d4c */
[----:B------:R-:W-:Y:S01]  /*243b0*/  IMAD.X R17, R9, 0x1, R27, P1 ;  /* 0x0000000109117824 */ /* 0x000fe200008e061b */
[----:B------:R-:W-:-:S04]  /*243c0*/  ISETP.GE.AND P0, PT, R194, c[0x0][0x1d4], PT ;  /* 0x00007500c2007a0c */ /* 0x000fc80003f06270 */
[----:B------:R-:W-:Y:S02]  /*243d0*/  SEL R20, RZ, 0x10, P0 ;  /* 0x00000010ff147807 */ /* 0x000fe40000000000 */
[----:B-1----:R-:W-:-:S05]  /*243e0*/  IADD3 R2, P1, R35, R28, RZ ;  /* 0x0000001c23027210 */ /* 0x002fca0007f3e0ff */
[----:B------:R-:W-:Y:S01]  /*243f0*/  IMAD.X R3, R9, 0x1, R29, P1 ;  /* 0x0000000109037824 */ /* 0x000fe200008e061d */
[----:B------:R-:W-:-:S04]  /*24400*/  ISETP.GE.AND P1, PT, R201, c[0x0][0x1d4], PT ;  /* 0x00007500c9007a0c */ /* 0x000fc80003f26270 */
        /* <DEDUP_REMOVED lines=14> */
.L_x_2370:
[----:B------:R-:W-:Y:S01]  /*244f0*/  IMAD.MOV.U32 R34, RZ, RZ, R6 ;  /* 0x000000ffff227224 */ /* 0x000fe200078e0006 */
[----:B------:R-:W-:Y:S01]  /*24500*/  MOV R2, RZ ;  /* 0x000000ff00027202 */ /* 0x000fe20000000f00 */
[----:B------:R-:W-:Y:S01]  /*24510*/  IMAD.MOV.U32 R33, RZ, RZ, 0x181f ;  /* 0x0000181fff217424 */ /* 0x000fe200078e00ff */
[----:B------:R-:W-:Y:S02]  /*24520*/  MOV R3, 0x24540 ;  /* 0x0002454000037802 */ /* 0x000fe40000000f00 */
[----:B------:R-:W-:Y:S05]  /*24530*/  CALL.REL.NOINC `($__internal_39_$__cuda_sm70_shflsync_idx_p) ;  /* 0x000023c000007944 */ /* 0x000fea0003c00000 */
[----:B------:R-:W-:Y:S01]  /*24540*/  MOV R4, R35 ;  /* 0x0000002300047202 */ /* 0x000fe20000000f00 */
[----:B------:R-:W-:Y:S05]  /*24550*/  BRA `(.L_x_2510) ;  /* 0xfffef12000007947 */ /* 0x000fea000383ffff */
.L_x_2371:
[----:B------:R-:W-:Y:S01]  /*24560*/  IMAD.MOV.U32 R34, RZ, RZ, R7 ;  /* 0x000000ffff227224 */ /* 0x000fe200078e0007 */
[----:B------:R-:W-:Y:S01]  /*24570*/  MOV R2, RZ ;  /* 0x000000ff00027202 */ /* 0x000fe20000000f00 */
[----:B------:R-:W-:Y:S01]  /*24580*/  IMAD.MOV.U32 R33, RZ, RZ, 0x181f ;  /* 0x0000181fff217424 */ /* 0x000fe200078e00ff */
[----:B------:R-:W-:Y:S02]  /*24590*/  MOV R3, 0x245b0 ;  /* 0x000245b000037802 */ /* 0x000fe40000000f00 */
[----:B-12---:R-:W-:Y:S05]  /*245a0*/  CALL.REL.NOINC `($__internal_39_$__cuda_sm70_shflsync_idx_p) ;  /* 0x0000235000007944 */ /* 0x006fea0003c00000 */
[----:B------:R-:W-:Y:S01]  /*245b0*/  ISETP.GE.AND P4, PT, R198, c[0x0][0x1d4], PT ;  /* 0x00007500c6007a0c */ /* 0x000fe20003f86270 */
[----:B------:R-:W-:Y:S01]  /*245c0*/  IMAD.MOV.U32 R34, RZ, RZ, R6 ;  /* 0x000000ffff227224 */ /* 0x000fe200078e0006 */
[----:B------:R-:W-:Y:S01]  /*245d0*/  IADD3 R2, P0, R35, R13, RZ ;  /* 0x0000000d23027210 */ /* 0x000fe20007f1e0ff */
[----:B------:R-:W-:Y:S01]  /*245e0*/  IMAD.MOV.U32 R33, RZ, RZ, 0x181f ;  /* 0x0000181fff217424 */ /* 0x000fe200078e00ff */
        /* <DEDUP_REMOVED lines=12> */
[----:B------:R-:W-:Y:S01]  /*246b0*/  IMAD.X R3, R4, 0x1, R19, P0 ;  /* 0x0000000104037824 */ /* 0x000fe200000e0613 */
[----:B------:R-:W-:-:S04]  /*246c0*/  ISETP.GE.AND P0, PT, R194, c[0x0][0x1d4], PT ;  /* 0x00007500c2007a0c */ /* 0x000fc80003f06270 */
[----:B------:R-:W-:-:S09]  /*246d0*/  SEL R14, RZ, 0x10, P0 ;  /* 0x00000010ff0e7807 */ /* 0x000fd20000000000 */
[----:B------:R1:W-:Y:S02]  /*246e0*/  LDGSTS.E.BYPASS.LTC128B.128 [R144+0x10100], [R2.64], !P0 ;  /* 0x1010000002907fae */ /* 0x0003e4000c101d4c */
[----:B-1----:R-:W-:Y:S01]  /*246f0*/  IMAD.MOV.U32 R2, RZ, RZ, 0x1 ;  /* 0x00000001ff027424 */ /* 0x002fe200078e00ff */
[----:B------:R-:W-:Y:S02]  /*24700*/  MOV R3, 0x24720 ;  /* 0x0002472000037802 */ /* 0x000fe40000000f00 */
[----:B------:R-:W-:Y:S05]  /*24710*/  CALL.REL.NOINC `($__internal_39_$__cuda_sm70_shflsync_idx_p) ;  /* 0x000021e000007944 */ /* 0x000fea0003c00000 */
[----:B------:R-:W-:Y:S01]  /*24720*/  IMAD.MOV.U32 R4, RZ, RZ, R35 ;  /* 0x000000ffff047224 */ /* 0x000fe200078e0023 */
[----:B------:R-:W-:Y:S01]  /*24730*/  MOV R2, 0x1 ;  /* 0x0000000100027802 */ /* 0x000fe20000000f00 */
[----:B------:R-:W-:Y:S01]  /*24740*/  IMAD.MOV.U32 R34, RZ, RZ, R7 ;  /* 0x000000ffff227224 */ /* 0x000fe200078e0007 */
[----:B------:R-:W-:Y:S02]  /*24750*/  MOV R33, 0x181f ;  /* 0x0000181f00217802 */ /* 0x000fe40000000f00 */
[----:B------:R-:W-:Y:S02]  /*24760*/  MOV R3, 0x24780 ;  /* 0x0002478000037802 */ /* 0x000fe40000000f00 */
[----:B------:R-:W-:Y:S05]  /*24770*/  CALL.REL.NOINC `($__internal_39_$__cuda_sm70_shflsync_idx_p) ;  /* 0x0000218000007944 */ /* 0x000fea0003c00000 */
[----:B------:R-:W-:Y:S01]  /*24780*/  MOV R0, R35 ;  /* 0x0000002300007202 */ /* 0x000fe20000000f00 */
[----:B------:R-:W-:Y:S05]  /*24790*/  BRA `(.L_x_2511) ;  /* 0xfffef03000007947 */ /* 0x000fea000383ffff */
.L_x_2379:
[----:B------:R-:W-:Y:S01]  /*247a0*/  MOV R2, RZ ;  /* 0x000000ff00027202 */ /* 0x000fe20000000f00 */
[----:B------:R-:W-:Y:S01]  /*247b0*/  IMAD.MOV.U32 R34, RZ, RZ, R16 ;  /* 0x000000ffff227224 */ /* 0x000fe200078e0010 */
[----:B------:R-:W-:Y:S01]  /*247c0*/  MOV R3, 0x247f0 ;  /* 0x000247f000037802 */ /* 0x000fe20000000f00 */
[----:B------:R-:W-:Y:S02]  /*247d0*/  IMAD.MOV.U32 R33, RZ, RZ, 0x181f ;  /* 0x0000181fff217424 */ /* 0x000fe400078e00ff */
[----:B-1234-:R-:W-:Y:S05]  /*247e0*/  CALL.REL.NOINC `($__internal_39_$__cuda_sm70_shflsync_idx_p) ;  /* 0x0000211000007944 */ /* 0x01efea0003c00000 */
[----:B------:R-:W-:Y:S01]  /*247f0*/  MOV R5, R35 ;  /* 0x0000002300057202 */ /* 0x000fe20000000f00 */
[----:B------:R-:W-:-:S05]  /*24800*/  BRA `(.L_x_2512) ;  /* 0xfffef6c000007947 */ /* 0x000fca000383ffff */
.L_x_2380:
[----:B------:R-:W-:Y:S01]  /*24810*/  MOV R2, RZ ;  /* 0x000000ff00027202 */ /* 0x000fe20000000f00 */
[----:B------:R-:W-:Y:S01]  /*24820*/  IMAD.MOV.U32 R34, RZ, RZ, R17 ;  /* 0x000000ffff227224 */ /* 0x000fe200078e0011 */
[----:B------:R-:W-:Y:S01]  /*24830*/  MOV R3, 0x24860 ;  /* 0x0002486000037802 */ /* 0x000fe20000000f00 */
[----:B------:R-:W-:Y:S02]  /*24840*/  IMAD.MOV.U32 R33, RZ, RZ, 0x181f ;  /* 0x0000181fff217424 */ /* 0x000fe400078e00ff */
[----:B-1234-:R-:W-:Y:S05]  /*24850*/  CALL.REL.NOINC `($__internal_39_$__cuda_sm70_shflsync_idx_p) ;  /* 0x000020a000007944 */ /* 0x01efea0003c00000 */
[C---:B------:R-:W-:Y:S01]  /*24860*/  LOP3.LUT P4, RZ, R204.reuse, 0x4, RZ, 0xc0, !PT ;  /* 0x00000004ccff7812 */ /* 0x040fe2000788c0ff */
[----:B------:R-:W-:Y:S01]  /*24870*/  IMAD R4, R193, 0x6000, R10 ;  /* 0x00006000c1047824 */ /* 0x000fe200078e020a */
[----:B------:R-:W-:Y:S01]  /*24880*/  IADD3 R2, P0, R35, R24, RZ ;  /* 0x0000001823027210 */ /* 0x000fe20007f1e0ff */
[----:B------:R-:W-:Y:S01]  /*24890*/  IMAD.MOV.U32 R34, RZ, RZ, R16 ;  /* 0x000000ffff227224 */ /* 0x000fe200078e0010 */
[----:B------:R-:W-:Y:S01]  /*248a0*/  LOP3.LUT P3, RZ, R204, 0x2, RZ, 0xc0, !PT ;  /* 0x00000002ccff7812 */ /* 0x000fe2000786c0ff */
[----:B------:R-:W-:Y:S01]  /*248b0*/  IMAD.MOV.U32 R33, RZ, RZ, 0x181f ;  /* 0x0000181fff217424 */ /* 0x000fe200078e00ff */
        /* <DEDUP_REMOVED lines=10> */
[----:B-1----:R-:W-:Y:S05]  /*24960*/  IADD3 R2, P0, R35, R27, RZ ;  /* 0x0000001b23027210 */ /* 0x002fea0007f1e0ff */
[----:B------:R-:W-:Y:S01]  /*24970*/  IMAD.X R3, R5, 0x1, R32, P0 ;  /* 0x0000000105037824 */ /* 0x000fe200000e0620 */
[----:B------:R-:W-:Y:S04]  /*24980*/  ISETP.GE.AND P0, PT, R194, c[0x0][0x1d4], PT ;  /* 0x00007500c2007a0c */ /* 0x000fe80003f06270 */
[----:B------:R-:W-:Y:S09]  /*24990*/  SEL R9, RZ, 0x10, P0 ;  /* 0x00000010ff097807 */ /* 0x000ff20000000000 */
[----:B------:R1:W-:Y:S02]  /*249a0*/  LDGSTS.E.BYPASS.LTC128B.128 [R4+0x4000], [R2.64], !P0 ;  /* 0x0400000002047fae */ /* 0x0003e4000c101d4c */
[----:B-1----:R-:W-:Y:S01]  /*249b0*/  MOV R3, 0x249e0 ;  /* 0x000249e000037802 */ /* 0x002fe20000000f00 */
[----:B------:R-:W-:Y:S02]  /*249c0*/  IMAD.MOV.U32 R2, RZ, RZ, 0x1 ;  /* 0x00000001ff027424 */ /* 0x000fe400078e00ff */
[----:B------:R-:W-:Y:S05]  /*249d0*/  CALL.REL.NOINC `($__internal_39_$__cuda_sm70_shflsync_idx_p) ;  /* 0x00001f2000007944 */ /* 0x000fea0003c00000 */
[----:B------:R-:W-:Y:S01]  /*249e0*/  MOV R2, 0x1 ;  /* 0x0000000100027802 */ /* 0x000fe20000000f00 */
[----:B------:R-:W-:Y:S01]  /*249f0*/  IMAD.MOV.U32 R5, RZ, RZ, R35 ;  /* 0x000000ffff057224 */ /* 0x000fe200078e0023 */
[----:B------:R-:W-:Y:S01]  /*24a00*/  MOV R33, 0x181f ;  /* 0x0000181f00217802 */ /* 0x000fe20000000f00 */
[----:B------:R-:W-:Y:S01]  /*24a10*/  IMAD.MOV.U32 R34, RZ, RZ, R17 ;  /* 0x000000ffff227224 */ /* 0x000fe200078e0011 */
[----:B------:R-:W-:Y:S02]  /*24a20*/  MOV R3, 0x24a40 ;  /* 0x00024a4000037802 */ /* 0x000fe40000000f00 */
[----:B------:R-:W-:Y:S05]  /*24a30*/  CALL.REL.NOINC `($__internal_39_$__cuda_sm70_shflsync_idx_p) ;  /* 0x00001ec000007944 */ /* 0x000fea0003c00000 */
[----:B------:R-:W-:Y:S01]  /*24a40*/  MOV R2, R35 ;  /* 0x0000002300027202 */ /* 0x000fe20000000f00 */
[----:B------:R-:W-:-:S05]  /*24a50*/  BRA `(.L_x_2513) ;  /* 0xfffef5d000007947 */ /* 0x000fca000383ffff */
.L_x_2391:
[----:B------:R-:W-:Y:S01]  /*24a60*/  MOV R2, RZ ;  /* 0x000000ff00027202 */ /* 0x000fe20000000f00 */
[----:B------:R-:W-:Y:S01]  /*24a70*/  IMAD.MOV.U32 R34, RZ, RZ, R5 ;  /* 0x000000ffff227224 */ /* 0x000fe200078e0005 */
[----:B------:R-:W-:Y:S01]  /*24a80*/  MOV R3, 0x24ab0 ;  /* 0x00024ab000037802 */ /* 0x000fe20000000f00 */
[----:B------:R-:W-:Y:S02]  /*24a90*/  IMAD.MOV.U32 R33, RZ, RZ, 0x181f ;  /* 0x0000181fff217424 */ /* 0x000fe400078e00ff */
[----:B------:R-:W-:Y:S05]  /*24aa0*/  CALL.REL.NOINC `($__internal_39_$__cuda_sm70_shflsync_idx_p) ;  /* 0x00001e5000007944 */ /* 0x000fea0003c00000 */
[----:B------:R-:W-:Y:S01]  /*24ab0*/  MOV R4, R35 ;  /* 0x0000002300047202 */ /* 0x000fe20000000f00 */
[----:B------:R-:W-:-:S05]  /*24ac0*/  BRA `(.L_x_2514) ;  /* 0xffff277000007947 */ /* 0x000fca000383ffff */
.L_x_2392:
[----:B------:R-:W-:Y:S01]  /*24ad0*/  MOV R2, RZ ;  /* 0x000000ff00027202 */ /* 0x000fe20000000f00 */
[----:B------:R-:W-:Y:S01]  /*24ae0*/  IMAD.MOV.U32 R34, RZ, RZ, R12 ;  /* 0x000000ffff227224 */ /* 0x000fe200078e000c */
[----:B------:R-:W-:Y:S01]  /*24af0*/  MOV R3, 0x24b20 ;  /* 0x00024b2000037802 */ /* 0x000fe20000000f00 */
[----:B------:R-:W-:Y:S02]  /*24b00*/  IMAD.MOV.U32 R33, RZ, RZ, 0x181f ;  /* 0x0000181fff217424 */ /* 0x000fe400078e00ff */
[----:B-12---:R-:W-:Y:S05]  /*24b10*/  CALL.REL.NOINC `($__internal_39_$__cuda_sm70_shflsync_idx_p) ;  /* 0x00001de000007944 */ /* 0x006fea0003c00000 */
[C---:B------:R-:W-:Y:S01]  /*24b20*/  LOP3.LUT P4, RZ, R204.reuse, 0x4, RZ, 0xc0, !PT ;  /* 0x00000004ccff7812 */ /* 0x040fe2000788c0ff */
[----:B------:R-:W-:Y:S01]  /*24b30*/  IMAD R0, R193, 0x6000, R11 ;  /* 0x00006000c1007824 */ /* 0x000fe200078e020b */
[C---:B------:R-:W-:Y:S01]  /*24b40*/  IADD3 R2, P0, R35.reuse, R16, RZ ;  /* 0x0000001023027210 */ /* 0x040fe20007f1e0ff */
[----:B------:R-:W-:Y:S01]  /*24b50*/  IMAD.MOV.U32 R34, RZ, RZ, R5 ;  /* 0x000000ffff227224 */ /* 0x000fe200078e0005 */
[----:B------:R-:W-:Y:S01]  /*24b60*/  LOP3.LUT P3, RZ, R204, 0x2, RZ, 0xc0, !PT ;  /* 0x00000002ccff7812 */ /* 0x000fe2000786c0ff */
[----:B------:R-:W-:Y:S01]  /*24b70*/  IMAD.MOV.U32 R33, RZ, RZ, 0x181f ;  /* 0x0000181fff217424 */ /* 0x000fe200078e00ff */
        /* <DEDUP_REMOVED lines=26> */
.L_x_2401:
[----:B------:R-:W-:Y:S01]  /*24d20*/  MOV R2, RZ ;  /* 0x000000ff00027202 */ /* 0x000fe20000000f00 */
[----:B------:R-:W-:Y:S01]  /*24d30*/  IMAD.MOV.U32 R34, RZ, RZ, R9 ;  /* 0x000000ffff227224 */ /* 0x000fe200078e0009 */
[----:B------:R-:W-:Y:S01]  /*24d40*/  MOV R3, 0x24d70 ;  /* 0x00024d7000037802 */ /* 0x000fe20000000f00 */
[----:B------:R-:W-:Y:S02]  /*24d50*/  IMAD.MOV.U32 R33, RZ, RZ, 0x181f ;  /* 0x0000181fff217424 */ /* 0x000fe400078e00ff */
[----:B-1234-:R-:W-:Y:S05]  /*24d60*/  CALL.REL.NOINC `($__internal_39_$__cuda_sm70_shflsync_idx_p) ;  /* 0x00001b9000007944 */ /* 0x01efea0003c00000 */
[----:B------:R-:W-:Y:S01]  /*24d70*/  MOV R5, R35 ;  /* 0x0000002300057202 */ /* 0x000fe20000000f00 */
[----:B------:R-:W-:-:S05]  /*24d80*/  BRA `(.L_x_2516) ;  /* 0xffff2d5000007947 */ /* 0x000fca000383ffff */
.L_x_2402:
[----:B------:R-:W-:Y:S01]  /*24d90*/  MOV R2, RZ ;  /* 0x000000ff00027202 */ /* 0x000fe20000000f00 */
[----:B------:R-:W-:Y:S01]  /*24da0*/  IMAD.MOV.U32 R34, RZ, RZ, R16 ;  /* 0x000000ffff227224 */ /* 0x000fe200078e0010 */
[----:B------:R-:W-:Y:S01]  /*24db0*/  MOV R3, 0x24de0 ;  /* 0x00024de000037802 */ /* 0x000fe20000000f00 */
[----:B------:R-:W-:Y:S02]  /*24dc0*/  IMAD.MOV.U32 R33, RZ, RZ, 0x181f ;  /* 0x0000181fff217424 */ /* 0x000fe400078e00ff */
[----:B-1234-:R-:W-:Y:S05]  /*24dd0*/  CALL.REL.NOINC `($__internal_39_$__cuda_sm70_shflsync_idx_p) ;  /* 0x00001b2000007944 */ /* 0x01efea0003c00000 */
[----:B------:R-:W-:Y:S01]  /*24de0*/  ISETP.GE.AND P3, PT, R198, c[0x0][0x1d4], PT ;  /* 0x00007500c6007a0c */ /* 0x000fe20003f66270 */
[----:B------:R-:W-:Y:S01]  /*24df0*/  IMAD R4, R193, 0x6000, R10 ;  /* 0x00006000c1047824 */ /* 0x000fe200078e020a */
[----:B------:R-:W-:Y:S01]  /*24e00*/  IADD3 R2, P0, R35, R17, RZ ;  /* 0x0000001123027210 */ /* 0x000fe20007f1e0ff */
[----:B------:R-:W-:Y:S01]  /*24e10*/  IMAD.MOV.U32 R34, RZ, RZ, R9 ;  /* 0x000000ffff227224 */ /* 0x000fe200078e0009 */
[----:B------:R-:W-:Y:S01]  /*24e20*/  ISETP.GE.AND P1, PT, R201, c[0x0][0x1d4], PT ;  /* 0x00007500c9007a0c */ /* 0x000fe20003f26270 */
        /* <DEDUP_REMOVED lines=27> */
.L_x_2403:
[----:B------:R-:W-:Y:S01]  /*24fe0*/  MOV R152, 0x2 ;  /* 0x0000000200987802 */ /* 0x000fe20000000f00 */
[----:B------:R-:W-:Y:S01]  /*24ff0*/  IMAD.MOV.U32 R2, RZ, RZ, R8 ;  /* 0x000000ffff027224 */ /* 0x000fe200078e0008 */
[----:B------:R-:W-:Y:S02]  /*25000*/  MOV R3, 0x25020 ;  /* 0x0002502000037802 */ /* 0x000fe40000000f00 */
[----:B------:R-:W-:Y:S05]  /*25010*/  CALL.REL.NOINC `($__internal_38_$__cuda_sm70_shflsync_bfly_p) ;  /* 0x0000189000007944 */ /* 0x000fea0003c00000 */
[----:B------:R-:W-:Y:S01]  /*25020*/  MOV R2, R152 ;  /* 0x0000009800027202 */ /* 0x000fe20000000f00 */
[----:B------:R-:W-:-:S05]  /*25030*/  BRA `(.L_x_2518) ;  /* 0xffff397000007947 */ /* 0x000fca000383ffff */
.L_x_2406:
[----:B------:R-:W-:Y:S01]  /*25040*/  MOV R2, RZ ;  /* 0x000000ff00027202 */ /* 0x000fe20000000f00 */
[----:B------:R-:W-:Y:S01]  /*25050*/  IMAD.MOV.U32 R34, RZ, RZ, R12 ;  /* 0x000000ffff227224 */ /* 0x000fe200078e000c */
[----:B------:R-:W-:Y:S01]  /*25060*/  MOV R3, 0x25090 ;  /* 0x0002509000037802 */ /* 0x000fe20000000f00 */
[----:B------:R-:W-:Y:S02]  /*25070*/  IMAD.MOV.U32 R33, RZ, RZ, 0x181f ;  /* 0x0000181fff217424 */ /* 0x000fe400078e00ff */
[----:B------:R-:W-:Y:S05]  /*25080*/  CALL.REL.NOINC `($__internal_39_$__cuda_sm70_shflsync_idx_p) ;  /* 0x0000187000007944 */ /* 0x000fea0003c00000 */
[----:B------:R-:W-:Y:S01]  /*25090*/  MOV R4, R35 ;  /* 0x0000002300047202 */ /* 0x000fe20000000f00 */
[----:B------:R-:W-:-:S05]  /*250a0*/  BRA `(.L_x_2519) ;  /* 0xffff52f000007947 */ /* 0x000fca000383ffff */
.L_x_2407:
[----:B------:R-:W-:Y:S01]  /*250b0*/  MOV R2, RZ ;  /* 0x000000ff00027202 */ /* 0x000fe20000000f00 */
[----:B------:R-:W-:Y:S01]  /*250c0*/  IMAD.MOV.U32 R34, RZ, RZ, R13 ;  /* 0x000000ffff227224 */ /* 0x000fe200078e000d */
[----:B------:R-:W-:Y:S01]  /*250d0*/  MOV R3, 0x25100 ;  /* 0x0002510000037802 */ /* 0x000fe20000000f00 */
[----:B------:R-:W-:Y:S02]  /*250e0*/  IMAD.MOV.U32 R33, RZ, RZ, 0x181f ;  /* 0x0000181fff217424 */ /* 0x000fe400078e00ff */
[----:B-12---:R-:W-:Y:S05]  /*250f0*/  CALL.REL.NOINC `($__internal_39_$__cuda_sm70_shflsync_idx_p) ;  /* 0x0000180000007944 */ /* 0x006fea0003c00000 */
[----:B------:R-:W-:Y:S01]  /*25100*/  ISETP.GE.AND P4, PT, R198, c[0x0][0x1d4], PT ;  /* 0x00007500c6007a0c */ /* 0x000fe20003f86270 */
[----:B------:R-:W-:Y:S01]  /*25110*/  IMAD R0, R193, 0x6000, R11 ;  /* 0x00006000c1007824 */ /* 0x000fe200078e020b */
[----:B------:R-:W-:Y:S01]  /*25120*/  IADD3 R2, P0, R35, R17, RZ ;  /* 0x0000001123027210 */ /* 0x000fe20007f1e0ff */
[----:B------:R-:W-:Y:S01]  /*25130*/  IMAD.MOV.U32 R34, RZ, RZ, R12 ;  /* 0x000000ffff227224 */ /* 0x000fe200078e000c */
[----:B------:R-:W-:Y:S01]  /*25140*/  ISETP.GE.AND P3, PT, R201, c[0x0][0x1d4], PT ;  /* 0x00007500c9007a0c */ /* 0x000fe20003f66270 */
        /* <DEDUP_REMOVED lines=27> */
.L_x_2412:
[----:B------:R-:W-:Y:S01]  /*25300*/  MOV R2, RZ ;  /* 0x000000ff00027202 */ /* 0x000fe20000000f00 */
[----:B------:R-:W-:Y:S01]  /*25310*/  IMAD.MOV.U32 R34, RZ, RZ, R8 ;  /* 0x000000ffff227224 */ /* 0x000fe200078e0008 */
[----:B------:R-:W-:Y:S01]  /*25320*/  MOV R3, 0x25350 ;  /* 0x0002535000037802 */ /* 0x000fe20000000f00 */
[----:B------:R-:W-:Y:S02]  /*25330*/  IMAD.MOV.U32 R33, RZ, RZ, 0x181f ;  /* 0x0000181fff217424 */ /* 0x000fe400078e00ff */
[----:B-1234-:R-:W-:Y:S05]  /*25340*/  CALL.REL.NOINC `($__internal_39_$__cuda_sm70_shflsync_idx_p) ;  /* 0x000015b000007944 */ /* 0x01efea0003c00000 */
[----:B------:R-:W-:Y:S01]  /*25350*/  MOV R5, R35 ;  /* 0x0000002300057202 */ /* 0x000fe20000000f00 */
[----:B------:R-:W-:-:S05]  /*25360*/  BRA `(.L_x_2521) ;  /* 0xffff568000007947 */ /* 0x000fca000383ffff */
.L_x_2413:
        /* <DEDUP_REMOVED lines=37> */
.L_x_2424:
[----:B------:R-:W-:Y:S01]  /*255c0*/  MOV R2, RZ ;  /* 0x000000ff00027202 */ /* 0x000fe20000000f00 */
[----:B------:R-:W-:Y:S01]  /*255d0*/  IMAD.MOV.U32 R34, RZ, RZ, R12 ;  /* 0x000000ffff227224 */ /* 0x000fe200078e000c */
[----:B------:R-:W-:Y:S01]  /*255e0*/  MOV R3, 0x25610 ;  /* 0x0002561000037802 */ /* 0x000fe20000000f00 */
[----:B------:R-:W-:Y:S02]  /*255f0*/  IMAD.MOV.U32 R33, RZ, RZ, 0x181f ;  /* 0x0000181fff217424 */ /* 0x000fe400078e00ff */
[----:B------:R-:W-:Y:S05]  /*25600*/  CALL.REL.NOINC `($__internal_39_$__cuda_sm70_shflsync_idx_p) ;  /* 0x000012f000007944 */ /* 0x000fea0003c00000 */
[----:B------:R-:W-:Y:S01]  /*25610*/  MOV R4, R35 ;  /* 0x0000002300047202 */ /* 0x000fe20000000f00 */
[----:B------:R-:W-:-:S05]  /*25620*/  BRA `(.L_x_2523) ;  /* 0xffff876000007947 */ /* 0x000fca000383ffff */
.L_x_2425:
        /* <DEDUP_REMOVED lines=37> */
.L_x_2427:
[----:B------:R-:W-:Y:S01]  /*25880*/  IMAD.MOV.U32 R2, RZ, RZ, R202 ;  /* 0x000000ffff027224 */ /* 0x000fe200078e00ca */
[----:B------:R-:W-:-:S02]  /*25890*/  MOV R152, 0x2 ;  /* 0x0000000200987802 */ /* 0x000fc40000000f00 */
[----:B------:R-:W-:Y:S02]  /*258a0*/  MOV R3, 0x258c0 ;  /* 0x000258c000037802 */ /* 0x000fe40000000f00 */
[----:B------:R-:W-:Y:S05]  /*258b0*/  CALL.REL.NOINC `($__internal_38_$__cuda_sm70_shflsync_bfly_p) ;  /* 0x00000ff000007944 */ /* 0x000fea0003c00000 */
[----:B------:R-:W-:Y:S01]  /*258c0*/  MOV R0, R152 ;  /* 0x0000009800007202 */ /* 0x000fe20000000f00 */
[----:B------:R-:W-:Y:S05]  /*258d0*/  BRA `(.L_x_2525) ;  /* 0xffff885000007947 */ /* 0x000fea000383ffff */
.L_x_2428:
[----:B------:R-:W-:Y:S01]  /*258e0*/  IMAD.MOV.U32 R2, RZ, RZ, R0 ;  /* 0x000000ffff027224 */ /* 0x000fe200078e0000 */
[----:B------:R-:W-:Y:S02]  /*258f0*/  MOV R152, 0x1 ;  /* 0x0000000100987802 */ /* 0x000fe40000000f00 */
[----:B------:R-:W-:Y:S02]  /*25900*/  MOV R3, 0x25920 ;  /* 0x0002592000037802 */ /* 0x000fe40000000f00 */
[----:B-1----:R-:W-:Y:S05]  /*25910*/  CALL.REL.NOINC `($__internal_38_$__cuda_sm70_shflsync_bfly_p) ;  /* 0x00000f9000007944 */ /* 0x002fea0003c00000 */
[----:B------:R-:W-:Y:S01]  /*25920*/  FADD.FTZ R0, R0, R152 ;  /* 0x0000009800007221 */ /* 0x000fe20000010000 */
[----:B------:R-:W-:Y:S02]  /*25930*/  MOV R2, R203 ;  /* 0x000000cb00027202 */ /* 0x000fe40000000f00 */
[----:B------:R-:W-:Y:S02]  /*25940*/  MOV R152, 0x2 ;  /* 0x0000000200987802 */ /* 0x000fe40000000f00 */
[----:B------:R-:W-:Y:S02]  /*25950*/  MOV R3, 0x25970 ;  /* 0x0002597000037802 */ /* 0x000fe40000000f00 */
[----:B------:R-:W-:Y:S05]  /*25960*/  CALL.REL.NOINC `($__internal_38_$__cuda_sm70_shflsync_bfly_p) ;  /* 0x00000f4000007944 */ /* 0x000fea0003c00000 */
[----:B------:R-:W-:Y:S01]  /*25970*/  FADD.FTZ R4, R203, R152 ;  /* 0x00000098cb047221 */ /* 0x000fe20000010000 */
[----:B------:R-:W-:-:S02]  /*25980*/  MOV R152, 0x1 ;  /* 0x0000000100987802 */ /* 0x000fc40000000f00 */
[----:B------:R-:W-:Y:S02]  /*25990*/  MOV R3, 0x259c0 ;  /* 0x000259c000037802 */ /* 0x000fe40000000f00 */
[----:B------:R-:W-:Y:S02]  /*259a0*/  MOV R2, R4 ;  /* 0x0000000400027202 */ /* 0x000fe40000000f00 */
[----:B------:R-:W-:Y:S05]  /*259b0*/  CALL.REL.NOINC `($__internal_38_$__cuda_sm70_shflsync_bfly_p) ;  /* 0x00000ef000007944 */ /* 0x000fea0003c00000 */
[----:B------:R-:W-:Y:S01]  /*259c0*/  MOV R3, R152 ;  /* 0x0000009800037202 */ /* 0x000fe20000000f00 */
[----:B------:R-:W-:Y:S05]  /*259d0*/  BRA `(.L_x_2526) ;  /* 0xffff87c000007947 */ /* 0x000fea000383ffff */
.L_x_2435:
[----:B--234-:R-:W-:Y:S01]  /*259e0*/  IMAD.MOV.U32 R34, RZ, RZ, R13 ;  /* 0x000000ffff227224 */ /* 0x01cfe200078e000d */
[----:B------:R-:W-:Y:S01]  /*259f0*/  MOV R2, RZ ;  /* 0x000000ff00027202 */ /* 0x000fe20000000f00 */
[----:B------:R-:W-:Y:S01]  /*25a00*/  IMAD.MOV.U32 R33, RZ, RZ, 0x181f ;  /* 0x0000181fff217424 */ /* 0x000fe200078e00ff */
[----:B------:R-:W-:Y:S02]  /*25a10*/  MOV R3, 0x25a30 ;  /* 0x00025a3000037802 */ /* 0x000fe40000000f00 */
[----:B-1----:R-:W-:Y:S05]  /*25a20*/  CALL.REL.NOINC `($__internal_39_$__cuda_sm70_shflsync_idx_p) ;  /* 0x00000ed000007944 */ /* 0x002fea0003c00000 */
[----:B------:R-:W-:Y:S01]  /*25a30*/  MOV R5, R35 ;  /* 0x0000002300057202 */ /* 0x000fe20000000f00 */
[----:B------:R-:W-:Y:S05]  /*25a40*/  BRA `(.L_x_2527) ;  /* 0xffffa03000007947 */ /* 0x000fea000383ffff */
.L_x_2436:
[----:B------:R-:W-:Y:S01]  /*25a50*/  IMAD.MOV.U32 R34, RZ, RZ, R14 ;  /* 0x000000ffff227224 */ /* 0x000fe200078e000e */
[----:B------:R-:W-:Y:S01]  /*25a60*/  MOV R2, RZ ;  /* 0x000000ff00027202 */ /* 0x000fe20000000f00 */
[----:B------:R-:W-:Y:S01]  /*25a70*/  IMAD.MOV.U32 R33, RZ, RZ, 0x181f ;  /* 0x0000181fff217424 */ /* 0x000fe200078e00ff */
[----:B------:R-:W-:-:S02]  /*25a80*/  MOV R3, 0x25aa0 ;  /* 0x00025aa000037802 */ /* 0x000fc40000000f00 */
[----:B-123--:R-:W-:Y:S05]  /*25a90*/  CALL.REL.NOINC `($__internal_39_$__cuda_sm70_shflsync_idx_p) ;  /* 0x00000e6000007944 */ /* 0x00efea0003c00000 */
[----:B------:R-:W-:Y:S01]  /*25aa0*/  MOV R0, R35 ;  /* 0x0000002300007202 */ /* 0x000fe20000000f00 */
[----:B------:R-:W-:Y:S05]  /*25ab0*/  BRA `(.L_x_2528) ;  /* 0xffff9fe000007947 */ /* 0x000fea000383ffff */
.L_x_2439:
[----:B------:R-:W-:Y:S01]  /*25ac0*/  IMAD.MOV.U32 R34, RZ, RZ, R13 ;  /* 0x000000ffff227224 */ /* 0x000fe200078e000d */
[----:B--2---:R-:W-:Y:S01]  /*25ad0*/  MOV R2, 0x1 ;  /* 0x0000000100027802 */ /* 0x004fe20000000f00 */
[----:B------:R-:W-:Y:S01]  /*25ae0*/  IMAD.MOV.U32 R33, RZ, RZ, 0x181f ;  /* 0x0000181fff217424 */ /* 0x000fe200078e00ff */
[----:B------:R-:W-:-:S02]  /*25af0*/  MOV R3, 0x25b10 ;  /* 0x00025b1000037802 */ /* 0x000fc40000000f00 */
[----:B-1-34-:R-:W-:Y:S05]  /*25b00*/  CALL.REL.NOINC `($__internal_39_$__cuda_sm70_shflsync_idx_p) ;  /* 0x00000df000007944 */ /* 0x01afea0003c00000 */
        /* <DEDUP_REMOVED lines=8> */
.L_x_2442:
[----:B------:R-:W-:Y:S01]  /*25b90*/  IMAD.MOV.U32 R34, RZ, RZ, R13 ;  /* 0x000000ffff227224 */ /* 0x000fe200078e000d */
[----:B--2---:R-:W-:Y:S01]  /*25ba0*/  MOV R2, 0x2 ;  /* 0x0000000200027802 */ /* 0x004fe20000000f00 */
[----:B------:R-:W-:Y:S01]  /*25bb0*/  IMAD.MOV.U32 R33, RZ, RZ, 0x181f ;  /* 0x0000181fff217424 */ /* 0x000fe200078e00ff */
[----:B------:R-:W-:Y:S02]  /*25bc0*/  MOV R3, 0x25be0 ;  /* 0x00025be000037802 */ /* 0x000fe40000000f00 */
[----:B-1-34-:R-:W-:Y:S05]  /*25bd0*/  CALL.REL.NOINC `($__internal_39_$__cuda_sm70_shflsync_idx_p) ;  /* 0x00000d2000007944 */ /* 0x01afea0003c00000 */
[----:B------:R-:W-:Y:S01]  /*25be0*/  MOV R5, R35 ;  /* 0x0000002300057202 */ /* 0x000fe20000000f00 */
[----:B------:R-:W-:Y:S05]  /*25bf0*/  BRA `(.L_x_2530) ;  /* 0xffffa10000007947 */ /* 0x000fea000383ffff */
.L_x_2443:
[----:B------:R-:W-:Y:S01]  /*25c00*/  IMAD.MOV.U32 R34, RZ, RZ, R14 ;  /* 0x000000ffff227224 */ /* 0x000fe200078e000e */
[----:B--2---:R-:W-:Y:S01]  /*25c10*/  MOV R2, 0x2 ;  /* 0x0000000200027802 */ /* 0x004fe20000000f00 */
[----:B------:R-:W-:Y:S01]  /*25c20*/  IMAD.MOV.U32 R33, RZ, RZ, 0x181f ;  /* 0x0000181fff217424 */ /* 0x000fe200078e00ff */
[----:B------:R-:W-:Y:S02]  /*25c30*/  MOV R3, 0x25c50 ;  /* 0x00025c5000037802 */ /* 0x000fe40000000f00 */
[----:B-1-34-:R-:W-:Y:S05]  /*25c40*/  CALL.REL.NOINC `($__internal_39_$__cuda_sm70_shflsync_idx_p) ;  /* 0x00000cb000007944 */ /* 0x01afea0003c00000 */
[----:B------:R-:W-:Y:S01]  /*25c50*/  MOV R0, R35 ;  /* 0x0000002300007202 */ /* 0x000fe20000000f00 */
[----:B------:R-:W-:Y:S05]  /*25c60*/  BRA `(.L_x_2531) ;  /* 0xffffa0b000007947 */ /* 0x000fea000383ffff */
.L_x_2446:
[----:B------:R-:W-:Y:S01]  /*25c70*/  IMAD.MOV.U32 R34, RZ, RZ, R13 ;  /* 0x000000ffff227224 */ /* 0x000fe200078e000d */
[----:B---3--:R-:W-:Y:S01]  /*25c80*/  MOV R2, 0x3 ;  /* 0x0000000300027802 */ /* 0x008fe20000000f00 */
        /* <DEDUP_REMOVED lines=11> */
.L_x_2448:
[----:B------:R-:W-:Y:S01]  /*25d40*/  IMAD.MOV.U32 R34, RZ, RZ, R5 ;  /* 0x000000ffff227224 */ /* 0x000fe200078e0005 */
[----:B------:R-:W-:Y:S01]  /*25d50*/  MOV R2, RZ ;  /* 0x000000ff00027202 */ /* 0x000fe20000000f00 */
[----:B------:R-:W-:Y:S01]  /*25d60*/  IMAD.MOV.U32 R33, RZ, RZ, 0x1c1f ;  /* 0x00001c1fff217424 */ /* 0x000fe200078e00ff */
[----:B------:R-:W-:Y:S02]  /*25d70*/  MOV R3, 0x25d90 ;  /* 0x00025d9000037802 */ /* 0x000fe40000000f00 */
[----:B--2---:R-:W-:Y:S05]  /*25d80*/  CALL.REL.NOINC `($__internal_39_$__cuda_sm70_shflsync_idx_p) ;  /* 0x00000b7000007944 */ /* 0x004fea0003c00000 */
[----:B------:R-:W-:Y:S01]  /*25d90*/  MOV R4, R35 ;  /* 0x0000002300047202 */ /* 0x000fe20000000f00 */
[----:B------:R-:W-:Y:S05]  /*25da0*/  BRA `(.L_x_2533) ;  /* 0xffffa3d000007947 */ /* 0x000fea000383ffff */
.L_x_2449:
[----:B------:R-:W-:Y:S01]  /*25db0*/  IMAD.MOV.U32 R34, RZ, RZ, R14 ;  /* 0x000000ffff227224 */ /* 0x000fe200078e000e */
[----:B------:R-:W-:Y:S01]  /*25dc0*/  MOV R2, RZ ;  /* 0x000000ff00027202 */ /* 0x000fe20000000f00 */
[----:B------:R-:W-:Y:S01]  /*25dd0*/  IMAD.MOV.U32 R33, RZ, RZ, 0x1c1f ;  /* 0x00001c1fff217424 */ /* 0x000fe200078e00ff */
[----:B------:R-:W-:Y:S02]  /*25de0*/  MOV R3, 0x25e00 ;  /* 0x00025e0000037802 */ /* 0x000fe40000000f00 */
[----:B-123--:R-:W-:Y:S05]  /*25df0*/  CALL.REL.NOINC `($__internal_39_$__cuda_sm70_shflsync_idx_p) ;  /* 0x00000b0000007944 */ /* 0x00efea0003c00000 */
[----:B------:R-:W-:Y:S01]  /*25e00*/  MOV R0, R35 ;  /* 0x0000002300007202 */ /* 0x000fe20000000f00 */
[----:B------:R-:W-:Y:S05]  /*25e10*/  BRA `(.L_x_2534) ;  /* 0xffffa38000007947 */ /* 0x000fea000383ffff */
.L_x_2452:
        /* <DEDUP_REMOVED lines=13> */
.L_x_2456:
[----:B------:R-:W-:Y:S01]  /*25ef0*/  IMAD.MOV.U32 R34, RZ, RZ, R5 ;  /* 0x000000ffff227224 */ /* 0x000fe200078e0005 */
[----:B------:R-:W-:Y:S01]  /*25f00*/  MOV R2, RZ ;  /* 0x000000ff00027202 */ /* 0x000fe20000000f00 */
[----:B------:R-:W-:Y:S01]  /*25f10*/  IMAD.MOV.U32 R33, RZ, RZ, 0x181f ;  /* 0x0000181fff217424 */ /* 0x000fe200078e00ff */
[----:B------:R-:W-:Y:S02]  /*25f20*/  MOV R3, 0x25f40 ;  /* 0x00025f4000037802 */ /* 0x000fe40000000f00 */
[----:B------:R-:W-:Y:S05]  /*25f30*/  CALL.REL.NOINC `($__internal_39_$__cuda_sm70_shflsync_idx_p) ;  /* 0x000009c000007944 */ /* 0x000fea0003c00000 */
[----:B------:R-:W-:Y:S01]  /*25f40*/  MOV R4, R35 ;  /* 0x0000002300047202 */ /* 0x000fe20000000f00 */
[----:B------:R-:W-:Y:S05]  /*25f50*/  BRA `(.L_x_2536) ;  /* 0xffffbd9000007947 */ /* 0x000fea000383ffff */
.L_x_2457:
[----:B------:R-:W-:Y:S01]  /*25f60*/  IMAD.MOV.U32 R34, RZ, RZ, R14 ;  /* 0x000000ffff227224 */ /* 0x000fe200078e000e */
[----:B------:R-:W-:Y:S01]  /*25f70*/  MOV R2, RZ ;  /* 0x000000ff00027202 */ /* 0x000fe20000000f00 */
[----:B------:R-:W-:Y:S01]  /*25f80*/  IMAD.MOV.U32 R33, RZ, RZ, 0x181f ;  /* 0x0000181fff217424 */ /* 0x000fe200078e00ff */
[----:B------:R-:W-:Y:S02]  /*25f90*/  MOV R3, 0x25fb0 ;  /* 0x00025fb000037802 */ /* 0x000fe40000000f00 */
[----:B-12---:R-:W-:Y:S05]  /*25fa0*/  CALL.REL.NOINC `($__internal_39_$__cuda_sm70_shflsync_idx_p) ;  /* 0x0000095000007944 */ /* 0x006fea0003c00000 */
[----:B------:R-:W-:Y:S01]  /*25fb0*/  MOV R0, R35 ;  /* 0x0000002300007202 */ /* 0x000fe20000000f00 */
[----:B------:R-:W-:Y:S05]  /*25fc0*/  BRA `(.L_x_2537) ;  /* 0xffffbd4000007947 */ /* 0x000fea000383ffff */
.L_x_2460:
        /* <DEDUP_REMOVED lines=13> */
.L_x_2463:
[----:B------:R-:W-:Y:S01]  /*260a0*/  IMAD.MOV.U32 R34, RZ, RZ, R5 ;  /* 0x000000ffff227224 */ /* 0x000fe200078e0005 */
[----:B-1----:R-:W-:Y:S01]  /*260b0*/  MOV R2, 0x2 ;  /* 0x0000000200027802 */ /* 0x002fe20000000f00 */
[----:B------:R-:W-:Y:S01]  /*260c0*/  IMAD.MOV.U32 R33, RZ, RZ, 0x181f ;  /* 0x0000181fff217424 */ /* 0x000fe200078e00ff */
[----:B------:R-:W-:Y:S02]  /*260d0*/  MOV R3, 0x260f0 ;  /* 0x000260f000037802 */ /* 0x000fe40000000f00 */
[----:B--234-:R-:W-:Y:S05]  /*260e0*/  CALL.REL.NOINC `($__internal_39_$__cuda_sm70_shflsync_idx_p) ;  /* 0x0000081000007944 */ /* 0x01cfea0003c00000 */
[----:B------:R-:W-:Y:S01]  /*260f0*/  MOV R4, R35 ;  /* 0x0000002300047202 */ /* 0x000fe20000000f00 */
[----:B------:R-:W-:Y:S05]  /*26100*/  BRA `(.L_x_2539) ;  /* 0xffffbe7000007947 */ /* 0x000fea000383ffff */
.L_x_2464:
[----:B------:R-:W-:Y:S01]  /*26110*/  IMAD.MOV.U32 R34, RZ, RZ, R14 ;  /* 0x000000ffff227224 */ /* 0x000fe200078e000e */
[----:B------:R-:W-:Y:S01]  /*26120*/  MOV R2, 0x2 ;  /* 0x0000000200027802 */ /* 0x000fe20000000f00 */
[----:B------:R-:W-:Y:S01]  /*26130*/  IMAD.MOV.U32 R33, RZ, RZ, 0x181f ;  /* 0x0000181fff217424 */ /* 0x000fe200078e00ff */
[----:B------:R-:W-:Y:S02]  /*26140*/  MOV R3, 0x26160 ;  /* 0x0002616000037802 */ /* 0x000fe40000000f00 */
[----:B-1234-:R-:W-:Y:S05]  /*26150*/  CALL.REL.NOINC `($__internal_39_$__cuda_sm70_shflsync_idx_p) ;  /* 0x000007a000007944 */ /* 0x01efea0003c00000 */
[----:B------:R-:W-:Y:S01]  /*26160*/  MOV R0, R35 ;  /* 0x0000002300007202 */ /* 0x000fe20000000f00 */
[----:B------:R-:W-:Y:S05]  /*26170*/  BRA `(.L_x_2540) ;  /* 0xffffbe2000007947 */ /* 0x000fea000383ffff */
.L_x_2467:
[----:B------:R-:W-:Y:S01]  /*26180*/  IMAD.MOV.U32 R34, RZ, RZ, R5 ;  /* 0x000000ffff227224 */ /* 0x000fe200078e0005 */
[----:B-1----:R-:W-:Y:S01]  /*26190*/  MOV R2, 0x3 ;  /* 0x0000000300027802 */ /* 0x002fe20000000f00 */
[----:B------:R-:W-:Y:S01]  /*261a0*/  IMAD.MOV.U32 R33, RZ, RZ, 0x181f ;  /* 0x0000181fff217424 */ /* 0x000fe200078e00ff */
[----:B------:R-:W-:-:S02]  /*261b0*/  MOV R3, 0x261d0 ;  /* 0x000261d000037802 */ /* 0x000fc40000000f00 */
[----:B--234-:R-:W-:Y:S05]  /*261c0*/  CALL.REL.NOINC `($__internal_39_$__cuda_sm70_shflsync_idx_p) ;  /* 0x0000073000007944 */ /* 0x01cfea0003c00000 */
        /* <DEDUP_REMOVED lines=8> */
.L_x_2469:
[----:B------:R-:W-:Y:S01]  /*26250*/  IMAD.MOV.U32 R34, RZ, RZ, R32 ;  /* 0x000000ffff227224 */ /* 0x000fe200078e0020 */
[----:B------:R-:W-:Y:S01]  /*26260*/  MOV R2, RZ ;  /* 0x000000ff00027202 */ /* 0x000fe20000000f00 */
[----:B------:R-:W-:Y:S01]  /*26270*/  IMAD.MOV.U32 R33, RZ, RZ, 0x1f ;  /* 0x0000001fff217424 */ /* 0x000fe200078e00ff */
[----:B------:R-:W-:Y:S02]  /*26280*/  MOV R3, 0x262a0 ;  /* 0x000262a000037802 */ /* 0x000fe40000000f00 */
[----:B---3--:R-:W-:Y:S05]  /*26290*/  CALL.REL.NOINC `($__internal_39_$__cuda_sm70_shflsync_idx_p) ;  /* 0x0000066000007944 */ /* 0x008fea0003c00000 */
[----:B------:R-:W-:Y:S01]  /*262a0*/  MOV R9, R35 ;  /* 0x0000002300097202 */ /* 0x000fe20000000f00 */
[----:B------:R-:W-:Y:S05]  /*262b0*/  BRA `(.L_x_2542) ;  /* 0xffffbfe000007947 */ /* 0x000fea000383ffff */
.L_x_2470:
[----:B------:R-:W-:Y:S01]  /*262c0*/  IMAD.MOV.U32 R34, RZ, RZ, R32 ;  /* 0x000000ffff227224 */ /* 0x000fe200078e0020 */
[----:B------:R-:W-:Y:S01]  /*262d0*/  MOV R2, 0x1 ;  /* 0x0000000100027802 */ /* 0x000fe20000000f00 */
[----:B------:R-:W-:Y:S01]  /*262e0*/  IMAD.MOV.U32 R33, RZ, RZ, 0x1f ;  /* 0x0000001fff217424 */ /* 0x000fe200078e00ff */
[----:B------:R-:W-:Y:S02]  /*262f0*/  MOV R3, 0x26310 ;  /* 0x0002631000037802 */ /* 0x000fe40000000f00 */
[----:B-123--:R-:W-:Y:S05]  /*26300*/  CALL.REL.NOINC `($__internal_39_$__cuda_sm70_shflsync_idx_p) ;  /* 0x000005f000007944 */ /* 0x00efea0003c00000 */
[----:B------:R-:W-:Y:S01]  /*26310*/  MOV R6, R35 ;  /* 0x0000002300067202 */ /* 0x000fe20000000f00 */
[----:B------:R-:W-:Y:S05]  /*26320*/  BRA `(.L_x_2543) ;  /* 0xffffbf9000007947 */ /* 0x000fea000383ffff */
.L_x_2471:
[----:B------:R-:W-:Y:S02]  /*26330*/  MOV R3, 0x1 ;  /* 0x0000000100037802 */ /* 0x000fe40000000f00 */
[----:B------:R-:W-:-:S02]  /*26340*/  MOV R2, 0x26360 ;  /* 0x0002636000027802 */ /* 0x000fc40000000f00 */
[----:B-12-4-:R-:W-:Y:S05]  /*26350*/  CALL.REL.NOINC `($__internal_40_$__cuda_sm70_shflsync_up_p) ;  /* 0x0000060000007944 */ /* 0x016fea0003c00000 */
[----:B------:R-:W-:Y:S05]  /*26360*/  BRA `(.L_x_2544) ;  /* 0xffffc07000007947 */ /* 0x000fea000383ffff */
.L_x_2472:
[----:B------:R-:W-:Y:S02]  /*26370*/  MOV R3, 0x2 ;  /* 0x0000000200037802 */ /* 0x000fe40000000f00 */
[----:B------:R-:W-:-:S02]  /*26380*/  MOV R2, 0x263a0 ;  /* 0x000263a000027802 */ /* 0x000fc40000000f00 */
[----:B-12---:R-:W-:Y:S05]  /*26390*/  CALL.REL.NOINC `($__internal_40_$__cuda_sm70_shflsync_up_p) ;  /* 0x000005c000007944 */ /* 0x006fea0003c00000 */
        /* <DEDUP_REMOVED lines=24> */
.L_x_2476:
[----:B------:R-:W-:Y:S02]  /*26520*/  MOV R3, 0x1 ;  /* 0x0000000100037802 */ /* 0x000fe40000000f00 */
[----:B------:R-:W-:Y:S02]  /*26530*/  MOV R2, 0x26550 ;  /* 0x0002655000027802 */ /* 0x000fe40000000f00 */
[----:B------:R-:W-:Y:S05]  /*26540*/  CALL.REL.NOINC `($__internal_40_$__cuda_sm70_shflsync_up_p) ;  /* 0x0000041000007944 */ /* 0x000fea0003c00000 */
[----:B------:R-:W-:Y:S01]  /*26550*/  MOV R2, R4 ;  /* 0x0000000400027202 */ /* 0x000fe20000000f00 */
[----:B------:R-:W-:Y:S05]  /*26560*/  BRA `(.L_x_2546) ;  /* 0xffffc0d000007947 */ /* 0x000fea000383ffff */
.L_x_2477:
[----:B------:R-:W-:Y:S02]  /*26570*/  MOV R3, 0x2 ;  /* 0x0000000200037802 */ /* 0x000fe40000000f00 */
[----:B------:R-:W-:Y:S02]  /*26580*/  MOV R2, 0x265a0 ;  /* 0x000265a000027802 */ /* 0x000fe40000000f00 */
        /* <DEDUP_REMOVED lines=25> */
.L_x_2479:
[----:B------:R-:W-:Y:S02]  /*26720*/  SEL R0, RZ, 0x1, P0 ;  /* 0x00000001ff007807 */ /* 0x000fe40000000000 */
[----:B------:R-:W-:Y:S02]  /*26730*/  MOV R2, 0x26750 ;  /* 0x0002675000027802 */ /* 0x000fe40000000f00 */
[----:B---3--:R-:W-:Y:S05]  /*26740*/  CALL.REL.NOINC `($__internal_41_$__cuda_sm70_votesync_ballot) ;  /* 0x0000027000007944 */ /* 0x008fea0003c00000 */
[----:B------:R-:W-:Y:S01]  /*26750*/  MOV R6, R0 ;  /* 0x0000000000067202 */ /* 0x000fe20000000f00 */
[----:B------:R-:W-:Y:S05]  /*26760*/  BRA `(.L_x_2548) ;  /* 0xffffc06000007947 */ /* 0x000fea000383ffff */
.L_x_2480:
[----:B------:R-:W-:Y:S01]  /*26770*/  IMAD.MOV.U32 R34, RZ, RZ, R7 ;  /* 0x000000ffff227224 */ /* 0x000fe200078e0007 */
[----:B------:R-:W-:Y:S01]  /*26780*/  MOV R2, R0 ;  /* 0x0000000000027202 */ /* 0x000fe20000000f00 */
[----:B------:R-:W-:Y:S01]  /*26790*/  IMAD.MOV.U32 R33, RZ, RZ, 0x1f ;  /* 0x0000001fff217424 */ /* 0x000fe200078e00ff */
[----:B------:R-:W-:Y:S02]  /*267a0*/  MOV R3, 0x267c0 ;  /* 0x000267c000037802 */ /* 0x000fe40000000f00 */
[----:B---3--:R-:W-:Y:S05]  /*267b0*/  CALL.REL.NOINC `($__internal_39_$__cuda_sm70_shflsync_idx_p) ;  /* 0x0000014000007944 */ /* 0x008fea0003c00000 */
[----:B------:R-:W-:Y:S01]  /*267c0*/  IMAD.MOV.U32 R12, RZ, RZ, R35 ;  /* 0x000000ffff0c7224 */ /* 0x000fe200078e0023 */
[----:B------:R-:W-:Y:S01]  /*267d0*/  MOV R2, R0 ;  /* 0x0000000000027202 */ /* 0x000fe20000000f00 */
[----:B------:R-:W-:Y:S01]  /*267e0*/  IMAD.MOV.U32 R34, RZ, RZ, R8 ;  /* 0x000000ffff227224 */ /* 0x000fe200078e0008 */
[----:B------:R-:W-:-:S02]  /*267f0*/  MOV R33, 0x1f ;  /* 0x0000001f00217802 */ /* 0x000fc40000000f00 */
[----:B------:R-:W-:Y:S02]  /*26800*/  MOV R3, 0x26820 ;  /* 0x0002682000037802 */ /* 0x000fe40000000f00 */
[----:B------:R-:W-:Y:S05]  /*26810*/  CALL.REL.NOINC `($__internal_39_$__cuda_sm70_shflsync_idx_p) ;  /* 0x000000e000007944 */ /* 0x000fea0003c00000 */
[----:B------:R-:W-:Y:S01]  /*26820*/  MOV R5, R35 ;  /* 0x0000002300057202 */ /* 0x000fe20000000f00 */
[----:B------:R-:W-:Y:S05]  /*26830*/  BRA `(.L_x_2549) ;  /* 0xffffbfe000007947 */ /* 0x000fea000383ffff */
.L_x_2483:
[----:B------:R-:W-:Y:S01]  /*26840*/  IMAD.MOV.U32 R34, RZ, RZ, R4 ;  /* 0x000000ffff227224 */ /* 0x000fe200078e0004 */
[----:B------:R-:W-:Y:S01]  /*26850*/  MOV R2, R0 ;  /* 0x0000000000027202 */ /* 0x000fe20000000f00 */
[----:B------:R-:W-:Y:S01]  /*26860*/  IMAD.MOV.U32 R33, RZ, RZ, 0x1f ;  /* 0x0000001fff217424 */ /* 0x000fe200078e00ff */
[----:B------:R-:W-:Y:S02]  /*26870*/  MOV R3, 0x26890 ;  /* 0x0002689000037802 */ /* 0x000fe40000000f00 */
[----:B--234-:R-:W-:Y:S05]  /*26880*/  CALL.REL.NOINC `($__internal_39_$__cuda_sm70_shflsync_idx_p) ;  /* 0x0000007000007944 */ /* 0x01cfea0003c00000 */
[----:B------:R-:W-:Y:S01]  /*26890*/  MOV R14, R35 ;  /* 0x00000023000e7202 */ /* 0x000fe20000000f00 */
[----:B------:R-:W-:Y:S05]  /*268a0*/  BRA `(.L_x_2482) ;  /* 0xffffbfd000007947 */ /* 0x000fea000383ffff */
        .weak           $__internal_38_$__cuda_sm70_shflsync_bfly_p
        .type           $__internal_38_$__cuda_sm70_shflsync_bfly_p,@function
        .size           $__internal_38_$__cuda_sm70_shflsync_bfly_p,($__internal_39_$__cuda_sm70_shflsync_idx_p - $__internal_38_$__cuda_sm70_shflsync_bfly_p)
$__internal_38_$__cuda_sm70_shflsync_bfly_p:
[----:B------:R-:W-:Y:S04]  /*268b0*/  WARPSYNC R200 ;  /* 0x000000c800007348 */ /* 0x000fe80003800000 */
[----:B------:R1:W2:Y:S02]  /*268c0*/  SHFL.BFLY PT, R152, R2, R152, R214 ;  /* 0x0c00009802987389 */ /* 0x0002a400000e00d6 */
[----:B-1----:R-:W-:-:S02]  /*268d0*/  MOV R2, R3 ;  /* 0x0000000300027202 */ /* 0x002fc40000000f00 */
[----:B------:R-:W-:-:S04]  /*268e0*/  MOV R3, 0x0 ;  /* 0x0000000000037802 */ /* 0x000fc80000000f00 */
[----:B--2---:R-:W-:Y:S05]  /*268f0*/  RET.REL.NODEC R2 `(_ZN7cutlass13device_kernelIN5flash19enable_sm80_to_sm89INS1_16FlashAttnFwdSm80INS1_25CollectiveMainloopFwdSm80ILi8ELi2ELb0EN4cute5tupleIJNS5_1CILi128EEENS7_ILi64EEENS7_ILi192EEEEEELi192ENS_6half_tEfNS_4arch4Sm80ELb0ELb1ELb0ELb1ELb1ELb1ELb1ELb1EEENS1_21CollectiveEpilogueFwdINS6_IJS8_SA_S9_EEENS6_IJNS7_ILi1EEESI_SI_EEESC_SE_Li256ELb1ELb1ELb1ELb0EEENS1_36VarlenDynamicPersistentTileSchedulerILi128ELi64ELi256ELi256ELb1ELb1ELb0ELb1ELb0ELb1EEEEEEEEEvNT_6ParamsE) ;  /* 0xfffd970002007950 */ /* 0x004fea0003c3ffff */
        .weak           $__internal_39_$__cuda_sm70_shflsync_idx_p
        .type           $__internal_39_$__cuda_sm70_shflsync_idx_p,@function
        .size           $__internal_39_$__cuda_sm70_shflsync_idx_p,($__internal_40_$__cuda_sm70_shflsync_up_p - $__internal_39_$__cuda_sm70_shflsync_idx_p)
$__internal_39_$__cuda_sm70_shflsync_idx_p:
[----:B------:R-:W-:-:S04]  /*26900*/  MOV R35, 0xffffffff ;  /* 0xffffffff00237802 */ /* 0x000fc80000000f00 */
[----:B------:R-:W-:Y:S04]  /*26910*/  WARPSYNC R35 ;  /* 0x0000002300007348 */ /* 0x000fe80003800000 */
[----:B------:R1:W2:Y:S02]  /*26920*/  SHFL.IDX PT, R35, R34, R2, R33 ;  /* 0x0000000222237389 */ /* 0x0002a400000e0021 */
[----:B-1----:R-:W-:Y:S02]  /*26930*/  MOV R2, R3 ;  /* 0x0000000300027202 */ /* 0x002fe40000000f00 */
[----:B------:R-:W-:-:S04]  /*26940*/  MOV R3, 0x0 ;  /* 0x0000000000037802 */ /* 0x000fc80000000f00 */
[----:B--2---:R-:W-:Y:S05]  /*26950*/  RET.REL.NODEC R2 `(_ZN7cutlass13device_kernelIN5flash19enable_sm80_to_sm89INS1_16FlashAttnFwdSm80INS1_25CollectiveMainloopFwdSm80ILi8ELi2ELb0EN4cute5tupleIJNS5_1CILi128EEENS7_ILi64EEENS7_ILi192EEEEEELi192ENS_6half_tEfNS_4arch4Sm80ELb0ELb1ELb0ELb1ELb1ELb1ELb1ELb1EEENS1_21CollectiveEpilogueFwdINS6_IJS8_SA_S9_EEENS6_IJNS7_ILi1EEESI_SI_EEESC_SE_Li256ELb1ELb1ELb1ELb0EEENS1_36VarlenDynamicPersistentTileSchedulerILi128ELi64ELi256ELi256ELb1ELb1ELb0ELb1ELb0ELb1EEEEEEEEEvNT_6ParamsE) ;  /* 0xfffd96a002007950 */ /* 0x004fea0003c3ffff */
        .weak           $__internal_40_$__cuda_sm70_shflsync_up_p
        .type           $__internal_40_$__cuda_sm70_shflsync_up_p,@function
        .size           $__internal_40_$__cuda_sm70_shflsync_up_p,($__internal_41_$__cuda_sm70_votesync_ballot - $__internal_40_$__cuda_sm70_shflsync_up_p)
$__internal_40_$__cuda_sm70_shflsync_up_p:
[----:B------:R-:W-:Y:S02]  /*26960*/  MOV R4, RZ ;  /* 0x000000ff00047202 */ /* 0x000fe40000000f00 */
[----:B------:R-:W-:-:S04]  /*26970*/  MOV R12, 0xffffffff ;  /* 0xffffffff000c7802 */ /* 0x000fc80000000f00 */
[----:B------:R-:W-:Y:S04]  /*26980*/  WARPSYNC R12 ;  /* 0x0000000c00007348 */ /* 0x000fe80003800000 */
[----:B------:R1:W2:Y:S02]  /*26990*/  SHFL.UP PT, R4, R0, R3, R4 ;  /* 0x0400000300047389 */ /* 0x0002a400000e0004 */
[----:B-1----:R-:W-:-:S04]  /*269a0*/  MOV R3, 0x0 ;  /* 0x0000000000037802 */ /* 0x002fc80000000f00 */
[----:B--2---:R-:W-:Y:S05]  /*269b0*/  RET.REL.NODEC R2 `(_ZN7cutlass13device_kernelIN5flash19enable_sm80_to_sm89INS1_16FlashAttnFwdSm80INS1_25CollectiveMainloopFwdSm80ILi8ELi2ELb0EN4cute5tupleIJNS5_1CILi128EEENS7_ILi64EEENS7_ILi192EEEEEELi192ENS_6half_tEfNS_4arch4Sm80ELb0ELb1ELb0ELb1ELb1ELb1ELb1ELb1EEENS1_21CollectiveEpilogueFwdINS6_IJS8_SA_S9_EEENS6_IJNS7_ILi1EEESI_SI_EEESC_SE_Li256ELb1ELb1ELb1ELb0EEENS1_36VarlenDynamicPersistentTileSchedulerILi128ELi64ELi256ELi256ELb1ELb1ELb0ELb1ELb0ELb1EEEEEEEEEvNT_6ParamsE) ;  /* 0xfffd964002007950 */ /* 0x004fea0003c3ffff */
        .weak           $__internal_41_$__cuda_sm70_votesync_ballot
        .type           $__internal_41_$__cuda_sm70_votesync_ballot,@function
        .size           $__internal_41_$__cuda_sm70_votesync_ballot,(.L_x_3137 - $__internal_41_$__cuda_sm70_votesync_ballot)
$__internal_41_$__cuda_sm70_votesync_ballot:
[----:B------:R-:W-:Y:S01]  /*269c0*/  ISETP.NE.U32.AND P0, PT, R0, 0x1, PT ;  /* 0x000000010000780c */ /* 0x000fe20003f05070 */
[----:B------:R-:W-:-:S04]  /*269d0*/  IMAD.MOV.U32 R3, RZ, RZ, -0x1 ;  /* 0xffffffffff037424 */ /* 0x000fc800078e00ff */
[----:B------:R-:W-:Y:S08]  /*269e0*/  WARPSYNC R3 ;  /* 0x0000000300007348 */ /* 0x000ff00003800000 */
[----:B------:R-:W-:-:S04]  /*269f0*/  VOTE.ANY R0, PT, !P0 ;  /* 0x0000000000007806 */ /* 0x000fc800040e0100 */
[----:B------:R-:W-:Y:S01]  /*26a00*/  LOP3.LUT R0, R0, R3, RZ, 0xc0, !PT ;  /* 0x0000000300007212 */ /* 0x000fe200078ec0ff */
[----:B------:R-:W-:-:S04]  /*26a10*/  IMAD.MOV.U32 R3, RZ, RZ, 0x0 ;  /* 0x00000000ff037424 */ /* 0x000fc800078e00ff */
[----:B------:R-:W-:Y:S05]  /*26a20*/  RET.REL.NODEC R2 `(_ZN7cutlass13device_kernelIN5flash19enable_sm80_to_sm89INS1_16FlashAttnFwdSm80INS1_25CollectiveMainloopFwdSm80ILi8ELi2ELb0EN4cute5tupleIJNS5_1CILi128EEENS7_ILi64EEENS7_ILi192EEEEEELi192ENS_6half_tEfNS_4arch4Sm80ELb0ELb1ELb0ELb1ELb1ELb1ELb1ELb1EEENS1_21CollectiveEpilogueFwdINS6_IJS8_SA_S9_EEENS6_IJNS7_ILi1EEESI_SI_EEESC_SE_Li256ELb1ELb1ELb1ELb0EEENS1_36VarlenDynamicPersistentTileSchedulerILi128ELi64ELi256ELi256ELb1ELb1ELb0ELb1ELb0ELb1EEEEEEEEEvNT_6ParamsE) ;  /* 0xfffd95d002007950 */ /* 0x000fea0003c3ffff */
.L_x_2550:
        /* <DEDUP_REMOVED lines=13> */
.L_x_3137:


//--------------------- .text._ZN7cutlass13device_kernelIN5flash19enable_sm80_to_sm89INS1_16FlashAttnFwdSm80INS1_25CollectiveMainloopFwdSm80ILi8ELi2ELb0EN4cute5tupleIJNS5_1CILi128EEENS7_ILi64EEENS7_ILi192EEEEEELi192ENS_6half_tEfNS_4arch4Sm80ELb1ELb0ELb0ELb0ELb1ELb0ELb1ELb1EEENS1_21CollectiveEpilogueFwdINS6_IJS8_SA_S9_EEENS6_IJNS7_ILi1EEESI_SI_EEESC_SE_Li256ELb0ELb1ELb1ELb0EEENS1_30DynamicPersistentTileSchedulerILi256ELi256ELb1ELb1ELb0EEEEEEEEEvNT_6ParamsE --------------------------
	.section	.text._ZN7cutlass13device_kernelIN5flash19enable_sm80_to_sm89INS1_16FlashAttnFwdSm80INS1_25CollectiveMainloopFwdSm80ILi8ELi2ELb0EN4cute5tupleIJNS5_1CILi128EEENS7_ILi64EEENS7_ILi192EEEEEELi192ENS_6half_tEfNS_4arch4Sm80ELb1ELb0ELb0ELb0ELb1ELb0ELb1ELb1EEENS1_21CollectiveEpilogueFwdINS6_IJS8_SA_S9_EEENS6_IJNS7_ILi1EEESI_SI_EEESC_SE_Li256ELb0ELb1ELb1ELb0EEENS1_30DynamicPersistentTileSchedulerILi256ELi256ELb1ELb1ELb0EEEEEEEEEvNT_6ParamsE,"ax",@progbits
	.sectioninfo	@"SHI_REGISTERS=255"
	.align	128
.text._ZN7cutlass13device_kernelIN5flash19enable_sm80_to_sm89INS1_16FlashAttnFwdSm80INS1_25CollectiveMainloopFwdSm80ILi8ELi2ELb0EN4cute5tupleIJNS5_1CILi128EEENS7_ILi64EEENS7_ILi192EEEEEELi192ENS_6half_tEfNS_4arch4Sm80ELb1ELb0ELb0ELb0ELb1ELb0ELb1ELb1EEENS1_21CollectiveEpilogueFwdINS6_IJS8_SA_S9_EEENS6_IJNS7_ILi1EEESI_SI_EEESC_SE_Li256ELb0ELb1ELb1ELb0EEENS1_30DynamicPersistentTileSchedulerILi256ELi256ELb1ELb1ELb0EEEEEEEEEvNT_6ParamsE:
        .type           _ZN7cutlass13device_kernelIN5flash19enable_sm80_to_sm89INS1_16FlashAttnFwdSm80INS1_25CollectiveMainloopFwdSm80ILi8ELi2ELb0EN4cute5tupleIJNS5_1CILi128EEENS7_ILi64EEENS7_ILi192EEEEEELi192ENS_6half_tEfNS_4arch4Sm80ELb1ELb0ELb0ELb0ELb1ELb0ELb1ELb1EEENS1_21CollectiveEpilogueFwdINS6_IJS8_SA_S9_EEENS6_IJNS7_ILi1EEESI_SI_EEESC_SE_Li256ELb0ELb1ELb1ELb0EEENS1_30DynamicPersistentTileSchedulerILi256ELi256ELb1ELb1ELb0EEEEEEEEEvNT_6ParamsE,@function
        .size           _ZN7cutlass13device_kernelIN5flash19enable_sm80_to_sm89INS1_16FlashAttnFwdSm80INS1_25CollectiveMainloopFwdSm80ILi8ELi2ELb0EN4cute5tupleIJNS5_1CILi128EEENS7_ILi64EEENS7_ILi192EEEEEELi192ENS_6half_tEfNS_4arch4Sm80ELb1ELb0ELb0ELb0ELb1ELb0ELb1ELb1EEENS1_21CollectiveEpilogueFwdINS6_IJS8_SA_S9_EEENS6_IJNS7_ILi1EEESI_SI_EEESC_SE_Li256ELb0ELb1ELb1ELb0EEENS1_30DynamicPersistentTileSchedulerILi256ELi256ELb1ELb1ELb0EEEEEEEEEvNT_6ParamsE,(.L_x_3142 - _ZN7cutlass13device_kernelIN5flash19enable_sm80_to_sm89INS1_16FlashAttnFwdSm80INS1_25CollectiveMainloopFwdSm80ILi8ELi2ELb0EN4cute5tupleIJNS5_1CILi128EEENS7_ILi64EEENS7_ILi192EEEEEELi192ENS_6half_tEfNS_4arch4Sm80ELb1ELb0ELb0ELb0ELb1ELb0ELb1ELb1EEENS1_21CollectiveEpilogueFwdINS6_IJS8_SA_S9_EEENS6_IJNS7_ILi1EEESI_SI_EEESC_SE_Li256ELb0ELb1ELb1ELb0EEENS1_30DynamicPersistentTileSchedulerILi256ELi256ELb1ELb1ELb0EEEEEEEEEvNT_6ParamsE)
        .other          _ZN7cutlass13device_kernelIN5flash19enable_sm80_to_sm89INS1_16FlashAttnFwdSm80INS1_25CollectiveMainloopFwdSm80ILi8ELi2ELb0EN4cute5tupleIJNS5_1CILi128EEENS7_ILi64EEENS7_ILi192EEEEEELi192ENS_6half_tEfNS_4arch4Sm80ELb1ELb0ELb0ELb0ELb1ELb0ELb1ELb1EEENS1_21CollectiveEpilogueFwdINS6_IJS8_SA_S9_EEENS6_IJNS7_ILi1EEESI_SI_EEESC_SE_Li256ELb0ELb1ELb1ELb0EEENS1_30DynamicPersistentTileSchedulerILi256ELi256ELb1ELb1ELb0EEEEEEEEEvNT_6ParamsE,@"STO_CUDA_ENTRY STV_DEFAULT"
_ZN7cutlass13device_kernelIN5flash19enable_sm80_to_sm89INS1_16FlashAttnFwdSm80INS1_25CollectiveMainloopFwdSm80ILi8ELi2ELb0EN4cute5tupleIJNS5_1CILi128EEENS7_ILi64EEENS7_ILi192EEEEEELi192ENS_6half_tEfNS_4arch4Sm80ELb1ELb0ELb0ELb0ELb1ELb0ELb1ELb1EEENS1_21CollectiveEpilogueFwdINS6_IJS8_SA_S9_EEENS6_IJNS7_ILi1EEESI_SI_EEESC_SE_Li256ELb0ELb1ELb1ELb0EEENS1_30DynamicPersistentTileSchedulerILi256ELi256ELb1ELb1ELb0EEEEEEEEEvNT_6ParamsE:
        /* <DEDUP_REMOVED lines=13> */
[----:B------:R-:W-:Y:S02]  /*00d0*/  ULDC.64 UR6, c[0x0][0x118] ;  /* 0x0000460000067ab9 */ /* 0x000fe40000000a00 */
[CC--:B------:R-:W-:Y:S02]  /*00e0*/  LEA.HI R3, R15.reuse, R18.reuse, RZ, 0x4 ;  /* 0x000000120f037211 */ /* 0x0c0fe400078f20ff */
[-C--:B------:R-:W-:Y:S02]  /*00f0*/  LEA.HI R10, R15, R18.reuse, RZ, 0x3 ;  /* 0x000000120f0a7211 */ /* 0x080fe400078f18ff */
[----:B------:R-:W-:Y:S02]  /*0100*/  LOP3.LUT R2, R3, 0xfffffff0, RZ, 0xc0, !PT ;  /* 0xfffffff003027812 */ /* 0x000fe400078ec0ff */
[----:B------:R-:W-:-:S02]  /*0110*/  LEA.HI R0, R15, R18, RZ, 0x2 ;  /* 0x000000120f007211 */ /* 0x000fc400078f10ff */
[----:B------:R-:W-:Y:S01]  /*0120*/  SHF.R.S32.HI R232, RZ, 0x3, R10 ;  /* 0x00000003ffe87819 */ /* 0x000fe2000001140a */
[----:B------:R-:W-:Y:S01]  /*0130*/  IMAD.IADD R4, R18, 0x1, -R2 ;  /* 0x0000000112047824 */ /* 0x000fe200078e0a02 */
[----:B------:R-:W-:Y:S02]  /*0140*/  LOP3.LUT R207, R10, 0xfffffff8, RZ, 0xc0, !PT ;  /* 0xfffffff80acf7812 */ /* 0x000fe400078ec0ff */
[----:B------:R-:W-:Y:S01]  /*0150*/  LOP3.LUT R0, R0, 0xfffffffc, RZ, 0xc0, !PT ;  /* 0xfffffffc00007812 */ /* 0x000fe200078ec0ff */
[----:B------:R-:W-:Y:S01]  /*0160*/  IMAD.SHL.U32 R2, R232, 0x40, RZ ;  /* 0x00000040e8027824 */ /* 0x000fe200078e00ff */
[----:B------:R-:W-:Y:S01]  /*0170*/  SHF.R.S32.HI R5, RZ, 0x4, R3 ;  /* 0x00000004ff057819 */ /* 0x000fe20000011403 */
[C---:B------:R-:W-:Y:S01]  /*0180*/  IMAD.IADD R207, R18.reuse, 0x1, -R207 ;  /* 0x0000000112cf7824 */ /* 0x040fe200078e0acf */
[----:B------:R-:W-:Y:S01]  /*0190*/  SHF.R.S32.HI R8, RZ, 0x1f, R4 ;  /* 0x0000001fff087819 */ /* 0x000fe20000011404 */
[----:B------:R-:W-:Y:S01]  /*01a0*/  IMAD.IADD R6, R18, 0x1, -R0 ;  /* 0x0000000112067824 */ /* 0x000fe200078e0a00 */
[----:B------:R-:W-:Y:S01]  /*01b0*/  LEA.HI R3, R3, R5, RZ, 0x1 ;  /* 0x0000000503037211 */ /* 0x000fe200078f08ff */
[C---:B------:R-:W-:Y:S01]  /*01c0*/  IMAD.SHL.U32 R192, R207.reuse, 0x8, RZ ;  /* 0x00000008cfc07824 */ /* 0x040fe200078e00ff */
[----:B------:R-:W-:Y:S01]  /*01d0*/  LOP3.LUT R0, R2, 0x1c0, RZ, 0xc0, !PT ;  /* 0x000001c002007812 */ /* 0x000fe200078ec0ff */
[----:B------:R-:W-:Y:S01]  /*01e0*/  IMAD R205, R207, 0x20, R232 ;  /* 0x00000020cfcd7824 */ /* 0x000fe200078e02e8 */
[----:B------:R-:W-:-:S02]  /*01f0*/  LOP3.LUT R3, R3, 0xfffffffe, RZ, 0xc0, !PT ;  /* 0xfffffffe03037812 */ /* 0x000fc400078ec0ff */
[----:B------:R-:W-:Y:S02]  /*0200*/  SHF.R.U32.HI R7, RZ, 0x3, R0 ;  /* 0x00000003ff077819 */ /* 0x000fe40000011600 */
[----:B------:R-:W-:Y:S01]  /*0210*/  LOP3.LUT R2, R0, 0x38, R192, 0xf8, !PT ;  /* 0x0000003800027812 */ /* 0x000fe200078ef8c0 */
[----:B------:R-:W-:Y:S01]  /*0220*/  IMAD.IADD R11, R5, 0x1, -R3 ;  /* 0x00000001050b7824 */ /* 0x000fe200078e0a03 */
[----:B------:R-:W-:Y:S02]  /*0230*/  LEA.HI R0, R6, R6, RZ, 0x1 ;  /* 0x0000000606007211 */ /* 0x000fe400078f08ff */
[----:B------:R-:W-:Y:S02]  /*0240*/  LEA.HI R5, R8, R4, RZ, 0x3 ;  /* 0x0000000408057211 */ /* 0x000fe400078f18ff */
[----:B------:R-:W-:Y:S01]  /*0250*/  LOP3.LUT R13, R2, R7, RZ, 0x3c, !PT ;  /* 0x00000007020d7212 */ /* 0x000fe200078e3cff */
[----:B------:R-:W-:Y:S01]  /*0260*/  IMAD.SHL.U32 R7, R207, 0x40, RZ ;  /* 0x00000040cf077824 */ /* 0x000fe200078e00ff */
[----:B------:R-:W-:-:S02]  /*0270*/  LOP3.LUT R2, R0, 0x1ffffffe, RZ, 0xc0, !PT ;  /* 0x1ffffffe00027812 */ /* 0x000fc400078ec0ff */
[----:B------:R-:W-:Y:S02]  /*0280*/  LOP3.LUT R3, R5, 0xfffffff8, RZ, 0xc0, !PT ;  /* 0xfffffff805037812 */ /* 0x000fe400078ec0ff */
[----:B------:R-:W-:Y:S01]  /*0290*/  LOP3.LUT R0, R7, 0x1c0, RZ, 0xc0, !PT ;  /* 0x000001c007007812 */ /* 0x000fe200078ec0ff */
[----:B------:R-:W-:Y:S01]  /*02a0*/  IMAD.IADD R14, R6, 0x1, -R2 ;  /* 0x00000001060e7824 */ /* 0x000fe200078e0a02 */
[----:B------:R-:W-:Y:S01]  /*02b0*/  LEA.HI R8, R15, R18, RZ, 0x5 ;  /* 0x000000120f087211 */ /* 0x000fe200078f28ff */
[----:B------:R-:W-:Y:S01]  /*02c0*/  IMAD.IADD R9, R4, 0x1, -R3 ;  /* 0x0000000104097824 */ /* 0x000fe200078e0a03 */
[----:B------:R-:W-:Y:S02]  /*02d0*/  LOP3.LUT R4, R0, 0x8, R10, 0xf8, !PT ;  /* 0x0000000800047812 */ /* 0x000fe400078ef80a */
        /* <DEDUP_REMOVED lines=8> */
[C---:B------:R-:W-:Y:S01]  /*0360*/  IMAD.SHL.U32 R3, R9.reuse, 0x40, RZ ;  /* 0x0000004009037824 */ /* 0x040fe200078e00ff */
[----:B------:R-:W-:Y:S01]  /*0370*/  R2P PR, R9, 0x6 ;  /* 0x0000000609007804 */ /* 0x000fe20000000000 */
[----:B------:R-:W-:Y:S01]  /*0380*/  IMAD.SHL.U32 R4, R11, 0x8, RZ ;  /* 0x000000080b047824 */ /* 0x000fe200078e00ff */
[----:B------:R-:W-:Y:S01]  /*0390*/  SHF.R.S32.HI R7, RZ, 0x1f, R17 ;  /* 0x0000001fff077819 */ /* 0x000fe20000011411 */
[----:B------:R-:W-:Y:S01]  /*03a0*/  IMAD.IADD R8, R6, 0x1, -R2 ;  /* 0x0000000106087824 */ /* 0x000fe200078e0a02 */
[----:B------:R-:W-:Y:S01]  /*03b0*/  LOP3.LUT R0, R3, 0x1c0, RZ, 0xc0, !PT ;  /* 0x000001c003007812 */ /* 0x000fe200078ec0ff */
[----:B------:R-:W-:Y:S01]  /*03c0*/  IMAD.SHL.U32 R2, R5, 0x40, RZ ;  /* 0x0000004005027824 */ /* 0x000fe200078e00ff */
[----:B------:R-:W-:-:S02]  /*03d0*/  LEA.HI R7, R7, R17, RZ, 0x2 ;  /* 0x0000001107077211 */ /* 0x000fc400078f10ff */
[----:B------:R-:W-:Y:S02]  /*03e0*/  LOP3.LUT R5, R0, 0x8, R4, 0xf8, !PT ;  /* 0x0000000800057812 */ /* 0x000fe400078ef804 */
[----:B------:R-:W-:Y:S02]  /*03f0*/  SHF.R.U32.HI R3, RZ, 0x3, R0 ;  /* 0x00000003ff037819 */ /* 0x000fe40000011600 */
[----:B------:R-:W-:Y:S02]  /*0400*/  LOP3.LUT R4, R2, 0xfffffe00, RZ, 0xc0, !PT ;  /* 0xfffffe0002047812 */ /* 0x000fe400078ec0ff */
[----:B------:R-:W-:Y:S01]  /*0410*/  LOP3.LUT R3, R5, R3, RZ, 0x3c, !PT ;  /* 0x0000000305037212 */ /* 0x000fe200078e3cff */
[----:B------:R-:W-:Y:S01]  /*0420*/  IMAD.MOV.U32 R5, RZ, RZ, 0x40 ;  /* 0x00000040ff057424 */ /* 0x000fe200078e00ff */
[----:B------:R-:W-:Y:S01]  /*0430*/  SHF.R.S32.HI R0, RZ, 0x2, R7 ;  /* 0x00000002ff007819 */ /* 0x000fe20000011407 */
[----:B------:R-:W-:Y:S01]  /*0440*/  IMAD R2, R6, 0x400, R4 ;  /* 0x0000040006027824 */ /* 0x000fe200078e0204 */
[----:B------:R-:W-:-:S02]  /*0450*/  SEL R168, R168, 0xffffffe0, !P1 ;  /* 0xffffffe0a8a87807 */ /* 0x000fc40004800000 */
[----:B------:R-:W-:Y:S01]  /*0460*/  LEA.HI R10, R15, R18, RZ, 0x6 ;  /* 0x000000120f0a7211 */ /* 0x000fe200078f30ff */
[----:B------:R-:W-:Y:S01]  /*0470*/  IMAD.IADD R2, R2, 0x1, R3 ;  /* 0x0000000102027824 */ /* 0x000fe200078e0203 */
[----:B------:R-:W-:Y:S01]  /*0480*/  LOP3.LUT R3, R3, R4, RZ, 0xfc, !PT ;  /* 0x0000000403037212 */ /* 0x000fe200078efcff */
[----:B------:R-:W-:Y:S01]  /*0490*/  IMAD R16, R8, 0x10, R0 ;  /* 0x0000001008107824 */ /* 0x000fe200078e0200 */
[----:B------:R-:W-:Y:S01]  /*04a0*/  LEA.HI R4, R15, R18, RZ, 0x7 ;  /* 0x000000120f047211 */ /* 0x000fe200078f38ff */
[----:B------:R-:W-:Y:S01]  /*04b0*/  IMAD R0, R11, 0x200, R12 ;  /* 0x000002000b007824 */ /* 0x000fe200078e020c */
[----:B------:R-:W-:Y:S01]  /*04c0*/  LEA R162, R2, 0x18100, 0x1 ;  /* 0x0001810002a27811 */ /* 0x000fe200078e08ff */
[----:B------:R-:W-:Y:S01]  /*04d0*/  IMAD.SHL.U32 R10, R10, 0x8, RZ ;  /* 0x000000080a0a7824 */ /* 0x000fe200078e00ff */
[----:B------:R-:W-:Y:S01]  /*04e0*/  SHF.R.S32.HI R6, RZ, 0x7, R4 ;  /* 0x00000007ff067819 */ /* 0x000fe20000011404 */
[----:B------:R-:W-:Y:S01]  /*04f0*/  STL [R1+0xc], R16 ;  /* 0x00000c1001007387 */ /* 0x000fe20000100800 */
[----:B------:R-:W-:Y:S01]  /*0500*/  LOP3.LUT R4, R7, 0x7ffffffc, RZ, 0xc0, !PT ;  /* 0x7ffffffc07047812 */ /* 0x000fe200078ec0ff */
[----:B------:R-:W-:Y:S01]  /*0510*/  IMAD.IADD R163, R162, 0x1, R168 ;  /* 0x00000001a2a37824 */ /* 0x000fe200078e02a8 */
[----:B------:R-:W-:-:S02]  /*0520*/  LEA R170, R3, 0x100, 0x1 ;  /* 0x0000010003aa7811 */ /* 0x000fc400078e08ff */
[----:B------:R-:W-:Y:S01]  /*0530*/  LEA R169, R0, 0xc100, 0x1 ;  /* 0x0000c10000a97811 */ /* 0x000fe200078e08ff */
[----:B------:R-:W-:Y:S01]  /*0540*/  IMAD.IADD R4, R17, 0x1, -R4 ;  /* 0x0000000111047824 */ /* 0x000fe200078e0a04 */
[----:B------:R-:W-:Y:S01]  /*0550*/  SEL R0, R5, 0xffffffc0, !P2 ;  /* 0xffffffc005007807 */ /* 0x000fe20005000000 */
[----:B------:R-:W-:Y:S01]  /*0560*/  IMAD.IADD R237, R168, 0x1, R170 ;  /* 0x00000001a8ed7824 */ /* 0x000fe200078e02aa */
[----:B------:R-:W-:Y:S01]  /*0570*/  IADD3 R200, R192, 0x80, RZ ;  /* 0x00000080c0c87810 */ /* 0x000fe20007ffe0ff */
[----:B------:R-:W-:Y:S01]  /*0580*/  IMAD.SHL.U32 R222, R4, 0x2, RZ ;  /* 0x0000000204de7824 */ /* 0x000fe200078e00ff */
[----:B------:R-:W-:Y:S01]  /*0590*/  LOP3.LUT R10, R13, 0x7ffffe00, R10, 0xf8, !PT ;  /* 0x7ffffe000d0a7812 */ /* 0x000fe200078ef80a */
[----:B------:R-:W-:Y:S01]  /*05a0*/  IMAD R4, R14, 0x8, R16 ;  /* 0x000000080e047824 */ /* 0x000fe200078e0210 */
[----:B------:R-:W-:Y:S01]  /*05b0*/  IADD3 R201, R192, 0x40, RZ ;  /* 0x00000040c0c97810 */ /* 0x000fe20007ffe0ff */
[----:B------:R-:W-:Y:S01]  /*05c0*/  IMAD.IADD R171, R0, 0x1, R170 ;  /* 0x0000000100ab7824 */ /* 0x000fe200078e02aa */
[----:B------:R-:W-:Y:S01]  /*05d0*/  IADD3 R15, R222, 0x10, RZ ;  /* 0x00000010de0f7810 */ /* 0x000fe20007ffe0ff */
[--C-:B------:R-:W-:Y:S01]  /*05e0*/  IMAD.IADD R165, R162, 0x1, R0.reuse ;  /* 0x00000001a2a57824 */ /* 0x100fe200078e0200 */
[----:B------:R1:W-:Y:S01]  /*05f0*/  STL [R1+0x4], R4 ;  /* 0x0000040401007387 */ /* 0x0003e20000100800 */
[----:B------:R-:W-:Y:S01]  /*0600*/  IMAD.IADD R164, R163, 0x1, R0 ;  /* 0x00000001a3a47824 */ /* 0x000fe200078e0200 */
[----:B------:R-:W-:Y:S01]  /*0610*/  IADD3 R11, R222, 0x28, RZ ;  /* 0x00000028de0b7810 */ /* 0x000fe20007ffe0ff */
[----:B------:R-:W-:Y:S01]  /*0620*/  IMAD.IADD R0, R0, 0x1, R237 ;  /* 0x0000000100007824 */ /* 0x000fe200078e02ed */
[----:B------:R-:W-:Y:S01]  /*0630*/  SHF.R.S32.HI R6, RZ, 0x1f, R192 ;  /* 0x0000001fff067819 */ /* 0x000fe200000114c0 */
[----:B------:R-:W-:Y:S01]  /*0640*/  IMAD.SHL.U32 R209, R10, 0x2, RZ ;  /* 0x000000020ad17824 */ /* 0x000fe200078e00ff */
[----:B------:R-:W-:Y:S01]  /*0650*/  IADD3 R8, R222, 0x40, RZ ;  /* 0x00000040de087810 */ /* 0x000fe20007ffe0ff */
[----:B------:R-:W-:Y:S01]  /*0660*/  IMAD.IADD R239, R168, 0x1, R171 ;  /* 0x00000001a8ef7824 */ /* 0x000fe200078e02ab */
[----:B------:R2:W-:Y:S01]  /*0670*/  STL [R1], R0 ;  /* 0x0000000001007387 */ /* 0x0005e20000100800 */
[----:B------:R-:W-:-:S02]  /*0680*/  SHF.R.S32.HI R6, RZ, 0x1f, R200 ;  /* 0x0000001fff067819 */ /* 0x000fc400000114c8 */
[C---:B------:R-:W-:Y:S02]  /*0690*/  IADD3 R6, R222.reuse, 0x50, RZ ;  /* 0x00000050de067810 */ /* 0x040fe40007ffe0ff */
[C---:B------:R-:W-:Y:S02]  /*06a0*/  IADD3 R252, R222.reuse, 0x60, RZ ;  /* 0x00000060defc7810 */ /* 0x040fe40007ffe0ff */
[----:B------:R-:W-:Y:S02]  /*06b0*/  SHF.R.S32.HI R5, RZ, 0x1f, R15 ;  /* 0x0000001fff057819 */ /* 0x000fe4000001140f */
[C---:B------:R-:W-:Y:S02]  /*06c0*/  IADD3 R251, R222.reuse, 0x68, RZ ;  /* 0x00000068defb7810 */ /* 0x040fe40007ffe0ff */
[C---:B------:R-:W-:Y:S02]  /*06d0*/  IADD3 R250, R222.reuse, 0x70, RZ ;  /* 0x00000070defa7810 */ /* 0x040fe40007ffe0ff */
[----:B------:R-:W-:-:S02]  /*06e0*/  IADD3 R249, R222, 0x78, RZ ;  /* 0x00000078def97810 */ /* 0x000fc40007ffe0ff */
[----:B------:R-:W-:Y:S02]  /*06f0*/  SHF.R.S32.HI R5, RZ, 0x1f, R11 ;  /* 0x0000001fff057819 */ /* 0x000fe4000001140b */
[C---:B-1----:R-:W-:Y:S02]  /*0700*/  IADD3 R4, R222.reuse, 0x58, RZ ;  /* 0x00000058de047810 */ /* 0x042fe40007ffe0ff */
[----:B------:R-:W-:Y:S02]  /*0710*/  SHF.R.S32.HI R7, RZ, 0x1f, R201 ;  /* 0x0000001fff077819 */ /* 0x000fe400000114c9 */
[C---:B------:R-:W-:Y:S02]  /*0720*/  IADD3 R248, R222.reuse, 0x80, RZ ;  /* 0x00000080def87810 */ /* 0x040fe40007ffe0ff */
[C---:B------:R-:W-:Y:S02]  /*0730*/  IADD3 R247, R222.reuse, 0x88, RZ ;  /* 0x00000088def77810 */ /* 0x040fe40007ffe0ff */
        /* <DEDUP_REMOVED lines=34> */
[----:B--2---:R-:W-:Y:S02]  /*0960*/  SHF.R.S32.HI R2, RZ, 0x1f, R241 ;  /* 0x0000001fff027819 */ /* 0x004fe400000114f1 */
.L_x_2615:
        /* <DEDUP_REMOVED lines=18> */
.L_x_2552:
[----:B------:R-:W-:-:S04]  /*0a90*/  MOV R0, c[0x0][0x554] ;  /* 0x0001550000007a02 */ /* 0x000fc80000000f00 */
[----:B------:R-:W-:Y:S02]  /*0aa0*/  ISETP.NE.AND P0, PT, R0, 0x1, PT ;  /* 0x000000010000780c */ /* 0x000fe40003f05270 */
[----:B------:R-:W-:-:S11]  /*0ab0*/  MOV R0, R2 ;  /* 0x0000000200007202 */ /* 0x000fd60000000f00 */
[----:B------:R-:W-:-:S05]  /*0ac0*/  @P0 IMAD.HI.U32 R4, R2, c[0x0][0x558], RZ ;  /* 0x0001560002040a27 */ /* 0x000fca00078e00ff */
[----:B------:R-:W-:-:S05]  /*0ad0*/  @P0 SHF.R.U32.HI R0, RZ, c[0x0][0x55c], R4 ;  /* 0x00015700ff000a19 */ /* 0x000fca0000011604 */
[----:B------:R-:W-:Y:S02]  /*0ae0*/  IMAD R4, R0, c[0x0][0x554], RZ ;  /* 0x0001550000047a24 */ /* 0x000fe400078e02ff */
.L_x_2553:
[----:B------:R-:W-:Y:S05]  /*0af0*/  BSYNC B0 ;  /* 0x0000000000007941 */ /* 0x000fea0003800000 */
.L_x_2551:
        /* <DEDUP_REMOVED lines=10> */
[----:B------:R-:W-:-:S05]  /*0ba0*/  @P1 SHF.R.U32.HI R233, RZ, c[0x0][0x550], R2 ;  /* 0x00015400ffe91a19 */ /* 0x000fca0000011602 */
[----:B------:R-:W-:-:S05]  /*0bb0*/  @P0 IMAD.WIDE R2, R233, R3, c[0x0][0x370] ;  /* 0x0000dc00e9020625 */ /* 0x000fca00078e0203 */
[----:B------:R1:W5:Y:S01]  /*0bc0*/  @P0 LDG.E R216, [R2.64] ;  /* 0x0000000602d80981 */ /* 0x000362000c1e1900 */
[----:B------:R-:W-:Y:S01]  /*0bd0*/  IMAD.MOV.U32 R236, RZ, RZ, R0 ;  /* 0x000000ffffec7224 */ /* 0x000fe200078e0000 */
[----:B------:R-:W-:Y:S01]  /*0be0*/  BSSY B0, `(.L_x_2554) ;  /* 0x0000040000007945 */ /* 0x000fe20003800000 */
[----:B------:R-:W-:-:S05]  /*0bf0*/  IMAD.MOV.U32 R5, RZ, RZ, 0x40 ;  /* 0x00000040ff057424 */ /* 0x000fca00078e00ff */
[----:B------:R-:W-:Y:S01]  /*0c00*/  IADD3 R5, R5, -c[0x0][0x168], RZ ;  /* 0x80005a0005057a10 */ /* 0x000fe20007ffe0ff */
[----:B-1----:R-:W-:-:S05]  /*0c10*/  IMAD.MOV.U32 R2, RZ, RZ, c[0x0][0x53c] ;  /* 0x00014f00ff027624 */ /* 0x002fca00078e00ff */
[----:B------:R-:W-:Y:S02]  /*0c20*/  ISETP.NE.AND P0, PT, R2, 0x1, PT ;  /* 0x000000010200780c */ /* 0x000fe40003f05270 */
[----:B------:R-:W-:-:S11]  /*0c30*/  LOP3.LUT R2, R0, 0x1ffffff, RZ, 0x3c, !PT ;  /* 0x01ffffff00027812 */ /* 0x000fd600078e3cff */
[----:B------:R-:W-:Y:S01]  /*0c40*/  @P0 IMAD.HI.U32 R3, R0, c[0x0][0x540], RZ ;  /* 0x0001500000030a27 */ /* 0x000fe200078e00ff */
[----:B------:R-:W-:Y:S02]  /*0c50*/  IADD3 R0, R2, c[0x0][0x53c], RZ ;  /* 0x00014f0002007a10 */ /* 0x000fe40007ffe0ff */
[----:B------:R-:W-:Y:S02]  /*0c60*/  MOV R2, c[0x0][0x2c4] ;  /* 0x0000b10000027a02 */ /* 0x000fe40000000f00 */
[----:B------:R-:W-:Y:S02]  /*0c70*/  @P0 SHF.R.U32.HI R236, RZ, c[0x0][0x544], R3 ;  /* 0x00015100ffec0a19 */ /* 0x000fe40000011603 */
[----:B------:R-:W-:Y:S01]  /*0c80*/  ISETP.NE.AND P4, PT, R2, 0x1, PT ;  /* 0x000000010200780c */ /* 0x000fe20003f85270 */
[----:B------:R-:W-:Y:S02]  /*0c90*/  IMAD.MOV.U32 R2, RZ, RZ, c[0x0][0x2ac] ;  /* 0x0000ab00ff027624 */ /* 0x000fe400078e00ff */
[----:B------:R-:W-:-:S02]  /*0ca0*/  IMAD R0, R236, c[0x0][0x53c], R0 ;  /* 0x00014f00ec007a24 */ /* 0x000fc400078e0200 */
[----:B------:R-:W-:Y:S02]  /*0cb0*/  IMAD R6, R2, c[0x0][0x1d0], RZ ;  /* 0x0000740002067a24 */ /* 0x000fe400078e02ff */
[----:B------:R-:W-:Y:S02]  /*0cc0*/  IMAD.SHL.U32 R238, R0, 0x80, RZ ;  /* 0x0000008000ee7824 */ /* 0x000fe400078e00ff */
[----:B------:R-:W-:Y:S01]  /*0cd0*/  IMAD R2, R2, c[0x0][0x1d0], R5 ;  /* 0x0000740002027a24 */ /* 0x000fe200078e0205 */
[----:B------:R-:W-:Y:S02]  /*0ce0*/  IADD3 R5, R6, 0x3f, RZ ;  /* 0x0000003f06057810 */ /* 0x000fe40007ffe0ff */
[----:B------:R-:W-:-:S05]  /*0cf0*/  IADD3 R0, R238, 0x7f, RZ ;  /* 0x0000007fee007810 */ /* 0x000fca0007ffe0ff */
        /* <DEDUP_REMOVED lines=8> */
[----:B------:R-:W-:-:S04]  /*0d80*/  SHF.R.S32.HI R2, RZ, 0x6, R3 ;  /* 0x00000006ff027819 */ /* 0x000fc80000011403 */
[----:B------:R-:W-:Y:S01]  /*0d90*/  IMNMX R8, R0, R2, PT ;  /* 0x0000000200087217 */ /* 0x000fe20003800200 */
[----:B------:R-:W-:Y:S02]  /*0da0*/  IMAD.MOV R0, RZ, RZ, -R233 ;  /* 0x000000ffff007224 */ /* 0x000fe400078e0ae9 */
[----:B------:R-:W-:Y:S01]  /*0db0*/  IMAD.MOV.U32 R2, RZ, RZ, RZ ;  /* 0x000000ffff027224 */ /* 0x000fe200078e00ff */
        /* <DEDUP_REMOVED lines=34> */
.L_x_2555:
[----:B------:R-:W-:Y:S05]  /*0fe0*/  BSYNC B0 ;  /* 0x0000000000007941 */ /* 0x000fea0003800000 */
.L_x_2554:
[----:B------:R-:W-:Y:S01]  /*0ff0*/  LOP3.LUT R0, R236, 0xffff, RZ, 0xc0, !PT ;  /* 0x0000ffffec007812 */ /* 0x000fe200078ec0ff */
[----:B------:R-:W-:Y:S01]  /*1000*/  CS2R R16, SRZ ;  /* 0x0000000000107805 */ /* 0x000fe2000001ff00 */
[----:B------:R-:W-:Y:S01]  /*1010*/  CS2R R96, SRZ ;  /* 0x0000000000607805 */ /* 0x000fe2000001ff00 */
[----:B------:R-:W-:Y:S01]  /*1020*/  CS2R R94, SRZ ;  /* 0x00000000005e7805 */ /* 0x000fe2000001ff00 */
        /* <DEDUP_REMOVED lines=57> */
[----:B------:R-:W-:Y:S02]  /*13c0*/  SHF.R.S32.HI R14, RZ, 0x1f, R234 ;  /* 0x0000001fff0e7819 */ /* 0x000fe400000114ea */
[----:B------:R-:W-:Y:S02]  /*13d0*/  IADD3 R4, R205, R238, RZ ;  /* 0x000000eecd047210 */ /* 0x000fe40007ffe0ff */
[----:B------:R-:W-:Y:S01]  /*13e0*/  SHF.R.S32.HI R6, RZ, 0x1f, R233 ;  /* 0x0000001fff067819 */ /* 0x000fe200000114e9 */
[----:B------:R-:W-:Y:S01]  /*13f0*/  IMAD R0, R14, c[0x0][0x1b8], RZ ;  /* 0x00006e000e007a24 */ /* 0x000fe200078e02ff */
[----:B------:R-:W-:Y:S01]  /*1400*/  ISETP.GE.AND P6, PT, R192, c[0x0][0x198], PT ;  /* 0x00006600c0007a0c */ /* 0x000fe20003fc6270 */
[----:B------:R-:W-:Y:S01]  /*1410*/  @P4 IMAD.HI.U32 R7, R4, c[0x0][0x2c8], RZ ;  /* 0x0000b20004074a27 */ /* 0x000fe200078e00ff */
[----:B------:R-:W-:Y:S02]  /*1420*/  ISETP.GE.AND P5, PT, R201, c[0x0][0x198], PT ;  /* 0x00006600c9007a0c */ /* 0x000fe40003fa6270 */
[----:B------:R-:W-:Y:S01]  /*1430*/  ISETP.GE.AND P3, PT, R200, c[0x0][0x198], PT ;  /* 0x00006600c8007a0c */ /* 0x000fe20003f66270 */
[----:B------:R-:W-:Y:S01]  /*1440*/  IMAD R5, R234, c[0x0][0x1bc], R0 ;  /* 0x00006f00ea057a24 */ /* 0x000fe200078e0200 */
[----:B------:R-:W-:Y:S01]  /*1450*/  IADD3 R224, R235, -0x1, RZ ;  /* 0xffffffffebe07810 */ /* 0x000fe20007ffe0ff */
        /* <DEDUP_REMOVED lines=25> */
.L_x_2616:
[----:B------:R-:W-:Y:S05]  /*15f0*/  BRA.DIV ~URZ, `(.L_x_2558) ;  /* 0x0000c5227f007947 */ /* 0x000fea000b800000 */
[----:B------:R3:W4:Y:S02]  /*1600*/  SHFL.IDX PT, R0, R11, RZ, 0x181f ;  /* 0x00181fff0b007589 */ /* 0x00072400000e0000 */
.L_x_2617:
        /* <DEDUP_REMOVED lines=21> */
.L_x_2560:
[----:B------:R-:W-:Y:S05]  /*1760*/  BSYNC B0 ;  /* 0x0000000000007941 */ /* 0x000fea0003800000 */
.L_x_2559:
[----:B------:R-:W-:Y:S05]  /*1770*/  BRA.DIV ~URZ, `(.L_x_2561) ;  /* 0x0000c4127f007947 */ /* 0x000fea000b800000 */
[----:B--2---:R2:W1:Y:S04]  /*1780*/  SHFL.IDX PT, R8, R9, 0x1, 0x181f ;  /* 0x00381f0009087f89 */ /* 0x00446800000e0000 */
[----:B----4-:R2:W4:Y:S02]  /*1790*/  SHFL.IDX PT, R0, R11, 0x1, 0x181f ;  /* 0x00381f000b007f89 */ /* 0x01052400000e0000 */
.L_x_2618:
        /* <DEDUP_REMOVED lines=19> */
.L_x_2563:
[----:B------:R-:W-:Y:S05]  /*18d0*/  BSYNC B0 ;  /* 0x0000000000007941 */ /* 0x000fea0003800000 */
.L_x_2562:
[----:B------:R-:W-:Y:S05]  /*18e0*/  BRA.DIV ~URZ, `(.L_x_2564) ;  /* 0x0000c3727f007947 */ /* 0x000fea000b800000 */
[----:B-1----:R1:W2:Y:S02]  /*18f0*/  SHFL.IDX PT, R8, R9, 0x2, 0x181f ;  /* 0x00581f0009087f89 */ /* 0x0022a400000e0000 */
.L_x_2619:
[----:B------:R-:W-:Y:S05]  /*1900*/  BRA.DIV ~URZ, `(.L_x_2565) ;  /* 0x0000c3c27f007947 */ /* 0x000fea000b800000 */
[----:B----4-:R4:W1:Y:S02]  /*1910*/  SHFL.IDX PT, R0, R11, 0x2, 0x181f ;  /* 0x00581f000b007f89 */ /* 0x01086400000e0000 */
.L_x_2620:
        /* <DEDUP_REMOVED lines=19> */
.L_x_2567:
[----:B------:R-:W-:Y:S05]  /*1a50*/  BSYNC B0 ;  /* 0x0000000000007941 */ /* 0x000fea0003800000 */
.L_x_2566:
[----:B------:R-:W-:Y:S05]  /*1a60*/  BRA.DIV ~URZ, `(.L_x_2568) ;  /* 0x0000c2d27f007947 */ /* 0x000fea000b800000 */
[----:B--2---:R2:W3:Y:S04]  /*1a70*/  SHFL.IDX PT, R8, R9, 0x3, 0x181f ;  /* 0x00781f0009087f89 */ /* 0x0044e800000e0000 */
[----:B-1----:R2:W1:Y:S02]  /*1a80*/  SHFL.IDX PT, R0, R11, 0x3, 0x181f ;  /* 0x00781f000b007f89 */ /* 0x00246400000e0000 */
.L_x_2621:
        /* <DEDUP_REMOVED lines=26> */
[----:B------:R-:W-:-:S02]  /*1c30*/  IMAD.MOV.U32 R15, RZ, RZ, c[0x0][0x2ac] ;  /* 0x0000ab00ff0f7624 */ /* 0x000fc400078e00ff */
        /* <DEDUP_REMOVED lines=16> */
[----:B------:R-:W-:Y:S01]  /*1d40*/  BSSY B0, `(.L_x_2569) ;  /* 0x00000b1000007945 */ /* 0x000fe20003800000 */
[----:B------:R-:W-:-:S04]  /*1d50*/  IMAD.WIDE.U32 R210, R234, c[0x0][0x1e8], RZ ;  /* 0x00007a00ead27a25 */ /* 0x000fc800078e00ff */
[----:B------:R-:W-:Y:S02]  /*1d60*/  IMAD R176, R0, c[0x0][0x2b8], R2 ;  /* 0x0000ae0000b07a24 */ /* 0x000fe400078e0202 */
[----:B------:R-:W-:Y:S02]  /*1d70*/  IMAD R100, R224, -0x40, R15 ;  /* 0xffffffc0e0647824 */ /* 0x000fe400078e020f */
[----:B------:R-:W-:-:S04]  /*1d80*/  IMAD.WIDE.U32 R2, R176, c[0x0][0x1e0], RZ ;  /* 0x00007800b0027a25 */ /* 0x000fc800078e00ff */
[----:B------:R-:W-:Y:S02]  /*1d90*/  IMAD.IADD R13, R100, 0x1, -R232 ;  /* 0x00000001640d7824 */ /* 0x000fe400078e0ae8 */
[----:B------:R-:W-:Y:S02]  /*1da0*/  IMAD R6, R14, c[0x0][0x210], RZ ;  /* 0x000084000e067a24 */ /* 0x000fe400078e02ff */
[----:B------:R-:W-:Y:S01]  /*1db0*/  IMAD.WIDE.U32 R214, R234, c[0x0][0x210], RZ ;  /* 0x00008400ead67a25 */ /* 0x000fe200078e00ff */
[----:B------:R-:W-:-:S03]  /*1dc0*/  ISETP.GE.AND P6, PT, R13, 0x1, PT ;  /* 0x000000010d00780c */ /* 0x000fc60003fc6270 */
[----:B------:R-:W-:Y:S01]  /*1dd0*/  IMAD R6, R234, c[0x0][0x214], R6 ;  /* 0x00008500ea067a24 */ /* 0x000fe200078e0206 */
[----:B-1----:R-:W-:Y:S01]  /*1de0*/  SHF.R.S32.HI R5, RZ, 0x1f, R176 ;  /* 0x0000001fff057819 */ /* 0x002fe200000114b0 */
[----:B------:R-:W-:Y:S02]  /*1df0*/  IMAD.SHL.U32 R17, R192, 0x2, RZ ;  /* 0x00000002c0117824 */ /* 0x000fe400078e00ff */
[----:B------:R-:W-:Y:S02]  /*1e00*/  IMAD.IADD R219, R215, 0x1, R6 ;  /* 0x00000001d7db7824 */ /* 0x000fe400078e0206 */
[----:B------:R-:W-:Y:S02]  /*1e10*/  IMAD R0, R5, c[0x0][0x1e0], RZ ;  /* 0x0000780005007a24 */ /* 0x000fe400078e02ff */
[----:B------:R-:W-:Y:S02]  /*1e20*/  IMAD.SHL.U32 R19, R200, 0x2, RZ ;  /* 0x00000002c8137824 */ /* 0x000fe400078e00ff */
[----:B------:R-:W-:Y:S01]  /*1e30*/  @P6 ISETP.GE.AND P1, PT, R192, c[0x0][0x1d4], PT ;  /* 0x00007500c0006a0c */ /* 0x000fe20003f26270 */
[----:B------:R-:W-:Y:S01]  /*1e40*/  IMAD R0, R176, c[0x0][0x1e4], R0 ;  /* 0x00007900b0007a24 */ /* 0x000fe200078e0200 */
[----:B------:R-:W-:-:S02]  /*1e50*/  @P6 ISETP.GE.AND P5, PT, R201, c[0x0][0x1d4], PT ;  /* 0x00007500c9006a0c */ /* 0x000fc40003fa6270 */
[----:B------:R-:W-:Y:S01]  /*1e60*/  @P6 ISETP.GE.AND P2, PT, R200, c[0x0][0x1d4], PT ;  /* 0x00007500c8006a0c */ /* 0x000fe20003f46270 */
[----:B------:R-:W-:Y:S02]  /*1e70*/  IMAD.IADD R3, R3, 0x1, R0 ;  /* 0x0000000103037824 */ /* 0x000fe400078e0200 */
[----:B------:R-:W-:Y:S01]  /*1e80*/  IMAD R0, R14, c[0x0][0x1e8], RZ ;  /* 0x00007a000e007a24 */ /* 0x000fe200078e02ff */
[----:B------:R-:W-:-:S03]  /*1e90*/  SHF.L.U64.HI R14, R192, 0x1, R18 ;  /* 0x00000001c00e7819 */ /* 0x000fc60000010212 */
[----:B------:R-:W-:-:S04]  /*1ea0*/  IMAD R0, R234, c[0x0][0x1ec], R0 ;  /* 0x00007b00ea007a24 */ /* 0x000fc800078e0200 */
[----:B------:R-:W-:Y:S01]  /*1eb0*/  IMAD.IADD R217, R211, 0x1, R0 ;  /* 0x00000001d3d97824 */ /* 0x000fe200078e0200 */
[----:B--234-:R-:W-:Y:S01]  /*1ec0*/  SHF.R.S32.HI R11, RZ, 0x1f, R173 ;  /* 0x0000001fff0b7819 */ /* 0x01cfe200000114ad */
[----:B------:R-:W-:-:S04]  /*1ed0*/  IMAD.WIDE.U32 R2, R173, c[0x0][0x1f0], R2 ;  /* 0x00007c00ad027a25 */ /* 0x000fc800078e0002 */
[C---:B------:R-:W-:Y:S01]  /*1ee0*/  IMAD R4, R11.reuse, c[0x0][0x1f0], RZ ;  /* 0x00007c000b047a24 */ /* 0x040fe200078e02ff */
[----:B------:R-:W-:Y:S01]  /*1ef0*/  IADD3 R0, P0, R2, R210, RZ ;  /* 0x000000d202007210 */ /* 0x000fe20007f1e0ff */
[----:B------:R-:W-:Y:S02]  /*1f00*/  IMAD R11, R11, c[0x0][0x218], RZ ;  /* 0x000086000b0b7a24 */ /* 0x000fe400078e02ff */
[C---:B------:R-:W-:Y:S02]  /*1f10*/  IMAD R4, R173.reuse, c[0x0][0x1f4], R4 ;  /* 0x00007d00ad047a24 */ /* 0x040fe400078e0204 */
[----:B------:R-:W-:-:S03]  /*1f20*/  IMAD R11, R173, c[0x0][0x21c], R11 ;  /* 0x00008700ad0b7a24 */ /* 0x000fc600078e020b */
[----:B------:R-:W-:Y:S01]  /*1f30*/  IADD3.X R2, R217, R3, R4, P0, !PT ;  /* 0x00000003d9027210 */ /* 0x000fe200007fe404 */
[----:B------:R-:W-:Y:S01]  /*1f40*/  IMAD R4, R5, c[0x0][0x208], RZ ;  /* 0x0000820005047a24 */ /* 0x000fe200078e02ff */
[----:B------:R-:W-:-:S03]  /*1f50*/  LEA R9, P0, R0, c[0x0][0x1c8], 0x1 ;  /* 0x0000720000097a11 */ /* 0x000fc600078008ff */
[----:B------:R-:W-:Y:S01]  /*1f60*/  IMAD R5, R176, c[0x0][0x20c], R4 ;  /* 0x00008300b0057a24 */ /* 0x000fe200078e0204 */
[----:B------:R-:W-:Y:S01]  /*1f70*/  LEA.HI.X R10, R0, c[0x0][0x1cc], R2, 0x1, P0 ;  /* 0x00007300000a7a11 */ /* 0x000fe200000f0c02 */
[----:B------:R-:W-:Y:S01]  /*1f80*/  IMAD.WIDE.U32 R2, R176, c[0x0][0x208], RZ ;  /* 0x00008200b0027a25 */ /* 0x000fe200078e00ff */
[----:B------:R-:W1:Y:S03]  /*1f90*/  SHFL.IDX PT, R0, R9, RZ, 0x181f ;  /* 0x00181fff09007589 */ /* 0x000e6600000e0000 */
[----:B------:R-:W-:Y:S01]  /*1fa0*/  IMAD.IADD R3, R3, 0x1, R5 ;  /* 0x0000000103037824 */ /* 0x000fe200078e0205 */
[----:B------:R-:W2:Y:S03]  /*1fb0*/  SHFL.IDX PT, R8, R10, RZ, 0x181f ;  /* 0x00181fff0a087589 */ /* 0x000ea600000e0000 */
[----:B------:R-:W-:Y:S01]  /*1fc0*/  IMAD.WIDE.U32 R2, R173, c[0x0][0x218], R2 ;  /* 0x00008600ad027a25 */ /* 0x000fe200078e0002 */
[----:B------:R-:W3:Y:S04]  /*1fd0*/  SHFL.IDX PT, R9, R9, 0x1, 0x181f ;  /* 0x00381f0009097f89 */ /* 0x000ee800000e0000 */
[----:B------:R-:W4:Y:S01]  /*1fe0*/  SHFL.IDX PT, R10, R10, 0x1, 0x181f ;  /* 0x00381f000a0a7f89 */ /* 0x000f2200000e0000 */
[----:B-1----:R-:W-:-:S04]  /*1ff0*/  @P6 LEA R4, P0, R192, R0, 0x1 ;  /* 0x00000000c0046211 */ /* 0x002fc800078008ff */
[----:B--2---:R-:W-:Y:S02]  /*2000*/  @P6 LEA.HI.X R5, R192, R8, R18, 0x1, P0 ;  /* 0x00000008c0056211 */ /* 0x004fe400000f0c12 */
[----:B------:R-:W-:-:S03]  /*2010*/  @P6 LEA R6, P0, R201, R0, 0x1 ;  /* 0x00000000c9066211 */ /* 0x000fc600078008ff */
[----:B------:R1:W-:Y:S01]  /*2020*/  @P6 LDGSTS.E.BYPASS.LTC128B.128 [R209+0xc100], [R4.64], !P1 ;  /* 0x0c10000004d16fae */ /* 0x0003e2000c901d46 */
[----:B------:R-:W-:-:S05]  /*2030*/  @P6 LEA.HI.X R7, R201, R8, R16, 0x1, P0 ;  /* 0x00000008c9076211 */ /* 0x000fca00000f0c10 */
[----:B------:R3:W-:Y:S01]  /*2040*/  @P6 LDGSTS.E.BYPASS.LTC128B.128 [R209+0xe100], [R6.64], !P5 ;  /* 0x0e10000006d16fae */ /* 0x0007e2000e901d46 */
[----:B-1----:R-:W-:Y:S02]  /*2050*/  @P6 LEA R4, P1, R200, R0, 0x1 ;  /* 0x00000000c8046211 */ /* 0x002fe400078208ff */
[----:B------:R-:W-:Y:S02]  /*2060*/  IADD3 R0, P0, R2, R214, RZ ;  /* 0x000000d602007210 */ /* 0x000fe40007f1e0ff */
[----:B------:R-:W-:Y:S02]  /*2070*/  @P6 LEA.HI.X R5, R200, R8, R20, 0x1, P1 ;  /* 0x00000008c8056211 */ /* 0x000fe400008f0c14 */
[----:B------:R-:W-:Y:S02]  /*2080*/  ISETP.GE.AND P1, PT, R13, 0x21, PT ;  /* 0x000000210d00780c */ /* 0x000fe40003f26270 */
[----:B------:R-:W-:Y:S01]  /*2090*/  IADD3.X R2, R219, R3, R11, P0, !PT ;  /* 0x00000003db027210 */ /* 0x000fe200007fe40b */
[----:B------:R1:W-:Y:S01]  /*20a0*/  @P6 LDGSTS.E.BYPASS.LTC128B.128 [R209+0x10100], [R4.64], !P2 ;  /* 0x1010000004d16fae */ /* 0x0003e2000d101d46 */
[----:B------:R-:W-:-:S04]  /*20b0*/  LEA R12, P0, R0, c[0x0][0x1f8], 0x1 ;  /* 0x00007e00000c7a11 */ /* 0x000fc800078008ff */
[----:B------:R-:W-:Y:S01]  /*20c0*/  LEA.HI.X R15, R0, c[0x0][0x1fc], R2, 0x1, P0 ;  /* 0x00007f00000f7a11 */ /* 0x000fe200000f0c02 */
[----:B------:R-:W2:Y:S04]  /*20d0*/  SHFL.IDX PT, R8, R12, RZ, 0x181f ;  /* 0x00181fff0c087589 */ /* 0x000ea800000e0000 */
[C---:B---3--:R-:W-:Y:S01]  /*20e0*/  @P1 LEA R6, P0, R192.reuse, R9, 0x1 ;  /* 0x00000009c0061211 */ /* 0x048fe200078008ff */
[----:B------:R-:W3:Y:S01]  /*20f0*/  SHFL.IDX PT, R11, R15, RZ, 0x181f ;  /* 0x00181fff0f0b7589 */ /* 0x000ee200000e0000 */
[C---:B------:R-:W-:Y:S02]  /*2100*/  @P1 ISETP.GE.AND P5, PT, R192.reuse, c[0x0][0x1d4], PT ;  /* 0x00007500c0001a0c */ /* 0x040fe40003fa6270 */
[C---:B------:R-:W-:Y:S01]  /*2110*/  @P1 ISETP.GE.AND P2, PT, R201.reuse, c[0x0][0x1d4], PT ;  /* 0x00007500c9001a0c */ /* 0x040fe20003f46270 */
[----:B------:R-:W5:Y:S01]  /*2120*/  SHFL.IDX PT, R0, R12, 0x1, 0x181f ;  /* 0x00381f000c007f89 */ /* 0x000f6200000e0000 */
[----:B----4-:R-:W-:Y:S01]  /*2130*/  @P1 LEA.HI.X R7, R192, R10, R18, 0x1, P0 ;  /* 0x0000000ac0071211 */ /* 0x010fe200000f0c12 */
[----:B------:R-:W-:Y:S01]  /*2140*/  IMAD.SHL.U32 R18, R201, 0x2, RZ ;  /* 0x00000002c9127824 */ /* 0x000fe200078e00ff */
[----:B------:R-:W-:-:S07]  /*2150*/  @P1 ISETP.GE.AND P0, PT, R200, c[0x0][0x1d4], PT ;  /* 0x00007500c8001a0c */ /* 0x000fce0003f06270 */
[----:B------:R5:W-:Y:S01]  /*2160*/  @P1 LDGSTS.E.BYPASS.LTC128B.128 [R209+0xd100], [R6.64], !P5 ;  /* 0x0d10000006d11fae */ /* 0x000be2000e901d46 */
[----:B------:R-:W-:Y:S02]  /*2170*/  ISETP.GE.AND P5, PT, R192, c[0x0][0x1d4], PT ;  /* 0x00007500c0007a0c */ /* 0x000fe40003fa6270 */
[----:B-1----:R-:W-:-:S04]  /*2180*/  @P1 LEA R4, P6, R201, R9, 0x1 ;  /* 0x00000009c9041211 */ /* 0x002fc800078c08ff */
[CCC-:B------:R-:W-:Y:S02]  /*2190*/  @P1 LEA.HI.X R5, R201.reuse, R10.reuse, R16.reuse, 0x1, P6 ;  /* 0x0000000ac9051211 */ /* 0x1c0fe400030f0c10 */
[C---:B------:R-:W-:Y:S02]  /*21a0*/  @P1 LEA R2, P6, R200.reuse, R9, 0x1 ;  /* 0x00000009c8021211 */ /* 0x040fe400078c08ff */
[C---:B------:R-:W-:Y:S01]  /*21b0*/  SHF.L.U64.HI R16, R201.reuse, 0x1, R16 ;  /* 0x00000001c9107819 */ /* 0x040fe20000010210 */
[----:B------:R2:W-:Y:S01]  /*21c0*/  @P1 LDGSTS.E.BYPASS.LTC128B.128 [R209+0xf100], [R4.64], !P2 ;  /* 0x0f10000004d11fae */ /* 0x0005e2000d101d46 */
[----:B------:R-:W-:Y:S02]  /*21d0*/  @P1 LEA.HI.X R3, R200, R10, R20, 0x1, P6 ;  /* 0x0000000ac8031211 */ /* 0x000fe400030f0c14 */
[----:B------:R-:W-:Y:S01]  /*21e0*/  ISETP.GE.AND P2, PT, R201, c[0x0][0x1d4], PT ;  /* 0x00007500c9007a0c */ /* 0x000fe20003f46270 */
[----:B------:R1:W4:Y:S01]  /*21f0*/  SHFL.IDX PT, R10, R15, 0x1, 0x181f ;  /* 0x00381f000f0a7f89 */ /* 0x00032200000e0000 */
[----:B------:R-:W-:-:S02]  /*2200*/  ISETP.LT.OR P6, PT, R13, 0x1, P5 ;  /* 0x000000010d00780c */ /* 0x000fc40002fc1670 */
[C---:B------:R-:W-:Y:S01]  /*2210*/  ISETP.LT.OR P5, PT, R13.reuse, 0x21, P5 ;  /* 0x000000210d00780c */ /* 0x040fe20002fa1670 */
[----:B------:R4:W-:Y:S01]  /*2220*/  @P1 LDGSTS.E.BYPASS.LTC128B.128 [R209+0x11100], [R2.64], !P0 ;  /* 0x1110000002d11fae */ /* 0x0009e2000c101d46 */
[C---:B------:R-:W-:Y:S02]  /*2230*/  ISETP.LT.OR P1, PT, R13.reuse, 0x1, P2 ;  /* 0x000000010d00780c */ /* 0x040fe40001721670 */
[----:B------:R-:W-:Y:S01]  /*2240*/  ISETP.LT.OR P2, PT, R13, 0x21, P2 ;  /* 0x000000210d00780c */ /* 0x000fe20001741670 */
[----:B------:R-:W0:Y:S01]  /*2250*/  LDGDEPBAR ;  /* 0x00000000000079af */ /* 0x000e220000000000 */
[----:B--2---:R-:W-:Y:S02]  /*2260*/  IADD3 R4, P0, R8, R17, RZ ;  /* 0x0000001108047210 */ /* 0x004fe40007f1e0ff */
[----:B-1----:R-:W-:-:S03]  /*2270*/  SHF.L.U64.HI R15, R200, 0x1, R20 ;  /* 0x00000001c80f7819 */ /* 0x002fc60000010214 */
[----:B---3--:R-:W-:Y:S01]  /*2280*/  IMAD.X R5, R11, 0x1, R14, P0 ;  /* 0x000000010b057824 */ /* 0x008fe200000e060e */
[----:B----4-:R-:W-:-:S04]  /*2290*/  IADD3 R2, P0, R8, R18, RZ ;  /* 0x0000001208027210 */ /* 0x010fc80007f1e0ff */
[----:B------:R1:W-:Y:S01]  /*22a0*/  LDGSTS.E.BYPASS.LTC128B.128 [R209+0x100], [R4.64], !P6 ;  /* 0x0010000004d17fae */ /* 0x0003e2000f101d46 */
[----:B------:R-:W-:Y:S01]  /*22b0*/  IADD3 R8, P6, R8, R19, RZ ;  /* 0x0000001308087210 */ /* 0x000fe20007fde0ff */
[----:B------:R-:W-:Y:S01]  /*22c0*/  IMAD.X R3, R11, 0x1, R16, P0 ;  /* 0x000000010b037824 */ /* 0x000fe200000e0610 */
[----:B-----5:R-:W-:-:S03]  /*22d0*/  IADD3 R6, P0, R0, R17, RZ ;  /* 0x0000001100067210 */ /* 0x020fc60007f1e0ff */
[----:B------:R-:W-:Y:S01]  /*22e0*/  IMAD.X R9, R11, 0x1, R15, P6 ;  /* 0x000000010b097824 */ /* 0x000fe200030e060f */
[----:B------:R2:W-:Y:S01]  /*22f0*/  LDGSTS.E.BYPASS.LTC128B.128 [R209+0x2100], [R2.64], !P1 ;  /* 0x0210000002d17fae */ /* 0x0005e2000c901d46 */
[----:B------:R-:W-:Y:S01]  /*2300*/  ISETP.GE.AND P1, PT, R200, c[0x0][0x1d4], PT ;  /* 0x00007500c8007a0c */ /* 0x000fe20003f26270 */
[----:B------:R-:W-:-:S03]  /*2310*/  IMAD.X R7, R10, 0x1, R14, P0 ;  /* 0x000000010a077824 */ /* 0x000fc600000e060e */
[C---:B------:R-:W-:Y:S02]  /*2320*/  ISETP.LT.OR P6, PT, R13.reuse, 0x1, P1 ;  /* 0x000000010d00780c */ /* 0x040fe40000fc1670 */
[----:B------:R-:W-:-:S11]  /*2330*/  ISETP.LT.OR P1, PT, R13, 0x21, P1 ;  /* 0x000000210d00780c */ /* 0x000fd60000f21670 */
[----:B------:R3:W-:Y:S01]  /*2340*/  LDGSTS.E.BYPASS.LTC128B.128 [R209+0x4100], [R8.64], !P6 ;  /* 0x0410000008d17fae */ /* 0x0007e2000f101d46 */
[----:B-1----:R-:W-:-:S03]  /*2350*/  IADD3 R4, P0, R0, R18, RZ ;  /* 0x0000001200047210 */ /* 0x002fc60007f1e0ff */
[----:B------:R3:W-:Y:S02]  /*2360*/  LDGSTS.E.BYPASS.LTC128B.128 [R209+0x1100], [R6.64], !P5 ;  /* 0x0110000006d17fae */ /* 0x0007e4000e901d46 */
[----:B------:R-:W-:Y:S01]  /*2370*/  IMAD.X R5, R10, 0x1, R16, P0 ;  /* 0x000000010a057824 */ /* 0x000fe200000e0610 */
[----:B--2---:R-:W-:-:S04]  /*2380*/  IADD3 R2, P0, R0, R19, RZ ;  /* 0x0000001300027210 */ /* 0x004fc80007f1e0ff */
[----:B------:R3:W-:Y:S01]  /*2390*/  LDGSTS.E.BYPASS.LTC128B.128 [R209+0x3100], [R4.64], !P2 ;  /* 0x0310000004d17fae */ /* 0x0007e2000d101d46 */
[----:B------:R-:W-:Y:S01]  /*23a0*/  ISETP.GT.AND P2, PT, R205, 0x3f, PT ;  /* 0x0000003fcd00780c */ /* 0x000fe20003f44270 */
[----:B------:R-:W-:-:S05]  /*23b0*/  IMAD.X R3, R10, 0x1, R15, P0 ;  /* 0x000000010a037824 */ /* 0x000fca00000e060f */
[----:B------:R3:W-:Y:S01]  /*23c0*/  LDGSTS.E.BYPASS.LTC128B.128 [R209+0x5100], [R2.64], !P1 ;  /* 0x0510000002d17fae */ /* 0x0007e2000c901d46 */
[----:B------:R-:W-:-:S03]  /*23d0*/  ISETP.GT.AND P1, PT, R224, R204, PT ;  /* 0x000000cce000720c */ /* 0x000fc60003f24270 */
[----:B------:R-:W0:Y:S10]  /*23e0*/  LDGDEPBAR ;  /* 0x00000000000079af */ /* 0x000e340000000000 */
[----:B------:R-:W-:Y:S05]  /*23f0*/  @!P1 BRA `(.L_x_2570) ;  /* 0x0000045000009947 */ /* 0x000fea0003800000 */
[----:B---3--:R-:W-:Y:S01]  /*2400*/  IMAD R2, R224, 0x40, R216 ;  /* 0x00000040e0027824 */ /* 0x008fe200078e02d8 */
        /* <DEDUP_REMOVED lines=27> */
.L_x_2622:
        /* <DEDUP_REMOVED lines=20> */
.L_x_2623:
[----:B--23--:R-:W-:Y:S02]  /*2700*/  IADD3 R6, -R11, 0x10, RZ ;  /* 0x000000100b067810 */ /* 0x00cfe40007ffe1ff */
[----:B------:R-:W-:-:S02]  /*2710*/  IADD3 R4, -R10, 0x10, RZ ;  /* 0x000000100a047810 */ /* 0x000fc40007ffe1ff */
[----:B------:R-:W-:Y:S02]  /*2720*/  LOP3.LUT R6, R6, 0xf, RZ, 0xc0, !PT ;  /* 0x0000000f06067812 */ /* 0x000fe400078ec0ff */
[----:B------:R-:W-:Y:S02]  /*2730*/  LOP3.LUT R4, R4, 0xf, RZ, 0xc0, !PT ;  /* 0x0000000f04047812 */ /* 0x000fe400078ec0ff */
[----:B------:R-:W-:Y:S02]  /*2740*/  IADD3 R6, P5, P0, R6, R0, R17 ;  /* 0x0000000006067210 */ /* 0x000fe400078be011 */
[----:B------:R-:W-:Y:S02]  /*2750*/  IADD3 R2, -R9, 0x10, RZ ;  /* 0x0000001009027810 */ /* 0x000fe40007ffe1ff */
[----:B------:R-:W-:Y:S02]  /*2760*/  IADD3.X R7, RZ, R8, R14, P5, P0 ;  /* 0x00000008ff077210 */ /* 0x000fe40002fe040e */
[----:B------:R-:W-:-:S02]  /*2770*/  IADD3 R4, P5, P0, R4, R0, R18 ;  /* 0x0000000004047210 */ /* 0x000fc400078be012 */
[----:B------:R-:W-:Y:S02]  /*2780*/  LOP3.LUT R2, R2, 0xf, RZ, 0xc0, !PT ;  /* 0x0000000f02027812 */ /* 0x000fe400078ec0ff */
[----:B------:R-:W-:Y:S02]  /*2790*/  IADD3.X R5, RZ, R8, R16, P5, P0 ;  /* 0x00000008ff057210 */ /* 0x000fe40002fe0410 */
[----:B------:R-:W-:Y:S02]  /*27a0*/  IADD3 R2, P5, P0, R2, R0, R19 ;  /* 0x0000000002027210 */ /* 0x000fe400078be013 */
[----:B------:R-:W-:Y:S02]  /*27b0*/  ISETP.NE.U32.AND P6, PT, R11, RZ, PT ;  /* 0x000000ff0b00720c */ /* 0x000fe40003fc5070 */
[----:B------:R-:W-:Y:S02]  /*27c0*/  IADD3.X R3, RZ, R8, R15, P5, P0 ;  /* 0x00000008ff037210 */ /* 0x000fe40002fe040f */
[----:B------:R-:W-:-:S02]  /*27d0*/  ISETP.NE.U32.AND P5, PT, R10, RZ, PT ;  /* 0x000000ff0a00720c */ /* 0x000fc40003fa5070 */
[----:B------:R-:W-:-:S07]  /*27e0*/  ISETP.NE.U32.AND P0, PT, R9, RZ, PT ;  /* 0x000000ff0900720c */ /* 0x000fce0003f05070 */
[----:B------:R-:W-:Y:S01]  /*27f0*/  @!PT LDS RZ, [RZ] ;  /* 0x00000000fffff984 */ /* 0x000fe20000000800 */
[----:B------:R-:W-:Y:S01]  /*2800*/  @!PT LDS RZ, [RZ] ;  /* 0x00000000fffff984 */ /* 0x000fe20000000800 */
[----:B------:R-:W-:Y:S01]  /*2810*/  @!PT LDS RZ, [RZ] ;  /* 0x00000000fffff984 */ /* 0x000fe20000000800 */
[----:B------:R1:W-:Y:S04]  /*2820*/  LDGSTS.E.BYPASS.LTC128B.128.ZFILL [R209+0x13100], [R6.64], P6 ;  /* 0x1310000006d17fae */ /* 0x0003e8000b141d46 */
[----:B------:R1:W-:Y:S04]  /*2830*/  LDGSTS.E.BYPASS.LTC128B.128.ZFILL [R209+0x15100], [R4.64], P5 ;  /* 0x1510000004d17fae */ /* 0x0003e8000a941d46 */
[----:B------:R1:W-:Y:S02]  /*2840*/  LDGSTS.E.BYPASS.LTC128B.128.ZFILL [R209+0x17100], [R2.64], P0 ;  /* 0x1710000002d17fae */ /* 0x0003e40008141d46 */
.L_x_2570:
[----:B------:R-:W-:Y:S05]  /*2850*/  BSYNC B0 ;  /* 0x0000000000007941 */ /* 0x000fea0003800000 */
.L_x_2569:
        /* <DEDUP_REMOVED lines=10> */
[----:B---3--:R2:W3:Y:S04]  /*2900*/  LDSM.16.M88.4 R8, [R162] ;  /* 0x00000000a208783b */ /* 0x0084e80000000200 */
[----:B------:R2:W4:Y:S04]  /*2910*/  LDSM.16.M88.4 R40, [R169] ;  /* 0x00000000a928783b */ /* 0x0005280000000200 */
[----:B------:R2:W1:Y:S04]  /*2920*/  LDSM.16.M88.4 R32, [R169+0x800] ;  /* 0x00080000a920783b */ /* 0x0004680000000200 */
[----:B------:R2:W1:Y:S04]  /*2930*/  LDSM.16.M88.4 R48, [R169+0x1000] ;  /* 0x00100000a930783b */ /* 0x0004680000000200 */
[----:B------:R2:W1:Y:S04]  /*2940*/  LDSM.16.M88.4 R52, [R169+0x1800] ;  /* 0x00180000a934783b */ /* 0x0004680000000200 */
[----:B-1----:R2:W1:Y:S04]  /*2950*/  LDSM.16.M88.4 R4, [R163] ;  /* 0x00000000a304783b */ /* 0x0024680000000200 */
        /* <DEDUP_REMOVED lines=28> */
[----:B------:R2:W4:Y:S02]  /*2b20*/  SHFL.IDX PT, R12, R13, RZ, 0x181f ;  /* 0x00181fff0d0c7589 */ /* 0x00052400000e0000 */
.L_x_2624:
[----:B------:R-:W-:Y:S05]  /*2b30*/  BRA.DIV ~URZ, `(.L_x_2576) ;  /* 0x0000b5f27f007947 */ /* 0x000fea000b800000 */
[----:B------:R-:W5:Y:S01]  /*2b40*/  SHFL.IDX PT, R0, R21, RZ, 0x181f ;  /* 0x00181fff15007589 */ /* 0x000f6200000e0000 */
[----:B------:R-:W-:Y:S02]  /*2b50*/  ISETP.GE.AND P5, PT, R192, c[0x0][0x1d4], PT ;  /* 0x00007500c0007a0c */ /* 0x000fe40003fa6270 */
[----:B------:R-:W-:Y:S02]  /*2b60*/  ISETP.GE.AND P1, PT, R201, c[0x0][0x1d4], PT ;  /* 0x00007500c9007a0c */ /* 0x000fe40003f26270 */
[----:B------:R-:W-:Y:S02]  /*2b70*/  SEL R19, RZ, 0x10, P5 ;  /* 0x00000010ff137807 */ /* 0x000fe40002800000 */
[----:B------:R-:W-:Y:S02]  /*2b80*/  SEL R18, RZ, 0x10, P1 ;  /* 0x00000010ff127807 */ /* 0x000fe40000800000 */
[----:B-----5:R-:W-:-:S02]  /*2b90*/  IADD3 R14, P0, R0, R25, RZ ;  /* 0x00000019000e7210 */ /* 0x020fc40007f1e0ff */
[----:B------:R-:W-:-:S03]  /*2ba0*/  IADD3 R2, P6, R0, R26, RZ ;  /* 0x0000001a00027210 */ /* 0x000fc60007fde0ff */
[----:B----4-:R-:W-:Y:S01]  /*2bb0*/  IMAD.X R15, R12, 0x1, R22, P0 ;  /* 0x000000010c0f7824 */ /* 0x010fe200000e0616 */
        /* <DEDUP_REMOVED lines=8> */
[----:B------:R-:W2:Y:S04]  /*2c40*/  SHFL.IDX PT, R0, R21, 0x1, 0x181f ;  /* 0x00381f0015007f89 */ /* 0x000ea800000e0000 */
[----:B------:R4:W-:Y:S04]  /*2c50*/  LDGSTS.E.BYPASS.LTC128B.128 [R209+0xa100], [R16.64], !P0 ;  /* 0x0a10000010d17fae */ /* 0x0009e8000c101d46 */
[----:B------:R5:W3:Y:S02]  /*2c60*/  SHFL.IDX PT, R12, R13, 0x1, 0x181f ;  /* 0x00381f000d0c7f89 */ /* 0x000ae400000e0000 */
[----:B--2--5:R-:W-:-:S02]  /*2c70*/  SEL R13, RZ, 0x10, P0 ;  /* 0x00000010ff0d7807 */ /* 0x024fc40000000000 */
.L_x_2625:
[----:B----4-:R-:W-:Y:S02]  /*2c80*/  IADD3 R2, -R19, 0x10, RZ ;  /* 0x0000001013027810 */ /* 0x010fe40007ffe1ff */
[----:B------:R-:W-:-:S02]  /*2c90*/  IADD3 R3, -R18, 0x10, RZ ;  /* 0x0000001012037810 */ /* 0x000fc40007ffe1ff */
[----:B------:R-:W-:Y:S02]  /*2ca0*/  LOP3.LUT R2, R2, 0xf, RZ, 0xc0, !PT ;  /* 0x0000000f02027812 */ /* 0x000fe400078ec0ff */
[----:B------:R-:W-:Y:S02]  /*2cb0*/  IADD3 R14, -R13, 0x10, RZ ;  /* 0x000000100d0e7810 */ /* 0x000fe40007ffe1ff */
[----:B------:R-:W-:Y:S02]  /*2cc0*/  LOP3.LUT R3, R3, 0xf, RZ, 0xc0, !PT ;  /* 0x0000000f03037812 */ /* 0x000fe400078ec0ff */
[-C--:B------:R-:W-:Y:S02]  /*2cd0*/  IADD3 R16, P1, P0, R2, R0.reuse, R25 ;  /* 0x0000000002107210 */ /* 0x080fe4000783e019 */
[----:B------:R-:W-:Y:S02]  /*2ce0*/  LOP3.LUT R2, R14, 0xf, RZ, 0xc0, !PT ;  /* 0x0000000f0e027812 */ /* 0x000fe400078ec0ff */
[----:B------:R-:W-:-:S02]  /*2cf0*/  IADD3 R14, P6, P5, R3, R0, R26 ;  /* 0x00000000030e7210 */ /* 0x000fc40007dde01a */
[----:B---3--:R-:W-:Y:S02]  /*2d00*/  IADD3.X R17, RZ, R12, R22, P1, P0 ;  /* 0x0000000cff117210 */ /* 0x008fe40000fe0416 */
        /* <DEDUP_REMOVED lines=12> */
.L_x_2574:
[----:B------:R-:W-:Y:S05]  /*2dd0*/  BSYNC B0 ;  /* 0x0000000000007941 */ /* 0x000fea0003800000 */
.L_x_2573:
[----:B--2---:R-:W2:Y:S01]  /*2de0*/  LDL R3, [R1+0x4] ;  /* 0x0000040001037983 */ /* 0x004ea20000100800 */
[----:B------:R-:W-:Y:S01]  /*2df0*/  IMAD.MOV.U32 R0, RZ, RZ, 0x40 ;  /* 0x00000040ff007424 */ /* 0x000fe200078e00ff */
[----:B------:R-:W-:-:S02]  /*2e00*/  LOP3.LUT P0, RZ, R207, 0x4, RZ, 0xc0, !PT ;  /* 0x00000004cfff7812 */ /* 0x000fc4000780c0ff */
[----:B------:R-:W0:Y:S01]  /*2e10*/  LDGDEPBAR ;  /* 0x00000000000079af */ /* 0x000e220000000000 */
[----:B------:R-:W-:Y:S01]  /*2e20*/  WARPSYNC 0xffffffff ;  /* 0xffffffff00007948 */ /* 0x000fe20003800000 */
[C---:B---34-:R-:W-:Y:S01]  /*2e30*/  HMMA.16816.F32 R44, R8.reuse, R40, RZ ;  /* 0x00000028082c723c */ /* 0x058fe200000018ff */
[----:B------:R-:W-:Y:S01]  /*2e40*/  SEL R166, R0, 0xffffffc0, !P0 ;  /* 0xffffffc000a67807 */ /* 0x000fe20004000000 */
[----:B------:R-:W-:Y:S03]  /*2e50*/  LDSM.16.M88.4 R16, [R165] ;  /* 0x00000000a510783b */ /* 0x000fe60000000200 */
[----:B------:R-:W-:Y:S01]  /*2e60*/  IADD3 R0, R166, R169, R167 ;  /* 0x000000a9a6007210 */ /* 0x000fe20007ffe0a7 */
[----:B------:R-:W-:Y:S01]  /*2e70*/  IMAD.IADD R2, R169, 0x1, R166 ;  /* 0x00000001a9027824 */ /* 0x000fe200078e02a6 */
[----:B------:R-:W-:Y:S01]  /*2e80*/  LDSM.16.M88.4 R88, [R169+0x2000] ;  /* 0x00200000a958783b */ /* 0x000fe20000000200 */
[C---:B------:R-:W-:Y:S03]  /*2e90*/  HMMA.16816.F32 R40, R8.reuse, R42, RZ ;  /* 0x0000002a0828723c */ /* 0x040fe600000018ff */
[----:B------:R-:W3:Y:S04]  /*2ea0*/  LDSM.16.M88.4 R68, [R2] ;  /* 0x000000000244783b */ /* 0x000ee80000000200 */
[----:B------:R-:W4:Y:S01]  /*2eb0*/  LDSM.16.M88.4 R76, [R2+0x800] ;  /* 0x00080000024c783b */ /* 0x000f220000000200 */
[C---:B------:R-:W-:Y:S03]  /*2ec0*/  HMMA.16816.F32 R36, R8.reuse, R32, RZ ;  /* 0x000000200824723c */ /* 0x040fe600000018ff */
[----:B------:R-:W5:Y:S04]  /*2ed0*/  LDSM.16.M88.4 R80, [R2+0x1000] ;  /* 0x001000000250783b */ /* 0x000f680000000200 */
[----:B------:R-:W-:Y:S01]  /*2ee0*/  LDSM.16.M88.4 R92, [R0+0x800] ;  /* 0x00080000005c783b */ /* 0x000fe20000000200 */
[C---:B------:R-:W-:Y:S03]  /*2ef0*/  HMMA.16816.F32 R32, R8.reuse, R34, RZ ;  /* 0x000000220820723c */ /* 0x040fe600000018ff */
[----:B------:R-:W-:Y:S04]  /*2f00*/  LDSM.16.M88.4 R84, [R169+0x2800] ;  /* 0x00280000a954783b */ /* 0x000fe80000000200 */
[----:B------:R-:W-:Y:S01]  /*2f10*/  LDSM.16.M88.4 R96, [R169+0x3800] ;  /* 0x00380000a960783b */ /* 0x000fe20000000200 */
[C---:B------:R-:W-:Y:S08]  /*2f20*/  HMMA.16816.F32 R28, R8.reuse, R48, RZ ;  /* 0x00000030081c723c */ /* 0x040ff000000018ff */
[C---:B------:R-:W-:Y:S08]  /*2f30*/  HMMA.16816.F32 R24, R8.reuse, R50, RZ ;  /* 0x000000320818723c */ /* 0x040ff000000018ff */
[C---:B------:R-:W-:Y:S08]  /*2f40*/  HMMA.16816.F32 R12, R8.reuse, R52, RZ ;  /* 0x00000034080c723c */ /* 0x040ff000000018ff */
[----:B------:R-:W-:Y:S08]  /*2f50*/  HMMA.16816.F32 R8, R8, R54, RZ ;  /* 0x000000360808723c */ /* 0x000ff000000018ff */
[C---:B-1----:R-:W-:Y:S08]  /*2f60*/  HMMA.16816.F32 R52, R4.reuse, R56, R44 ;  /* 0x000000380434723c */ /* 0x042ff0000000182c */
[C---:B------:R-:W-:Y:S08]  /*2f70*/  HMMA.16816.F32 R44, R4.reuse, R58, R40 ;  /* 0x0000003a042c723c */ /* 0x040ff00000001828 */
[C---:B------:R-:W-:Y:S08]  /*2f80*/  HMMA.16816.F32 R36, R4.reuse, R60, R36 ;  /* 0x0000003c0424723c */ /* 0x040ff00000001824 */
[C---:B------:R-:W-:Y:S08]  /*2f90*/  HMMA.16816.F32 R40, R4.reuse, R62, R32 ;  /* 0x0000003e0428723c */ /* 0x040ff00000001820 */
[C---:B------:R-:W-:Y:S08]  /*2fa0*/  HMMA.16816.F32 R48, R4.reuse, R64, R28 ;  /* 0x000000400430723c */ /* 0x040ff0000000181c */
[C---:B------:R-:W-:Y:S01]  /*2fb0*/  HMMA.16816.F32 R60, R4.reuse, R66, R24 ;  /* 0x00000042043c723c */ /* 0x040fe20000001818 */
[----:B------:R-:W1:Y:S07]  /*2fc0*/  LDSM.16.M88.4 R64, [R2+0x1800] ;  /* 0x001800000240783b */ /* 0x000e6e0000000200 */
[C---:B------:R-:W-:Y:S01]  /*2fd0*/  HMMA.16816.F32 R56, R4.reuse, R72, R12 ;  /* 0x000000480438723c */ /* 0x040fe2000000180c */
[----:B------:R-:W-:Y:S07]  /*2fe0*/  LDSM.16.M88.4 R12, [R164] ;  /* 0x00000000a40c783b */ /* 0x000fee0000000200 */
[----:B------:R-:W-:Y:S01]  /*2ff0*/  HMMA.16816.F32 R32, R4, R74, R8 ;  /* 0x0000004a0420723c */ /* 0x000fe20000001808 */
[----:B------:R-:W1:Y:S04]  /*3000*/  LDSM.16.M88.4 R72, [R0] ;  /* 0x000000000048783b */ /* 0x000e680000000200 */
[----:B------:R-:W-:Y:S03]  /*3010*/  LDSM.16.M88.4 R8, [R162+0x4000] ;  /* 0x00400000a208783b */ /* 0x000fe60000000200 */
[C---:B---3--:R-:W-:Y:S01]  /*3020*/  HMMA.16816.F32 R28, R16.reuse, R68, R52 ;  /* 0x00000044101c723c */ /* 0x048fe20000001834 */
[----:B------:R-:W3:Y:S07]  /*3030*/  LDSM.16.M88.4 R52, [R0+0x1000] ;  /* 0x001000000034783b */ /* 0x000eee0000000200 */
[C---:B------:R-:W-:Y:S08]  /*3040*/  HMMA.16816.F32 R24, R16.reuse, R70, R44 ;  /* 0x000000461018723c */ /* 0x040ff0000000182c */
[C---:B----4-:R-:W-:Y:S08]  /*3050*/  HMMA.16816.F32 R40, R16.reuse, R78, R40 ;  /* 0x0000004e1028723c */ /* 0x050ff00000001828 */
[C---:B-----5:R-:W-:Y:S08]  /*3060*/  HMMA.16816.F32 R48, R16.reuse, R80, R48 ;  /* 0x000000501030723c */ /* 0x060ff00000001830 */
[C---:B------:R-:W-:Y:S01]  /*3070*/  HMMA.16816.F32 R60, R16.reuse, R82, R60 ;  /* 0x00000052103c723c */ /* 0x040fe2000000183c */
[----:B------:R-:W4:Y:S07]  /*3080*/  LDSM.16.M88.4 R80, [R0+0x1800] ;  /* 0x001800000050783b */ /* 0x000f2e0000000200 */
[C---:B------:R-:W-:Y:S01]  /*3090*/  HMMA.16816.F32 R4, R16.reuse, R76, R36 ;  /* 0x0000004c1004723c */ /* 0x040fe20000001824 */
[----:B------:R-:W5:Y:S07]  /*30a0*/  LDSM.16.M88.4 R76, [R169+0x3000] ;  /* 0x00300000a94c783b */ /* 0x000f6e0000000200 */
[C---:B-1----:R-:W-:Y:S08]  /*30b0*/  HMMA.16816.F32 R68, R16.reuse, R64, R56 ;  /* 0x000000401044723c */ /* 0x042ff00000001838 */
[----:B------:R-:W-:Y:S08]  /*30c0*/  HMMA.16816.F32 R64, R16, R66, R32 ;  /* 0x000000421040723c */ /* 0x000ff00000001820 */
[C---:B------:R-:W-:Y:S08]  /*30d0*/  HMMA.16816.F32 R44, R12.reuse, R74, R24 ;  /* 0x0000004a0c2c723c */ /* 0x040ff00000001818 */
[C---:B------:R-:W-:Y:S08]  /*30e0*/  HMMA.16816.F32 R32, R12.reuse, R94, R40 ;  /* 0x0000005e0c20723c */ /* 0x040ff00000001828 */
[C---:B------:R-:W-:Y:S01]  /*30f0*/  HMMA.16816.F32 R56, R12.reuse, R72, R28 ;  /* 0x000000480c38723c */ /* 0x040fe2000000181c */
[----:B------:R-:W-:Y:S07]  /*3100*/  LDSM.16.M88.4 R72, [R20+0x3000] ;  /* 0x003000001448783b */ /* 0x000fee0000000200 */
[C---:B------:R-:W-:Y:S01]  /*3110*/  HMMA.16816.F32 R36, R12.reuse, R92, R4 ;  /* 0x0000005c0c24723c */ /* 0x040fe20000001804 */
[----:B------:R-:W-:Y:S04]  /*3120*/  LDSM.16.M88.4 R4, [R163+0x4000] ;  /* 0x00400000a304783b */ /* 0x000fe80000000200 */
[----:B------:R-:W1:Y:S03]  /*3130*/  LDSM.16.M88.4 R92, [R20+0x2000] ;  /* 0x00200000145c783b */ /* 0x000e660000000200 */
[C---:B---3--:R-:W-:Y:S08]  /*3140*/  HMMA.16816.F32 R28, R12.reuse, R52, R48 ;  /* 0x000000340c1c723c */ /* 0x048ff00000001830 */
[C---:B------:R-:W-:Y:S01]  /*3150*/  HMMA.16816.F32 R24, R12.reuse, R54, R60 ;  /* 0x000000360c18723c */ /* 0x040fe2000000183c */
[----:B------:R-:W3:Y:S07]  /*3160*/  LDSM.16.M88.4 R60, [R20+0x2800] ;  /* 0x00280000143c783b */ /* 0x000eee0000000200 */
[C---:B----4-:R-:W-:Y:S01]  /*3170*/  HMMA.16816.F32 R16, R12.reuse, R80, R68 ;  /* 0x000000500c10723c */ /* 0x050fe20000001844 */
[----:B------:R-:W-:Y:S07]  /*3180*/  LDSM.16.M88.4 R68, [R2+0x3000] ;  /* 0x003000000244783b */ /* 0x000fee0000000200 */
[----:B------:R-:W-:Y:S01]  /*3190*/  HMMA.16816.F32 R64, R12, R82, R64 ;  /* 0x000000520c40723c */ /* 0x000fe20000001840 */
[----:B------:R-:W-:Y:S07]  /*31a0*/  LDSM.16.M88.4 R80, [R2+0x3800] ;  /* 0x003800000250783b */ /* 0x000fee0000000200 */
[C---:B------:R-:W-:Y:S08]  /*31b0*/  HMMA.16816.F32 R52, R8.reuse, R90, R44 ;  /* 0x0000005a0834723c */ /* 0x040ff0000000182c */
[C---:B------:R-:W-:Y:S01]  /*31c0*/  HMMA.16816.F32 R44, R8.reuse, R86, R32 ;  /* 0x00000056082c723c */ /* 0x040fe20000001820 */
[----:B------:R-:W4:Y:S07]  /*31d0*/  LDSM.16.M88.4 R32, [R20+0x3800] ;  /* 0x003800001420783b */ /* 0x000f2e0000000200 */
[C---:B------:R-:W-:Y:S08]  /*31e0*/  HMMA.16816.F32 R12, R8.reuse, R88, R56 ;  /* 0x00000058080c723c */ /* 0x040ff00000001838 */
[C---:B------:R-:W-:Y:S01]  /*31f0*/  HMMA.16816.F32 R48, R8.reuse, R84, R36 ;  /* 0x000000540830723c */ /* 0x040fe20000001824 */
[----:B------:R-:W-:Y:S07]  /*3200*/  LDSM.16.M88.4 R84, [R2+0x2800] ;  /* 0x002800000254783b */ /* 0x000fee0000000200 */
[----:B-----5:R-:W-:Y:S01]  /*3210*/  HMMA.16816.F32 R40, R8, R76, R28 ;  /* 0x0000004c0828723c */ /* 0x020fe2000000181c */
[----:B--2---:R-:W-:-:S07]  /*3220*/  IMAD.IADD R206, R3, 0x1, R238 ;  /* 0x0000000103ce7824 */ /* 0x004fce00078e02ee */
[C---:B------:R-:W-:Y:S01]  /*3230*/  HMMA.16816.F32 R36, R8.reuse, R78, R24 ;  /* 0x0000004e0824723c */ /* 0x040fe20000001818 */
[----:B------:R-:W-:Y:S07]  /*3240*/  LDSM.16.M88.4 R76, [R2+0x2000] ;  /* 0x00200000024c783b */ /* 0x000fee0000000200 */
[C---:B------:R-:W-:Y:S01]  /*3250*/  HMMA.16816.F32 R28, R8.reuse, R96, R16 ;  /* 0x00000060081c723c */ /* 0x040fe20000001810 */
[----:B------:R-:W2:Y:S07]  /*3260*/  LDSM.16.M88.4 R16, [R165+0x4000] ;  /* 0x00400000a510783b */ /* 0x000eae0000000200 */
[----:B------:R-:W-:Y:S08]  /*3270*/  HMMA.16816.F32 R24, R8, R98, R64 ;  /* 0x000000620818723c */ /* 0x000ff00000001840 */
[C---:B-1----:R-:W-:Y:S08]  /*3280*/  HMMA.16816.F32 R12, R4.reuse, R92, R12 ;  /* 0x0000005c040c723c */ /* 0x042ff0000000180c */
[C---:B------:R-:W-:Y:S08]  /*3290*/  HMMA.16816.F32 R8, R4.reuse, R94, R52 ;  /* 0x0000005e0408723c */ /* 0x040ff00000001834 */
[C---:B---3--:R-:W-:Y:S08]  /*32a0*/  HMMA.16816.F32 R64, R4.reuse, R62, R44 ;  /* 0x0000003e0440723c */ /* 0x048ff0000000182c */
[C---:B------:R-:W-:Y:S08]  /*32b0*/  HMMA.16816.F32 R56, R4.reuse, R60, R48 ;  /* 0x0000003c0438723c */ /* 0x040ff00000001830 */
[C---:B------:R-:W-:Y:S08]  /*32c0*/  HMMA.16816.F32 R60, R4.reuse, R72, R40 ;  /* 0x00000048043c723c */ /* 0x040ff00000001828 */
[C---:B------:R-:W-:Y:S01]  /*32d0*/  HMMA.16816.F32 R52, R4.reuse, R74, R36 ;  /* 0x0000004a0434723c */ /* 0x040fe20000001824 */
[----:B------:R-:W-:Y:S07]  /*32e0*/  LDSM.16.M88.4 R72, [R0+0x3000] ;  /* 0x003000000048783b */ /* 0x000fee0000000200 */
[C---:B----4-:R-:W-:Y:S01]  /*32f0*/  HMMA.16816.F32 R48, R4.reuse, R32, R28 ;  /* 0x000000200430723c */ /* 0x050fe2000000181c */
[----:B------:R-:W-:Y:S07]  /*3300*/  LDSM.16.M88.4 R28, [R0+0x2000] ;  /* 0x00200000001c783b */ /* 0x000fee0000000200 */
[----:B------:R-:W-:Y:S01]  /*3310*/  HMMA.16816.F32 R44, R4, R34, R24 ;  /* 0x00000022042c723c */ /* 0x000fe20000001818 */
[----:B------:R-:W1:Y:S04]  /*3320*/  LDSM.16.M88.4 R4, [R164+0x4000] ;  /* 0x00400000a404783b */ /* 0x000e680000000200 */
[----:B------:R-:W3:Y:S03]  /*3330*/  LDSM.16.M88.4 R32, [R0+0x2800] ;  /* 0x002800000020783b */ /* 0x000ee60000000200 */
[C---:B--2---:R-:W-:Y:S01]  /*3340*/  HMMA.16816.F32 R36, R16.reuse, R76, R12 ;  /* 0x0000004c1024723c */ /* 0x044fe2000000180c */
[----:B------:R-:W-:Y:S07]  /*3350*/  LDSM.16.M88.4 R12, [R162+0x8000] ;  /* 0x00800000a20c783b */ /* 0x000fee0000000200 */
[C---:B------:R-:W-:Y:S01]  /*3360*/  HMMA.16816.F32 R24, R16.reuse, R78, R8 ;  /* 0x0000004e1018723c */ /* 0x040fe20000001808 */
[----:B------:R-:W-:Y:S07]  /*3370*/  LDSM.16.M88.4 R76, [R169+0x5000] ;  /* 0x00500000a94c783b */ /* 0x000fee0000000200 */
[C---:B------:R-:W-:Y:S01]  /*3380*/  HMMA.16816.F32 R40, R16.reuse, R86, R64 ;  /* 0x000000561028723c */ /* 0x040fe20000001840 */
[----:B------:R-:W2:Y:S07]  /*3390*/  LDSM.16.M88.4 R64, [R0+0x3800] ;  /* 0x003800000040783b */ /* 0x000eae0000000200 */
[C---:B------:R-:W-:Y:S01]  /*33a0*/  HMMA.16816.F32 R8, R16.reuse, R84, R56 ;  /* 0x000000541008723c */ /* 0x040fe20000001838 */
[----:B------:R-:W-:Y:S07]  /*33b0*/  LDSM.16.M88.4 R84, [R169+0x5800] ;  /* 0x00580000a954783b */ /* 0x000fee0000000200 */
[C---:B------:R-:W-:Y:S08]  /*33c0*/  HMMA.16816.F32 R60, R16.reuse, R68, R60 ;  /* 0x00000044103c723c */ /* 0x040ff0000000183c */
[C---:B------:R-:W-:Y:S01]  /*33d0*/  HMMA.16816.F32 R56, R16.reuse, R70, R52 ;  /* 0x000000461038723c */ /* 0x040fe20000001834 */
[----:B------:R-:W4:Y:S07]  /*33e0*/  LDSM.16.M88.4 R68, [R169+0x4000] ;  /* 0x00400000a944783b */ /* 0x000f2e0000000200 */
[C---:B------:R-:W-:Y:S08]  /*33f0*/  HMMA.16816.F32 R52, R16.reuse, R80, R48 ;  /* 0x000000501034723c */ /* 0x040ff00000001830 */
[----:B------:R-:W-:Y:S01]  /*3400*/  HMMA.16816.F32 R48, R16, R82, R44 ;  /* 0x000000521030723c */ /* 0x000fe2000000182c */
[----:B------:R-:W5:Y:S07]  /*3410*/  LDSM.16.M88.4 R80, [R169+0x4800] ;  /* 0x00480000a950783b */ /* 0x000f6e0000000200 */
[C---:B-1----:R-:W-:Y:S08]  /*3420*/  HMMA.16816.F32 R44, R4.reuse, R28, R36 ;  /* 0x0000001c042c723c */ /* 0x042ff00000001824 */
[C---:B------:R-:W-:Y:S08]  /*3430*/  HMMA.16816.F32 R36, R4.reuse, R30, R24 ;  /* 0x0000001e0424723c */ /* 0x040ff00000001818 */
[C---:B---3--:R-:W-:Y:S01]  /*3440*/  HMMA.16816.F32 R28, R4.reuse, R32, R8 ;  /* 0x00000020041c723c */ /* 0x048fe20000001808 */
[----:B------:R-:W-:Y:S07]  /*3450*/  LDSM.16.M88.4 R8, [R163+0x8000] ;  /* 0x00800000a308783b */ /* 0x000fee0000000200 */
[C---:B------:R-:W-:Y:S08]  /*3460*/  HMMA.16816.F32 R24, R4.reuse, R34, R40 ;  /* 0x000000220418723c */ /* 0x040ff00000001828 */
[C---:B------:R-:W-:Y:S01]  /*3470*/  HMMA.16816.F32 R16, R4.reuse, R72, R60 ;  /* 0x000000480410723c */ /* 0x040fe2000000183c */
[----:B------:R-:W-:Y:S07]  /*3480*/  LDSM.16.M88.4 R60, [R2+0x4800] ;  /* 0x00480000023c783b */ /* 0x000fee0000000200 */
[C---:B------:R-:W-:Y:S01]  /*3490*/  HMMA.16816.F32 R32, R4.reuse, R74, R56 ;  /* 0x0000004a0420723c */ /* 0x040fe20000001838 */
[----:B------:R-:W1:Y:S04]  /*34a0*/  LDSM.16.M88.4 R56, [R20+0x4000] ;  /* 0x004000001438783b */ /* 0x000e680000000200 */
[----:B------:R-:W-:Y:S03]  /*34b0*/  LDSM.16.M88.4 R72, [R20+0x5800] ;  /* 0x005800001448783b */ /* 0x000fe60000000200 */
[C---:B--2---:R-:W-:Y:S08]  /*34c0*/  HMMA.16816.F32 R52, R4.reuse, R64, R52 ;  /* 0x000000400434723c */ /* 0x044ff00000001834 */
[----:B------:R-:W-:Y:S01]  /*34d0*/  HMMA.16816.F32 R48, R4, R66, R48 ;  /* 0x000000420430723c */ /* 0x000fe20000001830 */
[----:B------:R-:W2:Y:S04]  /*34e0*/  LDSM.16.M88.4 R64, [R20+0x4800] ;  /* 0x004800001440783b */ /* 0x000ea80000000200 */
[----:B------:R-:W-:Y:S03]  /*34f0*/  LDSM.16.M88.4 R4, [R165+0x8000] ;  /* 0x00800000a504783b */ /* 0x000fe60000000200 */
[C---:B----4-:R-:W-:Y:S08]  /*3500*/  HMMA.16816.F32 R44, R12.reuse, R68, R44 ;  /* 0x000000440c2c723c */ /* 0x050ff0000000182c */
[C---:B------:R-:W-:Y:S01]  /*3510*/  HMMA.16816.F32 R40, R12.reuse, R70, R36 ;  /* 0x000000460c28723c */ /* 0x040fe20000001824 */
[----:B------:R3:W4:Y:S07]  /*3520*/  LDSM.16.M88.4 R68, [R20+0x5000] ;  /* 0x005000001444783b */ /* 0x00072e0000000200 */
[C---:B-----5:R-:W-:Y:S08]  /*3530*/  HMMA.16816.F32 R36, R12.reuse, R80, R28 ;  /* 0x000000500c24723c */ /* 0x060ff0000000181c */
[C---:B------:R-:W-:Y:S08]  /*3540*/  HMMA.16816.F32 R28, R12.reuse, R82, R24 ;  /* 0x000000520c1c723c */ /* 0x040ff00000001818 */
[C---:B------:R-:W-:Y:S08]  /*3550*/  HMMA.16816.F32 R24, R12.reuse, R76, R16 ;  /* 0x0000004c0c18723c */ /* 0x040ff00000001810 */
[C---:B---3--:R-:W-:Y:S01]  /*3560*/  HMMA.16816.F32 R20, R12.reuse, R78, R32 ;  /* 0x0000004e0c14723c */ /* 0x048fe20000001820 */
[----:B------:R-:W3:Y:S07]  /*3570*/  LDSM.16.M88.4 R76, [R2+0x4000] ;  /* 0x00400000024c783b */ /* 0x000eee0000000200 */
[C---:B------:R-:W-:Y:S08]  /*3580*/  HMMA.16816.F32 R16, R12.reuse, R84, R52 ;  /* 0x000000540c10723c */ /* 0x040ff00000001834 */
[----:B------:R-:W-:Y:S08]  /*3590*/  HMMA.16816.F32 R12, R12, R86, R48 ;  /* 0x000000560c0c723c */ /* 0x000ff00000001830 */
[C---:B-1----:R-:W-:Y:S08]  /*35a0*/  HMMA.16816.F32 R52, R8.reuse, R56, R44 ;  /* 0x000000380834723c */ /* 0x042ff0000000182c */
[C---:B------:R-:W-:Y:S01]  /*35b0*/  HMMA.16816.F32 R32, R8.reuse, R58, R40 ;  /* 0x0000003a0820723c */ /* 0x040fe20000001828 */
[----:B------:R-:W-:Y:S07]  /*35c0*/  LDSM.16.M88.4 R56, [R0+0x4000] ;  /* 0x004000000038783b */ /* 0x000fee0000000200 */
[C---:B--2---:R-:W-:Y:S08]  /*35d0*/  HMMA.16816.F32 R48, R8.reuse, R64, R36 ;  /* 0x000000400830723c */ /* 0x044ff00000001824 */
[C---:B----4-:R-:W-:Y:S08]  /*35e0*/  HMMA.16816.F32 R40, R8.reuse, R68, R24 ;  /* 0x000000440828723c */ /* 0x050ff00000001818 */
[C---:B------:R-:W-:Y:S08]  /*35f0*/  HMMA.16816.F32 R36, R8.reuse, R70, R20 ;  /* 0x000000460824723c */ /* 0x040ff00000001814 */
[C---:B------:R-:W-:Y:S01]  /*3600*/  HMMA.16816.F32 R24, R8.reuse, R72, R16 ;  /* 0x000000480818723c */ /* 0x040fe20000001810 */
[----:B------:R-:W1:Y:S07]  /*3610*/  LDSM.16.M88.4 R16, [R2+0x5800] ;  /* 0x005800000210783b */ /* 0x000e6e0000000200 */
[C---:B------:R-:W-:Y:S01]  /*3620*/  HMMA.16816.F32 R44, R8.reuse, R66, R28 ;  /* 0x00000042082c723c */ /* 0x040fe2000000181c */
[----:B------:R2:W-:Y:S04]  /*3630*/  LDSM.16.M88.4 R28, [R2+0x5000] ;  /* 0x00500000021c783b */ /* 0x0005e80000000200 */
[----:B------:R-:W-:Y:S03]  /*3640*/  LDSM.16.M88.4 R64, [R0+0x5000] ;  /* 0x005000000040783b */ /* 0x000fe60000000200 */
[----:B------:R-:W-:Y:S01]  /*3650*/  HMMA.16816.F32 R20, R8, R74, R12 ;  /* 0x0000004a0814723c */ /* 0x000fe2000000180c */
[----:B------:R-:W4:Y:S07]  /*3660*/  LDSM.16.M88.4 R8, [R164+0x8000] ;  /* 0x00800000a408783b */ /* 0x000f2e0000000200 */
[C---:B---3--:R-:W-:Y:S01]  /*3670*/  HMMA.16816.F32 R12, R4.reuse, R76, R52 ;  /* 0x0000004c040c723c */ /* 0x048fe20000001834 */
[----:B------:R-:W3:Y:S07]  /*3680*/  LDSM.16.M88.4 R52, [R0+0x4800] ;  /* 0x004800000034783b */ /* 0x000eee0000000200 */
[----:B------:R-:W-:Y:S01]  /*3690*/  HMMA.16816.F32 R48, R4, R60, R48 ;  /* 0x0000003c0430723c */ /* 0x000fe20000001830 */
[----:B------:R-:W5:Y:S01]  /*36a0*/  LDL R60, [R1] ;  /* 0x00000000013c7983 */ /* 0x000f620000100800 */
[----:B--2---:R-:W-:-:S06]  /*36b0*/  @P4 IMAD.HI.U32 R2, R206, c[0x0][0x2c8], RZ ;  /* 0x0000b200ce024a27 */ /* 0x004fcc00078e00ff */
[C---:B------:R-:W-:Y:S08]  /*36c0*/  HMMA.16816.F32 R32, R4.reuse, R78, R32 ;  /* 0x0000004e0420723c */ /* 0x040ff00000001820 */
[C---:B-1----:R-:W-:Y:S08]  /*36d0*/  HMMA.16816.F32 R24, R4.reuse, R16, R24 ;  /* 0x000000100418723c */ /* 0x042ff00000001818 */
[----:B------:R-:W-:Y:S08]  /*36e0*/  HMMA.16816.F32 R20, R4, R18, R20 ;  /* 0x000000120414723c */ /* 0x000ff00000001814 */
[----:B----4-:R-:W-:Y:S01]  /*36f0*/  HMMA.16816.F32 R16, R8, R56, R12 ;  /* 0x000000380810723c */ /* 0x010fe2000000180c */
[----:B------:R1:W-:Y:S01]  /*3700*/  LDSM.16.M88.4 R12, [R0+0x5800] ;  /* 0x00580000000c783b */ /* 0x0003e20000000200 */
[----:B------:R-:W-:Y:S01]  /*3710*/  IMAD.MOV.U32 R3, RZ, RZ, c[0x0][0x2ac] ;  /* 0x0000ab00ff037624 */ /* 0x000fe200078e00ff */
[----:B------:R-:W-:-:S04]  /*3720*/  DEPBAR.LE SB0, 0x2 ;  /* 0x000080800000791a */ /* 0x000fc80000000000 */
[----:B------:R-:W-:Y:S01]  /*3730*/  BAR.SYNC.DEFER_BLOCKING 0x0 ;  /* 0x0000000000007b1d */ /* 0x000fe20000010000 */
[C---:B------:R-:W-:Y:S08]  /*3740*/  HMMA.16816.F32 R44, R4.reuse, R62, R44 ;  /* 0x0000003e042c723c */ /* 0x040ff0000000182c */
[----:B------:R-:W-:Y:S01]  /*3750*/  HMMA.16816.F32 R40, R4, R28, R40 ;  /* 0x0000001c0428723c */ /* 0x000fe20000001828 */
[----:B-1----:R-:W-:Y:S01]  /*3760*/  IMAD.MOV.U32 R0, RZ, RZ, R206 ;  /* 0x000000ffff007224 */ /* 0x002fe200078e00ce */
[----:B------:R-:W-:-:S06]  /*3770*/  @P4 SHF.R.U32.HI R0, RZ, c[0x0][0x2cc], R2 ;  /* 0x0000b300ff004a19 */ /* 0x000fcc0000011602 */
[----:B------:R-:W-:Y:S01]  /*3780*/  HMMA.16816.F32 R36, R4, R30, R36 ;  /* 0x0000001e0424723c */ /* 0x000fe20000001824 */
[----:B------:R-:W1:Y:S04]  /*3790*/  SHFL.IDX PT, R4, R0, RZ, 0x1c1f ;  /* 0x001c1fff00047589 */ /* 0x000e6800000e0000 */
[----:B------:R2:W4:Y:S03]  /*37a0*/  SHFL.IDX PT, R2, R0, 0x1, 0x1c1f ;  /* 0x003c1f0000027f89 */ /* 0x00052600000e0000 */
[C---:B------:R-:W-:Y:S01]  /*37b0*/  HMMA.16816.F32 R32, R8.reuse, R58, R32 ;  /* 0x0000003a0820723c */ /* 0x040fe20000001820 */
[----:B------:R-:W-:Y:S04]  /*37c0*/  LDSM.16.MT88.4 R28, [R171+0x800] ;  /* 0x00080000ab1c783b */ /* 0x000fe80000004200 */
[----:B------:R-:W-:Y:S03]  /*37d0*/  LDSM.16.MT88.4 R56, [R170+0x4000] ;  /* 0x00400000aa38783b */ /* 0x000fe60000004200 */
[----:B---3--:R-:W-:Y:S01]  /*37e0*/  HMMA.16816.F32 R48, R8, R52, R48 ;  /* 0x000000340830723c */ /* 0x008fe20000001830 */
[----:B------:R-:W-:Y:S04]  /*37f0*/  LDSM.16.MT88.4 R72, [R171+0x2800] ;  /* 0x00280000ab48783b */ /* 0x000fe80000004200 */
[----:B------:R-:W-:Y:S01]  /*3800*/  LDSM.16.MT88.4 R68, [R239+0x2800] ;  /* 0x00280000ef44783b */ /* 0x000fe20000004200 */
[----:B--2---:R-:W-:-:S04]  /*3810*/  IMAD.MOV.U32 R0, RZ, RZ, 0x1 ;  /* 0x00000001ff007424 */ /* 0x004fc800078e00ff */
[----:B------:R-:W-:-:S04]  /*3820*/  IMAD R0, R224, -0x40, R0 ;  /* 0xffffffc0e0007824 */ /* 0x000fc800078e0200 */
[----:B------:R-:W-:-:S05]  /*3830*/  IMAD R0, R3, c[0x0][0x1d0], R0 ;  /* 0x0000740003007a24 */ /* 0x000fca00078e0200 */
[--C-:B------:R-:W-:Y:S01]  /*3840*/  IADD3 R0, R0, -c[0x0][0x168], -R222.reuse ;  /* 0x80005a0000007a10 */ /* 0x100fe20007ffe8de */
[----:B------:R-:W-:-:S04]  /*3850*/  IMAD.IADD R3, R100, 0x1, -R222 ;  /* 0x0000000164037824 */ /* 0x000fc800078e0ade */
[C---:B-1----:R-:W-:Y:S02]  /*3860*/  IMAD.IADD R4, R0.reuse, 0x1, R4 ;  /* 0x0000000100047824 */ /* 0x042fe400078e0204 */
[----:B----4-:R-:W-:-:S03]  /*3870*/  IMAD.IADD R0, R0, 0x1, R2 ;  /* 0x0000000100007824 */ /* 0x010fc600078e0202 */
[C---:B------:R-:W-:Y:S01]  /*3880*/  IMNMX R2, R3.reuse, R4, PT ;  /* 0x0000000403027217 */ /* 0x040fe20003800200 */
[C---:B------:R-:W-:Y:S01]  /*3890*/  HMMA.16816.F32 R44, R8.reuse, R54, R44 ;  /* 0x00000036082c723c */ /* 0x040fe2000000182c */
[----:B------:R-:W-:Y:S01]  /*38a0*/  IMNMX R0, R3, R0, PT ;  /* 0x0000000003007217 */ /* 0x000fe20003800200 */
[----:B------:R-:W-:Y:S01]  /*38b0*/  LDSM.16.MT88.4 R52, [R239+0x2000] ;  /* 0x00200000ef34783b */ /* 0x000fe20000004200 */
[C---:B------:R-:W-:Y:S02]  /*38c0*/  ISETP.GT.AND P0, PT, R2.reuse, RZ, PT ;  /* 0x000000ff0200720c */ /* 0x040fe40003f04270 */
[C---:B------:R-:W-:Y:S02]  /*38d0*/  ISETP.GT.AND P1, PT, R2.reuse, 0x1, PT ;  /* 0x000000010200780c */ /* 0x040fe40003f24270 */
[----:B------:R-:W-:Y:S01]  /*38e0*/  ISETP.GT.AND P6, PT, R2, 0x8, PT ;  /* 0x000000080200780c */ /* 0x000fe20003fc4270 */
[----:B------:R-:W-:Y:S01]  /*38f0*/  HMMA.16816.F32 R40, R8, R64, R40 ;  /* 0x000000400828723c */ /* 0x000fe20000001828 */
[----:B------:R-:W-:-:S02]  /*3900*/  FSEL R4, R16, -INF , P0 ;  /* 0xff80000010047808 */ /* 0x000fc40000000000 */
[----:B------:R-:W-:-:S05]  /*3910*/  ISETP.GT.AND P0, PT, R2, 0x9, PT ;  /* 0x000000090200780c */ /* 0x000fca0003f04270 */
[----:B------:R-:W-:Y:S01]  /*3920*/  HMMA.16816.F32 R36, R8, R66, R36 ;  /* 0x000000420824723c */ /* 0x000fe20000001824 */
[----:B------:R-:W-:-:S07]  /*3930*/  FSEL R7, R32, -INF , P6 ;  /* 0xff80000020077808 */ /* 0x000fce0003000000 */
[C---:B------:R-:W-:Y:S08]  /*3940*/  HMMA.16816.F32 R24, R8.reuse, R12, R24 ;  /* 0x0000000c0818723c */ /* 0x040ff00000001818 */
[----:B------:R-:W-:Y:S07]  /*3950*/  HMMA.16816.F32 R20, R8, R14, R20 ;  /* 0x0000000e0814723c */ /* 0x000fee0000001814 */
[----:B------:R-:W-:-:S02]  /*3960*/  FSEL R8, R17, -INF , P1 ;  /* 0xff80000011087808 */ /* 0x000fc40000800000 */
[----:B------:R-:W-:Y:S02]  /*3970*/  ISETP.GT.AND P1, PT, R0, 0x1, PT ;  /* 0x000000010000780c */ /* 0x000fe40003f24270 */
[----:B------:R-:W-:Y:S02]  /*3980*/  FMNMX.FTZ R3, R4, R8, !PT ;  /* 0x0000000804037209 */ /* 0x000fe40007810000 */
[----:B------:R-:W-:Y:S02]  /*3990*/  ISETP.GT.AND P5, PT, R0, RZ, PT ;  /* 0x000000ff0000720c */ /* 0x000fe40003fa4270 */
        /* <DEDUP_REMOVED lines=8> */
[----:B------:R-:W-:-:S02]  /*3a20*/  ISETP.GT.AND P0, PT, R2, 0x18, PT ;  /* 0x000000180200780c */ /* 0x000fc40003f04270 */
[----:B------:R-:W-:Y:S02]  /*3a30*/  FSEL R9, R49, -INF , P5 ;  /* 0xff80000031097808 */ /* 0x000fe40002800000 */
[----:B------:R-:W-:Y:S02]  /*3a40*/  FMNMX.FTZ R3, R5, R3, !PT ;  /* 0x0000000305037209 */ /* 0x000fe40007810000 */
        /* <DEDUP_REMOVED lines=18> */
[C---:B------:R-:W-:Y:S02]  /*3b70*/  ISETP.GT.AND P0, PT, R2.reuse, 0x30, PT ;  /* 0x000000300200780c */ /* 0x040fe40003f04270 */
[C---:B------:R-:W-:Y:S02]  /*3b80*/  ISETP.GT.AND P1, PT, R2.reuse, 0x31, PT ;  /* 0x000000310200780c */ /* 0x040fe40003f24270 */
[C---:B------:R-:W-:Y:S02]  /*3b90*/  ISETP.GT.AND P6, PT, R2.reuse, 0x38, PT ;  /* 0x000000380200780c */ /* 0x040fe40003fc4270 */
[----:B------:R-:W-:-:S02]  /*3ba0*/  ISETP.GT.AND P5, PT, R2, 0x39, PT ;  /* 0x000000390200780c */ /* 0x000fc40003fa4270 */
[----:B------:R-:W-:Y:S02]  /*3bb0*/  FMNMX.FTZ R2, R83, R3, !PT ;  /* 0x0000000353027209 */ /* 0x000fe40007810000 */
[----:B------:R-:W-:Y:S02]  /*3bc0*/  FSEL R177, R24, -INF , P0 ;  /* 0xff80000018b17808 */ /* 0x000fe40000000000 */
[----:B------:R-:W-:Y:S02]  /*3bd0*/  ISETP.GT.AND P0, PT, R0, 0x9, PT ;  /* 0x000000090000780c */ /* 0x000fe40003f04270 */
[----:B------:R-:W-:Y:S02]  /*3be0*/  FMNMX.FTZ R3, R18, R19, !PT ;  /* 0x0000001312037209 */ /* 0x000fe40007810000 */
[----:B------:R-:W-:Y:S02]  /*3bf0*/  FMNMX.FTZ R2, R82, R2, !PT ;  /* 0x0000000252027209 */ /* 0x000fe40007810000 */
[----:B------:R-:W-:-:S02]  /*3c00*/  FSEL R175, R25, -INF , P1 ;  /* 0xff80000019af7808 */ /* 0x000fc40000800000 */
[----:B------:R-:W-:Y:S02]  /*3c10*/  FSEL R14, R35, -INF , P0 ;  /* 0xff800000230e7808 */ /* 0x000fe40000000000 */
[C---:B------:R-:W-:Y:S01]  /*3c20*/  ISETP.GT.AND P1, PT, R0.reuse, 0x10, PT ;  /* 0x000000100000780c */ /* 0x040fe20003f24270 */
[----:B------:R-:W-:Y:S01]  /*3c30*/  LDSM.16.MT88.4 R32, [R237] ;  /* 0x00000000ed20783b */ /* 0x000fe20000004200 */
[----:B------:R-:W-:Y:S02]  /*3c40*/  FMNMX.FTZ R3, R15, R3, !PT ;  /* 0x000000030f037209 */ /* 0x000fe40007810000 */
[----:B------:R-:W-:Y:S02]  /*3c50*/  FMNMX.FTZ R2, R177, R2, !PT ;  /* 0x00000002b1027209 */ /* 0x000fe40007810000 */
[----:B------:R-:W-:Y:S02]  /*3c60*/  ISETP.GT.AND P0, PT, R0, 0x11, PT ;  /* 0x000000110000780c */ /* 0x000fe40003f04270 */
[----:B------:R-:W-:-:S02]  /*3c70*/  FSEL R13, R50, -INF , P1 ;  /* 0xff800000320d7808 */ /* 0x000fc40000800000 */
[----:B------:R-:W-:Y:S02]  /*3c80*/  FSEL R174, R20, -INF , P6 ;  /* 0xff80000014ae7808 */ /* 0x000fe40003000000 */
        /* <DEDUP_REMOVED lines=8> */
[----:B------:R-:W-:Y:S02]  /*3d10*/  ISETP.GT.AND P1, PT, R0, 0x19, PT ;  /* 0x000000190000780c */ /* 0x000fe40003f24270 */
[----:B------:R-:W-:Y:S02]  /*3d20*/  FSEL R16, R46, -INF , P0 ;  /* 0xff8000002e107808 */ /* 0x000fe40000000000 */
[----:B------:R-:W-:Y:S02]  /*3d30*/  FMNMX.FTZ R2, R11, R2, !PT ;  /* 0x000000020b027209 */ /* 0x000fe40007810000 */
[----:B------:R-:W-:-:S02]  /*3d40*/  FMNMX.FTZ R125, R172, R125, !PT ;  /* 0x0000007dac7d7209 */ /* 0x000fc40007810000 */
[----:B------:R-:W-:Y:S02]  /*3d50*/  FSEL R17, R47, -INF , P1 ;  /* 0xff8000002f117808 */ /* 0x000fe40000800000 */
[----:B------:R-:W-:Y:S01]  /*3d60*/  ISETP.GT.AND P1, PT, R0, 0x20, PT ;  /* 0x000000200000780c */ /* 0x000fe20003f24270 */
[----:B------:R-:W1:Y:S01]  /*3d70*/  SHFL.BFLY PT, R3, R125, 0x2, 0x1f ;  /* 0x0c401f007d037f89 */ /* 0x000e6200000e0000 */
[----:B------:R-:W-:Y:S02]  /*3d80*/  FMNMX.FTZ R2, R16, R2, !PT ;  /* 0x0000000210027209 */ /* 0x000fe40007810000 */
[----:B------:R-:W-:Y:S01]  /*3d90*/  ISETP.GT.AND P0, PT, R0, 0x21, PT ;  /* 0x000000210000780c */ /* 0x000fe20003f04270 */
[----:B------:R-:W-:Y:S01]  /*3da0*/  LDSM.16.MT88.4 R44, [R237+0x2000] ;  /* 0x00200000ed2c783b */ /* 0x000fe20000004200 */
[----:B------:R-:W-:Y:S02]  /*3db0*/  FSEL R78, R42, -INF , P1 ;  /* 0xff8000002a4e7808 */ /* 0x000fe40000800000 */
[----:B------:R-:W-:-:S02]  /*3dc0*/  FMNMX.FTZ R2, R17, R2, !PT ;  /* 0x0000000211027209 */ /* 0x000fc40007810000 */
[----:B------:R-:W-:Y:S02]  /*3dd0*/  FSEL R77, R43, -INF , P0 ;  /* 0xff8000002b4d7808 */ /* 0x000fe40000000000 */
[----:B------:R-:W-:Y:S01]  /*3de0*/  ISETP.GT.AND P1, PT, R0, 0x28, PT ;  /* 0x000000280000780c */ /* 0x000fe20003f24270 */
[----:B------:R-:W-:Y:S01]  /*3df0*/  LDSM.16.MT88.4 R40, [R237+0x800] ;  /* 0x00080000ed28783b */ /* 0x000fe20000004200 */
[----:B------:R-:W-:Y:S02]  /*3e00*/  FMNMX.FTZ R2, R78, R2, !PT ;  /* 0x000000024e027209 */ /* 0x000fe40007810000 */
[----:B------:R-:W-:Y:S02]  /*3e10*/  ISETP.GT.AND P0, PT, R0, 0x29, PT ;  /* 0x000000290000780c */ /* 0x000fe40003f04270 */
[----:B------:R-:W-:Y:S02]  /*3e20*/  FSEL R76, R38, -INF , P1 ;  /* 0xff800000264c7808 */ /* 0x000fe40000800000 */
[----:B------:R-:W-:-:S02]  /*3e30*/  FMNMX.FTZ R2, R77, R2, !PT ;  /* 0x000000024d027209 */ /* 0x000fc40007810000 */
[----:B------:R-:W-:Y:S02]  /*3e40*/  FSEL R79, R39, -INF , P0 ;  /* 0xff800000274f7808 */ /* 0x000fe40000000000 */
[----:B------:R-:W-:Y:S01]  /*3e50*/  ISETP.GT.AND P1, PT, R0, 0x30, PT ;  /* 0x000000300000780c */ /* 0x000fe20003f24270 */
[----:B------:R-:W-:Y:S01]  /*3e60*/  LDSM.16.MT88.4 R36, [R171] ;  /* 0x00000000ab24783b */ /* 0x000fe20000004200 */
[----:B------:R-:W-:Y:S02]  /*3e70*/  FMNMX.FTZ R2, R76, R2, !PT ;  /* 0x000000024c027209 */ /* 0x000fe40007810000 */
[----:B------:R-:W-:Y:S01]  /*3e80*/  ISETP.GT.AND P0, PT, R0, 0x31, PT ;  /* 0x000000310000780c */ /* 0x000fe20003f04270 */
[----:B-----5:R-:W-:Y:S01]  /*3e90*/  LDSM.16.MT88.4 R64, [R60+0x4000] ;  /* 0x004000003c40783b */ /* 0x020fe20000004200 */
[----:B------:R-:W-:Y:S02]  /*3ea0*/  FSEL R161, R26, -INF , P1 ;  /* 0xff8000001aa17808 */ /* 0x000fe40000800000 */
[----:B------:R-:W-:-:S02]  /*3eb0*/  FMNMX.FTZ R2, R79, R2, !PT ;  /* 0x000000024f027209 */ /* 0x000fc40007810000 */
[----:B------:R-:W-:Y:S02]  /*3ec0*/  FSEL R160, R27, -INF , P0 ;  /* 0xff8000001ba07808 */ /* 0x000fe40000000000 */
[C---:B------:R-:W-:Y:S01]  /*3ed0*/  ISETP.GT.AND P1, PT, R0.reuse, 0x38, PT ;  /* 0x000000380000780c */ /* 0x040fe20003f24270 */
[----:B------:R-:W-:Y:S01]  /*3ee0*/  LDSM.16.MT88.4 R24, [R170+0x800] ;  /* 0x00080000aa18783b */ /* 0x000fe20000004200 */
[----:B------:R-:W-:Y:S02]  /*3ef0*/  FMNMX.FTZ R2, R161, R2, !PT ;  /* 0x00000002a1027209 */ /* 0x000fe40007810000 */
[----:B-1----:R-:W-:Y:S02]  /*3f00*/  FMNMX.FTZ R125, R125, R3, !PT ;  /* 0x000000037d7d7209 */ /* 0x002fe40007810000 */
[----:B------:R-:W-:Y:S02]  /*3f10*/  ISETP.GT.AND P0, PT, R0, 0x39, PT ;  /* 0x000000390000780c */ /* 0x000fe40003f04270 */
[----:B------:R-:W-:-:S02]  /*3f20*/  FSEL R95, R22, -INF , P1 ;  /* 0xff800000165f7808 */ /* 0x000fc40000800000 */
[----:B------:R-:W-:Y:S01]  /*3f30*/  FMNMX.FTZ R124, R160, R2, !PT ;  /* 0x00000002a07c7209 */ /* 0x000fe20007810000 */
[----:B------:R-:W1:Y:S01]  /*3f40*/  SHFL.BFLY PT, R0, R125, 0x1, 0x1f ;  /* 0x0c201f007d007f89 */ /* 0x000e6200000e0000 */
[----:B------:R-:W-:Y:S02]  /*3f50*/  FSEL R94, R23, -INF , P0 ;  /* 0xff800000175e7808 */ /* 0x000fe40000000000 */
[----:B------:R-:W-:-:S04]  /*3f60*/  FMNMX.FTZ R124, R95, R124, !PT ;  /* 0x0000007c5f7c7209 */ /* 0x000fc80007810000 */
[----:B------:R-:W-:-:S05]  /*3f70*/  FMNMX.FTZ R124, R94, R124, !PT ;  /* 0x0000007c5e7c7209 */ /* 0x000fca0007810000 */
[----:B------:R-:W2:Y:S01]  /*3f80*/  SHFL.BFLY PT, R3, R124, 0x2, 0x1f ;  /* 0x0c401f007c037f89 */ /* 0x000ea200000e0000 */
[----:B-1----:R-:W-:-:S04]  /*3f90*/  FMNMX.FTZ R125, R125, R0, !PT ;  /* 0x000000007d7d7209 */ /* 0x002fc80007810000 */
[C---:B------:R-:W-:Y:S01]  /*3fa0*/  FSETP.NEU.FTZ.AND P0, PT, R125.reuse, -INF , PT ;  /* 0xff8000007d00780b */ /* 0x040fe20003f1d000 */
[----:B------:R-:W-:-:S05]  /*3fb0*/  FMUL.FTZ R2, R125, c[0x0][0x2d0] ;  /* 0x0000b4007d027a20 */ /* 0x000fca0000410000 */
[----:B------:R-:W-:Y:S02]  /*3fc0*/  FSEL R2, R2, RZ, P0 ;  /* 0x000000ff02027208 */ /* 0x000fe40000000000 */
[----:B--2---:R-:W-:-:S03]  /*3fd0*/  FMNMX.FTZ R124, R124, R3, !PT ;  /* 0x000000037c7c7209 */ /* 0x004fc60007810000 */
[--C-:B------:R-:W-:Y:S02]  /*3fe0*/  FFMA.FTZ R0, R4, c[0x0][0x2d0], -R2.reuse ;  /* 0x0000b40004007a23 */ /* 0x100fe40000010802 */
[----:B------:R-:W1:Y:S02]  /*3ff0*/  SHFL.BFLY PT, R3, R124, 0x1, 0x1f ;  /* 0x0c201f007c037f89 */ /* 0x000e6400000e0000 */
[----:B------:R2:W-:Y:S02]  /*4000*/  MUFU.EX2 R225, R0 ;  /* 0x0000000000e17308 */ /* 0x0005e40000000800 */
[----:B--2---:R-:W-:-:S06]  /*4010*/  FFMA.FTZ R0, R8, c[0x0][0x2d0], -R2 ;  /* 0x0000b40008007a23 */ /* 0x004fcc0000010802 */
[----:B------:R2:W3:Y:S02]  /*4020*/  MUFU.EX2 R223, R0 ;  /* 0x0000000000df7308 */ /* 0x0004e40000000800 */
[----:B--2---:R-:W-:-:S06]  /*4030*/  FFMA.FTZ R0, R7, c[0x0][0x2d0], -R2 ;  /* 0x0000b40007007a23 */ /* 0x004fcc0000010802 */
[----:B------:R2:W-:Y:S01]  /*4040*/  MUFU.EX2 R226, R0 ;  /* 0x0000000000e27308 */ /* 0x0005e20000000800 */
[----:B-1----:R-:W-:Y:S01]  /*4050*/  FMNMX.FTZ R124, R124, R3, !PT ;  /* 0x000000037c7c7209 */ /* 0x002fe20007810000 */
[----:B--2---:R-:W-:-:S06]  /*4060*/  FFMA.FTZ R0, R6, c[0x0][0x2d0], -R2 ;  /* 0x0000b40006007a23 */ /* 0x004fcc0000010802 */
[----:B------:R1:W2:Y:S01]  /*4070*/  MUFU.EX2 R228, R0 ;  /* 0x0000000000e47308 */ /* 0x0002a20000000800 */
[--C-:B------:R-:W-:Y:S01]  /*4080*/  FFMA.FTZ R3, R10, c[0x0][0x2d0], -R2.reuse ;  /* 0x0000b4000a037a23 */ /* 0x100fe20000010802 */
[----:B------:R-:W-:Y:S01]  /*4090*/  FSETP.NEU.FTZ.AND P0, PT, R124, -INF , PT ;  /* 0xff8000007c00780b */ /* 0x000fe20003f1d000 */
[----:B-1----:R-:W-:-:S05]  /*40a0*/  FFMA.FTZ R0, R5, c[0x0][0x2d0], -R2 ;  /* 0x0000b40005007a23 */ /* 0x002fca0000010802 */
[----:B------:R-:W-:Y:S01]  /*40b0*/  MUFU.EX2 R229, R3 ;  /* 0x0000000300e57308 */ /* 0x000fe20000000800 */
[----:B------:R-:W1:Y:S07]  /*40c0*/  LDSM.16.MT88.4 R4, [R170] ;  /* 0x00000000aa04783b */ /* 0x000e6e0000004200 */
[----:B------:R4:W-:Y:S02]  /*40d0*/  MUFU.EX2 R227, R0 ;  /* 0x0000000000e37308 */ /* 0x0009e40000000800 */
[----:B----4-:R-:W-:-:S06]  /*40e0*/  FFMA.FTZ R0, R9, c[0x0][0x2d0], -R2 ;  /* 0x0000b40009007a23 */ /* 0x010fcc0000010802 */
[----:B------:R4:W-:Y:S01]  /*40f0*/  MUFU.EX2 R230, R0 ;  /* 0x0000000000e67308 */ /* 0x0009e20000000800 */
[----:B------:R-:W-:Y:S02]  /*4100*/  FFMA.FTZ R3, R12, c[0x0][0x2d0], -R2 ;  /* 0x0000b4000c037a23 */ /* 0x000fe40000010802 */
[----:B----4-:R-:W-:-:S05]  /*4110*/  FMUL.FTZ R0, R124, c[0x0][0x2d0] ;  /* 0x0000b4007c007a20 */ /* 0x010fca0000410000 */
[----:B------:R4:W-:Y:S01]  /*4120*/  MUFU.EX2 R231, R3 ;  /* 0x0000000300e77308 */ /* 0x0009e20000000800 */
[----:B------:R-:W-:-:S05]  /*4130*/  FSEL R0, R0, RZ, P0 ;  /* 0x000000ff00007208 */ /* 0x000fca0000000000 */
[----:B----4-:R-:W-:-:S04]  /*4140*/  FFMA.FTZ R3, R18, c[0x0][0x2d0], -R0 ;  /* 0x0000b40012037a23 */ /* 0x010fc80000010800 */
[----:B------:R4:W-:Y:S02]  /*4150*/  MUFU.EX2 R179, R3 ;  /* 0x0000000300b37308 */ /* 0x0009e40000000800 */
[----:B----4-:R-:W-:-:S06]  /*4160*/  FFMA.FTZ R3, R19, c[0x0][0x2d0], -R0 ;  /* 0x0000b40013037a23 */ /* 0x010fcc0000010800 */
[----:B------:R4:W5:Y:S02]  /*4170*/  MUFU.EX2 R178, R3 ;  /* 0x0000000300b27308 */ /* 0x0009640000000800 */
[----:B----4-:R-:W-:-:S06]  /*4180*/  FFMA.FTZ R3, R15, c[0x0][0x2d0], -R0 ;  /* 0x0000b4000f037a23 */ /* 0x010fcc0000010800 */
[----:B------:R4:W-:Y:S02]  /*4190*/  MUFU.EX2 R193, R3 ;  /* 0x0000000300c17308 */ /* 0x0009e40000000800 */
[----:B----4-:R-:W-:-:S06]  /*41a0*/  FFMA.FTZ R3, R14, c[0x0][0x2d0], -R0 ;  /* 0x0000b4000e037a23 */ /* 0x010fcc0000010800 */
[----:B------:R4:W1:Y:S01]  /*41b0*/  MUFU.EX2 R195, R3 ;  /* 0x0000000300c37308 */ /* 0x0008620000000800 */
[----:B---3--:R-:W-:Y:S02]  /*41c0*/  F2FP.PACK_AB R8, R223, R225 ;  /* 0x000000e1df08723e */ /* 0x008fe400000000ff */
[----:B--2---:R-:W-:Y:S02]  /*41d0*/  F2FP.PACK_AB R10, R228, R226 ;  /* 0x000000e2e40a723e */ /* 0x004fe400000000ff */
[----:B-----5:R-:W-:Y:S01]  /*41e0*/  F2FP.PACK_AB R9, R178, R179 ;  /* 0x000000b3b209723e */ /* 0x020fe200000000ff */
[----:B----4-:R-:W-:-:S04]  /*41f0*/  FFMA.FTZ R3, R13, c[0x0][0x2d0], -R0 ;  /* 0x0000b4000d037a23 */ /* 0x010fc80000010800 */
[----:B------:R2:W-:Y:S02]  /*4200*/  MUFU.EX2 R194, R3 ;  /* 0x0000000300c27308 */ /* 0x0005e40000000800 */
[----:B--2---:R-:W-:Y:S01]  /*4210*/  FFMA.FTZ R3, R11, c[0x0][0x2d0], -R0 ;  /* 0x0000b4000b037a23 */ /* 0x004fe20000010800 */
[----:B-1----:R-:W-:-:S05]  /*4220*/  F2FP.PACK_AB R11, R195, R193 ;  /* 0x000000c1c30b723e */ /* 0x002fca00000000ff */
[----:B------:R1:W2:Y:S02]  /*4230*/  MUFU.EX2 R203, R3 ;  /* 0x0000000300cb7308 */ /* 0x0002a40000000800 */
[----:B------:R-:W-:Y:S01]  /*4240*/  HMMA.16816.F32 R20, R8, R4, RZ ;  /* 0x000000040814723c */ /* 0x000fe200000018ff */
[----:B-1----:R-:W-:-:S05]  /*4250*/  FFMA.FTZ R3, R16, c[0x0][0x2d0], -R0 ;  /* 0x0000b40010037a23 */ /* 0x002fca0000010800 */
[----:B------:R1:W-:Y:S02]  /*4260*/  MUFU.EX2 R202, R3 ;  /* 0x0000000300ca7308 */ /* 0x0003e40000000800 */
[----:B-1----:R-:W-:Y:S02]  /*4270*/  FFMA.FTZ R3, R17, c[0x0][0x2d0], -R0 ;  /* 0x0000b40011037a23 */ /* 0x002fe40000010800 */
[----:B------:R-:W-:Y:S04]  /*4280*/  HMMA.16816.F32 R16, R8, R6, RZ ;  /* 0x000000060810723c */ /* 0x000fe800000018ff */
[----:B------:R-:W1:Y:S01]  /*4290*/  MUFU.EX2 R208, R3 ;  /* 0x0000000300d07308 */ /* 0x000e620000000800 */
[----:B------:R-:W-:Y:S02]  /*42a0*/  F2FP.PACK_AB R4, R230, R227 ;  /* 0x000000e3e604723e */ /* 0x000fe400000000ff */
[----:B--2---:R-:W-:-:S02]  /*42b0*/  F2FP.PACK_AB R5, R203, R194 ;  /* 0x000000c2cb05723e */ /* 0x004fc400000000ff */
[----:B------:R-:W-:Y:S01]  /*42c0*/  F2FP.PACK_AB R6, R231, R229 ;  /* 0x000000e5e706723e */ /* 0x000fe200000000ff */
[----:B------:R-:W-:Y:S01]  /*42d0*/  HMMA.16816.F32 R12, R8, R32, RZ ;  /* 0x00000020080c723c */ /* 0x000fe200000018ff */
[----:B-1----:R-:W-:-:S07]  /*42e0*/  F2FP.PACK_AB R7, R208, R202 ;  /* 0x000000cad007723e */ /* 0x002fce00000000ff */
[C---:B------:R-:W-:Y:S08]  /*42f0*/  HMMA.16816.F32 R128, R4.reuse, R24, R20 ;  /* 0x000000180480723c */ /* 0x040ff00000001814 */
[----:B------:R-:W-:Y:S01]  /*4300*/  HMMA.16816.F32 R148, R4, R26, R16 ;  /* 0x0000001a0494723c */ /* 0x000fe20000001810 */
[----:B------:R-:W1:Y:S04]  /*4310*/  LDSM.16.MT88.4 R24, [R60] ;  /* 0x000000003c18783b */ /* 0x000e680000004200 */
[----:B------:R-:W-:Y:S03]  /*4320*/  LDSM.16.MT88.4 R60, [R170+0x4800] ;  /* 0x00480000aa3c783b */ /* 0x000fe60000004200 */
[----:B------:R-:W-:Y:S01]  /*4330*/  HMMA.16816.F32 R20, R8, R34, RZ ;  /* 0x000000220814723c */ /* 0x000fe200000018ff */
[----:B------:R-:W-:Y:S07]  /*4340*/  LDSM.16.MT88.4 R32, [R170+0x2000] ;  /* 0x00200000aa20783b */ /* 0x000fee0000004200 */
[----:B------:R-:W-:Y:S08]  /*4350*/  HMMA.16816.F32 R100, R4, R40, R12 ;  /* 0x000000280464723c */ /* 0x000ff0000000180c */
[C---:B------:R-:W-:Y:S08]  /*4360*/  HMMA.16816.F32 R16, R8.reuse, R36, RZ ;  /* 0x000000240810723c */ /* 0x040ff000000018ff */
[----:B------:R-:W-:Y:S01]  /*4370*/  HMMA.16816.F32 R12, R8, R38, RZ ;  /* 0x00000026080c723c */ /* 0x000fe200000018ff */
[----:B------:R-:W-:Y:S07]  /*4380*/  LDSM.16.MT88.4 R36, [R171+0x2000] ;  /* 0x00200000ab24783b */ /* 0x000fee0000004200 */
[C---:B------:R-:W-:Y:S01]  /*4390*/  HMMA.16816.F32 R144, R4.reuse, R42, R20 ;  /* 0x0000002a0490723c */ /* 0x040fe20000001814 */
[----:B------:R-:W2:Y:S07]  /*43a0*/  LDSM.16.MT88.4 R40, [R239+0x800] ;  /* 0x00080000ef28783b */ /* 0x000eae0000004200 */
[C---:B------:R-:W-:Y:S08]  /*43b0*/  HMMA.16816.F32 R108, R4.reuse, R28, R16 ;  /* 0x0000001c046c723c */ /* 0x040ff00000001810 */
[----:B------:R-:W-:Y:S01]  /*43c0*/  HMMA.16816.F32 R116, R4, R30, R12 ;  /* 0x0000001e0474723c */ /* 0x000fe2000000180c */
[----:B------:R-:W3:Y:S07]  /*43d0*/  LDSM.16.MT88.4 R28, [R237+0x2800] ;  /* 0x00280000ed1c783b */ /* 0x000eee0000004200 */
[C---:B-1----:R-:W-:Y:S08]  /*43e0*/  HMMA.16816.F32 R16, R8.reuse, R24, RZ ;  /* 0x000000180810723c */ /* 0x042ff000000018ff */
[----:B------:R-:W-:Y:S11]  /*43f0*/  HMMA.16816.F32 R12, R8, R26, RZ ;  /* 0x0000001a080c723c */ /* 0x000ff600000018ff */
[----:B------:R-:W-:Y:S05]  /*4400*/  @!UPT UIADD3 URZ, URZ, URZ, URZ ;  /* 0x0000003f3f3ff290 */ /* 0x000fea000fffe03f */
[C---:B--2---:R-:W-:Y:S08]  /*4410*/  HMMA.16816.F32 R140, R4.reuse, R40, R16 ;  /* 0x00000028048c723c */ /* 0x044ff00000001810 */
[----:B------:R-:W-:Y:S01]  /*4420*/  HMMA.16816.F32 R132, R4, R42, R12 ;  /* 0x0000002a0484723c */ /* 0x000fe2000000180c */
[----:B------:R-:W1:Y:S07]  /*4430*/  LDSM.16.MT88.4 R40, [R237+0x4000] ;  /* 0x00400000ed28783b */ /* 0x000e6e0000004200 */
[C---:B------:R-:W-:Y:S08]  /*4440*/  HMMA.16816.F32 R16, R8.reuse, R44, RZ ;  /* 0x0000002c0810723c */ /* 0x040ff000000018ff */
[C---:B------:R-:W-:Y:S01]  /*4450*/  HMMA.16816.F32 R12, R8.reuse, R46, RZ ;  /* 0x0000002e080c723c */ /* 0x040fe200000018ff */
[----:B------:R-:W2:Y:S07]  /*4460*/  LDSM.16.MT88.4 R44, [R171+0x4000] ;  /* 0x00400000ab2c783b */ /* 0x000eae0000004200 */
[----:B------:R-:W-:Y:S08]  /*4470*/  HMMA.16816.F32 R24, R8, R32, RZ ;  /* 0x000000200818723c */ /* 0x000ff000000018ff */
[C---:B---3--:R-:W-:Y:S08]  /*4480*/  HMMA.16816.F32 R84, R4.reuse, R28, R16 ;  /* 0x0000001c0454723c */ /* 0x048ff00000001810 */
[----:B------:R-:W-:Y:S08]  /*4490*/  HMMA.16816.F32 R88, R4, R30, R12 ;  /* 0x0000001e0458723c */ /* 0x000ff0000000180c */
[C---:B------:R-:W-:Y:S08]  /*44a0*/  HMMA.16816.F32 R20, R8.reuse, R34, RZ ;  /* 0x000000220814723c */ /* 0x040ff000000018ff */
[C---:B------:R-:W-:Y:S08]  /*44b0*/  HMMA.16816.F32 R28, R8.reuse, R38, RZ ;  /* 0x00000026081c723c */ /* 0x040ff000000018ff */
[C---:B------:R-:W-:Y:S08]  /*44c0*/  HMMA.16816.F32 R16, R8.reuse, R56, RZ ;  /* 0x000000380810723c */ /* 0x040ff000000018ff */
[----:B------:R-:W-:Y:S08]  /*44d0*/  HMMA.16816.F32 R12, R8, R58, RZ ;  /* 0x0000003a080c723c */ /* 0x000ff000000018ff */
[C---:B------:R-:W-:Y:S08]  /*44e0*/  HMMA.16816.F32 R120, R4.reuse, R48, R24 ;  /* 0x000000300478723c */ /* 0x040ff00000001818 */
[C---:B------:R-:W-:Y:S08]  /*44f0*/  HMMA.16816.F32 R112, R4.reuse, R50, R20 ;  /* 0x000000320470723c */ /* 0x040ff00000001814 */
[----:B------:R-:W-:Y:S08]  /*4500*/  HMMA.16816.F32 R96, R4, R74, R28 ;  /* 0x0000004a0460723c */ /* 0x000ff0000000181c */
[C---:B------:R-:W-:Y:S08]  /*4510*/  HMMA.16816.F32 R24, R8.reuse, R52, RZ ;  /* 0x000000340818723c */ /* 0x040ff000000018ff */
[----:B------:R-:W-:Y:S08]  /*4520*/  HMMA.16816.F32 R20, R8, R54, RZ ;  /* 0x000000360814723c */ /* 0x000ff000000018ff */
[----:B------:R-:W-:Y:S01]  /*4530*/  HMMA.16816.F32 R28, R4, R60, R16 ;  /* 0x0000003c041c723c */ /* 0x000fe20000001810 */
[----:B------:R-:W-:Y:S07]  /*4540*/  LDSM.16.MT88.4 R16, [R237+0x4800] ;  /* 0x00480000ed10783b */ /* 0x000fee0000004200 */
[C---:B------:R-:W-:Y:S08]  /*4550*/  HMMA.16816.F32 R32, R8.reuse, R36, RZ ;  /* 0x000000240820723c */ /* 0x040ff000000018ff */
[C---:B-1----:R-:W-:Y:S08]  /*4560*/  HMMA.16816.F32 R56, R8.reuse, R40, RZ ;  /* 0x000000280838723c */ /* 0x042ff000000018ff */
[C---:B------:R-:W-:Y:S08]  /*4570*/  HMMA.16816.F32 R52, R8.reuse, R42, RZ ;  /* 0x0000002a0834723c */ /* 0x040ff000000018ff */
[----:B--2---:R-:W-:Y:S08]  /*4580*/  HMMA.16816.F32 R48, R8, R44, RZ ;  /* 0x0000002c0830723c */ /* 0x004ff000000018ff */
[----:B------:R-:W-:Y:S01]  /*4590*/  HMMA.16816.F32 R60, R4, R62, R12 ;  /* 0x0000003e043c723c */ /* 0x000fe2000000180c */
[----:B------:R-:W1:Y:S07]  /*45a0*/  LDSM.16.MT88.4 R12, [R171+0x4800] ;  /* 0x00480000ab0c783b */ /* 0x000e6e0000004200 */
[C---:B------:R-:W-:Y:S08]  /*45b0*/  HMMA.16816.F32 R44, R8.reuse, R46, RZ ;  /* 0x0000002e082c723c */ /* 0x040ff000000018ff */
[C---:B------:R-:W-:Y:S08]  /*45c0*/  HMMA.16816.F32 R40, R8.reuse, R64, RZ ;  /* 0x000000400828723c */ /* 0x040ff000000018ff */
[----:B------:R-:W-:Y:S01]  /*45d0*/  HMMA.16816.F32 R36, R8, R66, RZ ;  /* 0x000000420824723c */ /* 0x000fe200000018ff */
[----:B------:R-:W2:Y:S01]  /*45e0*/  LDSM.16.MT88.4 R8, [R239+0x4800] ;  /* 0x00480000ef08783b */ /* 0x000ea20000004200 */
[----:B------:R-:W-:-:S04]  /*45f0*/  FFMA.FTZ R3, R81, c[0x0][0x2d0], -R2 ;  /* 0x0000b40051037a23 */ /* 0x000fc80000010802 */
[----:B------:R3:W-:Y:S02]  /*4600*/  MUFU.EX2 R93, R3 ;  /* 0x00000003005d7308 */ /* 0x0007e40000000800 */
[----:B---3--:R-:W-:-:S06]  /*4610*/  FFMA.FTZ R3, R80, c[0x0][0x2d0], -R2 ;  /* 0x0000b40050037a23 */ /* 0x008fcc0000010802 */
[----:B------:R3:W4:Y:S01]  /*4620*/  MUFU.EX2 R137, R3 ;  /* 0x0000000300897308 */ /* 0x0007220000000800 */
[----:B-1----:R-:W-:Y:S01]  /*4630*/  HMMA.16816.F32 R48, R4, R12, R48 ;  /* 0x0000000c0430723c */ /* 0x002fe20000001830 */
[----:B---3--:R-:W-:-:S06]  /*4640*/  FFMA.FTZ R3, R83, c[0x0][0x2d0], -R2 ;  /* 0x0000b40053037a23 */ /* 0x008fcc0000010802 */
[----:B------:R1:W-:Y:S01]  /*4650*/  MUFU.EX2 R138, R3 ;  /* 0x00000003008a7308 */ /* 0x0003e20000000800 */
[C---:B------:R-:W-:Y:S01]  /*4660*/  HMMA.16816.F32 R44, R4.reuse, R14, R44 ;  /* 0x0000000e042c723c */ /* 0x040fe2000000182c */
[----:B------:R-:W3:Y:S07]  /*4670*/  LDSM.16.MT88.4 R12, [R237+0x1000] ;  /* 0x00100000ed0c783b */ /* 0x000eee0000004200 */
[----:B------:R-:W-:Y:S01]  /*4680*/  HMMA.16816.F32 R56, R4, R16, R56 ;  /* 0x000000100438723c */ /* 0x000fe20000001838 */
[----:B-1----:R-:W-:-:S07]  /*4690*/  FFMA.FTZ R3, R82, c[0x0][0x2d0], -R2 ;  /* 0x0000b40052037a23 */ /* 0x002fce0000010802 */
[C---:B------:R-:W-:Y:S01]  /*46a0*/  HMMA.16816.F32 R52, R4.reuse, R18, R52 ;  /* 0x000000120434723c */ /* 0x040fe20000001834 */
[----:B------:R-:W1:Y:S01]  /*46b0*/  LDSM.16.MT88.4 R16, [R170+0x1000] ;  /* 0x00100000aa10783b */ /* 0x000e620000004200 */
[----:B------:R5:W-:Y:S06]  /*46c0*/  MUFU.EX2 R139, R3 ;  /* 0x00000003008b7308 */ /* 0x000bec0000000800 */
[C---:B--2---:R-:W-:Y:S08]  /*46d0*/  HMMA.16816.F32 R40, R4.reuse, R8, R40 ;  /* 0x000000080428723c */ /* 0x044ff00000001828 */
[----:B------:R-:W-:Y:S01]  /*46e0*/  HMMA.16816.F32 R36, R4, R10, R36 ;  /* 0x0000000a0424723c */ /* 0x000fe20000001824 */
[----:B------:R-:W2:Y:S01]  /*46f0*/  LDSM.16.MT88.4 R8, [R171+0x1000] ;  /* 0x00100000ab08783b */ /* 0x000ea20000004200 */
[----:B-----5:R-:W-:-:S04]  /*4700*/  FFMA.FTZ R3, R78, c[0x0][0x2d0], -R0 ;  /* 0x0000b4004e037a23 */ /* 0x020fc80000010800 */
[----:B------:R5:W-:Y:S02]  /*4710*/  MUFU.EX2 R92, R3 ;  /* 0x00000003005c7308 */ /* 0x000be40000000800 */
[----:B-----5:R-:W-:-:S06]  /*4720*/  FFMA.FTZ R3, R77, c[0x0][0x2d0], -R0 ;  /* 0x0000b4004d037a23 */ /* 0x020fcc0000010800 */
[----:B------:R5:W1:Y:S02]  /*4730*/  MUFU.EX2 R127, R3 ;  /* 0x00000003007f7308 */ /* 0x000a640000000800 */
[----:B-----5:R-:W-:-:S06]  /*4740*/  FFMA.FTZ R3, R76, c[0x0][0x2d0], -R0 ;  /* 0x0000b4004c037a23 */ /* 0x020fcc0000010800 */
[----:B------:R5:W-:Y:S02]  /*4750*/  MUFU.EX2 R126, R3 ;  /* 0x00000003007e7308 */ /* 0x000be40000000800 */
[----:B-----5:R-:W-:-:S06]  /*4760*/  FFMA.FTZ R3, R79, c[0x0][0x2d0], -R0 ;  /* 0x0000b4004f037a23 */ /* 0x020fcc0000010800 */
[----:B------:R-:W5:Y:S01]  /*4770*/  MUFU.EX2 R136, R3 ;  /* 0x0000000300887308 */ /* 0x000f620000000800 */
[C---:B------:R-:W-:Y:S08]  /*4780*/  HMMA.16816.F32 R64, R4.reuse, R68, R24 ;  /* 0x000000440440723c */ /* 0x040ff00000001818 */
[C---:B------:R-:W-:Y:S08]  /*4790*/  HMMA.16816.F32 R104, R4.reuse, R72, R32 ;  /* 0x000000480468723c */ /* 0x040ff00000001820 */
[----:B------:R-:W-:Y:S07]  /*47a0*/  HMMA.16816.F32 R68, R4, R70, R20 ;  /* 0x000000460444723c */ /* 0x000fee0000001814 */
[----:B----4-:R-:W-:-:S02]  /*47b0*/  F2FP.PACK_AB R4, R137, R93 ;  /* 0x0000005d8904723e */ /* 0x010fc400000000ff */
[----:B-1----:R-:W-:Y:S02]  /*47c0*/  F2FP.PACK_AB R5, R127, R92 ;  /* 0x0000005c7f05723e */ /* 0x002fe400000000ff */
[----:B------:R-:W-:Y:S02]  /*47d0*/  F2FP.PACK_AB R6, R139, R138 ;  /* 0x0000008a8b06723e */ /* 0x000fe400000000ff */
[----:B-----5:R-:W-:-:S07]  /*47e0*/  F2FP.PACK_AB R7, R136, R126 ;  /* 0x0000007e8807723e */ /* 0x020fce00000000ff */
[C---:B---3--:R-:W-:Y:S08]  /*47f0*/  HMMA.16816.F32 R100, R4.reuse, R12, R100 ;  /* 0x0000000c0464723c */ /* 0x048ff00000001864 */
        /* <DEDUP_REMOVED lines=8> */
[C---:B-1----:R-:W-:Y:S01]  /*4880*/  HMMA.16816.F32 R76, R4.reuse, R12, R120 ;  /* 0x0000000c044c723c */ /* 0x042fe20000001878 */
[--C-:B------:R-:W-:Y:S01]  /*4890*/  FFMA.FTZ R3, R177, c[0x0][0x2d0], -R2.reuse ;  /* 0x0000b400b1037a23 */ /* 0x100fe20000010802 */
[----:B------:R-:W-:Y:S06]  /*48a0*/  LDSM.16.MT88.4 R120, [R239+0x1800] ;  /* 0x00180000ef78783b */ /* 0x000fec0000004200 */
[C---:B------:R-:W-:Y:S01]  /*48b0*/  HMMA.16816.F32 R80, R4.reuse, R14, R112 ;  /* 0x0000000e0450723c */ /* 0x040fe20000001870 */
[----:B------:R-:W1:Y:S04]  /*48c0*/  LDSM.16.MT88.4 R12, [R239+0x3000] ;  /* 0x00300000ef0c783b */ /* 0x000e680000004200 */
[----:B------:R-:W-:Y:S03]  /*48d0*/  LDSM.16.MT88.4 R112, [R171+0x1800] ;  /* 0x00180000ab70783b */ /* 0x000fe60000004200 */
[C---:B---3--:R-:W-:Y:S08]  /*48e0*/  HMMA.16816.F32 R116, R4.reuse, R16, R140 ;  /* 0x000000100474723c */ /* 0x048ff0000000188c */
[C---:B------:R-:W-:Y:S01]  /*48f0*/  HMMA.16816.F32 R72, R4.reuse, R18, R132 ;  /* 0x000000120448723c */ /* 0x040fe20000001884 */
[----:B------:R-:W3:Y:S04]  /*4900*/  LDSM.16.MT88.4 R16, [R171+0x3000] ;  /* 0x00300000ab10783b */ /* 0x000ee80000004200 */
[----:B------:R-:W-:Y:S03]  /*4910*/  LDSM.16.MT88.4 R132, [R170+0x1800] ;  /* 0x00180000aa84783b */ /* 0x000fe60000004200 */
[C---:B--2---:R-:W-:Y:S08]  /*4920*/  HMMA.16816.F32 R84, R4.reuse, R8, R84 ;  /* 0x000000080454723c */ /* 0x044ff00000001854 */
[C---:B------:R-:W-:Y:S01]  /*4930*/  HMMA.16816.F32 R88, R4.reuse, R10, R88 ;  /* 0x0000000a0458723c */ /* 0x040fe20000001858 */
[----:B------:R-:W2:Y:S07]  /*4940*/  LDSM.16.MT88.4 R8, [R170+0x5000] ;  /* 0x00500000aa08783b */ /* 0x000eae0000004200 */
[C---:B-1----:R-:W-:Y:S08]  /*4950*/  HMMA.16816.F32 R144, R4.reuse, R14, R68 ;  /* 0x0000000e0490723c */ /* 0x042ff00000001844 */
[C---:B------:R-:W-:Y:S01]  /*4960*/  HMMA.16816.F32 R148, R4.reuse, R12, R64 ;  /* 0x0000000c0494723c */ /* 0x040fe20000001840 */
[----:B------:R-:W1:Y:S04]  /*4970*/  LDSM.16.MT88.4 R12, [R171+0x5000] ;  /* 0x00500000ab0c783b */ /* 0x000e680000004200 */
[----:B------:R-:W-:Y:S03]  /*4980*/  LDSM.16.MT88.4 R64, [R239+0x3800] ;  /* 0x00380000ef40783b */ /* 0x000fe60000004200 */
[C---:B---3--:R-:W-:Y:S01]  /*4990*/  HMMA.16816.F32 R152, R4.reuse, R16, R104 ;  /* 0x000000100498723c */ /* 0x048fe20000001868 */
[----:B------:R-:W-:Y:S07]  /*49a0*/  LDSM.16.MT88.4 R104, [R237+0x1800] ;  /* 0x00180000ed68783b */ /* 0x000fee0000004200 */
[C---:B------:R-:W-:Y:S01]  /*49b0*/  HMMA.16816.F32 R156, R4.reuse, R18, R96 ;  /* 0x00000012049c723c */ /* 0x040fe20000001860 */
[----:B------:R-:W3:Y:S07]  /*49c0*/  LDSM.16.MT88.4 R16, [R237+0x5000] ;  /* 0x00500000ed10783b */ /* 0x000eee0000004200 */
[C---:B--2---:R-:W-:Y:S08]  /*49d0*/  HMMA.16816.F32 R68, R4.reuse, R8, R28 ;  /* 0x000000080444723c */ /* 0x044ff0000000181c */
[C---:B------:R-:W-:Y:S01]  /*49e0*/  HMMA.16816.F32 R28, R4.reuse, R10, R60 ;  /* 0x0000000a041c723c */ /* 0x040fe2000000183c */
[----:B------:R-:W2:Y:S07]  /*49f0*/  LDSM.16.MT88.4 R8, [R239+0x5000] ;  /* 0x00500000ef08783b */ /* 0x000eae0000004200 */
[C---:B-1----:R-:W-:Y:S01]  /*4a00*/  HMMA.16816.F32 R180, R4.reuse, R12, R48 ;  /* 0x0000000c04b4723c */ /* 0x042fe20000001830 */
[----:B------:R-:W-:Y:S07]  /*4a10*/  LDSM.16.MT88.4 R48, [R237+0x3800] ;  /* 0x00380000ed30783b */ /* 0x000fee0000004200 */
[C---:B------:R-:W-:Y:S01]  /*4a20*/  HMMA.16816.F32 R188, R4.reuse, R14, R44 ;  /* 0x0000000e04bc723c */ /* 0x040fe2000000182c */
[----:B------:R-:W-:Y:S07]  /*4a30*/  LDSM.16.MT88.4 R12, [R239+0x5800] ;  /* 0x00580000ef0c783b */ /* 0x000fee0000004200 */
[C---:B---3--:R-:W-:Y:S01]  /*4a40*/  HMMA.16816.F32 R140, R4.reuse, R16, R56 ;  /* 0x00000010048c723c */ /* 0x048fe20000001838 */
[----:B------:R-:W-:Y:S07]  /*4a50*/  LDSM.16.MT88.4 R56, [R171+0x3800] ;  /* 0x00380000ab38783b */ /* 0x000fee0000004200 */
[C---:B------:R-:W-:Y:S08]  /*4a60*/  HMMA.16816.F32 R16, R4.reuse, R18, R52 ;  /* 0x000000120410723c */ /* 0x040ff00000001834 */
[C---:B--2---:R-:W-:Y:S01]  /*4a70*/  HMMA.16816.F32 R196, R4.reuse, R8, R40 ;  /* 0x0000000804c4723c */ /* 0x044fe20000001828 */
[----:B------:R-:W1:Y:S07]  /*4a80*/  LDSM.16.MT88.4 R40, [R170+0x3800] ;  /* 0x00380000aa28783b */ /* 0x000e6e0000004200 */
[----:B------:R-:W-:Y:S01]  /*4a90*/  HMMA.16816.F32 R184, R4, R10, R36 ;  /* 0x0000000a04b8723c */ /* 0x000fe20000001824 */
[----:B------:R2:W-:Y:S02]  /*4aa0*/  MUFU.EX2 R7, R3 ;  /* 0x0000000300077308 */ /* 0x0005e40000000800 */
[----:B--2---:R-:W-:-:S06]  /*4ab0*/  FFMA.FTZ R3, R175, c[0x0][0x2d0], -R2 ;  /* 0x0000b400af037a23 */ /* 0x004fcc0000010802 */
[----:B------:R2:W3:Y:S02]  /*4ac0*/  MUFU.EX2 R8, R3 ;  /* 0x0000000300087308 */ /* 0x0004e40000000800 */
[--C-:B--2---:R-:W-:Y:S02]  /*4ad0*/  FFMA.FTZ R3, R174, c[0x0][0x2d0], -R2.reuse ;  /* 0x0000b400ae037a23 */ /* 0x104fe40000010802 */
[----:B------:R-:W-:-:S04]  /*4ae0*/  FFMA.FTZ R2, R172, c[0x0][0x2d0], -R2 ;  /* 0x0000b400ac027a23 */ /* 0x000fc80000010802 */
[----:B------:R2:W-:Y:S08]  /*4af0*/  MUFU.EX2 R9, R2 ;  /* 0x0000000200097308 */ /* 0x0005f00000000800 */
[----:B------:R-:W-:Y:S01]  /*4b00*/  MUFU.EX2 R10, R3 ;  /* 0x00000003000a7308 */ /* 0x000fe20000000800 */
[----:B--2---:R-:W-:-:S07]  /*4b10*/  FFMA.FTZ R2, R161, c[0x0][0x2d0], -R0 ;  /* 0x0000b400a1027a23 */ /* 0x004fce0000010800 */
[----:B------:R2:W-:Y:S02]  /*4b20*/  MUFU.EX2 R3, R2 ;  /* 0x0000000200037308 */ /* 0x0005e40000000800 */
[----:B--2---:R-:W-:-:S06]  /*4b30*/  FFMA.FTZ R2, R160, c[0x0][0x2d0], -R0 ;  /* 0x0000b400a0027a23 */ /* 0x004fcc0000010800 */
[----:B------:R2:W4:Y:S02]  /*4b40*/  MUFU.EX2 R5, R2 ;  /* 0x0000000200057308 */ /* 0x0005240000000800 */
[--C-:B--2---:R-:W-:Y:S02]  /*4b50*/  FFMA.FTZ R2, R95, c[0x0][0x2d0], -R0.reuse ;  /* 0x0000b4005f027a23 */ /* 0x104fe40000010800 */
[----:B------:R-:W-:-:S04]  /*4b60*/  FFMA.FTZ R0, R94, c[0x0][0x2d0], -R0 ;  /* 0x0000b4005e007a23 */ /* 0x000fc80000010800 */
[----:B------:R2:W-:Y:S08]  /*4b70*/  MUFU.EX2 R4, R2 ;  /* 0x0000000200047308 */ /* 0x0005f00000000800 */
[----:B------:R5:W1:Y:S01]  /*4b80*/  MUFU.EX2 R6, R0 ;  /* 0x0000000000067308 */ /* 0x000a620000000800 */
[----:B---3--:R-:W-:Y:S02]  /*4b90*/  F2FP.PACK_AB R96, R8, R7 ;  /* 0x000000070860723e */ /* 0x008fe400000000ff */
[----:B----4-:R-:W-:-:S02]  /*4ba0*/  F2FP.PACK_AB R97, R5, R3 ;  /* 0x000000030561723e */ /* 0x010fc400000000ff */
[----:B------:R-:W-:Y:S01]  /*4bb0*/  F2FP.PACK_AB R98, R9, R10 ;  /* 0x0000000a0962723e */ /* 0x000fe200000000ff */
[----:B--2---:R-:W-:Y:S02]  /*4bc0*/  FADD.FTZ R2, R225, R223 ;  /* 0x000000dfe1027221 */ /* 0x004fe40000010000 */
[----:B-----5:R-:W-:Y:S01]  /*4bd0*/  FADD.FTZ R0, R179, R178 ;  /* 0x000000b2b3007221 */ /* 0x020fe20000010000 */
[----:B-1----:R-:W-:-:S03]  /*4be0*/  F2FP.PACK_AB R99, R6, R4 ;  /* 0x000000040663723e */ /* 0x002fc600000000ff */
[----:B------:R-:W-:Y:S02]  /*4bf0*/  FADD.FTZ R0, R193, R0 ;  /* 0x00000000c1007221 */ /* 0x000fe40000010000 */
[----:B------:R-:W-:Y:S02]  /*4c00*/  FADD.FTZ R2, R226, R2 ;  /* 0x00000002e2027221 */ /* 0x000fe40000010000 */
[----:B------:R-:W-:Y:S01]  /*4c10*/  FADD.FTZ R0, R195, R0 ;  /* 0x00000000c3007221 */ /* 0x000fe20000010000 */
[----:B------:R-:W-:Y:S01]  /*4c20*/  HMMA.16816.F32 R116, R96, R120, R116 ;  /* 0x000000786074723c */ /* 0x000fe20000001874 */
[----:B------:R-:W-:Y:S02]  /*4c30*/  FADD.FTZ R2, R228, R2 ;  /* 0x00000002e4027221 */ /* 0x000fe40000010000 */
[----:B------:R-:W-:Y:S02]  /*4c40*/  FADD.FTZ R0, R194, R0 ;  /* 0x00000000c2007221 */ /* 0x000fe40000010000 */
[----:B------:R-:W-:-:S03]  /*4c50*/  FADD.FTZ R2, R227, R2 ;  /* 0x00000002e3027221 */ /* 0x000fc60000010000 */
[----:B------:R-:W-:Y:S01]  /*4c60*/  HMMA.16816.F32 R36, R96, R40, R76 ;  /* 0x000000286024723c */ /* 0x000fe2000000184c */
[----:B------:R-:W-:-:S07]  /*4c70*/  FADD.FTZ R0, R203, R0 ;  /* 0x00000000cb007221 */ /* 0x000fce0000010000 */
[----:B------:R-:W-:Y:S01]  /*4c80*/  HMMA.16816.F32 R44, R96, R48, R84 ;  /* 0x00000030602c723c */ /* 0x000fe20000001854 */
[----:B------:R-:W-:-:S07]  /*4c90*/  FADD.FTZ R2, R230, R2 ;  /* 0x00000002e6027221 */ /* 0x000fce0000010000 */
[----:B------:R-:W-:Y:S01]  /*4ca0*/  HMMA.16816.F32 R120, R96, R122, R72 ;  /* 0x0000007a6078723c */ /* 0x000fe20000001848 */
[----:B------:R-:W1:Y:S01]  /*4cb0*/  LDSM.16.MT88.4 R72, [R170+0x5800] ;  /* 0x00580000aa48783b */ /* 0x000e620000004200 */
[----:B------:R-:W-:-:S06]  /*4cc0*/  FADD.FTZ R0, R202, R0 ;  /* 0x00000000ca007221 */ /* 0x000fcc0000010000 */
[C---:B------:R-:W-:Y:S01]  /*4cd0*/  HMMA.16816.F32 R40, R96.reuse, R42, R80 ;  /* 0x0000002a6028723c */ /* 0x040fe20000001850 */
[----:B------:R-:W2:Y:S07]  /*4ce0*/  LDSM.16.MT88.4 R80, [R237+0x5800] ;  /* 0x00580000ed50783b */ /* 0x000eae0000004200 */
[----:B------:R-:W-:Y:S01]  /*4cf0*/  HMMA.16816.F32 R48, R96, R50, R88 ;  /* 0x000000326030723c */ /* 0x000fe20000001858 */
[----:B------:R-:W3:Y:S01]  /*4d00*/  LDSM.16.MT88.4 R88, [R171+0x5800] ;  /* 0x00580000ab58783b */ /* 0x000ee20000004200 */
[----:B------:R-:W-:-:S02]  /*4d10*/  FADD.FTZ R2, R229, R2 ;  /* 0x00000002e5027221 */ /* 0x000fc40000010000 */
[----:B------:R-:W-:Y:S02]  /*4d20*/  FADD.FTZ R0, R208, R0 ;  /* 0x00000000d0007221 */ /* 0x000fe40000010000 */
[----:B------:R-:W-:Y:S02]  /*4d30*/  FADD.FTZ R2, R231, R2 ;  /* 0x00000002e7027221 */ /* 0x000fe40000010000 */
[----:B------:R-:W-:Y:S02]  /*4d40*/  FADD.FTZ R0, R92, R0 ;  /* 0x000000005c007221 */ /* 0x000fe40000010000 */
[----:B------:R-:W-:Y:S02]  /*4d50*/  FADD.FTZ R2, R93, R2 ;  /* 0x000000025d027221 */ /* 0x000fe40000010000 */
[----:B------:R-:W-:Y:S02]  /*4d60*/  FADD.FTZ R0, R127, R0 ;  /* 0x000000007f007221 */ /* 0x000fe40000010000 */
[----:B------:R-:W-:-:S02]  /*4d70*/  FADD.FTZ R2, R137, R2 ;  /* 0x0000000289027221 */ /* 0x000fc40000010000 */
[----:B------:R-:W-:Y:S02]  /*4d80*/  FADD.FTZ R0, R126, R0 ;  /* 0x000000007e007221 */ /* 0x000fe40000010000 */
[----:B------:R-:W-:Y:S02]  /*4d90*/  FADD.FTZ R2, R138, R2 ;  /* 0x000000028a027221 */ /* 0x000fe40000010000 */
[----:B------:R-:W-:Y:S01]  /*4da0*/  FADD.FTZ R203, R136, R0 ;  /* 0x0000000088cb7221 */ /* 0x000fe20000010000 */
[----:B------:R-:W-:Y:S01]  /*4db0*/  IADD3 R0, R235, -0x3, RZ ;  /* 0xfffffffdeb007810 */ /* 0x000fe20007ffe0ff */
[----:B------:R-:W-:-:S03]  /*4dc0*/  FADD.FTZ R202, R139, R2 ;  /* 0x000000028bca7221 */ /* 0x000fc60000010000 */
[----:B------:R-:W-:Y:S01]  /*4dd0*/  ISETP.GE.AND P0, PT, R0, R204, PT ;  /* 0x000000cc0000720c */ /* 0x000fe20003f06270 */
[----:B------:R-:W-:Y:S02]  /*4de0*/  FADD.FTZ R202, R7, R202 ;  /* 0x000000ca07ca7221 */ /* 0x000fe40000010000 */
[----:B------:R-:W-:Y:S02]  /*4df0*/  FADD.FTZ R203, R3, R203 ;  /* 0x000000cb03cb7221 */ /* 0x000fe40000010000 */
[----:B------:R-:W-:Y:S02]  /*4e00*/  FADD.FTZ R202, R8, R202 ;  /* 0x000000ca08ca7221 */ /* 0x000fe40000010000 */
[----:B------:R-:W-:Y:S01]  /*4e10*/  FADD.FTZ R203, R5, R203 ;  /* 0x000000cb05cb7221 */ /* 0x000fe20000010000 */
[----:B------:R-:W-:Y:S01]  /*4e20*/  HMMA.16816.F32 R128, R96, R132, R128 ;  /* 0x000000846080723c */ /* 0x000fe20000001880 */
[----:B------:R-:W-:Y:S01]  /*4e30*/  FADD.FTZ R202, R10, R202 ;  /* 0x000000ca0aca7221 */ /* 0x000fe20000010000 */
[----:B------:R-:W-:Y:S01]  /*4e40*/  BSSY B0, `(.L_x_2577) ;  /* 0x0000066000007945 */ /* 0x000fe20003800000 */
[----:B------:R-:W-:-:S05]  /*4e50*/  FADD.FTZ R203, R4, R203 ;  /* 0x000000cb04cb7221 */ /* 0x000fca0000010000 */
[----:B------:R-:W-:Y:S01]  /*4e60*/  HMMA.16816.F32 R100, R96, R104, R100 ;  /* 0x000000686064723c */ /* 0x000fe20000001864 */
[----:B------:R-:W-:Y:S02]  /*4e70*/  FADD.FTZ R202, R9, R202 ;  /* 0x000000ca09ca7221 */ /* 0x000fe40000010000 */
[----:B------:R-:W-:-:S05]  /*4e80*/  FADD.FTZ R203, R6, R203 ;  /* 0x000000cb06cb7221 */ /* 0x000fca0000010000 */
[C---:B------:R-:W-:Y:S08]  /*4e90*/  HMMA.16816.F32 R108, R96.reuse, R112, R108 ;  /* 0x00000070606c723c */ /* 0x040ff0000000186c */
[C---:B------:R-:W-:Y:S08]  /*4ea0*/  HMMA.16816.F32 R52, R96.reuse, R56, R152 ;  /* 0x000000386034723c */ /* 0x040ff00000001898 */
[C---:B------:R-:W-:Y:S08]  /*4eb0*/  HMMA.16816.F32 R60, R96.reuse, R64, R148 ;  /* 0x00000040603c723c */ /* 0x040ff00000001894 */
[C---:B-1----:R-:W-:Y:S08]  /*4ec0*/  HMMA.16816.F32 R68, R96.reuse, R72, R68 ;  /* 0x000000486044723c */ /* 0x042ff00000001844 */
[C---:B--2---:R-:W-:Y:S08]  /*4ed0*/  HMMA.16816.F32 R76, R96.reuse, R80, R140 ;  /* 0x00000050604c723c */ /* 0x044ff0000000188c */
        /* <DEDUP_REMOVED lines=23> */
[----:B------:R1:W2:Y:S01]  /*5050*/  @!P2 LDG.E R173, [R2.64] ;  /* 0x0000000602ada981 */ /* 0x0002a2000c1e1900 */
[----:B------:R-:W-:Y:S01]  /*5060*/  IMAD.MOV R0, RZ, RZ, -R0 ;  /* 0x000000ffff007224 */ /* 0x000fe200078e0a00 */
[----:B------:R-:W-:Y:S01]  /*5070*/  SHF.R.S32.HI R11, RZ, 0x1f, R200 ;  /* 0x0000001fff0b7819 */ /* 0x000fe200000114c8 */
[----:B------:R-:W-:Y:S01]  /*5080*/  IMAD.SHL.U32 R18, R200, 0x2, RZ ;  /* 0x00000002c8127824 */ /* 0x000fe200078e00ff */
[----:B------:R-:W-:Y:S01]  /*5090*/  SHF.R.S32.HI R177, RZ, 0x1f, R201 ;  /* 0x0000001fffb17819 */ /* 0x000fe200000114c9 */
[----:B------:R-:W-:Y:S01]  /*50a0*/  IMAD R176, R0, c[0x0][0x2b8], R176 ;  /* 0x0000ae0000b07a24 */ /* 0x000fe200078e02b0 */
[----:B------:R-:W-:Y:S01]  /*50b0*/  SHF.L.U64.HI R15, R200, 0x1, R11 ;  /* 0x00000001c80f7819 */ /* 0x000fe2000001020b */
[----:B------:R-:W-:Y:S01]  /*50c0*/  IMAD.SHL.U32 R17, R201, 0x2, RZ ;  /* 0x00000002c9117824 */ /* 0x000fe200078e00ff */
[----:B------:R-:W-:Y:S01]  /*50d0*/  SHF.R.S32.HI R11, RZ, 0x1f, R192 ;  /* 0x0000001fff0b7819 */ /* 0x000fe200000114c0 */
[----:B------:R-:W-:Y:S01]  /*50e0*/  IMAD.SHL.U32 R16, R192, 0x2, RZ ;  /* 0x00000002c0107824 */ /* 0x000fe200078e00ff */
[----:B------:R-:W-:-:S02]  /*50f0*/  SHF.R.S32.HI R0, RZ, 0x1f, R176 ;  /* 0x0000001fff007819 */ /* 0x000fc400000114b0 */
[----:B------:R-:W-:Y:S02]  /*5100*/  SHF.L.U64.HI R14, R201, 0x1, R177 ;  /* 0x00000001c90e7819 */ /* 0x000fe400000102b1 */
[----:B------:R-:W-:Y:S01]  /*5110*/  SHF.L.U64.HI R13, R192, 0x1, R11 ;  /* 0x00000001c00d7819 */ /* 0x000fe2000001020b */
[----:B------:R-:W-:-:S04]  /*5120*/  IMAD R0, R0, c[0x0][0x1e0], RZ ;  /* 0x0000780000007a24 */ /* 0x000fc800078e02ff */
[C---:B------:R-:W-:Y:S02]  /*5130*/  IMAD R0, R176.reuse, c[0x0][0x1e4], R0 ;  /* 0x00007900b0007a24 */ /* 0x040fe400078e0200 */
[----:B-1----:R-:W-:-:S04]  /*5140*/  IMAD.WIDE.U32 R2, R176, c[0x0][0x1e0], RZ ;  /* 0x00007800b0027a25 */ /* 0x002fc800078e00ff */
[----:B------:R-:W-:Y:S01]  /*5150*/  IMAD.IADD R3, R3, 0x1, R0 ;  /* 0x0000000103037824 */ /* 0x000fe200078e0200 */
[----:B--2---:R-:W-:-:S03]  /*5160*/  SHF.R.S32.HI R5, RZ, 0x1f, R173 ;  /* 0x0000001fff057819 */ /* 0x004fc600000114ad */
[----:B------:R-:W-:-:S04]  /*5170*/  IMAD.WIDE.U32 R2, R173, c[0x0][0x1f0], R2 ;  /* 0x00007c00ad027a25 */ /* 0x000fc800078e0002 */
[----:B------:R-:W-:Y:S01]  /*5180*/  IMAD R5, R5, c[0x0][0x1f0], RZ ;  /* 0x00007c0005057a24 */ /* 0x000fe200078e02ff */
[----:B------:R-:W-:-:S03]  /*5190*/  IADD3 R0, P0, R210, R2, RZ ;  /* 0x00000002d2007210 */ /* 0x000fc60007f1e0ff */
[----:B------:R-:W-:-:S05]  /*51a0*/  IMAD R5, R173, c[0x0][0x1f4], R5 ;  /* 0x00007d00ad057a24 */ /* 0x000fca00078e0205 */
[----:B------:R-:W-:Y:S02]  /*51b0*/  IADD3.X R5, R217, R3, R5, P0, !PT ;  /* 0x00000003d9057210 */ /* 0x000fe400007fe405 */
[----:B------:R-:W-:-:S04]  /*51c0*/  LEA R12, P0, R0, c[0x0][0x1c8], 0x1 ;  /* 0x00007200000c7a11 */ /* 0x000fc800078008ff */
[----:B------:R-:W-:Y:S01]  /*51d0*/  LEA.HI.X R5, R0, c[0x0][0x1cc], R5, 0x1, P0 ;  /* 0x0000730000057a11 */ /* 0x000fe200000f0c05 */
[----:B------:R-:W-:Y:S06]  /*51e0*/  BRA.DIV ~URZ, `(.L_x_2579) ;  /* 0x000091827f007947 */ /* 0x000fec000b800000 */
[----:B------:R1:W2:Y:S02]  /*51f0*/  SHFL.IDX PT, R4, R5, RZ, 0x181f ;  /* 0x00181fff05047589 */ /* 0x0002a400000e0000 */
.L_x_2626:
        /* <DEDUP_REMOVED lines=21> */
.L_x_2627:
        /* <DEDUP_REMOVED lines=21> */
.L_x_2578:
[----:B------:R-:W-:Y:S05]  /*54a0*/  BSYNC B0 ;  /* 0x0000000000007941 */ /* 0x000fea0003800000 */
.L_x_2577:
[----:B-1----:R-:W-:Y:S01]  /*54b0*/  IMAD.MOV.U32 R3, RZ, RZ, c[0x0][0x2ac] ;  /* 0x0000ab00ff037624 */ /* 0x002fe200078e00ff */
[----:B------:R-:W-:Y:S01]  /*54c0*/  IADD3 R172, R235, -0x2, RZ ;  /* 0xfffffffeebac7810 */ /* 0x000fe20007ffe0ff */
[----:B------:R-:W-:Y:S01]  /*54d0*/  @P4 IMAD.HI.U32 R2, R238, c[0x0][0x2c8], RZ ;  /* 0x0000b200ee024a27 */ /* 0x000fe200078e00ff */
[----:B------:R-:W0:Y:S03]  /*54e0*/  LDGDEPBAR ;  /* 0x00000000000079af */ /* 0x000e260000000000 */
[----:B------:R-:W-:-:S02]  /*54f0*/  IMAD R3, R3, c[0x0][0x1d0], RZ ;  /* 0x0000740003037a24 */ /* 0x000fc400078e02ff */
[----:B------:R-:W-:Y:S01]  /*5500*/  IMAD.MOV.U32 R0, RZ, RZ, R238 ;  /* 0x000000ffff007224 */ /* 0x000fe200078e00ee */
[----:B------:R-:W-:Y:S01]  /*5510*/  @P4 SHF.R.U32.HI R0, RZ, c[0x0][0x2cc], R2 ;  /* 0x0000b300ff004a19 */ /* 0x000fe20000011602 */
[----:B------:R-:W-:Y:S02]  /*5520*/  IMAD.MOV.U32 R161, RZ, RZ, 0x1 ;  /* 0x00000001ffa17424 */ /* 0x000fe400078e00ff */
[----:B------:R-:W-:Y:S01]  /*5530*/  IMAD.MOV.U32 R198, RZ, RZ, RZ ;  /* 0x000000ffffc67224 */ /* 0x000fe200078e00ff */
[----:B------:R-:W-:-:S04]  /*5540*/  IADD3 R0, R0, -c[0x0][0x168], R3 ;  /* 0x80005a0000007a10 */ /* 0x000fc80007ffe003 */
[----:B------:R-:W-:-:S04]  /*5550*/  SHF.R.S32.HI R2, RZ, 0x1f, R0 ;  /* 0x0000001fff027819 */ /* 0x000fc80000011400 */
[----:B------:R-:W-:-:S04]  /*5560*/  LEA.HI R0, R2, R0, RZ, 0x6 ;  /* 0x0000000002007211 */ /* 0x000fc800078f30ff */
[----:B------:R-:W-:-:S04]  /*5570*/  SHF.R.S32.HI R0, RZ, 0x6, R0 ;  /* 0x00000006ff007819 */ /* 0x000fc80000011400 */
[----:B------:R-:W-:-:S04]  /*5580*/  IMNMX R208, R204, R0, !PT ;  /* 0x00000000ccd07217 */ /* 0x000fc80007800200 */
[----:B------:R-:W-:-:S13]  /*5590*/  ISETP.GE.AND P0, PT, R172, R208, PT ;  /* 0x000000d0ac00720c */ /* 0x000fda0003f06270 */
[----:B------:R-:W-:Y:S05]  /*55a0*/  @!P0 BRA `(.L_x_2581) ;  /* 0x000033d000008947 */ /* 0x000fea0003800000 */
[----:B------:R-:W-:Y:S01]  /*55b0*/  IMAD.MOV.U32 R127, RZ, RZ, R124 ;  /* 0x000000ffff7f7224 */ /* 0x000fe200078e007c */
[----:B------:R-:W-:Y:S01]  /*55c0*/  MOV R198, RZ ;  /* 0x000000ff00c67202 */ /* 0x000fe20000000f00 */
[----:B------:R-:W-:Y:S01]  /*55d0*/  IMAD.MOV.U32 R126, RZ, RZ, R125 ;  /* 0x000000ffff7e7224 */ /* 0x000fe200078e007d */
[----:B------:R-:W-:Y:S02]  /*55e0*/  MOV R161, 0x1 ;  /* 0x0000000100a17802 */ /* 0x000fe40000000f00 */
.L_x_2590:
        /* <DEDUP_REMOVED lines=21> */
[C---:B------:R-:W-:Y:S01]  /*5740*/  IMAD.SHL.U32 R23, R201.reuse, 0x2, RZ ;  /* 0x00000002c9177824 */ /* 0x040fe200078e00ff */
        /* <DEDUP_REMOVED lines=9> */
[----:B------:R-:W-:Y:S01]  /*57e0*/  SHF.L.U64.HI R20, R201, 0x1, R6 ;  /* 0x00000001c9147819 */ /* 0x000fe20000010206 */
[----:B------:R-:W-:Y:S01]  /*57f0*/  IMAD R12, R12, c[0x0][0x218], RZ ;  /* 0x000086000c0c7a24 */ /* 0x000fe200078e02ff */
[----:B------:R-:W-:Y:S01]  /*5800*/  SHF.L.U64.HI R15, R192, 0x1, R5 ;  /* 0x00000001c00f7819 */ /* 0x000fe20000010205 */
[----:B------:R-:W-:Y:S02]  /*5810*/  IMAD.IADD R3, R3, 0x1, R4 ;  /* 0x0000000103037824 */ /* 0x000fe400078e0204 */
[C---:B------:R-:W-:Y:S02]  /*5820*/  IMAD R12, R173.reuse, c[0x0][0x21c], R12 ;  /* 0x00008700ad0c7a24 */ /* 0x040fe400078e020c */
[----:B------:R-:W-:Y:S05]  /*5830*/  IMAD.WIDE.U32 R2, R173, c[0x0][0x218], R2 ;  /* 0x00008600ad027a25 */ /* 0x000fea00078e0002 */
[----:B------:R-:W-:Y:S04]  /*5840*/  IADD3 R2, P0, R214, R2, RZ ;  /* 0x00000002d6027210 */ /* 0x000fe80007f1e0ff */
[----:B------:R-:W-:Y:S02]  /*5850*/  IADD3.X R12, R219, R3, R12, P0, !PT ;  /* 0x00000003db0c7210 */ /* 0x000fe400007fe40c */
[C---:B------:R-:W-:Y:S04]  /*5860*/  LEA R14, P0, R2.reuse, c[0x0][0x1f8], 0x1 ;  /* 0x00007e00020e7a11 */ /* 0x040fe800078008ff */
[----:B------:R-:W-:Y:S01]  /*5870*/  LEA.HI.X R12, R2, c[0x0][0x1fc], R12, 0x1, P0 ;  /* 0x00007f00020c7a11 */ /* 0x000fe200000f0c0c */
[----:B------:R-:W-:-:S06]  /*5880*/  BRA.DIV ~URZ, `(.L_x_2584) ;  /* 0x00008d927f007947 */ /* 0x000fcc000b800000 */
[----:B------:R4:W3:Y:S02]  /*5890*/  SHFL.IDX PT, R5, R12, RZ, 0x181f ;  /* 0x00181fff0c057589 */ /* 0x0008e400000e0000 */
.L_x_2628:
[----:B------:R-:W-:-:S05]  /*58a0*/  BRA.DIV ~URZ, `(.L_x_2585) ;  /* 0x00008de27f007947 */ /* 0x000fca000b800000 */
[----:B------:R-:W5:Y:S01]  /*58b0*/  SHFL.IDX PT, R2, R14, RZ, 0x181f ;  /* 0x00181fff0e027589 */ /* 0x000f6200000e0000 */
[----:B------:R-:W-:Y:S01]  /*58c0*/  ISETP.GE.AND P5, PT, R192, c[0x0][0x1d4], PT ;  /* 0x00007500c0007a0c */ /* 0x000fe20003fa6270 */
[----:B------:R-:W-:Y:S01]  /*58d0*/  IMAD R4, R198, 0x6000, R220 ;  /* 0x00006000c6047824 */ /* 0x000fe200078e02dc */
[----:B------:R-:W-:Y:S04]  /*58e0*/  ISETP.GE.AND P1, PT, R201, c[0x0][0x1d4], PT ;  /* 0x00007500c9007a0c */ /* 0x000fe80003f26270 */
[----:B------:R-:W-:Y:S02]  /*58f0*/  SEL R13, RZ, 0x10, P1 ;  /* 0x00000010ff0d7807 */ /* 0x000fe40000800000 */
[----:B-----5:R-:W-:Y:S05]  /*5900*/  IADD3 R6, P0, R2, R22, RZ ;  /* 0x0000001602067210 */ /* 0x020fea0007f1e0ff */
[C---:B---3--:R-:W-:Y:S01]  /*5910*/  IMAD.X R7, R5.reuse, 0x1, R15, P0 ;  /* 0x0000000105077824 */ /* 0x048fe200000e060f */
[----:B------:R-:W-:Y:S04]  /*5920*/  ISETP.GE.AND P0, PT, R200, c[0x0][0x1d4], PT ;  /* 0x00007500c8007a0c */ /* 0x000fe80003f06270 */
[----:B------:R-:W-:Y:S01]  /*5930*/  @!PT LDS RZ, [RZ] ;  /* 0x00000000fffff984 */ /* 0x000fe20000000800 */
[----:B------:R-:W-:Y:S01]  /*5940*/  @!PT LDS RZ, [RZ] ;  /* 0x00000000fffff984 */ /* 0x000fe20000000800 */
[----:B------:R3:W-:Y:S02]  /*5950*/  LDGSTS.E.BYPASS.LTC128B.128 [R4], [R6.64], !P5 ;  /* 0x0000000006047fae */ /* 0x0007e4000e901d46 */
[C---:B---3--:R-:W-:Y:S05]  /*5960*/  IADD3 R6, P6, R2.reuse, R23, RZ ;  /* 0x0000001702067210 */ /* 0x048fea0007fde0ff */
[C---:B------:R-:W-:Y:S01]  /*5970*/  IMAD.X R7, R5.reuse, 0x1, R20, P6 ;  /* 0x0000000105077824 */ /* 0x040fe200030e0614 */
[----:B------:R-:W-:Y:S04]  /*5980*/  IADD3 R2, P6, R2, R28, RZ ;  /* 0x0000001c02027210 */ /* 0x000fe80007fde0ff */
[----:B------:R3:W-:Y:S01]  /*5990*/  LDGSTS.E.BYPASS.LTC128B.128 [R4+0x2000], [R6.64], !P1 ;  /* 0x0200000006047fae */ /* 0x0007e2000c901d46 */
[----:B------:R-:W-:Y:S03]  /*59a0*/  IMAD.X R3, R5, 0x1, R21, P6 ;  /* 0x0000000105037824 */ /* 0x000fe600030e0615 */
[----:B------:R5:W4:Y:S04]  /*59b0*/  SHFL.IDX PT, R5, R12, 0x1, 0x181f ;  /* 0x00381f000c057f89 */ /* 0x000b2800000e0000 */
[----:B------:R2:W-:Y:S01]  /*59c0*/  LDGSTS.E.BYPASS.LTC128B.128 [R4+0x4000], [R2.64], !P0 ;  /* 0x0400000002047fae */ /* 0x0005e2000c101d46 */
[----:B---3--:R-:W-:Y:S02]  /*59d0*/  SEL R6, RZ, 0x10, P5 ;  /* 0x00000010ff067807 */ /* 0x008fe40002800000 */
[----:B----45:R-:W-:Y:S01]  /*59e0*/  SEL R12, RZ, 0x10, P0 ;  /* 0x00000010ff0c7807 */ /* 0x030fe20000000000 */
[----:B--2---:R2:W3:Y:S04]  /*59f0*/  SHFL.IDX PT, R2, R14, 0x1, 0x181f ;  /* 0x00381f000e027f89 */ /* 0x0044e800000e0000 */
.L_x_2629:
[C---:B------:R-:W-:Y:S02]  /*5a00*/  ISETP.NE.U32.AND P5, PT, R6.reuse, RZ, PT ;  /* 0x000000ff0600720c */ /* 0x040fe40003fa5070 */
[----:B------:R-:W-:Y:S02]  /*5a10*/  IADD3 R6, -R6, 0x10, RZ ;  /* 0x0000001006067810 */ /* 0x000fe40007ffe1ff */
[C---:B------:R-:W-:Y:S02]  /*5a20*/  ISETP.NE.U32.AND P6, PT, R13.reuse, RZ, PT ;  /* 0x000000ff0d00720c */ /* 0x040fe40003fc5070 */
[----:B------:R-:W-:Y:S02]  /*5a30*/  LOP3.LUT R6, R6, 0xf, RZ, 0xc0, !PT ;  /* 0x0000000f06067812 */ /* 0x000fe400078ec0ff */
[----:B------:R-:W-:Y:S02]  /*5a40*/  IADD3 R13, -R13, 0x10, RZ ;  /* 0x000000100d0d7810 */ /* 0x000fe40007ffe1ff */
[-C--:B---3--:R-:W-:Y:S02]  /*5a50*/  IADD3 R6, P1, P0, R6, R2.reuse, R22 ;  /* 0x0000000206067210 */ /* 0x088fe4000783e016 */
[----:B------:R-:W-:Y:S02]  /*5a60*/  LOP3.LUT R13, R13, 0xf, RZ, 0xc0, !PT ;  /* 0x0000000f0d0d7812 */ /* 0x000fe400078ec0ff */
[-C--:B------:R-:W-:Y:S02]  /*5a70*/  IADD3.X R7, RZ, R5.reuse, R15, P1, P0 ;  /* 0x00000005ff077210 */ /* 0x080fe40000fe040f */
[C---:B------:R-:W-:Y:S03]  /*5a80*/  IADD3 R3, -R12.reuse, 0x10, RZ ;  /* 0x000000100c037810 */ /* 0x040fe60007ffe1ff */
[----:B------:R-:W-:Y:S01]  /*5a90*/  @!PT LDS RZ, [RZ] ;  /* 0x00000000fffff984 */ /* 0x000fe20000000800 */
[----:B------:R-:W-:Y:S01]  /*5aa0*/  @!PT LDS RZ, [RZ] ;  /* 0x00000000fffff984 */ /* 0x000fe20000000800 */
[----:B------:R-:W-:Y:S01]  /*5ab0*/  @!PT LDS RZ, [RZ] ;  /* 0x00000000fffff984 */ /* 0x000fe20000000800 */
[----:B------:R3:W-:Y:S01]  /*5ac0*/  LDGSTS.E.BYPASS.LTC128B.128.ZFILL [R4+0x1000], [R6.64], P5 ;  /* 0x0100000006047fae */ /* 0x0007e2000a941d46 */
[----:B------:R-:W-:Y:S02]  /*5ad0*/  LOP3.LUT R3, R3, 0xf, RZ, 0xc0, !PT ;  /* 0x0000000f03037812 */ /* 0x000fe400078ec0ff */
[----:B------:R-:W-:Y:S02]  /*5ae0*/  ISETP.NE.U32.AND P5, PT, R12, RZ, PT ;  /* 0x000000ff0c00720c */ /* 0x000fe40003fa5070 */
[-C--:B---3--:R-:W-:Y:S04]  /*5af0*/  IADD3 R6, P1, P0, R13, R2.reuse, R23 ;  /* 0x000000020d067210 */ /* 0x088fe8000783e017 */
[-C--:B------:R-:W-:Y:S02]  /*5b00*/  IADD3.X R7, RZ, R5.reuse, R20, P1, P0 ;  /* 0x00000005ff077210 */ /* 0x080fe40000fe0414 */
[----:B------:R-:W-:Y:S03]  /*5b10*/  IADD3 R2, P1, P0, R3, R2, R28 ;  /* 0x0000000203027210 */ /* 0x000fe6000783e01c */
[----:B------:R3:W-:Y:S01]  /*5b20*/  LDGSTS.E.BYPASS.LTC128B.128.ZFILL [R4+0x3000], [R6.64], P6 ;  /* 0x0300000006047fae */ /* 0x0007e2000b141d46 */
[----:B------:R-:W-:Y:S05]  /*5b30*/  IADD3.X R3, RZ, R5, R21, P1, P0 ;  /* 0x00000005ff037210 */ /* 0x000fea0000fe0415 */
[----:B------:R3:W-:Y:S04]  /*5b40*/  LDGSTS.E.BYPASS.LTC128B.128.ZFILL [R4+0x5000], [R2.64], P5 ;  /* 0x0500000002047fae */ /* 0x0007e8000a941d46 */
.L_x_2583:
[----:B------:R-:W-:Y:S05]  /*5b50*/  BSYNC B0 ;  /* 0x0000000000007941 */ /* 0x000fea0003800000 */
.L_x_2582:
[----:B------:R-:W0:Y:S01]  /*5b60*/  LDGDEPBAR ;  /* 0x00000000000079af */ /* 0x000e220000000000 */
[----:B------:R-:W-:Y:S01]  /*5b70*/  WARPSYNC 0xffffffff ;  /* 0xffffffff00007948 */ /* 0x000fe20003800000 */
[C---:B--23--:R-:W-:Y:S01]  /*5b80*/  HMMA.16816.F32 R4, R32.reuse, R8, RZ ;  /* 0x000000082004723c */ /* 0x04cfe200000018ff */
[----:B------:R-:W-:Y:S03]  /*5b90*/  BSSY B0, `(.L_x_2586) ;  /* 0x00002d5000007945 */ /* 0x000fe60003800000 */
[C---:B------:R-:W-:Y:S02]  /*5ba0*/  IADD3 R3, R166.reuse, R0, RZ ;  /* 0x00000000a6037210 */ /* 0x040fe40007ffe0ff */
[----:B------:R-:W-:Y:S02]  /*5bb0*/  IADD3 R125, R166, R124, RZ ;  /* 0x0000007ca67d7210 */ /* 0x000fe40007ffe0ff */
[C---:B------:R-:W-:Y:S01]  /*5bc0*/  HMMA.16816.F32 R8, R32.reuse, R10, RZ ;  /* 0x0000000a2008723c */ /* 0x040fe200000018ff */
[CC--:B------:R-:W-:Y:S03]  /*5bd0*/  IADD3 R2, R167.reuse, R0.reuse, R166 ;  /* 0x00000000a7027210 */ /* 0x0c0fe60007ffe0a6 */
[----:B------:R-:W-:Y:S04]  /*5be0*/  SHF.L.U32 R199, R172, 0x6, RZ ;  /* 0x00000006acc77819 */ /* 0x000fe800000006ff */
        /* <DEDUP_REMOVED lines=28> */
[C---:B------:R-:W-:Y:S07]  /*5db0*/  HMMA.16816.F32 R28, R136.reuse, R152, R28 ;  /* 0x00000098881c723c */ /* 0x040fee000000181c */
[----:B------:R-:W-:Y:S01]  /*5dc0*/  IADD3 R152, R167, R0, RZ ;  /* 0x00000000a7987210 */ /* 0x000fe20007ffe0ff */
[----:B------:R-:W-:Y:S01]  /*5dd0*/  HMMA.16816.F32 R32, R136, R154, R32 ;  /* 0x0000009a8820723c */ /* 0x000fe20000001820 */
[----:B------:R-:W2:Y:S07]  /*5de0*/  LDSM.16.M88.4 R136, [R125+0x800] ;  /* 0x000800007d88783b */ /* 0x000eae0000000200 */
        /* <DEDUP_REMOVED lines=24> */
[----:B------:R-:W2:Y:S08]  /*5f70*/  LDSM.16.M88.4 R144, [R152+0x2800] ;  /* 0x002800009890783b */ /* 0x000eb00000000200 */
        /* <DEDUP_REMOVED lines=12> */
[----:B------:R-:W1:Y:S08]  /*6040*/  LDSM.16.M88.4 R136, [R3+0x2800] ;  /* 0x002800000388783b */ /* 0x000e700000000200 */
        /* <DEDUP_REMOVED lines=12> */
[----:B------:R-:W2:Y:S08]  /*6110*/  LDSM.16.M88.4 R144, [R2+0x2800] ;  /* 0x002800000290783b */ /* 0x000eb00000000200 */
        /* <DEDUP_REMOVED lines=12> */
[----:B------:R-:W2:Y:S08]  /*61e0*/  LDSM.16.M88.4 R136, [R0+0x4800] ;  /* 0x004800000088783b */ /* 0x000eb00000000200 */
[----:B------:R-:W3:Y:S01]  /*61f0*/  LDSM.16.M88.4 R148, [R0+0x5000] ;  /* 0x005000000094783b */ /* 0x000ee20000000200 */
[C---:B-1----:R-:W-:Y:S08]  /*6200*/  HMMA.16816.F32 R4, R140.reuse, R144, R4 ;  /* 0x000000908c04723c */ /* 0x042ff00000001804 */
[C---:B------:R-:W-:Y:S01]  /*6210*/  HMMA.16816.F32 R8, R140.reuse, R146, R8 ;  /* 0x000000928c08723c */ /* 0x040fe20000001808 */
[----:B------:R1:W4:Y:S07]  /*6220*/  LDSM.16.M88.4 R144, [R0+0x5800] ;  /* 0x005800000090783b */ /* 0x00032e0000000200 */
[C---:B--2---:R-:W-:Y:S08]  /*6230*/  HMMA.16816.F32 R12, R140.reuse, R136, R12 ;  /* 0x000000888c0c723c */ /* 0x044ff0000000180c */
[C---:B------:R-:W-:Y:S01]  /*6240*/  HMMA.16816.F32 R16, R140.reuse, R138, R16 ;  /* 0x0000008a8c10723c */ /* 0x040fe20000001810 */
[----:B------:R-:W-:Y:S07]  /*6250*/  LDSM.16.M88.4 R136, [R163+0x8000] ;  /* 0x00800000a388783b */ /* 0x000fee0000000200 */
[C---:B---3--:R-:W-:Y:S04]  /*6260*/  HMMA.16816.F32 R20, R140.reuse, R148, R20 ;  /* 0x000000948c14723c */ /* 0x048fe80000001814 */
[----:B-1----:R-:W-:Y:S04]  /*6270*/  MOV R0, R206 ;  /* 0x000000ce00007202 */ /* 0x002fe80000000f00 */
[C---:B------:R-:W-:Y:S01]  /*6280*/  HMMA.16816.F32 R24, R140.reuse, R150, R24 ;  /* 0x000000968c18723c */ /* 0x040fe20000001818 */
[----:B------:R-:W1:Y:S07]  /*6290*/  LDSM.16.M88.4 R148, [R124+0x4000] ;  /* 0x004000007c94783b */ /* 0x000e6e0000000200 */
[C---:B----4-:R-:W-:Y:S08]  /*62a0*/  HMMA.16816.F32 R28, R140.reuse, R144, R28 ;  /* 0x000000908c1c723c */ /* 0x050ff0000000181c */
[----:B------:R-:W-:Y:S01]  /*62b0*/  HMMA.16816.F32 R32, R140, R146, R32 ;  /* 0x000000928c20723c */ /* 0x000fe20000001820 */
[----:B------:R-:W2:Y:S08]  /*62c0*/  LDSM.16.M88.4 R140, [R152+0x4800] ;  /* 0x00480000988c783b */ /* 0x000eb00000000200 */
[----:B------:R-:W3:Y:S08]  /*62d0*/  LDSM.16.M88.4 R144, [R152+0x5000] ;  /* 0x005000009890783b */ /* 0x000ef00000000200 */
[----:B------:R-:W4:Y:S01]  /*62e0*/  LDSM.16.M88.4 R152, [R152+0x5800] ;  /* 0x005800009898783b */ /* 0x000f220000000200 */
[C---:B-1----:R-:W-:Y:S08]  /*62f0*/  HMMA.16816.F32 R4, R136.reuse, R148, R4 ;  /* 0x000000948804723c */ /* 0x042ff00000001804 */
[C---:B------:R-:W-:Y:S01]  /*6300*/  HMMA.16816.F32 R8, R136.reuse, R150, R8 ;  /* 0x000000968808723c */ /* 0x040fe20000001808 */
[----:B------:R-:W-:Y:S07]  /*6310*/  LDSM.16.M88.4 R148, [R3+0x4800] ;  /* 0x004800000394783b */ /* 0x000fee0000000200 */
[C---:B--2---:R-:W-:Y:S08]  /*6320*/  HMMA.16816.F32 R12, R136.reuse, R140, R12 ;  /* 0x0000008c880c723c */ /* 0x044ff0000000180c */
[C---:B------:R-:W-:Y:S01]  /*6330*/  HMMA.16816.F32 R16, R136.reuse, R142, R16 ;  /* 0x0000008e8810723c */ /* 0x040fe20000001810 */
[----:B------:R-:W-:Y:S07]  /*6340*/  LDSM.16.M88.4 R140, [R165+0x8000] ;  /* 0x00800000a58c783b */ /* 0x000fee0000000200 */
[C---:B---3--:R-:W-:Y:S08]  /*6350*/  HMMA.16816.F32 R20, R136.reuse, R144, R20 ;  /* 0x000000908814723c */ /* 0x048ff00000001814 */
[C---:B------:R-:W-:Y:S01]  /*6360*/  HMMA.16816.F32 R24, R136.reuse, R146, R24 ;  /* 0x000000928818723c */ /* 0x040fe20000001818 */
[----:B------:R-:W1:Y:S07]  /*6370*/  LDSM.16.M88.4 R144, [R3+0x4000] ;  /* 0x004000000390783b */ /* 0x000e6e0000000200 */
[C---:B----4-:R-:W-:Y:S08]  /*6380*/  HMMA.16816.F32 R28, R136.reuse, R152, R28 ;  /* 0x00000098881c723c */ /* 0x050ff0000000181c */
[----:B------:R-:W-:Y:S01]  /*6390*/  HMMA.16816.F32 R32, R136, R154, R32 ;  /* 0x0000009a8820723c */ /* 0x000fe20000001820 */
[----:B------:R-:W2:Y:S08]  /*63a0*/  LDSM.16.M88.4 R136, [R3+0x5000] ;  /* 0x005000000388783b */ /* 0x000eb00000000200 */
[----:B------:R3:W4:Y:S01]  /*63b0*/  LDSM.16.M88.4 R152, [R3+0x5800] ;  /* 0x005800000398783b */ /* 0x0007220000000200 */
[C---:B-1----:R-:W-:Y:S05]  /*63c0*/  HMMA.16816.F32 R4, R140.reuse, R144, R4 ;  /* 0x000000908c04723c */ /* 0x042fea0000001804 */
[----:B---3--:R-:W-:Y:S03]  /*63d0*/  @P4 IMAD.HI.U32 R3, R206, c[0x0][0x2c8], RZ ;  /* 0x0000b200ce034a27 */ /* 0x008fe600078e00ff */
[C---:B------:R-:W-:Y:S01]  /*63e0*/  HMMA.16816.F32 R8, R140.reuse, R146, R8 ;  /* 0x000000928c08723c */ /* 0x040fe20000001808 */
[----:B------:R-:W-:Y:S03]  /*63f0*/  LDSM.16.M88.4 R144, [R164+0x8000] ;  /* 0x00800000a490783b */ /* 0x000fe60000000200 */
[----:B------:R-:W-:Y:S04]  /*6400*/  @P4 SHF.R.U32.HI R0, RZ, c[0x0][0x2cc], R3 ;  /* 0x0000b300ff004a19 */ /* 0x000fe80000011603 */
[C---:B------:R-:W-:Y:S01]  /*6410*/  HMMA.16816.F32 R12, R140.reuse, R148, R12 ;  /* 0x000000948c0c723c */ /* 0x040fe2000000180c */
[----:B------:R-:W-:Y:S07]  /*6420*/  SHFL.IDX PT, R3, R0, 0x1, 0x1c1f ;  /* 0x003c1f0000037f89 */ /* 0x000fee00000e0000 */
[C---:B------:R-:W-:Y:S01]  /*6430*/  HMMA.16816.F32 R16, R140.reuse, R150, R16 ;  /* 0x000000968c10723c */ /* 0x040fe20000001810 */
[----:B------:R1:W3:Y:S07]  /*6440*/  LDSM.16.M88.4 R148, [R125+0x4000] ;  /* 0x004000007d94783b */ /* 0x0002ee0000000200 */
[C---:B--2---:R-:W-:Y:S01]  /*6450*/  HMMA.16816.F32 R20, R140.reuse, R136, R20 ;  /* 0x000000888c14723c */ /* 0x044fe20000001814 */
[----:B------:R2:W-:Y:S07]  /*6460*/  SHFL.IDX PT, R124, R0, RZ, 0x1c1f ;  /* 0x001c1fff007c7589 */ /* 0x0005ee00000e0000 */
[C---:B------:R-:W-:Y:S01]  /*6470*/  HMMA.16816.F32 R24, R140.reuse, R138, R24 ;  /* 0x0000008a8c18723c */ /* 0x040fe20000001818 */
[----:B------:R-:W5:Y:S07]  /*6480*/  LDSM.16.M88.4 R136, [R2+0x4800] ;  /* 0x004800000288783b */ /* 0x000f6e0000000200 */
[C---:B----4-:R-:W-:Y:S01]  /*6490*/  HMMA.16816.F32 R28, R140.reuse, R152, R28 ;  /* 0x000000988c1c723c */ /* 0x050fe2000000181c */
[----:B-1----:R-:W-:Y:S07]  /*64a0*/  MOV R125, c[0x0][0x2ac] ;  /* 0x0000ab00007d7a02 */ /* 0x002fee0000000f00 */
[----:B------:R-:W-:Y:S01]  /*64b0*/  HMMA.16816.F32 R32, R140, R154, R32 ;  /* 0x0000009a8c20723c */ /* 0x000fe20000001820 */
[----:B------:R-:W1:Y:S03]  /*64c0*/  LDSM.16.M88.4 R140, [R2+0x5000] ;  /* 0x00500000028c783b */ /* 0x000e660000000200 */
[----:B--2---:R-:W-:Y:S04]  /*64d0*/  IADD3 R0, -R222, 0x1, -R199 ;  /* 0x00000001de007810 */ /* 0x004fe80007ffe9c7 */
[C---:B---3--:R-:W-:Y:S05]  /*64e0*/  HMMA.16816.F32 R4, R144.reuse, R148, R4 ;  /* 0x000000949004723c */ /* 0x048fea0000001804 */
[----:B------:R-:W-:Y:S03]  /*64f0*/  IMAD R0, R125, c[0x0][0x1d0], R0 ;  /* 0x000074007d007a24 */ /* 0x000fe600078e0200 */
[C---:B------:R-:W-:Y:S01]  /*6500*/  HMMA.16816.F32 R8, R144.reuse, R150, R8 ;  /* 0x000000969008723c */ /* 0x040fe20000001808 */
[----:B------:R2:W3:Y:S01]  /*6510*/  LDSM.16.M88.4 R148, [R2+0x5800] ;  /* 0x005800000294783b */ /* 0x0004e20000000200 */
[----:B------:R-:W-:Y:S04]  /*6520*/  DEPBAR.LE SB0, 0x2 ;  /* 0x000080800000791a */ /* 0x000fe80000000000 */
[----:B------:R-:W-:Y:S02]  /*6530*/  IADD3 R0, R0, -c[0x0][0x168], RZ ;  /* 0x80005a0000007a10 */ /* 0x000fe40007ffe0ff */
[C---:B-----5:R-:W-:Y:S01]  /*6540*/  HMMA.16816.F32 R12, R144.reuse, R136, R12 ;  /* 0x00000088900c723c */ /* 0x060fe2000000180c */
[----:B------:R-:W-:Y:S07]  /*6550*/  BAR.SYNC.DEFER_BLOCKING 0x0 ;  /* 0x0000000000007b1d */ /* 0x000fee0000010000 */
[C---:B------:R-:W-:Y:S08]  /*6560*/  HMMA.16816.F32 R16, R144.reuse, R138, R16 ;  /* 0x0000008a9010723c */ /* 0x040ff00000001810 */
[C---:B-1----:R-:W-:Y:S04]  /*6570*/  HMMA.16816.F32 R20, R144.reuse, R140, R20 ;  /* 0x0000008c9014723c */ /* 0x042fe80000001814 */
[C---:B--2---:R-:W-:Y:S02]  /*6580*/  IADD3 R2, R0.reuse, R124, RZ ;  /* 0x0000007c00027210 */ /* 0x044fe40007ffe0ff */
[----:B------:R-:W-:Y:S02]  /*6590*/  IADD3 R0, R0, R3, RZ ;  /* 0x0000000300007210 */ /* 0x000fe40007ffe0ff */
[C---:B------:R-:W-:Y:S03]  /*65a0*/  HMMA.16816.F32 R24, R144.reuse, R142, R24 ;  /* 0x0000008e9018723c */ /* 0x040fe60000001818 */
[C---:B------:R-:W-:Y:S02]  /*65b0*/  ISETP.GT.AND P6, PT, R2.reuse, RZ, PT ;  /* 0x000000ff0200720c */ /* 0x040fe40003fc4270 */
[----:B------:R-:W-:Y:S02]  /*65c0*/  ISETP.GT.AND P5, PT, R2, 0x1, PT ;  /* 0x000000010200780c */ /* 0x000fe40003fa4270 */
[----:B------:R-:W-:Y:S01]  /*65d0*/  FSEL R4, R4, -INF , P6 ;  /* 0xff80000004047808 */ /* 0x000fe20003000000 */
[C---:B---3--:R-:W-:Y:S04]  /*65e0*/  HMMA.16816.F32 R28, R144.reuse, R148, R28 ;  /* 0x00000094901c723c */ /* 0x048fe8000000181c */
[----:B------:R-:W-:Y:S02]  /*65f0*/  FMNMX.FTZ R3, R4, R126, !PT ;  /* 0x0000007e04037209 */ /* 0x000fe40007810000 */
[----:B------:R-:W-:Y:S02]  /*6600*/  FSEL R5, R5, -INF , P5 ;  /* 0xff80000005057808 */ /* 0x000fe40002800000 */
[C---:B------:R-:W-:Y:S01]  /*6610*/  ISETP.GT.AND P6, PT, R2.reuse, 0x8, PT ;  /* 0x000000080200780c */ /* 0x040fe20003fc4270 */
[----:B------:R-:W-:Y:S03]  /*6620*/  HMMA.16816.F32 R32, R144, R150, R32 ;  /* 0x000000969020723c */ /* 0x000fe60000001820 */
[----:B------:R-:W-:Y:S02]  /*6630*/  ISETP.GT.AND P5, PT, R2, 0x9, PT ;  /* 0x000000090200780c */ /* 0x000fe40003fa4270 */
[----:B------:R-:W-:Y:S02]  /*6640*/  FSEL R8, R8, -INF , P6 ;  /* 0xff80000008087808 */ /* 0x000fe40003000000 */
[----:B------:R-:W-:Y:S02]  /*6650*/  FMNMX.FTZ R3, R5, R3, !PT ;  /* 0x0000000305037209 */ /* 0x000fe40007810000 */
[----:B------:R-:W-:Y:S02]  /*6660*/  FSEL R9, R9, -INF , P5 ;  /* 0xff80000009097808 */ /* 0x000fe40002800000 */
[----:B------:R-:W-:Y:S02]  /*6670*/  ISETP.GT.AND P6, PT, R2, 0x10, PT ;  /* 0x000000100200780c */ /* 0x000fe40003fc4270 */
[----:B------:R-:W-:Y:S02]  /*6680*/  FMNMX.FTZ R3, R8, R3, !PT ;  /* 0x0000000308037209 */ /* 0x000fe40007810000 */
[----:B------:R-:W-:Y:S02]  /*6690*/  ISETP.GT.AND P1, PT, R0, RZ, PT ;  /* 0x000000ff0000720c */ /* 0x000fe40003f24270 */
[----:B------:R-:W-:Y:S02]  /*66a0*/  FSEL R143, R12, -INF , P6 ;  /* 0xff8000000c8f7808 */ /* 0x000fe40003000000 */
[----:B------:R-:W-:Y:S02]  /*66b0*/  FMNMX.FTZ R3, R9, R3, !PT ;  /* 0x0000000309037209 */ /* 0x000fe40007810000 */
[----:B------:R-:W-:Y:S02]  /*66c0*/  FSEL R6, R6, -INF , P1 ;  /* 0xff80000006067808 */ /* 0x000fe40000800000 */
[----:B------:R-:W-:Y:S02]  /*66d0*/  ISETP.GT.AND P0, PT, R0, 0x1, PT ;  /* 0x000000010000780c */ /* 0x000fe40003f04270 */
[----:B------:R-:W-:Y:S02]  /*66e0*/  ISETP.GT.AND P5, PT, R2, 0x11, PT ;  /* 0x000000110200780c */ /* 0x000fe40003fa4270 */
[----:B------:R-:W-:Y:S02]  /*66f0*/  ISETP.GT.AND P1, PT, R0, 0x8, PT ;  /* 0x000000080000780c */ /* 0x000fe40003f24270 */
[----:B------:R-:W-:Y:S02]  /*6700*/  FSEL R7, R7, -INF , P0 ;  /* 0xff80000007077808 */ /* 0x000fe40000000000 */
[----:B------:R-:W-:Y:S02]  /*6710*/  FMNMX.FTZ R125, R143, R3, !PT ;  /* 0x000000038f7d7209 */ /* 0x000fe40007810000 */
[----:B------:R-:W-:Y:S02]  /*6720*/  FMNMX.FTZ R3, R6, R127, !PT ;  /* 0x0000007f06037209 */ /* 0x000fe40007810000 */
[----:B------:R-:W-:Y:S02]  /*6730*/  FSEL R152, R13, -INF , P5 ;  /* 0xff8000000d987808 */ /* 0x000fe40002800000 */
[----:B------:R-:W-:Y:S02]  /*6740*/  FSEL R10, R10, -INF , P1 ;  /* 0xff8000000a0a7808 */ /* 0x000fe40000800000 */
[C---:B------:R-:W-:Y:S02]  /*6750*/  ISETP.GT.AND P1, PT, R0.reuse, 0x10, PT ;  /* 0x000000100000780c */ /* 0x040fe40003f24270 */
[----:B------:R-:W-:Y:S02]  /*6760*/  ISETP.GT.AND P0, PT, R0, 0x9, PT ;  /* 0x000000090000780c */ /* 0x000fe40003f04270 */
[----:B------:R-:W-:Y:S02]  /*6770*/  ISETP.GT.AND P6, PT, R2, 0x18, PT ;  /* 0x000000180200780c */ /* 0x000fe40003fc4270 */
[----:B------:R-:W-:Y:S02]  /*6780*/  FMNMX.FTZ R3, R7, R3, !PT ;  /* 0x0000000307037209 */ /* 0x000fe40007810000 */
[----:B------:R-:W-:Y:S02]  /*6790*/  FSEL R153, R14, -INF , P1 ;  /* 0xff8000000e997808 */ /* 0x000fe40000800000 */
[----:B------:R-:W-:Y:S02]  /*67a0*/  FSEL R11, R11, -INF , P0 ;  /* 0xff8000000b0b7808 */ /* 0x000fe40000000000 */
[----:B------:R-:W-:Y:S02]  /*67b0*/  ISETP.GT.AND P0, PT, R0, 0x11, PT ;  /* 0x000000110000780c */ /* 0x000fe40003f04270 */
[----:B------:R-:W-:Y:S02]  /*67c0*/  FSEL R148, R16, -INF , P6 ;  /* 0xff80000010947808 */ /* 0x000fe40003000000 */
[----:B------:R-:W-:Y:S02]  /*67d0*/  ISETP.GT.AND P5, PT, R2, 0x19, PT ;  /* 0x000000190200780c */ /* 0x000fe40003fa4270 */
[----:B------:R-:W-:Y:S02]  /*67e0*/  ISETP.GT.AND P1, PT, R0, 0x18, PT ;  /* 0x000000180000780c */ /* 0x000fe40003f24270 */
[----:B------:R-:W-:Y:S02]  /*67f0*/  FMNMX.FTZ R125, R152, R125, !PT ;  /* 0x0000007d987d7209 */ /* 0x000fe40007810000 */
[----:B------:R-:W-:Y:S02]  /*6800*/  FMNMX.FTZ R3, R10, R3, !PT ;  /* 0x000000030a037209 */ /* 0x000fe40007810000 */
[----:B------:R-:W-:Y:S02]  /*6810*/  FSEL R154, R15, -INF , P0 ;  /* 0xff8000000f9a7808 */ /* 0x000fe40000000000 */
[----:B------:R-:W-:Y:S02]  /*6820*/  FSEL R149, R17, -INF , P5 ;  /* 0xff80000011957808 */ /* 0x000fe40002800000 */
[----:B------:R-:W-:Y:S02]  /*6830*/  FSEL R155, R18, -INF , P1 ;  /* 0xff800000129b7808 */ /* 0x000fe40000800000 */
[----:B------:R-:W-:Y:S02]  /*6840*/  ISETP.GT.AND P1, PT, R2, 0x20, PT ;  /* 0x000000200200780c */ /* 0x000fe40003f24270 */
[----:B------:R-:W-:Y:S02]  /*6850*/  ISETP.GT.AND P0, PT, R0, 0x19, PT ;  /* 0x000000190000780c */ /* 0x000fe40003f04270 */
[----:B------:R-:W-:Y:S02]  /*6860*/  FMNMX.FTZ R125, R148, R125, !PT ;  /* 0x0000007d947d7209 */ /* 0x000fe40007810000 */
[----:B------:R-:W-:Y:S02]  /*6870*/  FMNMX.FTZ R3, R11, R3, !PT ;  /* 0x000000030b037209 */ /* 0x000fe40007810000 */
[----:B------:R-:W-:Y:S02]  /*6880*/  FSEL R146, R20, -INF , P1 ;  /* 0xff80000014927808 */ /* 0x000fe40000800000 */
[----:B------:R-:W-:Y:S02]  /*6890*/  FSEL R156, R19, -INF , P0 ;  /* 0xff800000139c7808 */ /* 0x000fe40000000000 */
[----:B------:R-:W-:Y:S02]  /*68a0*/  ISETP.GT.AND P0, PT, R2, 0x21, PT ;  /* 0x000000210200780c */ /* 0x000fe40003f04270 */
[----:B------:R-:W-:Y:S02]  /*68b0*/  FMNMX.FTZ R125, R149, R125, !PT ;  /* 0x0000007d957d7209 */ /* 0x000fe40007810000 */
[----:B------:R-:W-:Y:S02]  /*68c0*/  ISETP.GT.AND P6, PT, R0, 0x20, PT ;  /* 0x000000200000780c */ /* 0x000fe40003fc4270 */
[C---:B------:R-:W-:Y:S02]  /*68d0*/  ISETP.GT.AND P1, PT, R2.reuse, 0x29, PT ;  /* 0x000000290200780c */ /* 0x040fe40003f24270 */
[----:B------:R-:W-:Y:S02]  /*68e0*/  ISETP.GT.AND P5, PT, R2, 0x28, PT ;  /* 0x000000280200780c */ /* 0x000fe40003fa4270 */
[----:B------:R-:W-:Y:S02]  /*68f0*/  FMNMX.FTZ R3, R153, R3, !PT ;  /* 0x0000000399037209 */ /* 0x000fe40007810000 */
[----:B------:R-:W-:Y:S02]  /*6900*/  FSEL R151, R21, -INF , P0 ;  /* 0xff80000015977808 */ /* 0x000fe40000000000 */
[----:B------:R-:W-:Y:S02]  /*6910*/  FMNMX.FTZ R125, R146, R125, !PT ;  /* 0x0000007d927d7209 */ /* 0x000fe40007810000 */
[----:B------:R-:W-:Y:S02]  /*6920*/  FSEL R147, R22, -INF , P6 ;  /* 0xff80000016937808 */ /* 0x000fe40003000000 */
[C---:B------:R-:W-:Y:S02]  /*6930*/  ISETP.GT.AND P0, PT, R2.reuse, 0x30, PT ;  /* 0x000000300200780c */ /* 0x040fe40003f04270 */
[C---:B------:R-:W-:Y:S02]  /*6940*/  ISETP.GT.AND P6, PT, R2.reuse, 0x31, PT ;  /* 0x000000310200780c */ /* 0x040fe40003fc4270 */
[----:B------:R-:W-:Y:S02]  /*6950*/  FSEL R150, R25, -INF , P1 ;  /* 0xff80000019967808 */ /* 0x000fe40000800000 */
[----:B------:R-:W-:Y:S02]  /*6960*/  ISETP.GT.AND P1, PT, R2, 0x39, PT ;  /* 0x000000390200780c */ /* 0x000fe40003f24270 */
[----:B------:R-:W-:Y:S02]  /*6970*/  FSEL R158, R24, -INF , P5 ;  /* 0xff800000189e7808 */ /* 0x000fe40002800000 */
[----:B------:R-:W-:Y:S02]  /*6980*/  ISETP.GT.AND P5, PT, R2, 0x38, PT ;  /* 0x000000380200780c */ /* 0x000fe40003fa4270 */
[----:B------:R-:W-:Y:S02]  /*6990*/  FMNMX.FTZ R2, R154, R3, !PT ;  /* 0x000000039a027209 */ /* 0x000fe40007810000 */
[----:B------:R-:W-:Y:S02]  /*69a0*/  FMNMX.FTZ R125, R151, R125, !PT ;  /* 0x0000007d977d7209 */ /* 0x000fe40007810000 */
[----:B------:R-:W-:Y:S02]  /*69b0*/  FMNMX.FTZ R2, R155, R2, !PT ;  /* 0x000000029b027209 */ /* 0x000fe40007810000 */
[----:B------:R-:W-:Y:S02]  /*69c0*/  FMNMX.FTZ R125, R158, R125, !PT ;  /* 0x0000007d9e7d7209 */ /* 0x000fe40007810000 */
[----:B------:R-:W-:Y:S02]  /*69d0*/  FSEL R186, R28, -INF , P0 ;  /* 0xff8000001cba7808 */ /* 0x000fe40000000000 */
[----:B------:R-:W-:Y:S02]  /*69e0*/  ISETP.GT.AND P0, PT, R0, 0x21, PT ;  /* 0x000000210000780c */ /* 0x000fe40003f04270 */
[----:B------:R-:W-:Y:S02]  /*69f0*/  FMNMX.FTZ R2, R156, R2, !PT ;  /* 0x000000029c027209 */ /* 0x000fe40007810000 */
[----:B------:R-:W-:Y:S02]  /*6a00*/  FMNMX.FTZ R125, R150, R125, !PT ;  /* 0x0000007d967d7209 */ /* 0x000fe40007810000 */
[----:B------:R-:W-:Y:S02]  /*6a10*/  FSEL R144, R23, -INF , P0 ;  /* 0xff80000017907808 */ /* 0x000fe40000000000 */
[----:B------:R-:W-:Y:S02]  /*6a20*/  ISETP.GT.AND P0, PT, R0, 0x28, PT ;  /* 0x000000280000780c */ /* 0x000fe40003f04270 */
[----:B------:R-:W-:Y:S02]  /*6a30*/  FMNMX.FTZ R2, R147, R2, !PT ;  /* 0x0000000293027209 */ /* 0x000fe40007810000 */
[----:B------:R-:W-:Y:S02]  /*6a40*/  FSEL R185, R29, -INF , P6 ;  /* 0xff8000001db97808 */ /* 0x000fe40003000000 */
[----:B------:R-:W-:Y:S02]  /*6a50*/  FMNMX.FTZ R125, R186, R125, !PT ;  /* 0x0000007dba7d7209 */ /* 0x000fe40007810000 */
[----:B------:R-:W-:Y:S02]  /*6a60*/  FSEL R181, R33, -INF , P1 ;  /* 0xff80000021b57808 */ /* 0x000fe40000800000 */
        /* <DEDUP_REMOVED lines=9> */
[----:B------:R-:W-:Y:S02]  /*6b00*/  FSEL R184, R30, -INF , P1 ;  /* 0xff8000001eb87808 */ /* 0x000fe40000800000 */
[C---:B------:R-:W-:Y:S02]  /*6b10*/  ISETP.GT.AND P0, PT, R0.reuse, 0x31, PT ;  /* 0x000000310000780c */ /* 0x040fe40003f04270 */
[----:B------:R-:W-:Y:S02]  /*6b20*/  FMNMX.FTZ R2, R157, R2, !PT ;  /* 0x000000029d027209 */ /* 0x000fe40007810000 */
[----:B------:R-:W-:Y:S02]  /*6b30*/  FMNMX.FTZ R125, R181, R125, !PT ;  /* 0x0000007db57d7209 */ /* 0x000fe40007810000 */
[----:B------:R-:W-:Y:S02]  /*6b40*/  FSEL R183, R31, -INF , P0 ;  /* 0xff8000001fb77808 */ /* 0x000fe40000000000 */
[----:B------:R-:W-:Y:S01]  /*6b50*/  ISETP.GT.AND P1, PT, R0, 0x38, PT ;  /* 0x000000380000780c */ /* 0x000fe20003f24270 */
[----:B------:R-:W1:Y:S01]  /*6b60*/  SHFL.BFLY PT, R3, R125, 0x2, 0x1f ;  /* 0x0c401f007d037f89 */ /* 0x000e6200000e0000 */
[----:B------:R-:W-:Y:S02]  /*6b70*/  FMNMX.FTZ R2, R184, R2, !PT ;  /* 0x00000002b8027209 */ /* 0x000fe40007810000 */
[----:B------:R-:W-:Y:S02]  /*6b80*/  FSEL R187, R34, -INF , P1 ;  /* 0xff80000022bb7808 */ /* 0x000fe40000800000 */
[----:B------:R-:W-:Y:S02]  /*6b90*/  ISETP.GT.AND P0, PT, R0, 0x39, PT ;  /* 0x000000390000780c */ /* 0x000fe40003f04270 */
[----:B------:R-:W-:Y:S02]  /*6ba0*/  FMNMX.FTZ R0, R183, R2, !PT ;  /* 0x00000002b7007209 */ /* 0x000fe40007810000 */
[----:B------:R-:W-:Y:S02]  /*6bb0*/  FSEL R191, R35, -INF , P0 ;  /* 0xff80000023bf7808 */ /* 0x000fe40000000000 */
[----:B------:R-:W-:Y:S04]  /*6bc0*/  FMNMX.FTZ R0, R187, R0, !PT ;  /* 0x00000000bb007209 */ /* 0x000fe80007810000 */
        /* <DEDUP_REMOVED lines=8> */
[----:B------:R-:W-:Y:S05]  /*6c50*/  FMUL.FTZ R141, R125, c[0x0][0x2d0] ;  /* 0x0000b4007d8d7a20 */ /* 0x000fea0000410000 */
[----:B------:R-:W-:Y:S05]  /*6c60*/  FSEL R141, R141, RZ, P1 ;  /* 0x000000ff8d8d7208 */ /* 0x000fea0000800000 */
[--C-:B------:R-:W-:Y:S04]  /*6c70*/  FFMA.FTZ R2, R4, c[0x0][0x2d0], -R141.reuse ;  /* 0x0000b40004027a23 */ /* 0x100fe8000001088d */
[----:B------:R1:W-:Y:S01]  /*6c80*/  MUFU.EX2 R190, R2 ;  /* 0x0000000200be7308 */ /* 0x0003e20000000800 */
[----:B--2---:R-:W-:Y:S01]  /*6c90*/  FMNMX.FTZ R124, R0, R124, !PT ;  /* 0x0000007c007c7209 */ /* 0x004fe20007810000 */
[--C-:B------:R-:W-:Y:S03]  /*6ca0*/  FFMA.FTZ R0, R8, c[0x0][0x2d0], -R141.reuse ;  /* 0x0000b40008007a23 */ /* 0x100fe6000001088d */
[C---:B------:R-:W-:Y:S01]  /*6cb0*/  FSETP.NEU.FTZ.AND P0, PT, R124.reuse, -INF , PT ;  /* 0xff8000007c00780b */ /* 0x040fe20003f1d000 */
[----:B------:R-:W-:Y:S04]  /*6cc0*/  FMUL.FTZ R142, R124, c[0x0][0x2d0] ;  /* 0x0000b4007c8e7a20 */ /* 0x000fe80000410000 */
[----:B------:R2:W-:Y:S01]  /*6cd0*/  MUFU.EX2 R197, R0 ;  /* 0x0000000000c57308 */ /* 0x0005e20000000800 */
[----:B------:R-:W-:Y:S05]  /*6ce0*/  FSEL R142, R142, RZ, P0 ;  /* 0x000000ff8e8e7208 */ /* 0x000fea0000000000 */
[----:B------:R-:W-:Y:S04]  /*6cf0*/  FFMA.FTZ R3, R11, c[0x0][0x2d0], -R142 ;  /* 0x0000b4000b037a23 */ /* 0x000fe8000001088e */
[----:B------:R3:W-:Y:S01]  /*6d00*/  MUFU.EX2 R193, R3 ;  /* 0x0000000300c17308 */ /* 0x0007e20000000800 */
[--C-:B-1----:R-:W-:Y:S09]  /*6d10*/  FFMA.FTZ R2, R5, c[0x0][0x2d0], -R141.reuse ;  /* 0x0000b40005027a23 */ /* 0x102ff2000001088d */
[----:B------:R1:W4:Y:S01]  /*6d20*/  MUFU.EX2 R189, R2 ;  /* 0x0000000200bd7308 */ /* 0x0003220000000800 */
[----:B--2---:R-:W-:Y:S09]  /*6d30*/  FFMA.FTZ R0, R9, c[0x0][0x2d0], -R141 ;  /* 0x0000b40009007a23 */ /* 0x004ff2000001088d */
[----:B------:R2:W5:Y:S01]  /*6d40*/  MUFU.EX2 R196, R0 ;  /* 0x0000000000c47308 */ /* 0x0005620000000800 */
[----:B---3--:R-:W-:Y:S05]  /*6d50*/  IADD3 R3, R171, R160, RZ ;  /* 0x000000a0ab037210 */ /* 0x008fea0007ffe0ff */
[----:B------:R-:W-:Y:S01]  /*6d60*/  LDSM.16.MT88.4 R28, [R3] ;  /* 0x00000000031c783b */ /* 0x000fe20000004200 */
[----:B-1----:R-:W-:Y:S02]  /*6d70*/  FSEL R2, R125, RZ, P1 ;  /* 0x000000ff7d027208 */ /* 0x002fe40000800000 */
[----:B----4-:R-:W-:Y:S02]  /*6d80*/  F2FP.PACK_AB R136, R189, R190 ;  /* 0x000000bebd88723e */ /* 0x010fe400000000ff */
[----:B------:R-:W-:Y:S01]  /*6d90*/  ISETP.GE.AND P1, PT, R198, 0x1, PT ;  /* 0x00000001c600780c */ /* 0x000fe20003f26270 */
[----:B------:R-:W-:Y:S01]  /*6da0*/  FADD.FTZ R2, -R2, R126 ;  /* 0x0000007e02027221 */ /* 0x000fe20000010100 */
[----:B------:R-:W-:Y:S03]  /*6db0*/  IADD3 R126, R170, R160, RZ ;  /* 0x000000a0aa7e7210 */ /* 0x000fe60007ffe0ff */
[----:B------:R-:W-:Y:S01]  /*6dc0*/  FMUL.FTZ R2, R2, c[0x0][0x2d0] ;  /* 0x0000b40002027a20 */ /* 0x000fe20000410000 */
[----:B------:R-:W-:Y:S01]  /*6dd0*/  IADD3 R140, R168, R126, RZ ;  /* 0x0000007ea88c7210 */ /* 0x000fe20007ffe0ff */
[--C-:B--2---:R-:W-:Y:S01]  /*6de0*/  FFMA.FTZ R0, R6, c[0x0][0x2d0], -R142.reuse ;  /* 0x0000b40006007a23 */ /* 0x104fe2000001088e */
[----:B------:R-:W1:Y:S01]  /*6df0*/  LDSM.16.MT88.4 R12, [R126] ;  /* 0x000000007e0c783b */ /* 0x000e620000004200 */
[----:B-----5:R-:W-:Y:S02]  /*6e00*/  F2FP.PACK_AB R138, R196, R197 ;  /* 0x000000c5c48a723e */ /* 0x020fe400000000ff */
[----:B------:R2:W-:Y:S05]  /*6e10*/  MUFU.EX2 R188, R0 ;  /* 0x0000000000bc7308 */ /* 0x0005ea0000000800 */
[----:B------:R-:W3:Y:S05]  /*6e20*/  LDSM.16.MT88.4 R20, [R140] ;  /* 0x000000008c14783b */ /* 0x000eea0000004200 */
[----:B------:R-:W4:Y:S01]  /*6e30*/  MUFU.EX2 R2, R2 ;  /* 0x0000000200027308 */ /* 0x000f220000000800 */
[--C-:B--2---:R-:W-:Y:S09]  /*6e40*/  FFMA.FTZ R0, R7, c[0x0][0x2d0], -R142.reuse ;  /* 0x0000b40007007a23 */ /* 0x104ff2000001088e */
[----:B------:R2:W5:Y:S01]  /*6e50*/  MUFU.EX2 R195, R0 ;  /* 0x0000000000c37308 */ /* 0x0005620000000800 */
        /* <DEDUP_REMOVED lines=9> */
[--C-:B--2---:R-:W-:Y:S01]  /*6ef0*/  FFMA.FTZ R0, R10, c[0x0][0x2d0], -R142.reuse ;  /* 0x0000b4000a007a23 */ /* 0x104fe2000001088e */
[----:B-----5:R-:W-:Y:S01]  /*6f00*/  F2FP.PACK_AB R137, R195, R188 ;  /* 0x000000bcc389723e */ /* 0x020fe200000000ff */
[C---:B------:R-:W-:Y:S02]  /*6f10*/  FMUL.FTZ R33, R2.reuse, R121 ;  /* 0x0000007902217220 */ /* 0x040fe40000410000 */
[----:B------:R2:W4:Y:S01]  /*6f20*/  MUFU.EX2 R194, R0 ;  /* 0x0000000000c27308 */ /* 0x0005220000000800 */
        /* <DEDUP_REMOVED lines=12> */
[----:B--2---:R-:W-:Y:S01]  /*6ff0*/  FSEL R0, R124, RZ, P0 ;  /* 0x000000ff7c007208 */ /* 0x004fe20000000000 */
[C---:B------:R-:W-:Y:S01]  /*7000*/  FMUL.FTZ R60, R2.reuse, R60 ;  /* 0x0000003c023c7220 */ /* 0x040fe20000410000 */
[----:B----4-:R-:W-:Y:S01]  /*7010*/  F2FP.PACK_AB R139, R193, R194 ;  /* 0x000000c2c18b723e */ /* 0x010fe200000000ff */
[----:B------:R-:W-:Y:S02]  /*7020*/  FMUL.FTZ R61, R2, R61 ;  /* 0x0000003d023d7220 */ /* 0x000fe40000410000 */
[----:B------:R-:W-:Y:S01]  /*7030*/  FADD.FTZ R0, -R0, R127 ;  /* 0x0000007f00007221 */ /* 0x000fe20000010100 */
[----:B------:R-:W-:Y:S01]  /*7040*/  IADD3 R127, R168, R3, RZ ;  /* 0x00000003a87f7210 */ /* 0x000fe20007ffe0ff */
[----:B------:R-:W-:Y:S02]  /*7050*/  FMUL.FTZ R64, R2, R64 ;  /* 0x0000004002407220 */ /* 0x000fe40000410000 */
[----:B------:R-:W-:Y:S02]  /*7060*/  FMUL.FTZ R0, R0, c[0x0][0x2d0] ;  /* 0x0000b40000007a20 */ /* 0x000fe40000410000 */
[C---:B------:R-:W-:Y:S02]  /*7070*/  FMUL.FTZ R65, R2.reuse, R65 ;  /* 0x0000004102417220 */ /* 0x040fe40000410000 */
        /* <DEDUP_REMOVED lines=14> */
[C---:B--2---:R-:W-:Y:S02]  /*7160*/  FMUL.FTZ R6, R0.reuse, R130 ;  /* 0x0000008200067220 */ /* 0x044fe40000410000 */
[C---:B------:R-:W-:Y:S02]  /*7170*/  FMUL.FTZ R7, R0.reuse, R131 ;  /* 0x0000008300077220 */ /* 0x040fe40000410000 */
[C---:B------:R-:W-:Y:S02]  /*7180*/  FMUL.FTZ R10, R0.reuse, R134 ;  /* 0x00000086000a7220 */ /* 0x040fe40000410000 */
[C---:B------:R-:W-:Y:S02]  /*7190*/  FMUL.FTZ R11, R0.reuse, R135 ;  /* 0x00000087000b7220 */ /* 0x040fe40000410000 */
[----:B------:R-:W-:Y:S01]  /*71a0*/  LDSM.16.MT88.4 R132, [R126+0x1800] ;  /* 0x001800007e84783b */ /* 0x000fe20000004200 */
[C---:B-1----:R-:W-:Y:S05]  /*71b0*/  HMMA.16816.F32 R4, R136.reuse, R12, R4 ;  /* 0x0000000c8804723c */ /* 0x042fea0000001804 */
[----:B------:R-:W-:Y:S02]  /*71c0*/  FMUL.FTZ R18, R0, R106 ;  /* 0x0000006a00127220 */ /* 0x000fe40000410000 */
[C---:B------:R-:W-:Y:S01]  /*71d0*/  FMUL.FTZ R12, R2.reuse, R100 ;  /* 0x00000064020c7220 */ /* 0x040fe20000410000 */
[C---:B------:R-:W-:Y:S04]  /*71e0*/  HMMA.16816.F32 R8, R136.reuse, R14, R8 ;  /* 0x0000000e8808723c */ /* 0x040fe80000001808 */
[----:B------:R-:W-:Y:S02]  /*71f0*/  FMUL.FTZ R13, R2, R101 ;  /* 0x00000065020d7220 */ /* 0x000fe40000410000 */
[C---:B------:R-:W-:Y:S02]  /*7200*/  FMUL.FTZ R19, R0.reuse, R107 ;  /* 0x0000006b00137220 */ /* 0x040fe40000410000 */
[C---:B------:R-:W-:Y:S01]  /*7210*/  FMUL.FTZ R14, R0.reuse, R102 ;  /* 0x00000066000e7220 */ /* 0x040fe20000410000 */
[----:B------:R-:W-:Y:S03]  /*7220*/  LDSM.16.MT88.4 R104, [R126+0x2000] ;  /* 0x002000007e68783b */ /* 0x000fe60000004200 */
[C---:B------:R-:W-:Y:S02]  /*7230*/  FMUL.FTZ R15, R0.reuse, R103 ;  /* 0x00000067000f7220 */ /* 0x040fe40000410000 */
[C---:B------:R-:W-:Y:S02]  /*7240*/  FMUL.FTZ R26, R0.reuse, R114 ;  /* 0x00000072001a7220 */ /* 0x040fe40000410000 */
[C---:B------:R-:W-:Y:S01]  /*7250*/  FMUL.FTZ R27, R0.reuse, R115 ;  /* 0x00000073001b7220 */ /* 0x040fe20000410000 */
[----:B------:R-:W1:Y:S01]  /*7260*/  LDSM.16.MT88.4 R100, [R127] ;  /* 0x000000007f64783b */ /* 0x000e620000004200 */
[C---:B------:R-:W-:Y:S01]  /*7270*/  FMUL.FTZ R34, R0.reuse, R122 ;  /* 0x0000007a00227220 */ /* 0x040fe20000410000 */
[C---:B---3--:R-:W-:Y:S03]  /*7280*/  HMMA.16816.F32 R12, R136.reuse, R20, R12 ;  /* 0x00000014880c723c */ /* 0x048fe6000000180c */
[C---:B------:R-:W-:Y:S02]  /*7290*/  FMUL.FTZ R35, R0.reuse, R123 ;  /* 0x0000007b00237220 */ /* 0x040fe40000410000 */
[----:B------:R-:W-:Y:S01]  /*72a0*/  FMUL.FTZ R38, R0, R38 ;  /* 0x0000002600267220 */ /* 0x000fe20000410000 */
[----:B------:R-:W-:Y:S01]  /*72b0*/  LDSM.16.MT88.4 R120, [R127+0x1800] ;  /* 0x001800007f78783b */ /* 0x000fe20000004200 */
[C---:B------:R-:W-:Y:S01]  /*72c0*/  FMUL.FTZ R21, R2.reuse, R109 ;  /* 0x0000006d02157220 */ /* 0x040fe20000410000 */
[C---:B------:R-:W-:Y:S04]  /*72d0*/  HMMA.16816.F32 R16, R136.reuse, R22, R16 ;  /* 0x000000168810723c */ /* 0x040fe80000001810 */
[----:B------:R-:W-:Y:S02]  /*72e0*/  FMUL.FTZ R20, R2, R108 ;  /* 0x0000006c02147220 */ /* 0x000fe40000410000 */
[C---:B------:R-:W-:Y:S02]  /*72f0*/  FMUL.FTZ R39, R0.reuse, R39 ;  /* 0x0000002700277220 */ /* 0x040fe40000410000 */
[C---:B------:R-:W-:Y:S04]  /*7300*/  FMUL.FTZ R22, R0.reuse, R110 ;  /* 0x0000006e00167220 */ /* 0x040fe80000410000 */
[C---:B------:R-:W-:Y:S02]  /*7310*/  FMUL.FTZ R23, R0.reuse, R111 ;  /* 0x0000006f00177220 */ /* 0x040fe40000410000 */
[C---:B------:R-:W-:Y:S02]  /*7320*/  FMUL.FTZ R42, R0.reuse, R42 ;  /* 0x0000002a002a7220 */ /* 0x040fe40000410000 */
[C---:B------:R-:W-:Y:S02]  /*7330*/  FMUL.FTZ R43, R0.reuse, R43 ;  /* 0x0000002b002b7220 */ /* 0x040fe40000410000 */
[C---:B------:R-:W-:Y:S01]  /*7340*/  FMUL.FTZ R46, R0.reuse, R46 ;  /* 0x0000002e002e7220 */ /* 0x040fe20000410000 */
[C---:B------:R-:W-:Y:S03]  /*7350*/  HMMA.16816.F32 R20, R136.reuse, R28, R20 ;  /* 0x0000001c8814723c */ /* 0x040fe60000001814 */
[C---:B------:R-:W-:Y:S02]  /*7360*/  FMUL.FTZ R47, R0.reuse, R47 ;  /* 0x0000002f002f7220 */ /* 0x040fe40000410000 */
[----:B------:R-:W-:Y:S02]  /*7370*/  FMUL.FTZ R50, R0, R50 ;  /* 0x0000003200327220 */ /* 0x000fe40000410000 */
        /* <DEDUP_REMOVED lines=17> */
[C---:B------:R-:W-:Y:S04]  /*7490*/  HMMA.16816.F32 R36, R136.reuse, R104, R36 ;  /* 0x000000688824723c */ /* 0x040fe80000001824 */
[C---:B------:R-:W-:Y:S02]  /*74a0*/  FMUL.FTZ R70, R0.reuse, R70 ;  /* 0x0000004600467220 */ /* 0x040fe40000410000 */
[C---:B------:R-:W-:Y:S02]  /*74b0*/  FMUL.FTZ R71, R0.reuse, R71 ;  /* 0x0000004700477220 */ /* 0x040fe40000410000 */
[C---:B------:R-:W-:Y:S01]  /*74c0*/  HMMA.16816.F32 R40, R136.reuse, R106, R40 ;  /* 0x0000006a8828723c */ /* 0x040fe20000001828 */
[----:B------:R-:W2:Y:S03]  /*74d0*/  LDSM.16.MT88.4 R104, [R3+0x2000] ;  /* 0x002000000368783b */ /* 0x000ea60000004200 */
        /* <DEDUP_REMOVED lines=9> */
[----:B------:R-:W-:Y:S01]  /*7570*/  FMUL.FTZ R91, R0, R91 ;  /* 0x0000005b005b7220 */ /* 0x000fe20000410000 */
[C---:B-1----:R-:W-:Y:S03]  /*7580*/  HMMA.16816.F32 R44, R136.reuse, R100, R44 ;  /* 0x00000064882c723c */ /* 0x042fe6000000182c */
[--C-:B------:R-:W-:Y:S02]  /*7590*/  FFMA.FTZ R108, R143, c[0x0][0x2d0], -R141.reuse ;  /* 0x0000b4008f6c7a23 */ /* 0x100fe4000001088d */
[----:B------:R-:W-:Y:S02]  /*75a0*/  FMUL.FTZ R93, R2, R93 ;  /* 0x0000005d025d7220 */ /* 0x000fe40000410000 */
[----:B------:R1:W3:Y:S01]  /*75b0*/  MUFU.EX2 R180, R108 ;  /* 0x0000006c00b47308 */ /* 0x0002e20000000800 */
[C---:B------:R-:W-:Y:S01]  /*75c0*/  HMMA.16816.F32 R48, R136.reuse, R102, R48 ;  /* 0x000000668830723c */ /* 0x040fe20000001830 */
[----:B------:R-:W4:Y:S03]  /*75d0*/  LDSM.16.MT88.4 R100, [R127+0x2000] ;  /* 0x002000007f64783b */ /* 0x000f260000004200 */
[C---:B------:R-:W-:Y:S02]  /*75e0*/  FMUL.FTZ R94, R0.reuse, R94 ;  /* 0x0000005e005e7220 */ /* 0x040fe40000410000 */
[----:B------:R-:W-:Y:S02]  /*75f0*/  FMUL.FTZ R95, R0, R95 ;  /* 0x0000005f005f7220 */ /* 0x000fe40000410000 */
[C---:B--2---:R-:W-:Y:S04]  /*7600*/  HMMA.16816.F32 R52, R136.reuse, R104, R52 ;  /* 0x000000688834723c */ /* 0x044fe80000001834 */
[C---:B------:R-:W-:Y:S02]  /*7610*/  FMUL.FTZ R96, R2.reuse, R96 ;  /* 0x0000006002607220 */ /* 0x040fe40000410000 */
[----:B------:R-:W-:Y:S02]  /*7620*/  FMUL.FTZ R97, R2, R97 ;  /* 0x0000006102617220 */ /* 0x000fe40000410000 */
[C---:B------:R-:W-:Y:S01]  /*7630*/  HMMA.16816.F32 R56, R136.reuse, R106, R56 ;  /* 0x0000006a8838723c */ /* 0x040fe20000001838 */
[----:B------:R-:W2:Y:S03]  /*7640*/  LDSM.16.MT88.4 R104, [R126+0x4000] ;  /* 0x004000007e68783b */ /* 0x000ea60000004200 */
[C---:B------:R-:W-:Y:S02]  /*7650*/  FMUL.FTZ R98, R0.reuse, R98 ;  /* 0x0000006200627220 */ /* 0x040fe40000410000 */
[----:B------:R-:W-:Y:S02]  /*7660*/  FMUL.FTZ R99, R0, R99 ;  /* 0x0000006300637220 */ /* 0x000fe40000410000 */
[----:B-1----:R-:W-:Y:S04]  /*7670*/  FFMA.FTZ R108, R153, c[0x0][0x2d0], -R142 ;  /* 0x0000b400996c7a23 */ /* 0x002fe8000001088e */
[----:B------:R1:W5:Y:S01]  /*7680*/  MUFU.EX2 R178, R108 ;  /* 0x0000006c00b27308 */ /* 0x0003620000000800 */
[--C-:B------:R-:W-:Y:S02]  /*7690*/  FFMA.FTZ R112, R151, c[0x0][0x2d0], -R141.reuse ;  /* 0x0000b40097707a23 */ /* 0x100fe4000001088d */
[--C-:B------:R-:W-:Y:S02]  /*76a0*/  FFMA.FTZ R116, R185, c[0x0][0x2d0], -R141.reuse ;  /* 0x0000b400b9747a23 */ /* 0x100fe4000001088d */
[--C-:B------:R-:W-:Y:S02]  /*76b0*/  FFMA.FTZ R117, R182, c[0x0][0x2d0], -R141.reuse ;  /* 0x0000b400b6757a23 */ /* 0x100fe4000001088d */
[----:B------:R-:W-:Y:S02]  /*76c0*/  FFMA.FTZ R2, R2, R202, R190 ;  /* 0x000000ca02027223 */ /* 0x000fe400000100be */
[----:B------:R-:W-:Y:S01]  /*76d0*/  FFMA.FTZ R0, R0, R203, R188 ;  /* 0x000000cb00007223 */ /* 0x000fe200000100bc */
[----:B------:R3:W-:Y:S01]  /*76e0*/  MUFU.EX2 R153, R112 ;  /* 0x0000007000997308 */ /* 0x0007e20000000800 */
[----:B------:R-:W-:Y:S01]  /*76f0*/  FADD.FTZ R2, R189, R2 ;  /* 0x00000002bd027221 */ /* 0x000fe20000010000 */
[C---:B----4-:R-:W-:Y:S03]  /*7700*/  HMMA.16816.F32 R60, R136.reuse, R100, R60 ;  /* 0x00000064883c723c */ /* 0x050fe6000000183c */
[----:B------:R-:W-:Y:S02]  /*7710*/  FADD.FTZ R0, R195, R0 ;  /* 0x00000000c3007221 */ /* 0x000fe40000010000 */
[----:B------:R-:W-:Y:S02]  /*7720*/  FADD.FTZ R2, R197, R2 ;  /* 0x00000002c5027221 */ /* 0x000fe40000010000 */
[----:B------:R-:W-:Y:S01]  /*7730*/  FADD.FTZ R0, R194, R0 ;  /* 0x00000000c2007221 */ /* 0x000fe20000010000 */
[C---:B------:R-:W-:Y:S01]  /*7740*/  HMMA.16816.F32 R64, R136.reuse, R102, R64 ;  /* 0x000000668840723c */ /* 0x040fe20000001840 */
[----:B------:R-:W4:Y:S03]  /*7750*/  LDSM.16.MT88.4 R100, [R140+0x4000] ;  /* 0x004000008c64783b */ /* 0x000f260000004200 */
[----:B-1----:R-:W-:Y:S02]  /*7760*/  FFMA.FTZ R108, R154, c[0x0][0x2d0], -R142 ;  /* 0x0000b4009a6c7a23 */ /* 0x002fe4000001088e */
[----:B------:R-:W-:Y:S02]  /*7770*/  FADD.FTZ R2, R196, R2 ;  /* 0x00000002c4027221 */ /* 0x000fe40000010000 */
[C---:B--2---:R-:W-:Y:S01]  /*7780*/  HMMA.16816.F32 R68, R136.reuse, R104, R68 ;  /* 0x000000688844723c */ /* 0x044fe20000001844 */
[----:B------:R1:W2:Y:S03]  /*7790*/  MUFU.EX2 R177, R108 ;  /* 0x0000006c00b17308 */ /* 0x0002a60000000800 */
[----:B------:R-:W-:Y:S02]  /*77a0*/  FADD.FTZ R0, R193, R0 ;  /* 0x00000000c1007221 */ /* 0x000fe40000010000 */
[----:B---3--:R-:W-:Y:S02]  /*77b0*/  FFMA.FTZ R112, R147, c[0x0][0x2d0], -R142 ;  /* 0x0000b40093707a23 */ /* 0x008fe4000001088e */
[C---:B------:R-:W-:Y:S01]  /*77c0*/  HMMA.16816.F32 R72, R136.reuse, R106, R72 ;  /* 0x0000006a8848723c */ /* 0x040fe20000001848 */
[----:B------:R-:W3:Y:S02]  /*77d0*/  LDSM.16.MT88.4 R104, [R3+0x4000] ;  /* 0x004000000368783b */ /* 0x000ee40000004200 */
[----:B------:R4:W-:Y:S01]  /*77e0*/  MUFU.EX2 R151, R112 ;  /* 0x0000007000977308 */ /* 0x0009e20000000800 */
[----:B------:R-:W-:Y:S02]  /*77f0*/  FADD.FTZ R2, R180, R2 ;  /* 0x00000002b4027221 */ /* 0x000fe40000010000 */
[----:B-----5:R-:W-:Y:S07]  /*7800*/  FADD.FTZ R0, R178, R0 ;  /* 0x00000000b2007221 */ /* 0x020fee0000010000 */
[----:B------:R-:W-:Y:S01]  /*7810*/  MUFU.EX2 R147, R116 ;  /* 0x0000007400937308 */ /* 0x000fe20000000800 */
[----:B-1----:R-:W-:Y:S01]  /*7820*/  LDSM.16.MT88.4 R108, [R140+0x800] ;  /* 0x000800008c6c783b */ /* 0x002fe20000004200 */
[----:B--2---:R-:W-:Y:S01]  /*7830*/  FADD.FTZ R0, R177, R0 ;  /* 0x00000000b1007221 */ /* 0x004fe20000010000 */
[C---:B----4-:R-:W-:Y:S03]  /*7840*/  HMMA.16816.F32 R76, R136.reuse, R100, R76 ;  /* 0x00000064884c723c */ /* 0x050fe6000000184c */
[----:B------:R-:W-:Y:S04]  /*7850*/  FFMA.FTZ R112, R144, c[0x0][0x2d0], -R142 ;  /* 0x0000b40090707a23 */ /* 0x000fe8000001088e */
[--C-:B------:R-:W-:Y:S01]  /*7860*/  FFMA.FTZ R100, R152, c[0x0][0x2d0], -R141.reuse ;  /* 0x0000b40098647a23 */ /* 0x100fe2000001088d */
[C---:B------:R-:W-:Y:S01]  /*7870*/  HMMA.16816.F32 R80, R136.reuse, R102, R80 ;  /* 0x000000668850723c */ /* 0x040fe20000001850 */
[----:B------:R1:W-:Y:S07]  /*7880*/  MUFU.EX2 R152, R112 ;  /* 0x0000007000987308 */ /* 0x0003ee0000000800 */
[C---:B---3--:R-:W-:Y:S03]  /*7890*/  HMMA.16816.F32 R84, R136.reuse, R104, R84 ;  /* 0x000000688854723c */ /* 0x048fe60000001854 */
[----:B------:R2:W3:Y:S04]  /*78a0*/  MUFU.EX2 R179, R100 ;  /* 0x0000006400b37308 */ /* 0x0004e80000000800 */
[--C-:B------:R-:W-:Y:S01]  /*78b0*/  FFMA.FTZ R104, R148, c[0x0][0x2d0], -R141.reuse ;  /* 0x0000b40094687a23 */ /* 0x100fe2000001088d */
[C---:B------:R-:W-:Y:S05]  /*78c0*/  HMMA.16816.F32 R88, R136.reuse, R106, R88 ;  /* 0x0000006a8858723c */ /* 0x040fea0000001858 */
[----:B------:R4:W5:Y:S01]  /*78d0*/  MUFU.EX2 R175, R104 ;  /* 0x0000006800af7308 */ /* 0x0009620000000800 */
[--C-:B-1----:R-:W-:Y:S09]  /*78e0*/  FFMA.FTZ R112, R158, c[0x0][0x2d0], -R141.reuse ;  /* 0x0000b4009e707a23 */ /* 0x102ff2000001088d */
[----:B------:R1:W-:Y:S01]  /*78f0*/  MUFU.EX2 R154, R112 ;  /* 0x00000070009a7308 */ /* 0x0003e20000000800 */
[----:B--2---:R-:W2:Y:S01]  /*7900*/  LDSM.16.MT88.4 R100, [R127+0x4000] ;  /* 0x004000007f64783b */ /* 0x004ea20000004200 */
[----:B---3--:R-:W-:Y:S02]  /*7910*/  FADD.FTZ R2, R179, R2 ;  /* 0x00000002b3027221 */ /* 0x008fe40000010000 */
[--C-:B----4-:R-:W-:Y:S02]  /*7920*/  FFMA.FTZ R104, R149, c[0x0][0x2d0], -R141.reuse ;  /* 0x0000b40095687a23 */ /* 0x110fe4000001088d */
[----:B-----5:R-:W-:Y:S04]  /*7930*/  FADD.FTZ R2, R175, R2 ;  /* 0x00000002af027221 */ /* 0x020fe80000010000 */
[----:B------:R3:W4:Y:S01]  /*7940*/  MUFU.EX2 R174, R104 ;  /* 0x0000006800ae7308 */ /* 0x0007220000000800 */
[--C-:B-1----:R-:W-:Y:S01]  /*7950*/  FFMA.FTZ R112, R150, c[0x0][0x2d0], -R141.reuse ;  /* 0x0000b40096707a23 */ /* 0x102fe2000001088d */
[----:B---3--:R-:W1:Y:S01]  /*7960*/  LDSM.16.MT88.4 R104, [R126+0x800] ;  /* 0x000800007e68783b */ /* 0x008e620000004200 */
[C---:B----4-:R-:W-:Y:S01]  /*7970*/  FADD.FTZ R2, R174.reuse, R2 ;  /* 0x00000002ae027221 */ /* 0x050fe20000010000 */
[C---:B--2---:R-:W-:Y:S07]  /*7980*/  HMMA.16816.F32 R92, R136.reuse, R100, R92 ;  /* 0x00000064885c723c */ /* 0x044fee000000185c */
[--C-:B------:R-:W-:Y:S01]  /*7990*/  FFMA.FTZ R100, R155, c[0x0][0x2d0], -R142.reuse ;  /* 0x0000b4009b647a23 */ /* 0x100fe2000001088e */
[----:B------:R-:W-:Y:S01]  /*79a0*/  HMMA.16816.F32 R96, R136, R102, R96 ;  /* 0x000000668860723c */ /* 0x000fe20000001860 */
[----:B------:R2:W-:Y:S03]  /*79b0*/  MUFU.EX2 R155, R112 ;  /* 0x00000070009b7308 */ /* 0x0005e60000000800 */
[----:B------:R-:W-:Y:S03]  /*79c0*/  F2FP.PACK_AB R101, R177, R178 ;  /* 0x000000b2b165723e */ /* 0x000fe600000000ff */
[----:B------:R-:W-:Y:S04]  /*79d0*/  F2FP.PACK_AB R102, R174, R175 ;  /* 0x000000afae66723e */ /* 0x000fe800000000ff */
[----:B------:R3:W4:Y:S01]  /*79e0*/  MUFU.EX2 R160, R100 ;  /* 0x0000006400a07308 */ /* 0x0007220000000800 */
[--C-:B--2---:R-:W-:Y:S09]  /*79f0*/  FFMA.FTZ R112, R186, c[0x0][0x2d0], -R141.reuse ;  /* 0x0000b400ba707a23 */ /* 0x104ff2000001088d */
[----:B------:R2:W5:Y:S01]  /*7a00*/  MUFU.EX2 R144, R112 ;  /* 0x0000007000907308 */ /* 0x0005620000000800 */
[----:B---3--:R-:W-:Y:S02]  /*7a10*/  FFMA.FTZ R100, R156, c[0x0][0x2d0], -R142 ;  /* 0x0000b4009c647a23 */ /* 0x008fe4000001088e */
[----:B----4-:R-:W-:Y:S07]  /*7a20*/  FADD.FTZ R0, R160, R0 ;  /* 0x00000000a0007221 */ /* 0x010fee0000010000 */
[----:B------:R3:W4:Y:S01]  /*7a30*/  MUFU.EX2 R159, R100 ;  /* 0x00000064009f7308 */ /* 0x0007220000000800 */
[----:B--2---:R-:W-:Y:S01]  /*7a40*/  LDSM.16.MT88.4 R112, [R127+0x5000] ;  /* 0x005000007f70783b */ /* 0x004fe20000004200 */
[----:B-----5:R-:W-:Y:S02]  /*7a50*/  F2FP.PACK_AB R136, R147, R144 ;  /* 0x000000909388723e */ /* 0x020fe400000000ff */
[----:B---3--:R-:W-:Y:S01]  /*7a60*/  F2FP.PACK_AB R100, R179, R180 ;  /* 0x000000b4b364723e */ /* 0x008fe200000000ff */
[C---:B----4-:R-:W-:Y:S01]  /*7a70*/  FADD.FTZ R0, R159.reuse, R0 ;  /* 0x000000009f007221 */ /* 0x050fe20000010000 */
[----:B------:R-:W-:Y:S03]  /*7a80*/  F2FP.PACK_AB R103, R159, R160 ;  /* 0x000000a09f67723e */ /* 0x000fe600000000ff */
[----:B------:R-:W-:Y:S04]  /*7a90*/  FADD.FTZ R0, R151, R0 ;  /* 0x0000000097007221 */ /* 0x000fe80000010000 */
[C---:B-1----:R-:W-:Y:S05]  /*7aa0*/  HMMA.16816.F32 R4, R100.reuse, R104, R4 ;  /* 0x000000686404723c */ /* 0x042fea0000001804 */
[----:B------:R-:W-:Y:S03]  /*7ab0*/  FADD.FTZ R0, R152, R0 ;  /* 0x0000000098007221 */ /* 0x000fe60000010000 */
        /* <DEDUP_REMOVED lines=26> */
[C---:B--2---:R-:W-:Y:S07]  /*7c60*/  HMMA.16816.F32 R76, R100.reuse, R108, R76 ;  /* 0x0000006c644c723c */ /* 0x044fee000000184c */
[--C-:B------:R-:W-:Y:S01]  /*7c70*/  FFMA.FTZ R108, R146, c[0x0][0x2d0], -R141.reuse ;  /* 0x0000b400926c7a23 */ /* 0x100fe2000001088d */
[C---:B------:R-:W-:Y:S01]  /*7c80*/  HMMA.16816.F32 R80, R100.reuse, R110, R80 ;  /* 0x0000006e6450723c */ /* 0x040fe20000001850 */
[----:B------:R-:W-:Y:S03]  /*7c90*/  MUFU.EX2 R146, R117 ;  /* 0x0000007500927308 */ /* 0x000fe60000000800 */
[----:B------:R-:W-:Y:S07]  /*7ca0*/  FFMA.FTZ R141, R181, c[0x0][0x2d0], -R141 ;  /* 0x0000b400b58d7a23 */ /* 0x000fee000001088d */
[----:B------:R2:W3:Y:S10]  /*7cb0*/  MUFU.EX2 R156, R108 ;  /* 0x0000006c009c7308 */ /* 0x0004f40000000800 */
[----:B------:R-:W4:Y:S01]  /*7cc0*/  MUFU.EX2 R148, R141 ;  /* 0x0000008d00947308 */ /* 0x000f220000000800 */
[C---:B-1----:R-:W-:Y:S07]  /*7cd0*/  HMMA.16816.F32 R84, R100.reuse, R104, R84 ;  /* 0x000000686454723c */ /* 0x042fee0000001854 */
[----:B------:R-:W-:Y:S01]  /*7ce0*/  FFMA.FTZ R104, R145, c[0x0][0x2d0], -R142 ;  /* 0x0000b40091687a23 */ /* 0x000fe2000001088e */
[C---:B------:R-:W-:Y:S01]  /*7cf0*/  HMMA.16816.F32 R88, R100.reuse, R106, R88 ;  /* 0x0000006a6458723c */ /* 0x040fe20000001858 */
[----:B--2---:R-:W1:Y:S02]  /*7d00*/  LDSM.16.MT88.4 R108, [R127+0x4800] ;  /* 0x004800007f6c783b */ /* 0x004e640000004200 */
[----:B------:R2:W5:Y:S01]  /*7d10*/  MUFU.EX2 R150, R104 ;  /* 0x0000006800967308 */ /* 0x0005620000000800 */
[----:B---3--:R-:W-:Y:S04]  /*7d20*/  FADD.FTZ R2, R156, R2 ;  /* 0x000000029c027221 */ /* 0x008fe80000010000 */
[----:B------:R-:W-:Y:S01]  /*7d30*/  FADD.FTZ R2, R153, R2 ;  /* 0x0000000299027221 */ /* 0x000fe20000010000 */
[----:B----4-:R-:W-:Y:S03]  /*7d40*/  F2FP.PACK_AB R138, R148, R146 ;  /* 0x00000092948a723e */ /* 0x010fe600000000ff */
[----:B------:R-:W-:Y:S04]  /*7d50*/  FADD.FTZ R2, R154, R2 ;  /* 0x000000029a027221 */ /* 0x000fe80000010000 */
[----:B------:R-:W-:Y:S01]  /*7d60*/  FADD.FTZ R2, R155, R2 ;  /* 0x000000029b027221 */ /* 0x000fe20000010000 */
[----:B--2---:R-:W2:Y:S01]  /*7d70*/  LDSM.16.MT88.4 R104, [R126+0x1000] ;  /* 0x001000007e68783b */ /* 0x004ea20000004200 */
[----:B-----5:R-:W-:Y:S01]  /*7d80*/  FADD.FTZ R0, R150, R0 ;  /* 0x0000000096007221 */ /* 0x020fe20000010000 */
[C---:B-1----:R-:W-:Y:S07]  /*7d90*/  HMMA.16816.F32 R92, R100.reuse, R108, R92 ;  /* 0x0000006c645c723c */ /* 0x042fee000000185c */
[--C-:B------:R-:W-:Y:S01]  /*7da0*/  FFMA.FTZ R108, R157, c[0x0][0x2d0], -R142.reuse ;  /* 0x0000b4009d6c7a23 */ /* 0x100fe2000001088e */
[----:B------:R-:W-:Y:S03]  /*7db0*/  HMMA.16816.F32 R96, R100, R110, R96 ;  /* 0x0000006e6460723c */ /* 0x000fe60000001860 */
[----:B------:R1:W3:Y:S04]  /*7dc0*/  MUFU.EX2 R149, R108 ;  /* 0x0000006c00957308 */ /* 0x0002e80000000800 */
[----:B------:R-:W-:Y:S02]  /*7dd0*/  F2FP.PACK_AB R100, R153, R156 ;  /* 0x0000009c9964723e */ /* 0x000fe400000000ff */
[----:B------:R-:W-:Y:S03]  /*7de0*/  F2FP.PACK_AB R101, R152, R151 ;  /* 0x000000979865723e */ /* 0x000fe600000000ff */
[----:B------:R-:W-:Y:S01]  /*7df0*/  F2FP.PACK_AB R102, R155, R154 ;  /* 0x0000009a9b66723e */ /* 0x000fe200000000ff */
[----:B-1----:R-:W1:Y:S01]  /*7e00*/  LDSM.16.MT88.4 R108, [R140+0x1000] ;  /* 0x001000008c6c783b */ /* 0x002e620000004200 */
[----:B---3--:R-:W-:Y:S07]  /*7e10*/  F2FP.PACK_AB R103, R149, R150 ;  /* 0x000000969567723e */ /* 0x008fee00000000ff */
        /* <DEDUP_REMOVED lines=28> */
[--C-:B------:R-:W-:Y:S01]  /*7fe0*/  FFMA.FTZ R108, R184, c[0x0][0x2d0], -R142.reuse ;  /* 0x0000b400b86c7a23 */ /* 0x100fe2000001088e */
[C---:B------:R-:W-:Y:S03]  /*7ff0*/  HMMA.16816.F32 R80, R100.reuse, R110, R80 ;  /* 0x0000006e6450723c */ /* 0x040fe60000001850 */
[----:B------:R1:W-:Y:S05]  /*8000*/  MUFU.EX2 R143, R108 ;  /* 0x0000006c008f7308 */ /* 0x0003ea0000000800 */
[C---:B--2---:R-:W-:Y:S08]  /*8010*/  HMMA.16816.F32 R84, R100.reuse, R104, R84 ;  /* 0x000000686454723c */ /* 0x044ff00000001854 */
[C---:B------:R-:W-:Y:S01]  /*8020*/  HMMA.16816.F32 R88, R100.reuse, R106, R88 ;  /* 0x0000006a6458723c */ /* 0x040fe20000001858 */
[----:B------:R-:W2:Y:S07]  /*8030*/  LDSM.16.MT88.4 R104, [R140+0x1800] ;  /* 0x001800008c68783b */ /* 0x000eae0000004200 */
[C---:B------:R-:W-:Y:S04]  /*8040*/  HMMA.16816.F32 R92, R100.reuse, R112, R92 ;  /* 0x00000070645c723c */ /* 0x040fe8000000185c */
[--C-:B-1----:R-:W-:Y:S04]  /*8050*/  FFMA.FTZ R108, R183, c[0x0][0x2d0], -R142.reuse ;  /* 0x0000b400b76c7a23 */ /* 0x102fe8000001088e */
[----:B------:R-:W-:Y:S01]  /*8060*/  HMMA.16816.F32 R96, R100, R114, R96 ;  /* 0x000000726460723c */ /* 0x000fe20000001860 */
[----:B------:R1:W3:Y:S01]  /*8070*/  MUFU.EX2 R145, R108 ;  /* 0x0000006c00917308 */ /* 0x0002e20000000800 */
[----:B------:R-:W4:Y:S02]  /*8080*/  LDSM.16.MT88.4 R112, [R3+0x1800] ;  /* 0x001800000370783b */ /* 0x000f240000004200 */
[--C-:B-1----:R-:W-:Y:S01]  /*8090*/  FFMA.FTZ R108, R187, c[0x0][0x2d0], -R142.reuse ;  /* 0x0000b400bb6c7a23 */ /* 0x102fe2000001088e */
[----:B---3--:R-:W-:Y:S01]  /*80a0*/  F2FP.PACK_AB R137, R145, R143 ;  /* 0x0000008f9189723e */ /* 0x008fe200000000ff */
[----:B------:R-:W-:Y:S05]  /*80b0*/  FFMA.FTZ R142, R191, c[0x0][0x2d0], -R142 ;  /* 0x0000b400bf8e7a23 */ /* 0x000fea000001088e */
[----:B------:R-:W-:Y:S10]  /*80c0*/  MUFU.EX2 R141, R108 ;  /* 0x0000006c008d7308 */ /* 0x000ff40000000800 */
[----:B------:R-:W1:Y:S02]  /*80d0*/  MUFU.EX2 R142, R142 ;  /* 0x0000008e008e7308 */ /* 0x000e640000000800 */
[----:B-1----:R-:W-:Y:S07]  /*80e0*/  F2FP.PACK_AB R139, R142, R141 ;  /* 0x0000008d8e8b723e */ /* 0x002fee00000000ff */
[C---:B------:R-:W-:Y:S01]  /*80f0*/  HMMA.16816.F32 R128, R136.reuse, R132, R4 ;  /* 0x000000848880723c */ /* 0x040fe20000001804 */
[----:B------:R-:W1:Y:S07]  /*8100*/  LDSM.16.MT88.4 R4, [R126+0x3800] ;  /* 0x003800007e04783b */ /* 0x000e6e0000004200 */
[C---:B------:R-:W-:Y:S01]  /*8110*/  HMMA.16816.F32 R132, R136.reuse, R134, R8 ;  /* 0x000000868884723c */ /* 0x040fe20000001808 */
[----:B------:R-:W3:Y:S07]  /*8120*/  LDSM.16.MT88.4 R8, [R140+0x3800] ;  /* 0x003800008c08783b */ /* 0x000eee0000004200 */
[C---:B--2---:R-:W-:Y:S01]  /*8130*/  HMMA.16816.F32 R100, R136.reuse, R104, R12 ;  /* 0x000000688864723c */ /* 0x044fe2000000180c */
[----:B------:R-:W2:Y:S07]  /*8140*/  LDSM.16.MT88.4 R12, [R3+0x3800] ;  /* 0x00380000030c783b */ /* 0x000eae0000004200 */
[C---:B------:R-:W-:Y:S01]  /*8150*/  HMMA.16816.F32 R104, R136.reuse, R106, R16 ;  /* 0x0000006a8868723c */ /* 0x040fe20000001810 */
[----:B------:R-:W5:Y:S07]  /*8160*/  LDSM.16.MT88.4 R16, [R127+0x3800] ;  /* 0x003800007f10783b */ /* 0x000f6e0000004200 */
[C---:B----4-:R-:W-:Y:S01]  /*8170*/  HMMA.16816.F32 R108, R136.reuse, R112, R20 ;  /* 0x00000070886c723c */ /* 0x050fe20000001814 */
[----:B------:R-:W-:Y:S07]  /*8180*/  LDSM.16.MT88.4 R20, [R140+0x5800] ;  /* 0x005800008c14783b */ /* 0x000fee0000004200 */
[C---:B------:R-:W-:Y:S08]  /*8190*/  HMMA.16816.F32 R112, R136.reuse, R114, R24 ;  /* 0x000000728870723c */ /* 0x040ff00000001818 */
[C---:B------:R-:W-:Y:S08]  /*81a0*/  HMMA.16816.F32 R116, R136.reuse, R120, R28 ;  /* 0x000000788874723c */ /* 0x040ff0000000181c */
[C---:B------:R-:W-:Y:S08]  /*81b0*/  HMMA.16816.F32 R120, R136.reuse, R122, R32 ;  /* 0x0000007a8878723c */ /* 0x040ff00000001820 */
[C---:B-1----:R-:W-:Y:S08]  /*81c0*/  HMMA.16816.F32 R36, R136.reuse, R4, R36 ;  /* 0x000000048824723c */ /* 0x042ff00000001824 */
[C---:B------:R-:W-:Y:S01]  /*81d0*/  HMMA.16816.F32 R40, R136.reuse, R6, R40 ;  /* 0x000000068828723c */ /* 0x040fe20000001828 */
[----:B------:R-:W1:Y:S07]  /*81e0*/  LDSM.16.MT88.4 R4, [R126+0x5800] ;  /* 0x005800007e04783b */ /* 0x000e6e0000004200 */
[C---:B---3--:R-:W-:Y:S08]  /*81f0*/  HMMA.16816.F32 R44, R136.reuse, R8, R44 ;  /* 0x00000008882c723c */ /* 0x048ff0000000182c */
[C---:B------:R-:W-:Y:S01]  /*8200*/  HMMA.16816.F32 R48, R136.reuse, R10, R48 ;  /* 0x0000000a8830723c */ /* 0x040fe20000001830 */
[----:B------:R3:W4:Y:S07]  /*8210*/  LDSM.16.MT88.4 R8, [R3+0x5800] ;  /* 0x005800000308783b */ /* 0x00072e0000004200 */
[C---:B--2---:R-:W-:Y:S08]  /*8220*/  HMMA.16816.F32 R52, R136.reuse, R12, R52 ;  /* 0x0000000c8834723c */ /* 0x044ff00000001834 */
[C---:B------:R-:W-:Y:S08]  /*8230*/  HMMA.16816.F32 R56, R136.reuse, R14, R56 ;  /* 0x0000000e8838723c */ /* 0x040ff00000001838 */
[C---:B-----5:R-:W-:Y:S04]  /*8240*/  HMMA.16816.F32 R60, R136.reuse, R16, R60 ;  /* 0x00000010883c723c */ /* 0x060fe8000000183c */
[----:B---3--:R-:W-:Y:S02]  /*8250*/  FADD.FTZ R3, R149, R0 ;  /* 0x0000000095037221 */ /* 0x008fe40000010000 */
[----:B------:R-:W-:Y:S02]  /*8260*/  FADD.FTZ R0, R144, R2 ;  /* 0x0000000290007221 */ /* 0x000fe40000010000 */
[C---:B------:R-:W-:Y:S04]  /*8270*/  HMMA.16816.F32 R64, R136.reuse, R18, R64 ;  /* 0x000000128840723c */ /* 0x040fe80000001840 */
[----:B------:R-:W-:Y:S02]  /*8280*/  FADD.FTZ R3, R143, R3 ;  /* 0x000000038f037221 */ /* 0x000fe40000010000 */
[----:B------:R-:W-:Y:S02]  /*8290*/  FADD.FTZ R2, R147, R0 ;  /* 0x0000000093027221 */ /* 0x000fe40000010000 */
[C---:B-1----:R-:W-:Y:S04]  /*82a0*/  HMMA.16816.F32 R68, R136.reuse, R4, R68 ;  /* 0x000000048844723c */ /* 0x042fe80000001844 */
[----:B------:R-:W-:Y:S02]  /*82b0*/  FADD.FTZ R0, R145, R3 ;  /* 0x0000000391007221 */ /* 0x000fe40000010000 */
[----:B------:R-:W-:Y:S01]  /*82c0*/  FADD.FTZ R3, R146, R2 ;  /* 0x0000000292037221 */ /* 0x000fe20000010000 */
[----:B------:R-:W-:Y:S01]  /*82d0*/  IADD3 R2, R198, 0x1, RZ ;  /* 0x00000001c6027810 */ /* 0x000fe20007ffe0ff */
[C---:B------:R-:W-:Y:S01]  /*82e0*/  HMMA.16816.F32 R72, R136.reuse, R6, R72 ;  /* 0x000000068848723c */ /* 0x040fe20000001848 */
[----:B------:R-:W1:Y:S03]  /*82f0*/  LDSM.16.MT88.4 R4, [R127+0x5800] ;  /* 0x005800007f04783b */ /* 0x000e660000004200 */
[----:B------:R-:W-:Y:S01]  /*8300*/  FADD.FTZ R0, R141, R0 ;  /* 0x000000008d007221 */ /* 0x000fe20000010000 */
[----:B------:R-:W-:Y:S01]  /*8310*/  SEL R198, R2, RZ, !P1 ;  /* 0x000000ff02c67207 */ /* 0x000fe20004800000 */
[----:B------:R-:W-:Y:S02]  /*8320*/  FADD.FTZ R202, R148, R3 ;  /* 0x0000000394ca7221 */ /* 0x000fe40000010000 */
[C---:B------:R-:W-:Y:S04]  /*8330*/  HMMA.16816.F32 R76, R136.reuse, R20, R76 ;  /* 0x00000014884c723c */ /* 0x040fe8000000184c */
[----:B------:R-:W-:Y:S04]  /*8340*/  FADD.FTZ R203, R142, R0 ;  /* 0x000000008ecb7221 */ /* 0x000fe80000010000 */
[C---:B------:R-:W-:Y:S08]  /*8350*/  HMMA.16816.F32 R80, R136.reuse, R22, R80 ;  /* 0x000000168850723c */ /* 0x040ff00000001850 */
[C---:B----4-:R-:W-:Y:S08]  /*8360*/  HMMA.16816.F32 R84, R136.reuse, R8, R84 ;  /* 0x000000088854723c */ /* 0x050ff00000001854 */
[C---:B------:R-:W-:Y:S08]  /*8370*/  HMMA.16816.F32 R88, R136.reuse, R10, R88 ;  /* 0x0000000a8858723c */ /* 0x040ff00000001858 */
[C---:B-1----:R-:W-:Y:S07]  /*8380*/  HMMA.16816.F32 R92, R136.reuse, R4, R92 ;  /* 0x00000004885c723c */ /* 0x042fee000000185c */
[----:B------:R-:W-:Y:S01]  /*8390*/  IADD3 R4, R172, -0x2, RZ ;  /* 0xfffffffeac047810 */ /* 0x000fe20007ffe0ff */
[----:B------:R-:W-:Y:S03]  /*83a0*/  HMMA.16816.F32 R96, R136, R6, R96 ;  /* 0x000000068860723c */ /* 0x000fe60000001860 */
[----:B------:R-:W-:Y:S11]  /*83b0*/  ISETP.GE.AND P0, PT, R4, R204, PT ;  /* 0x000000cc0400720c */ /* 0x000ff60003f06270 */
[----:B------:R-:W-:Y:S02]  /*83c0*/  @!UPT UIADD3 URZ, URZ, URZ, URZ ;  /* 0x0000003f3f3ff290 */ /* 0x000fe4000fffe03f */
[----:B------:R-:W-:-:S05]  /*83d0*/  @!P0 BRA `(.L_x_2587) ;  /* 0x0000050000008947 */ /* 0x000fca0003800000 */
[----:B------:R-:W-:Y:S01]  /*83e0*/  IADD3 R2, R205, R199, R216 ;  /* 0x000000c7cd027210 */ /* 0x000fe20007ffe0d8 */
[----:B------:R-:W-:Y:S01]  /*83f0*/  IMAD.MOV.U32 R173, RZ, RZ, RZ ;  /* 0x000000ffffad7224 */ /* 0x000fe200078e00ff */
[----:B------:R-:W-:Y:S01]  /*8400*/  SHF.R.S32.HI R223, RZ, 0x1f, R200 ;  /* 0x0000001fffdf7819 */ /* 0x000fe200000114c8 */
[----:B------:R-:W-:Y:S01]  /*8410*/  IMAD.SHL.U32 R18, R200, 0x2, RZ ;  /* 0x00000002c8127824 */ /* 0x000fe200078e00ff */
[----:B------:R-:W-:Y:S01]  /*8420*/  IADD3 R2, R2, -0x80, RZ ;  /* 0xffffff8002027810 */ /* 0x000fe20007ffe0ff */
[C---:B------:R-:W-:Y:S01]  /*8430*/  IMAD.SHL.U32 R17, R201.reuse, 0x2, RZ ;  /* 0x00000002c9117824 */ /* 0x040fe200078e00ff */
[----:B------:R-:W-:Y:S01]  /*8440*/  SHF.L.U64.HI R15, R200, 0x1, R223 ;  /* 0x00000001c80f7819 */ /* 0x000fe200000102df */
[----:B------:R-:W-:Y:S01]  /*8450*/  IMAD.SHL.U32 R16, R192, 0x2, RZ ;  /* 0x00000002c0107824 */ /* 0x000fe200078e00ff */
[----:B------:R-:W-:Y:S01]  /*8460*/  SHF.R.S32.HI R224, RZ, 0x1f, R201 ;  /* 0x0000001fffe07819 */ /* 0x000fe200000114c9 */
[----:B------:R-:W-:Y:S01]  /*8470*/  @P3 IMAD.HI.U32 R3, R2, c[0x0][0x2bc], RZ ;  /* 0x0000af0002033a27 */ /* 0x000fe200078e00ff */
[----:B------:R-:W-:Y:S02]  /*8480*/  SHF.R.S32.HI R223, RZ, 0x1f, R192 ;  /* 0x0000001fffdf7819 */ /* 0x000fe400000114c0 */
[----:B------:R-:W-:Y:S01]  /*8490*/  SHF.L.U64.HI R14, R201, 0x1, R224 ;  /* 0x00000001c90e7819 */ /* 0x000fe200000102e0 */
[----:B------:R-:W-:Y:S01]  /*84a0*/  IMAD.MOV.U32 R0, RZ, RZ, R2 ;  /* 0x000000ffff007224 */ /* 0x000fe200078e0002 */
[----:B------:R-:W-:Y:S02]  /*84b0*/  @P3 SHF.R.U32.HI R0, RZ, c[0x0][0x2c0], R3 ;  /* 0x0000b000ff003a19 */ /* 0x000fe40000011603 */
[----:B------:R-:W-:Y:S02]  /*84c0*/  SHF.L.U64.HI R13, R192, 0x1, R223 ;  /* 0x00000001c00d7819 */ /* 0x000fe400000102df */
        /* <DEDUP_REMOVED lines=22> */
.L_x_2630:
[----:B------:R-:W-:-:S05]  /*8630*/  BRA.DIV ~URZ, `(.L_x_2589) ;  /* 0x000063127f007947 */ /* 0x000fca000b800000 */
[----:B------:R-:W3:Y:S01]  /*8640*/  SHFL.IDX PT, R2, R12, RZ, 0x181f ;  /* 0x00181fff0c027589 */ /* 0x000ee200000e0000 */
[----:B------:R-:W-:Y:S01]  /*8650*/  ISETP.GE.AND P5, PT, R192, c[0x0][0x1d4], PT ;  /* 0x00007500c0007a0c */ /* 0x000fe20003fa6270 */
[----:B------:R-:W-:Y:S01]  /*8660*/  IMAD R0, R198, 0x6000, R221 ;  /* 0x00006000c6007824 */ /* 0x000fe200078e02dd */
[----:B------:R-:W-:Y:S02]  /*8670*/  ISETP.GE.AND P1, PT, R201, c[0x0][0x1d4], PT ;  /* 0x00007500c9007a0c */ /* 0x000fe40003f26270 */
[C---:B---3--:R-:W-:Y:S02]  /*8680*/  IADD3 R8, P0, R2.reuse, R16, RZ ;  /* 0x0000001002087210 */ /* 0x048fe40007f1e0ff */
[----:B------:R-:W-:Y:S03]  /*8690*/  IADD3 R6, P6, R2, R17, RZ ;  /* 0x0000001102067210 */ /* 0x000fe60007fde0ff */
[----:B--2---:R-:W-:Y:S01]  /*86a0*/  IMAD.X R9, R4, 0x1, R13, P0 ;  /* 0x0000000104097824 */ /* 0x004fe200000e060d */
[----:B------:R-:W-:Y:S01]  /*86b0*/  ISETP.GE.AND P0, PT, R200, c[0x0][0x1d4], PT ;  /* 0x00007500c8007a0c */ /* 0x000fe20003f06270 */
[----:B------:R-:W-:Y:S01]  /*86c0*/  IMAD.X R7, R4, 0x1, R14, P6 ;  /* 0x0000000104077824 */ /* 0x000fe200030e060e */
[----:B------:R-:W-:Y:S02]  /*86d0*/  IADD3 R10, P6, R2, R18, RZ ;  /* 0x00000012020a7210 */ /* 0x000fe40007fde0ff */
[----:B------:R-:W-:Y:S01]  /*86e0*/  @!PT LDS RZ, [RZ] ;  /* 0x00000000fffff984 */ /* 0x000fe20000000800 */
[----:B------:R-:W-:Y:S01]  /*86f0*/  @!PT LDS RZ, [RZ] ;  /* 0x00000000fffff984 */ /* 0x000fe20000000800 */
[----:B------:R2:W-:Y:S03]  /*8700*/  LDGSTS.E.BYPASS.LTC128B.128 [R0], [R8.64], !P5 ;  /* 0x0000000008007fae */ /* 0x0005e6000e901d46 */
[----:B------:R-:W-:Y:S01]  /*8710*/  IMAD.X R11, R4, 0x1, R15, P6 ;  /* 0x00000001040b7824 */ /* 0x000fe200030e060f */
[----:B------:R2:W-:Y:S04]  /*8720*/  LDGSTS.E.BYPASS.LTC128B.128 [R0+0x2000], [R6.64], !P1 ;  /* 0x0200000006007fae */ /* 0x0005e8000c901d46 */
[----:B------:R3:W4:Y:S04]  /*8730*/  SHFL.IDX PT, R4, R5, 0x1, 0x181f ;  /* 0x00381f0005047f89 */ /* 0x00072800000e0000 */
[----:B------:R5:W-:Y:S04]  /*8740*/  LDGSTS.E.BYPASS.LTC128B.128 [R0+0x4000], [R10.64], !P0 ;  /* 0x040000000a007fae */ /* 0x000be8000c101d46 */
[----:B------:R2:W1:Y:S02]  /*8750*/  SHFL.IDX PT, R2, R12, 0x1, 0x181f ;  /* 0x00381f000c027f89 */ /* 0x00046400000e0000 */
[----:B-1-3--:R-:W-:Y:S02]  /*8760*/  SEL R5, RZ, 0x10, P0 ;  /* 0x00000010ff057807 */ /* 0x00afe40000000000 */
[----:B-----5:R-:W-:Y:S02]  /*8770*/  SEL R11, RZ, 0x10, P5 ;  /* 0x00000010ff0b7807 */ /* 0x020fe40002800000 */
[----:B------:R-:W-:Y:S04]  /*8780*/  SEL R10, RZ, 0x10, P1 ;  /* 0x00000010ff0a7807 */ /* 0x000fe80000800000 */
.L_x_2631:
[----:B--2-4-:R-:W-:Y:S02]  /*8790*/  IADD3 R3, -R10, 0x10, RZ ;  /* 0x000000100a037810 */ /* 0x014fe40007ffe1ff */
[----:B------:R-:W-:Y:S02]  /*87a0*/  IADD3 R8, -R11, 0x10, RZ ;  /* 0x000000100b087810 */ /* 0x000fe40007ffe1ff */
[----:B------:R-:W-:Y:S02]  /*87b0*/  IADD3 R6, -R5, 0x10, RZ ;  /* 0x0000001005067810 */ /* 0x000fe40007ffe1ff */
[----:B------:R-:W-:Y:S02]  /*87c0*/  LOP3.LUT R7, R3, 0xf, RZ, 0xc0, !PT ;  /* 0x0000000f03077812 */ /* 0x000fe400078ec0ff */
[----:B------:R-:W-:Y:S02]  /*87d0*/  LOP3.LUT R8, R8, 0xf, RZ, 0xc0, !PT ;  /* 0x0000000f08087812 */ /* 0x000fe400078ec0ff */
[----:B------:R-:W-:Y:S02]  /*87e0*/  LOP3.LUT R3, R6, 0xf, RZ, 0xc0, !PT ;  /* 0x0000000f06037812 */ /* 0x000fe400078ec0ff */
[-C--:B------:R-:W-:Y:S02]  /*87f0*/  IADD3 R6, P6, P5, R7, R2.reuse, R17 ;  /* 0x0000000207067210 */ /* 0x080fe40007dde011 */
[----:B------:R-:W-:Y:S02]  /*8800*/  IADD3 R8, P1, P0, R8, R2, R16 ;  /* 0x0000000208087210 */ /* 0x000fe4000783e010 */
[-C--:B------:R-:W-:Y:S02]  /*8810*/  IADD3.X R7, RZ, R4.reuse, R14, P6, P5 ;  /* 0x00000004ff077210 */ /* 0x080fe400037ea40e */
[----:B------:R-:W-:Y:S02]  /*8820*/  ISETP.NE.U32.AND P6, PT, R11, RZ, PT ;  /* 0x000000ff0b00720c */ /* 0x000fe40003fc5070 */
[----:B------:R-:W-:Y:S02]  /*8830*/  IADD3.X R9, RZ, R4, R13, P1, P0 ;  /* 0x00000004ff097210 */ /* 0x000fe40000fe040d */
[----:B------:R-:W-:Y:S02]  /*8840*/  IADD3 R2, P1, P0, R3, R2, R18 ;  /* 0x0000000203027210 */ /* 0x000fe4000783e012 */
[----:B------:R-:W-:Y:S02]  /*8850*/  ISETP.NE.U32.AND P5, PT, R10, RZ, PT ;  /* 0x000000ff0a00720c */ /* 0x000fe40003fa5070 */
[----:B------:R-:W-:Y:S02]  /*8860*/  IADD3.X R3, RZ, R4, R15, P1, P0 ;  /* 0x00000004ff037210 */ /* 0x000fe40000fe040f */
[----:B------:R-:W-:Y:S03]  /*8870*/  ISETP.NE.U32.AND P0, PT, R5, RZ, PT ;  /* 0x000000ff0500720c */ /* 0x000fe60003f05070 */
[----:B------:R-:W-:Y:S01]  /*8880*/  @!PT LDS RZ, [RZ] ;  /* 0x00000000fffff984 */ /* 0x000fe20000000800 */
[----:B------:R-:W-:Y:S01]  /*8890*/  @!PT LDS RZ, [RZ] ;  /* 0x00000000fffff984 */ /* 0x000fe20000000800 */
[----:B------:R-:W-:Y:S01]  /*88a0*/  @!PT LDS RZ, [RZ] ;  /* 0x00000000fffff984 */ /* 0x000fe20000000800 */
[----:B------:R1:W-:Y:S06]  /*88b0*/  LDGSTS.E.BYPASS.LTC128B.128.ZFILL [R0+0x1000], [R8.64], P6 ;  /* 0x0100000008007fae */ /* 0x0003ec000b141d46 */
[----:B------:R1:W-:Y:S04]  /*88c0*/  LDGSTS.E.BYPASS.LTC128B.128.ZFILL [R0+0x3000], [R6.64], P5 ;  /* 0x0300000006007fae */ /* 0x0003e8000a941d46 */
[----:B------:R1:W-:Y:S02]  /*88d0*/  LDGSTS.E.BYPASS.LTC128B.128.ZFILL [R0+0x5000], [R2.64], P0 ;  /* 0x0500000002007fae */ /* 0x0003e40008141d46 */
.L_x_2587:
[----:B------:R-:W-:Y:S05]  /*88e0*/  BSYNC B0 ;  /* 0x0000000000007941 */ /* 0x000fea0003800000 */
.L_x_2586:
[C---:B------:R-:W-:Y:S01]  /*88f0*/  ISETP.GT.AND P0, PT, R172.reuse, R208, PT ;  /* 0x000000d0ac00720c */ /* 0x040fe20003f04270 */
[----:B------:R-:W0:Y:S01]  /*8900*/  LDGDEPBAR ;  /* 0x00000000000079af */ /* 0x000e220000000000 */
[C---:B------:R-:W-:Y:S01]  /*8910*/  ISETP.GE.AND P1, PT, R161.reuse, 0x1, PT ;  /* 0x00000001a100780c */ /* 0x040fe20003f26270 */
[----:B------:R-:W-:Y:S01]  /*8920*/  IMAD.MOV.U32 R127, RZ, RZ, R124 ;  /* 0x000000ffff7f7224 */ /* 0x000fe200078e007c */
[----:B------:R-:W-:Y:S01]  /*8930*/  IADD3 R161, R161, 0x1, RZ ;  /* 0x00000001a1a17810 */ /* 0x000fe20007ffe0ff */
[----:B------:R-:W-:Y:S01]  /*8940*/  IMAD.MOV.U32 R126, RZ, RZ, R125 ;  /* 0x000000ffff7e7224 */ /* 0x000fe200078e007d */
[----:B------:R-:W-:Y:S02]  /*8950*/  IADD3 R172, R172, -0x1, RZ ;  /* 0xffffffffacac7810 */ /* 0x000fe40007ffe0ff */
[----:B------:R-:W-:Y:S05]  /*8960*/  SEL R161, R161, RZ, !P1 ;  /* 0x000000ffa1a17207 */ /* 0x000fea0004800000 */
[----:B-1----:R-:W-:-:S05]  /*8970*/  @P0 BRA `(.L_x_2590) ;  /* 0xffffcc7000000947 */ /* 0x002fca000383ffff */
.L_x_2581:
[----:B------:R-:W-:Y:S01]  /*8980*/  ISETP.GE.AND P0, PT, R172, R204, PT ;  /* 0x000000ccac00720c */ /* 0x000fe20003f06270 */
[----:B------:R-:W-:Y:S01]  /*8990*/  IMAD.MOV.U32 R179, RZ, RZ, 0x1f ;  /* 0x0000001fffb37424 */ /* 0x000fe200078e00ff */
[----:B------:R-:W-:-:S11]  /*89a0*/  MOV R178, 0xffffffff ;  /* 0xffffffff00b27802 */ /* 0x000fd60000000f00 */
[----:B------:R-:W-:Y:S05]  /*89b0*/  @!P0 BRA `(.L_x_2591) ;  /* 0x00002ea000008947 */ /* 0x000fea0003800000 */
[----:B------:R-:W-:Y:S02]  /*89c0*/  MOV R126, R124 ;  /* 0x0000007c007e7202 */ /* 0x000fe40000000f00 */
[----:B------:R-:W-:Y:S02]  /*89d0*/  MOV R0, R125 ;  /* 0x0000007d00007202 */ /* 0x000fe40000000f00 */
.L_x_2601:
        /* <DEDUP_REMOVED lines=43> */
.L_x_2632:
        /* <DEDUP_REMOVED lines=22> */
.L_x_2633:
        /* <DEDUP_REMOVED lines=21> */
.L_x_2593:
[----:B------:R-:W-:Y:S05]  /*8f40*/  BSYNC B0 ;  /* 0x0000000000007941 */ /* 0x000fea0003800000 */
.L_x_2592:
[----:B------:R-:W0:Y:S01]  /*8f50*/  LDGDEPBAR ;  /* 0x00000000000079af */ /* 0x000e220000000000 */
[----:B------:R-:W-:Y:S01]  /*8f60*/  WARPSYNC 0xffffffff ;  /* 0xffffffff00007948 */ /* 0x000fe20003800000 */
[C---:B--23--:R-:W-:Y:S03]  /*8f70*/  HMMA.16816.F32 R4, R32.reuse, R8, RZ ;  /* 0x000000082004723c */ /* 0x04cfe600000018ff */
[----:B------:R-:W-:Y:S01]  /*8f80*/  ISETP.GE.AND P0, PT, R198, 0x1, PT ;  /* 0x00000001c600780c */ /* 0x000fe20003f06270 */
[C---:B------:R-:W-:Y:S01]  /*8f90*/  IMAD.IADD R3, R166.reuse, 0x1, R124 ;  /* 0x00000001a6037824 */ /* 0x040fe200078e027c */
[C---:B------:R-:W-:Y:S01]  /*8fa0*/  IADD3 R2, R167.reuse, R124, R166 ;  /* 0x0000007ca7027210 */ /* 0x040fe20007ffe0a6 */
[----:B------:R-:W-:Y:S02]  /*8fb0*/  IMAD.IADD R127, R166, 0x1, R125 ;  /* 0x00000001a67f7824 */ /* 0x000fe400078e027d */
        /* <DEDUP_REMOVED lines=30> */
[----:B------:R-:W-:Y:S01]  /*91a0*/  IMAD.IADD R152, R167, 0x1, R124 ;  /* 0x00000001a7987824 */ /* 0x000fe200078e027c */
        /* <DEDUP_REMOVED lines=79> */
[----:B------:R-:W3:Y:S07]  /*96a0*/  LDSM.16.M88.4 R144, [R152+0x5000] ;  /* 0x005000009890783b */ /* 0x000eee0000000200 */
        /* <DEDUP_REMOVED lines=71> */
.L_x_2634:
[----:B-12---:R-:W-:Y:S01]  /*9b20*/  FMNMX.FTZ R125, R125, R2, !PT ;  /* 0x000000027d7d7209 */ /* 0x006fe20007810000 */
[----:B------:R-:W-:Y:S01]  /*9b30*/  SHFL.BFLY PT, R3, R124, 0x2, 0x1f ;  /* 0x0c401f007c037f89 */ /* 0x000fe200000e0000 */
[----:B------:R-:W-:Y:S04]  /*9b40*/  DEPBAR.LE SB0, 0x2 ;  /* 0x000080800000791a */ /* 0x000fe80000000000 */
[----:B------:R-:W-:Y:S03]  /*9b50*/  BSSY B0, `(.L_x_2597) ;  /* 0x00001c6000007945 */ /* 0x000fe60003800000 */
[----:B------:R-:W1:Y:S08]  /*9b60*/  SHFL.BFLY PT, R2, R125, 0x1, 0x1f ;  /* 0x0c201f007d027f89 */ /* 0x000e7000000e0000 */
[----:B------:R-:W-:Y:S01]  /*9b70*/  BAR.SYNC.DEFER_BLOCKING 0x0 ;  /* 0x0000000000007b1d */ /* 0x000fe20000010000 */
[----:B-1----:R-:W-:Y:S02]  /*9b80*/  FMNMX.FTZ R125, R125, R2, !PT ;  /* 0x000000027d7d7209 */ /* 0x002fe40007810000 */
[----:B------:R-:W-:Y:S03]  /*9b90*/  FMNMX.FTZ R124, R124, R3, !PT ;  /* 0x000000037c7c7209 */ /* 0x000fe60007810000 */
[C---:B------:R-:W-:Y:S02]  /*9ba0*/  FADD.FTZ R0, -R125.reuse, R0 ;  /* 0x000000007d007221 */ /* 0x040fe40000010100 */
[----:B------:R-:W-:Y:S01]  /*9bb0*/  FMUL.FTZ R144, R125, c[0x0][0x2d0] ;  /* 0x0000b4007d907a20 */ /* 0x000fe20000410000 */
[----:B------:R-:W1:Y:S01]  /*9bc0*/  SHFL.BFLY PT, R3, R124, 0x1, 0x1f ;  /* 0x0c201f007c037f89 */ /* 0x000e6200000e0000 */
[----:B------:R-:W-:Y:S02]  /*9bd0*/  FMUL.FTZ R0, R0, c[0x0][0x2d0] ;  /* 0x0000b40000007a20 */ /* 0x000fe40000410000 */
[--C-:B------:R-:W-:Y:S02]  /*9be0*/  FFMA.FTZ R4, R4, c[0x0][0x2d0], -R144.reuse ;  /* 0x0000b40004047a23 */ /* 0x100fe40000010890 */
[----:B------:R2:W3:Y:S01]  /*9bf0*/  MUFU.EX2 R2, R0 ;  /* 0x0000000000027308 */ /* 0x0004e20000000800 */
        /* <DEDUP_REMOVED lines=9> */
[--C-:B------:R-:W-:Y:S01]  /*9c90*/  FFMA.FTZ R21, R21, c[0x0][0x2d0], -R144.reuse ;  /* 0x0000b40015157a23 */ /* 0x100fe20000010890 */
[----:B-1----:R-:W-:Y:S02]  /*9ca0*/  FMNMX.FTZ R124, R124, R3, !PT ;  /* 0x000000037c7c7209 */ /* 0x002fe40007810000 */
[----:B------:R-:W1:Y:S01]  /*9cb0*/  MUFU.EX2 R158, R5 ;  /* 0x00000005009e7308 */ /* 0x000e620000000800 */
[-C--:B------:R-:W-:Y:S01]  /*9cc0*/  IADD3 R3, R171, R160.reuse, RZ ;  /* 0x000000a0ab037210 */ /* 0x080fe20007ffe0ff */
[----:B------:R-:W-:Y:S02]  /*9cd0*/  FFMA.FTZ R25, R25, c[0x0][0x2d0], -R144 ;  /* 0x0000b40019197a23 */ /* 0x000fe40000010890 */
[----:B--2---:R-:W-:Y:S01]  /*9ce0*/  FADD.FTZ R0, -R124, R126 ;  /* 0x0000007e7c007221 */ /* 0x004fe20000010100 */
[----:B------:R-:W-:Y:S01]  /*9cf0*/  IADD3 R126, R170, R160, RZ ;  /* 0x000000a0aa7e7210 */ /* 0x000fe20007ffe0ff */
[----:B------:R-:W-:Y:S01]  /*9d00*/  FMUL.FTZ R145, R124, c[0x0][0x2d0] ;  /* 0x0000b4007c917a20 */ /* 0x000fe20000410000 */
[----:B------:R-:W-:Y:S01]  /*9d10*/  IADD3 R127, R168, R3, RZ ;  /* 0x00000003a87f7210 */ /* 0x000fe20007ffe0ff */
[----:B------:R-:W-:Y:S02]  /*9d20*/  FMUL.FTZ R0, R0, c[0x0][0x2d0] ;  /* 0x0000b40000007a20 */ /* 0x000fe40000410000 */
[----:B------:R-:W2:Y:S01]  /*9d30*/  LDSM.16.MT88.4 R140, [R126] ;  /* 0x000000007e8c783b */ /* 0x000ea20000004200 */
[--C-:B------:R-:W-:Y:S01]  /*9d40*/  FFMA.FTZ R6, R6, c[0x0][0x2d0], -R145.reuse ;  /* 0x0000b40006067a23 */ /* 0x100fe20000010891 */
[----:B------:R4:W-:Y:S01]  /*9d50*/  MUFU.EX2 R159, R8 ;  /* 0x00000008009f7308 */ /* 0x0009e20000000800 */
[--C-:B------:R-:W-:Y:S02]  /*9d60*/  FFMA.FTZ R7, R7, c[0x0][0x2d0], -R145.reuse ;  /* 0x0000b40007077a23 */ /* 0x100fe40000010891 */
[--C-:B------:R-:W-:Y:S02]  /*9d70*/  FFMA.FTZ R10, R10, c[0x0][0x2d0], -R145.reuse ;  /* 0x0000b4000a0a7a23 */ /* 0x100fe40000010891 */
[--C-:B------:R-:W-:Y:S02]  /*9d80*/  FFMA.FTZ R11, R11, c[0x0][0x2d0], -R145.reuse ;  /* 0x0000b4000b0b7a23 */ /* 0x100fe40000010891 */
[C---:B---3--:R-:W-:Y:S02]  /*9d90*/  FMUL.FTZ R4, R2.reuse, R128 ;  /* 0x0000008002047220 */ /* 0x048fe40000410000 */
[C---:B------:R-:W-:Y:S01]  /*9da0*/  FMUL.FTZ R100, R2.reuse, R100 ;  /* 0x0000006402647220 */ /* 0x040fe20000410000 */
[----:B------:R-:W3:Y:S01]  /*9db0*/  MUFU.EX2 R177, R9 ;  /* 0x0000000900b17308 */ /* 0x000ee20000000800 */
[----:B------:R-:W-:Y:S01]  /*9dc0*/  FMUL.FTZ R101, R2, R101 ;  /* 0x0000006502657220 */ /* 0x000fe20000410000 */
[----:B-1----:R-:W-:Y:S01]  /*9dd0*/  F2FP.PACK_AB R136, R158, R149 ;  /* 0x000000959e88723e */ /* 0x002fe200000000ff */
[C---:B------:R-:W-:Y:S02]  /*9de0*/  FMUL.FTZ R5, R2.reuse, R129 ;  /* 0x0000008102057220 */ /* 0x040fe40000410000 */
[C---:B------:R-:W-:Y:S02]  /*9df0*/  FMUL.FTZ R104, R2.reuse, R104 ;  /* 0x0000006802687220 */ /* 0x040fe40000410000 */
[C---:B------:R-:W-:Y:S02]  /*9e00*/  FMUL.FTZ R105, R2.reuse, R105 ;  /* 0x0000006902697220 */ /* 0x040fe40000410000 */
[C---:B------:R-:W-:Y:S01]  /*9e10*/  FMUL.FTZ R108, R2.reuse, R108 ;  /* 0x0000006c026c7220 */ /* 0x040fe20000410000 */
[----:B------:R-:W1:Y:S01]  /*9e20*/  MUFU.EX2 R0, R0 ;  /* 0x0000000000007308 */ /* 0x000e620000000800 */
[C---:B------:R-:W-:Y:S02]  /*9e30*/  FMUL.FTZ R109, R2.reuse, R109 ;  /* 0x0000006d026d7220 */ /* 0x040fe40000410000 */
[C---:B------:R-:W-:Y:S02]  /*9e40*/  FMUL.FTZ R112, R2.reuse, R112 ;  /* 0x0000007002707220 */ /* 0x040fe40000410000 */
[C---:B----4-:R-:W-:Y:S02]  /*9e50*/  FMUL.FTZ R8, R2.reuse, R132 ;  /* 0x0000008402087220 */ /* 0x050fe40000410000 */
[C---:B------:R-:W-:Y:S02]  /*9e60*/  FMUL.FTZ R113, R2.reuse, R113 ;  /* 0x0000007102717220 */ /* 0x040fe40000410000 */
[C---:B------:R-:W-:Y:S01]  /*9e70*/  FMUL.FTZ R116, R2.reuse, R116 ;  /* 0x0000007402747220 */ /* 0x040fe20000410000 */
[----:B------:R4:W-:Y:S01]  /*9e80*/  MUFU.EX2 R148, R6 ;  /* 0x0000000600947308 */ /* 0x0009e20000000800 */
[C---:B------:R-:W-:Y:S02]  /*9e90*/  FMUL.FTZ R117, R2.reuse, R117 ;  /* 0x0000007502757220 */ /* 0x040fe40000410000 */
[C---:B------:R-:W-:Y:S01]  /*9ea0*/  FMUL.FTZ R120, R2.reuse, R120 ;  /* 0x0000007802787220 */ /* 0x040fe20000410000 */
[----:B---3--:R-:W-:Y:S01]  /*9eb0*/  F2FP.PACK_AB R138, R177, R159 ;  /* 0x0000009fb18a723e */ /* 0x008fe200000000ff */
[C---:B------:R-:W-:Y:S02]  /*9ec0*/  FMUL.FTZ R9, R2.reuse, R133 ;  /* 0x0000008502097220 */ /* 0x040fe40000410000 */
[C---:B------:R-:W-:Y:S02]  /*9ed0*/  FMUL.FTZ R121, R2.reuse, R121 ;  /* 0x0000007902797220 */ /* 0x040fe40000410000 */
[C---:B------:R-:W-:Y:S01]  /*9ee0*/  FMUL.FTZ R36, R2.reuse, R36 ;  /* 0x0000002402247220 */ /* 0x040fe20000410000 */
[----:B------:R-:W3:Y:S01]  /*9ef0*/  MUFU.EX2 R157, R7 ;  /* 0x00000007009d7308 */ /* 0x000ee20000000800 */
[C---:B------:R-:W-:Y:S02]  /*9f00*/  FMUL.FTZ R37, R2.reuse, R37 ;  /* 0x0000002502257220 */ /* 0x040fe40000410000 */
[----:B------:R-:W-:Y:S02]  /*9f10*/  FMUL.FTZ R40, R2, R40 ;  /* 0x0000002802287220 */ /* 0x000fe40000410000 */
[C---:B-1----:R-:W-:Y:S02]  /*9f20*/  FMUL.FTZ R102, R0.reuse, R102 ;  /* 0x0000006600667220 */ /* 0x042fe40000410000 */
[C---:B------:R-:W-:Y:S02]  /*9f30*/  FMUL.FTZ R103, R0.reuse, R103 ;  /* 0x0000006700677220 */ /* 0x040fe40000410000 */
[C---:B------:R-:W-:Y:S01]  /*9f40*/  FMUL.FTZ R106, R0.reuse, R106 ;  /* 0x0000006a006a7220 */ /* 0x040fe20000410000 */
[----:B------:R1:W-:Y:S01]  /*9f50*/  MUFU.EX2 R174, R10 ;  /* 0x0000000a00ae7308 */ /* 0x0003e20000000800 */
[C---:B------:R-:W-:Y:S02]  /*9f60*/  FMUL.FTZ R107, R0.reuse, R107 ;  /* 0x0000006b006b7220 */ /* 0x040fe40000410000 */
[C---:B------:R-:W-:Y:S02]  /*9f70*/  FMUL.FTZ R110, R0.reuse, R110 ;  /* 0x0000006e006e7220 */ /* 0x040fe40000410000 */
[C---:B----4-:R-:W-:Y:S02]  /*9f80*/  FMUL.FTZ R6, R0.reuse, R130 ;  /* 0x0000008200067220 */ /* 0x050fe40000410000 */
[C---:B------:R-:W-:Y:S02]  /*9f90*/  FMUL.FTZ R111, R0.reuse, R111 ;  /* 0x0000006f006f7220 */ /* 0x040fe40000410000 */
[C---:B------:R-:W-:Y:S01]  /*9fa0*/  FMUL.FTZ R114, R0.reuse, R114 ;  /* 0x0000007200727220 */ /* 0x040fe20000410000 */
[----:B------:R-:W4:Y:S01]  /*9fb0*/  MUFU.EX2 R175, R11 ;  /* 0x0000000b00af7308 */ /* 0x000f220000000800 */
        /* <DEDUP_REMOVED lines=9> */
[C---:B-1----:R-:W-:Y:S02]  /*a050*/  FMUL.FTZ R10, R0.reuse, R134 ;  /* 0x00000086000a7220 */ /* 0x042fe40000410000 */
[----:B------:R-:W-:Y:S02]  /*a060*/  FMUL.FTZ R39, R0, R39 ;  /* 0x0000002700277220 */ /* 0x000fe40000410000 */
[----:B------:R-:W-:Y:S01]  /*a070*/  FMUL.FTZ R41, R2, R41 ;  /* 0x0000002902297220 */ /* 0x000fe20000410000 */
[----:B------:R-:W-:Y:S01]  /*a080*/  MUFU.EX2 R155, R17 ;  /* 0x00000011009b7308 */ /* 0x000fe20000000800 */
[C---:B------:R-:W-:Y:S02]  /*a090*/  FMUL.FTZ R42, R0.reuse, R42 ;  /* 0x0000002a002a7220 */ /* 0x040fe40000410000 */
[C---:B------:R-:W-:Y:S01]  /*a0a0*/  FMUL.FTZ R43, R0.reuse, R43 ;  /* 0x0000002b002b7220 */ /* 0x040fe20000410000 */
[----:B----4-:R-:W-:Y:S01]  /*a0b0*/  F2FP.PACK_AB R139, R175, R174 ;  /* 0x000000aeaf8b723e */ /* 0x010fe200000000ff */
[----:B------:R-:W-:Y:S02]  /*a0c0*/  FMUL.FTZ R11, R0, R135 ;  /* 0x00000087000b7220 */ /* 0x000fe40000410000 */
[----:B------:R-:W-:Y:S01]  /*a0d0*/  LDSM.16.MT88.4 R132, [R126+0x1800] ;  /* 0x001800007e84783b */ /* 0x000fe20000004200 */
[--C-:B------:R-:W-:Y:S02]  /*a0e0*/  FFMA.FTZ R18, R18, c[0x0][0x2d0], -R145.reuse ;  /* 0x0000b40012127a23 */ /* 0x100fe40000010891 */
[--C-:B------:R-:W-:Y:S01]  /*a0f0*/  FFMA.FTZ R19, R19, c[0x0][0x2d0], -R145.reuse ;  /* 0x0000b40013137a23 */ /* 0x100fe20000010891 */
[C---:B--2---:R-:W-:Y:S01]  /*a100*/  HMMA.16816.F32 R4, R136.reuse, R140, R4 ;  /* 0x0000008c8804723c */ /* 0x044fe20000001804 */
[----:B------:R-:W-:Y:S04]  /*a110*/  MUFU.EX2 R150, R18 ;  /* 0x0000001200967308 */ /* 0x000fe80000000800 */
[--C-:B------:R-:W-:Y:S02]  /*a120*/  FFMA.FTZ R22, R22, c[0x0][0x2d0], -R145.reuse ;  /* 0x0000b40016167a23 */ /* 0x100fe40000010891 */
[----:B------:R-:W-:Y:S01]  /*a130*/  IADD3 R140, R168, R126, RZ ;  /* 0x0000007ea88c7210 */ /* 0x000fe20007ffe0ff */
[C---:B------:R-:W-:Y:S03]  /*a140*/  HMMA.16816.F32 R8, R136.reuse, R142, R8 ;  /* 0x0000008e8808723c */ /* 0x040fe60000001808 */
[----:B------:R1:W-:Y:S01]  /*a150*/  MUFU.EX2 R151, R19 ;  /* 0x0000001300977308 */ /* 0x0003e20000000800 */
[----:B------:R-:W2:Y:S01]  /*a160*/  LDSM.16.MT88.4 R128, [R140] ;  /* 0x000000008c80783b */ /* 0x000ea20000004200 */
[--C-:B------:R-:W-:Y:S02]  /*a170*/  FFMA.FTZ R23, R23, c[0x0][0x2d0], -R145.reuse ;  /* 0x0000b40017177a23 */ /* 0x100fe40000010891 */
[--C-:B------:R-:W-:Y:S02]  /*a180*/  FFMA.FTZ R26, R26, c[0x0][0x2d0], -R145.reuse ;  /* 0x0000b4001a1a7a23 */ /* 0x100fe40000010891 */
[----:B------:R-:W-:Y:S03]  /*a190*/  FFMA.FTZ R27, R27, c[0x0][0x2d0], -R145 ;  /* 0x0000b4001b1b7a23 */ /* 0x000fe60000010891 */
        /* <DEDUP_REMOVED lines=10> */
[----:B-1----:R-:W-:Y:S01]  /*a240*/  LDSM.16.MT88.4 R16, [R140+0x800] ;  /* 0x000800008c10783b */ /* 0x002fe20000004200 */
        /* <DEDUP_REMOVED lines=10> */
[C---:B--2---:R-:W-:Y:S03]  /*a2f0*/  HMMA.16816.F32 R100, R136.reuse, R128, R100 ;  /* 0x000000808864723c */ /* 0x044fe60000001864 */
[C---:B------:R-:W-:Y:S02]  /*a300*/  FMUL.FTZ R60, R2.reuse, R60 ;  /* 0x0000003c023c7220 */ /* 0x040fe40000410000 */
[----:B------:R-:W-:Y:S02]  /*a310*/  FMUL.FTZ R61, R2, R61 ;  /* 0x0000003d023d7220 */ /* 0x000fe40000410000 */
[C---:B------:R-:W-:Y:S01]  /*a320*/  FMUL.FTZ R62, R0.reuse, R62 ;  /* 0x0000003e003e7220 */ /* 0x040fe20000410000 */
[C---:B------:R-:W-:Y:S01]  /*a330*/  HMMA.16816.F32 R104, R136.reuse, R130, R104 ;  /* 0x000000828868723c */ /* 0x040fe20000001868 */
[----:B------:R-:W1:Y:S01]  /*a340*/  LDSM.16.MT88.4 R128, [R3] ;  /* 0x000000000380783b */ /* 0x000e620000004200 */
[----:B------:R-:W2:Y:S02]  /*a350*/  MUFU.EX2 R154, R13 ;  /* 0x0000000d009a7308 */ /* 0x000ea40000000800 */
        /* <DEDUP_REMOVED lines=11> */
[----:B--2---:R-:W-:Y:S01]  /*a410*/  F2FP.PACK_AB R12, R154, R147 ;  /* 0x000000939a0c723e */ /* 0x004fe200000000ff */
        /* <DEDUP_REMOVED lines=29> */
[--C-:B------:R-:W-:Y:S02]  /*a5f0*/  FFMA.FTZ R24, R24, c[0x0][0x2d0], -R144.reuse ;  /* 0x0000b40018187a23 */ /* 0x100fe40000010890 */
[----:B------:R-:W-:Y:S01]  /*a600*/  FFMA.FTZ R2, R2, R202, R149 ;  /* 0x000000ca02027223 */ /* 0x000fe20000010095 */
[C---:B-1----:R-:W-:Y:S01]  /*a610*/  HMMA.16816.F32 R116, R136.reuse, R128, R116 ;  /* 0x000000808874723c */ /* 0x042fe20000001874 */
[----:B------:R1:W-:Y:S02]  /*a620*/  MUFU.EX2 R146, R24 ;  /* 0x0000001800927308 */ /* 0x0003e40000000800 */
[--C-:B------:R-:W-:Y:S02]  /*a630*/  FFMA.FTZ R14, R14, c[0x0][0x2d0], -R145.reuse ;  /* 0x0000b4000e0e7a23 */ /* 0x100fe40000010891 */
[--C-:B------:R-:W-:Y:S02]  /*a640*/  FFMA.FTZ R15, R15, c[0x0][0x2d0], -R145.reuse ;  /* 0x0000b4000f0f7a23 */ /* 0x100fe40000010891 */
[--C-:B------:R-:W-:Y:S01]  /*a650*/  FFMA.FTZ R28, R28, c[0x0][0x2d0], -R144.reuse ;  /* 0x0000b4001c1c7a23 */ /* 0x100fe20000010890 */
[C---:B------:R-:W-:Y:S01]  /*a660*/  HMMA.16816.F32 R120, R136.reuse, R130, R120 ;  /* 0x000000828878723c */ /* 0x040fe20000001878 */
[----:B------:R-:W2:Y:S02]  /*a670*/  LDSM.16.MT88.4 R128, [R126+0x2000] ;  /* 0x002000007e80783b */ /* 0x000ea40000004200 */
[----:B------:R3:W4:Y:S01]  /*a680*/  MUFU.EX2 R153, R14 ;  /* 0x0000000e00997308 */ /* 0x0007220000000800 */
[--C-:B------:R-:W-:Y:S02]  /*a690*/  FFMA.FTZ R29, R29, c[0x0][0x2d0], -R144.reuse ;  /* 0x0000b4001d1d7a23 */ /* 0x100fe40000010890 */
[--C-:B------:R-:W-:Y:S02]  /*a6a0*/  FFMA.FTZ R32, R32, c[0x0][0x2d0], -R144.reuse ;  /* 0x0000b40020207a23 */ /* 0x100fe40000010890 */
[----:B------:R-:W-:Y:S04]  /*a6b0*/  FFMA.FTZ R33, R33, c[0x0][0x2d0], -R144 ;  /* 0x0000b40021217a23 */ /* 0x000fe80000010890 */
[--C-:B------:R-:W-:Y:S01]  /*a6c0*/  FFMA.FTZ R30, R30, c[0x0][0x2d0], -R145.reuse ;  /* 0x0000b4001e1e7a23 */ /* 0x100fe20000010891 */
[----:B------:R-:W5:Y:S01]  /*a6d0*/  MUFU.EX2 R152, R15 ;  /* 0x0000000f00987308 */ /* 0x000f620000000800 */
[--C-:B------:R-:W-:Y:S02]  /*a6e0*/  FFMA.FTZ R31, R31, c[0x0][0x2d0], -R145.reuse ;  /* 0x0000b4001f1f7a23 */ /* 0x100fe40000010891 */
[--C-:B------:R-:W-:Y:S02]  /*a6f0*/  FFMA.FTZ R34, R34, c[0x0][0x2d0], -R145.reuse ;  /* 0x0000b40022227a23 */ /* 0x100fe40000010891 */
[----:B-1----:R-:W-:Y:S02]  /*a700*/  FFMA.FTZ R24, R0, R203, R148 ;  /* 0x000000cb00187223 */ /* 0x002fe40000010094 */
[----:B------:R-:W-:Y:S02]  /*a710*/  FADD.FTZ R0, R158, R2 ;  /* 0x000000029e007221 */ /* 0x000fe40000010000 */
[----:B------:R-:W-:Y:S01]  /*a720*/  FADD.FTZ R2, R157, R24 ;  /* 0x000000189d027221 */ /* 0x000fe20000010000 */
[----:B------:R-:W-:Y:S01]  /*a730*/  MUFU.EX2 R28, R28 ;  /* 0x0000001c001c7308 */ /* 0x000fe20000000800 */
[----:B------:R-:W-:Y:S02]  /*a740*/  FFMA.FTZ R35, R35, c[0x0][0x2d0], -R145 ;  /* 0x0000b40023237a23 */ /* 0x000fe40000010891 */
[----:B------:R-:W-:Y:S01]  /*a750*/  FADD.FTZ R0, R159, R0 ;  /* 0x000000009f007221 */ /* 0x000fe20000010000 */
[----:B---3--:R-:W-:Y:S01]  /*a760*/  F2FP.PACK_AB R14, R155, R156 ;  /* 0x0000009c9b0e723e */ /* 0x008fe200000000ff */
[----:B------:R-:W-:Y:S02]  /*a770*/  FADD.FTZ R2, R174, R2 ;  /* 0x00000002ae027221 */ /* 0x000fe40000010000 */
[----:B------:R-:W-:Y:S02]  /*a780*/  FADD.FTZ R0, R177, R0 ;  /* 0x00000000b1007221 */ /* 0x000fe40000010000 */
[----:B------:R-:W-:Y:S01]  /*a790*/  FADD.FTZ R2, R175, R2 ;  /* 0x00000002af027221 */ /* 0x000fe20000010000 */
[----:B------:R-:W-:Y:S01]  /*a7a0*/  MUFU.EX2 R29, R29 ;  /* 0x0000001d001d7308 */ /* 0x000fe20000000800 */
[----:B------:R-:W-:Y:S02]  /*a7b0*/  FADD.FTZ R0, R147, R0 ;  /* 0x0000000093007221 */ /* 0x000fe40000010000 */
[----:B----4-:R-:W-:Y:S01]  /*a7c0*/  FADD.FTZ R2, R153, R2 ;  /* 0x0000000299027221 */ /* 0x010fe20000010000 */
[----:B-----5:R-:W-:Y:S01]  /*a7d0*/  F2FP.PACK_AB R13, R152, R153 ;  /* 0x00000099980d723e */ /* 0x020fe200000000ff */
[----:B------:R-:W-:Y:S01]  /*a7e0*/  FADD.FTZ R0, R154, R0 ;  /* 0x000000009a007221 */ /* 0x000fe20000010000 */
[----:B------:R-:W-:Y:S01]  /*a7f0*/  F2FP.PACK_AB R15, R151, R150 ;  /* 0x00000096970f723e */ /* 0x000fe200000000ff */
[----:B------:R-:W-:Y:S01]  /*a800*/  FADD.FTZ R2, R152, R2 ;  /* 0x0000000298027221 */ /* 0x000fe20000010000 */
[C---:B--2---:R-:W-:Y:S02]  /*a810*/  HMMA.16816.F32 R36, R136.reuse, R128, R36 ;  /* 0x000000808824723c */ /* 0x044fe40000001824 */
[----:B------:R-:W-:Y:S01]  /*a820*/  MUFU.EX2 R32, R32 ;  /* 0x0000002000207308 */ /* 0x000fe20000000800 */
[----:B------:R-:W-:Y:S02]  /*a830*/  FADD.FTZ R0, R156, R0 ;  /* 0x000000009c007221 */ /* 0x000fe40000010000 */
[----:B------:R-:W-:Y:S02]  /*a840*/  FADD.FTZ R2, R150, R2 ;  /* 0x0000000296027221 */ /* 0x000fe40000010000 */
[----:B------:R-:W-:Y:S01]  /*a850*/  FADD.FTZ R0, R155, R0 ;  /* 0x000000009b007221 */ /* 0x000fe20000010000 */
[C---:B------:R-:W-:Y:S01]  /*a860*/  HMMA.16816.F32 R40, R136.reuse, R130, R40 ;  /* 0x000000828828723c */ /* 0x040fe20000001828 */
[----:B------:R-:W1:Y:S03]  /*a870*/  LDSM.16.MT88.4 R128, [R140+0x2000] ;  /* 0x002000008c80783b */ /* 0x000e660000004200 */
[----:B------:R-:W-:Y:S01]  /*a880*/  MUFU.EX2 R33, R33 ;  /* 0x0000002100217308 */ /* 0x000fe20000000800 */
[----:B------:R-:W-:Y:S02]  /*a890*/  FADD.FTZ R2, R151, R2 ;  /* 0x0000000297027221 */ /* 0x000fe40000010000 */
[----:B------:R-:W-:Y:S05]  /*a8a0*/  FADD.FTZ R0, R142, R0 ;  /* 0x000000008e007221 */ /* 0x000fea0000010000 */
[----:B------:R-:W-:Y:S02]  /*a8b0*/  FADD.FTZ R0, R141, R0 ;  /* 0x000000008d007221 */ /* 0x000fe40000010000 */
[----:B------:R-:W-:Y:S02]  /*a8c0*/  MUFU.EX2 R30, R30 ;  /* 0x0000001e001e7308 */ /* 0x000fe40000000800 */
[----:B------:R-:W-:Y:S08]  /*a8d0*/  FADD.FTZ R0, R146, R0 ;  /* 0x0000000092007221 */ /* 0x000ff00000010000 */
[----:B------:R-:W-:Y:S10]  /*a8e0*/  MUFU.EX2 R31, R31 ;  /* 0x0000001f001f7308 */ /* 0x000ff40000000800 */
[----:B------:R-:W-:Y:S01]  /*a8f0*/  MUFU.EX2 R34, R34 ;  /* 0x0000002200227308 */ /* 0x000fe20000000800 */
[C---:B-1----:R-:W-:Y:S09]  /*a900*/  HMMA.16816.F32 R44, R136.reuse, R128, R44 ;  /* 0x00000080882c723c */ /* 0x042ff2000000182c */
[----:B------:R-:W-:Y:S01]  /*a910*/  MUFU.EX2 R35, R35 ;  /* 0x0000002300237308 */ /* 0x000fe20000000800 */
        /* <DEDUP_REMOVED lines=22> */
[----:B------:R-:W-:Y:S01]  /*aa80*/  MUFU.EX2 R136, R26 ;  /* 0x0000001a00887308 */ /* 0x000fe20000000800 */
[----:B--2---:R-:W-:Y:S09]  /*aa90*/  FADD.FTZ R2, R138, R2 ;  /* 0x000000028a027221 */ /* 0x004ff20000010000 */
[----:B------:R2:W5:Y:S01]  /*aaa0*/  MUFU.EX2 R137, R27 ;  /* 0x0000001b00897308 */ /* 0x0005620000000800 */
[----:B---3--:R-:W-:Y:S01]  /*aab0*/  LDSM.16.MT88.4 R20, [R140+0x1000] ;  /* 0x001000008c14783b */ /* 0x008fe20000004200 */
[----:B----4-:R-:W-:Y:S01]  /*aac0*/  FADD.FTZ R2, R139, R2 ;  /* 0x000000028b027221 */ /* 0x010fe20000010000 */
[C---:B-1----:R-:W-:Y:S08]  /*aad0*/  HMMA.16816.F32 R4, R12.reuse, R128, R4 ;  /* 0x000000800c04723c */ /* 0x042ff00000001804 */
[C---:B------:R-:W-:Y:S01]  /*aae0*/  HMMA.16816.F32 R8, R12.reuse, R130, R8 ;  /* 0x000000820c08723c */ /* 0x040fe20000001808 */
[----:B--2---:R-:W-:Y:S07]  /*aaf0*/  LDSM.16.MT88.4 R24, [R3+0x1800] ;  /* 0x001800000318783b */ /* 0x004fee0000004200 */
[C---:B------:R-:W-:Y:S08]  /*ab00*/  HMMA.16816.F32 R100, R12.reuse, R16, R100 ;  /* 0x000000100c64723c */ /* 0x040ff00000001864 */
        /* <DEDUP_REMOVED lines=33> */
[----:B------:R-:W-:Y:S03]  /*ad20*/  F2FP.PACK_AB R14, R143, R146 ;  /* 0x000000928f0e723e */ /* 0x000fe600000000ff */
[----:B------:R-:W-:Y:S02]  /*ad30*/  F2FP.PACK_AB R13, R139, R138 ;  /* 0x0000008a8b0d723e */ /* 0x000fe400000000ff */
[----:B-----5:R-:W-:Y:S07]  /*ad40*/  F2FP.PACK_AB R15, R137, R136 ;  /* 0x00000088890f723e */ /* 0x020fee00000000ff */
        /* <DEDUP_REMOVED lines=40> */
[C---:B------:R-:W-:Y:S01]  /*afd0*/  HMMA.16816.F32 R128, R12.reuse, R132, R4 ;  /* 0x000000840c80723c */ /* 0x040fe20000001804 */
[----:B------:R-:W2:Y:S07]  /*afe0*/  LDSM.16.MT88.4 R4, [R127+0x1800] ;  /* 0x001800007f04783b */ /* 0x000eae0000004200 */
[C---:B------:R-:W-:Y:S01]  /*aff0*/  HMMA.16816.F32 R132, R12.reuse, R134, R8 ;  /* 0x000000860c84723c */ /* 0x040fe20000001808 */
[----:B------:R-:W3:Y:S07]  /*b000*/  LDSM.16.MT88.4 R8, [R126+0x3800] ;  /* 0x003800007e08783b */ /* 0x000eee0000004200 */
[C---:B-1----:R-:W-:Y:S08]  /*b010*/  HMMA.16816.F32 R100, R12.reuse, R16, R100 ;  /* 0x000000100c64723c */ /* 0x042ff00000001864 */
[C---:B------:R-:W-:Y:S01]  /*b020*/  HMMA.16816.F32 R104, R12.reuse, R18, R104 ;  /* 0x000000120c68723c */ /* 0x040fe20000001868 */
[----:B------:R-:W1:Y:S07]  /*b030*/  LDSM.16.MT88.4 R16, [R140+0x3800] ;  /* 0x003800008c10783b */ /* 0x000e6e0000004200 */
[C---:B------:R-:W-:Y:S08]  /*b040*/  HMMA.16816.F32 R108, R12.reuse, R24, R108 ;  /* 0x000000180c6c723c */ /* 0x040ff0000000186c */
[C---:B------:R-:W-:Y:S01]  /*b050*/  HMMA.16816.F32 R112, R12.reuse, R26, R112 ;  /* 0x0000001a0c70723c */ /* 0x040fe20000001870 */
[----:B------:R4:W-:Y:S07]  /*b060*/  LDSM.16.MT88.4 R24, [R3+0x5800] ;  /* 0x005800000318783b */ /* 0x0009ee0000004200 */
[C---:B--2---:R-:W-:Y:S08]  /*b070*/  HMMA.16816.F32 R116, R12.reuse, R4, R116 ;  /* 0x000000040c74723c */ /* 0x044ff00000001874 */
[C---:B------:R-:W-:Y:S01]  /*b080*/  HMMA.16816.F32 R120, R12.reuse, R6, R120 ;  /* 0x000000060c78723c */ /* 0x040fe20000001878 */
[----:B------:R-:W2:Y:S07]  /*b090*/  LDSM.16.MT88.4 R4, [R127+0x3800] ;  /* 0x003800007f04783b */ /* 0x000eae0000004200 */
[C---:B---3--:R-:W-:Y:S04]  /*b0a0*/  HMMA.16816.F32 R36, R12.reuse, R8, R36 ;  /* 0x000000080c24723c */ /* 0x048fe80000001824 */
[----:B----4-:R-:W-:Y:S02]  /*b0b0*/  FADD.FTZ R3, R136, R2 ;  /* 0x0000000288037221 */ /* 0x010fe40000010000 */
[----:B------:R-:W-:Y:S02]  /*b0c0*/  FADD.FTZ R2, R143, R0 ;  /* 0x000000008f027221 */ /* 0x000fe40000010000 */
[C---:B------:R-:W-:Y:S01]  /*b0d0*/  HMMA.16816.F32 R40, R12.reuse, R10, R40 ;  /* 0x0000000a0c28723c */ /* 0x040fe20000001828 */
[----:B------:R-:W3:Y:S03]  /*b0e0*/  LDSM.16.MT88.4 R8, [R126+0x5800] ;  /* 0x005800007e08783b */ /* 0x000ee60000004200 */
[----:B------:R-:W-:Y:S01]  /*b0f0*/  FADD.FTZ R0, R137, R3 ;  /* 0x0000000389007221 */ /* 0x000fe20000010000 */
[----:B------:R-:W-:Y:S01]  /*b100*/  IADD3 R3, R172, -0x2, RZ ;  /* 0xfffffffeac037810 */ /* 0x000fe20007ffe0ff */
[----:B------:R-:W-:Y:S02]  /*b110*/  FADD.FTZ R2, R28, R2 ;  /* 0x000000021c027221 */ /* 0x000fe40000010000 */
[C---:B-1----:R-:W-:Y:S03]  /*b120*/  HMMA.16816.F32 R44, R12.reuse, R16, R44 ;  /* 0x000000100c2c723c */ /* 0x042fe6000000182c */
[----:B------:R-:W-:Y:S01]  /*b130*/  ISETP.GE.AND P0, PT, R3, R204, PT ;  /* 0x000000cc0300720c */ /* 0x000fe20003f06270 */
[----:B------:R-:W-:Y:S02]  /*b140*/  FADD.FTZ R0, R30, R0 ;  /* 0x000000001e007221 */ /* 0x000fe40000010000 */
[----:B------:R-:W-:Y:S02]  /*b150*/  FADD.FTZ R2, R29, R2 ;  /* 0x000000021d027221 */ /* 0x000fe40000010000 */
        /* <DEDUP_REMOVED lines=11> */
[C---:B------:R-:W-:Y:S08]  /*b210*/  HMMA.16816.F32 R64, R12.reuse, R6, R64 ;  /* 0x000000060c40723c */ /* 0x040ff00000001840 */
[C---:B---3--:R-:W-:Y:S08]  /*b220*/  HMMA.16816.F32 R68, R12.reuse, R8, R68 ;  /* 0x000000080c44723c */ /* 0x048ff00000001844 */
[C---:B------:R-:W-:Y:S08]  /*b230*/  HMMA.16816.F32 R72, R12.reuse, R10, R72 ;  /* 0x0000000a0c48723c */ /* 0x040ff00000001848 */
[C---:B-1----:R-:W-:Y:S08]  /*b240*/  HMMA.16816.F32 R76, R12.reuse, R16, R76 ;  /* 0x000000100c4c723c */ /* 0x042ff0000000184c */
[C---:B------:R-:W-:Y:S08]  /*b250*/  HMMA.16816.F32 R80, R12.reuse, R18, R80 ;  /* 0x000000120c50723c */ /* 0x040ff00000001850 */
[C---:B------:R-:W-:Y:S08]  /*b260*/  HMMA.16816.F32 R84, R12.reuse, R24, R84 ;  /* 0x000000180c54723c */ /* 0x040ff00000001854 */
[C---:B------:R-:W-:Y:S08]  /*b270*/  HMMA.16816.F32 R88, R12.reuse, R26, R88 ;  /* 0x0000001a0c58723c */ /* 0x040ff00000001858 */
[C---:B----4-:R-:W-:Y:S08]  /*b280*/  HMMA.16816.F32 R92, R12.reuse, R20, R92 ;  /* 0x000000140c5c723c */ /* 0x050ff0000000185c */
        /* <DEDUP_REMOVED lines=40> */
.L_x_2635:
[----:B------:R-:W-:-:S05]  /*b510*/  BRA.DIV ~URZ, `(.L_x_2600) ;  /* 0x00003a127f007947 */ /* 0x000fca000b800000 */
[----:B------:R-:W3:Y:S01]  /*b520*/  SHFL.IDX PT, R2, R12, RZ, 0x181f ;  /* 0x00181fff0c027589 */ /* 0x000ee200000e0000 */
[----:B------:R-:W-:Y:S01]  /*b530*/  ISETP.GE.AND P4, PT, R192, c[0x0][0x1d4], PT ;  /* 0x00007500c0007a0c */ /* 0x000fe20003f86270 */
[----:B------:R-:W-:Y:S01]  /*b540*/  IMAD R0, R198, 0x6000, R221 ;  /* 0x00006000c6007824 */ /* 0x000fe200078e02dd */
[----:B------:R-:W-:Y:S02]  /*b550*/  ISETP.GE.AND P1, PT, R201, c[0x0][0x1d4], PT ;  /* 0x00007500c9007a0c */ /* 0x000fe40003f26270 */
[----:B------:R-:W-:Y:S02]  /*b560*/  ISETP.GE.AND P0, PT, R200, c[0x0][0x1d4], PT ;  /* 0x00007500c8007a0c */ /* 0x000fe40003f06270 */
[C---:B---3--:R-:W-:Y:S02]  /*b570*/  IADD3 R8, P5, R2.reuse, R16, RZ ;  /* 0x0000001002087210 */ /* 0x048fe40007fbe0ff */
[----:B------:R-:W-:Y:S03]  /*b580*/  IADD3 R6, P6, R2, R17, RZ ;  /* 0x0000001102067210 */ /* 0x000fe60007fde0ff */
[----:B--2---:R-:W-:Y:S01]  /*b590*/  IMAD.X R9, R4, 0x1, R13, P5 ;  /* 0x0000000104097824 */ /* 0x004fe200028e060d */
[----:B------:R-:W-:Y:S01]  /*b5a0*/  IADD3 R10, P5, R2, R18, RZ ;  /* 0x00000012020a7210 */ /* 0x000fe20007fbe0ff */
[C---:B------:R-:W-:Y:S01]  /*b5b0*/  IMAD.X R7, R4.reuse, 0x1, R14, P6 ;  /* 0x0000000104077824 */ /* 0x040fe200030e060e */
[----:B------:R-:W2:Y:S03]  /*b5c0*/  SHFL.IDX PT, R2, R12, 0x1, 0x181f ;  /* 0x00381f000c027f89 */ /* 0x000ea600000e0000 */
[----:B------:R-:W-:Y:S01]  /*b5d0*/  IMAD.X R11, R4, 0x1, R15, P5 ;  /* 0x00000001040b7824 */ /* 0x000fe200028e060f */
[----:B------:R-:W-:Y:S01]  /*b5e0*/  @!PT LDS RZ, [RZ] ;  /* 0x00000000fffff984 */ /* 0x000fe20000000800 */
[----:B------:R3:W-:Y:S04]  /*b5f0*/  LDGSTS.E.BYPASS.LTC128B.128 [R0], [R8.64], !P4 ;  /* 0x0000000008007fae */ /* 0x0007e8000e101d46 */
[----:B------:R4:W-:Y:S04]  /*b600*/  LDGSTS.E.BYPASS.LTC128B.128 [R0+0x2000], [R6.64], !P1 ;  /* 0x0200000006007fae */ /* 0x0009e8000c901d46 */
[----:B------:R5:W-:Y:S04]  /*b610*/  LDGSTS.E.BYPASS.LTC128B.128 [R0+0x4000], [R10.64], !P0 ;  /* 0x040000000a007fae */ /* 0x000be8000c101d46 */
[----:B------:R1:W2:Y:S01]  /*b620*/  SHFL.IDX PT, R4, R5, 0x1, 0x181f ;  /* 0x00381f0005047f89 */ /* 0x0002a200000e0000 */
[----:B----4-:R-:W-:Y:S02]  /*b630*/  SEL R7, RZ, 0x10, P0 ;  /* 0x00000010ff077807 */ /* 0x010fe40000000000 */
[----:B-1----:R-:W-:Y:S02]  /*b640*/  SEL R5, RZ, 0x10, P4 ;  /* 0x00000010ff057807 */ /* 0x002fe40002000000 */
[----:B-----5:R-:W-:Y:S02]  /*b650*/  SEL R10, RZ, 0x10, P1 ;  /* 0x00000010ff0a7807 */ /* 0x020fe40000800000 */
.L_x_2636:
[----:B--23--:R-:W-:Y:S02]  /*b660*/  IADD3 R8, -R5, 0x10, RZ ;  /* 0x0000001005087810 */ /* 0x00cfe40007ffe1ff */
[----:B------:R-:W-:Y:S02]  /*b670*/  IADD3 R3, -R10, 0x10, RZ ;  /* 0x000000100a037810 */ /* 0x000fe40007ffe1ff */
[----:B------:R-:W-:Y:S02]  /*b680*/  LOP3.LUT R8, R8, 0xf, RZ, 0xc0, !PT ;  /* 0x0000000f08087812 */ /* 0x000fe400078ec0ff */
[----:B------:R-:W-:Y:S02]  /*b690*/  LOP3.LUT R3, R3, 0xf, RZ, 0xc0, !PT ;  /* 0x0000000f03037812 */ /* 0x000fe400078ec0ff */
[----:B------:R-:W-:Y:S02]  /*b6a0*/  IADD3 R9, -R7, 0x10, RZ ;  /* 0x0000001007097810 */ /* 0x000fe40007ffe1ff */
[-C--:B------:R-:W-:Y:S02]  /*b6b0*/  IADD3 R8, P5, P4, R8, R2.reuse, R16 ;  /* 0x0000000208087210 */ /* 0x080fe40007cbe010 */
[----:B------:R-:W-:Y:S02]  /*b6c0*/  ISETP.NE.U32.AND P6, PT, R5, RZ, PT ;  /* 0x000000ff0500720c */ /* 0x000fe40003fc5070 */
[----:B------:R-:W-:Y:S02]  /*b6d0*/  IADD3 R6, P1, P0, R3, R2, R17 ;  /* 0x0000000203067210 */ /* 0x000fe4000783e011 */
[----:B------:R-:W-:Y:S02]  /*b6e0*/  LOP3.LUT R3, R9, 0xf, RZ, 0xc0, !PT ;  /* 0x0000000f09037812 */ /* 0x000fe400078ec0ff */
[-C--:B------:R-:W-:Y:S02]  /*b6f0*/  IADD3.X R9, RZ, R4.reuse, R13, P5, P4 ;  /* 0x00000004ff097210 */ /* 0x080fe40002fe840d */
[----:B------:R-:W-:Y:S02]  /*b700*/  ISETP.NE.U32.AND P5, PT, R10, RZ, PT ;  /* 0x000000ff0a00720c */ /* 0x000fe40003fa5070 */
[----:B------:R-:W-:Y:S02]  /*b710*/  ISETP.NE.U32.AND P4, PT, R7, RZ, PT ;  /* 0x000000ff0700720c */ /* 0x000fe40003f85070 */
[----:B------:R-:W-:Y:S01]  /*b720*/  IADD3.X R7, RZ, R4, R14, P1, P0 ;  /* 0x00000004ff077210 */ /* 0x000fe20000fe040e */
[----:B------:R-:W-:Y:S01]  /*b730*/  @!PT LDS RZ, [RZ] ;  /* 0x00000000fffff984 */ /* 0x000fe20000000800 */
[----:B------:R-:W-:Y:S01]  /*b740*/  @!PT LDS RZ, [RZ] ;  /* 0x00000000fffff984 */ /* 0x000fe20000000800 */
[----:B------:R-:W-:Y:S01]  /*b750*/  @!PT LDS RZ, [RZ] ;  /* 0x00000000fffff984 */ /* 0x000fe20000000800 */
[----:B------:R1:W-:Y:S01]  /*b760*/  LDGSTS.E.BYPASS.LTC128B.128.ZFILL [R0+0x1000], [R8.64], P6 ;  /* 0x0100000008007fae */ /* 0x0003e2000b141d46 */
[----:B------:R-:W-:Y:S04]  /*b770*/  IADD3 R2, P1, P0, R3, R2, R18 ;  /* 0x0000000203027210 */ /* 0x000fe8000783e012 */
[----:B------:R-:W-:Y:S03]  /*b780*/  IADD3.X R3, RZ, R4, R15, P1, P0 ;  /* 0x00000004ff037210 */ /* 0x000fe60000fe040f */
[----:B------:R1:W-:Y:S04]  /*b790*/  LDGSTS.E.BYPASS.LTC128B.128.ZFILL [R0+0x3000], [R6.64], P5 ;  /* 0x0300000006007fae */ /* 0x0003e8000a941d46 */
[----:B------:R1:W-:Y:S02]  /*b7a0*/  LDGSTS.E.BYPASS.LTC128B.128.ZFILL [R0+0x5000], [R2.64], P4 ;  /* 0x0500000002007fae */ /* 0x0003e4000a141d46 */
.L_x_2598:
[----:B------:R-:W-:Y:S05]  /*b7b0*/  BSYNC B0 ;  /* 0x0000000000007941 */ /* 0x000fea0003800000 */
.L_x_2597:
        /* <DEDUP_REMOVED lines=10> */
.L_x_2591:
[----:B------:R-:W-:Y:S05]  /*b860*/  BRA.DIV ~URZ, `(.L_x_2602) ;  /* 0x000039127f007947 */ /* 0x000fea000b800000 */
[----:B------:R1:W2:Y:S02]  /*b870*/  SHFL.BFLY PT, R0, R202, 0x2, 0x1f ;  /* 0x0c401f00ca007f89 */ /* 0x0002a400000e0000 */
.L_x_2637:
[----:B--2---:R-:W-:Y:S01]  /*b880*/  FADD.FTZ R0, R0, R202 ;  /* 0x000000ca00007221 */ /* 0x004fe20000010000 */
[----:B------:R-:W-:Y:S05]  /*b890*/  BRA.DIV ~URZ, `(.L_x_2603) ;  /* 0x000039427f007947 */ /* 0x000fea000b800000 */
[----:B------:R-:W2:Y:S04]  /*b8a0*/  SHFL.BFLY PT, R4, R203, 0x2, 0x1f ;  /* 0x0c401f00cb047f89 */ /* 0x000ea800000e0000 */
[----:B------:R-:W3:Y:S01]  /*b8b0*/  SHFL.BFLY PT, R2, R0, 0x1, 0x1f ;  /* 0x0c201f0000027f89 */ /* 0x000ee200000e0000 */
[----:B--2---:R-:W-:-:S02]  /*b8c0*/  FADD.FTZ R4, R4, R203 ;  /* 0x000000cb04047221 */ /* 0x004fc40000010000 */
[----:B---3--:R-:W-:-:S03]  /*b8d0*/  FADD.FTZ R0, R0, R2 ;  /* 0x0000000200007221 */ /* 0x008fc60000010000 */
[----:B------:R2:W3:Y:S04]  /*b8e0*/  SHFL.BFLY PT, R3, R4, 0x1, 0x1f ;  /* 0x0c201f0004037f89 */ /* 0x0004e800000e0000 */
.L_x_2638:
        /* <DEDUP_REMOVED lines=117> */
.L_x_2556:
        /* <DEDUP_REMOVED lines=17> */
.L_x_2605:
[----:B------:R-:W-:Y:S05]  /*c150*/  BSYNC B0 ;  /* 0x0000000000007941 */ /* 0x000fea0003800000 */
.L_x_2604:
        /* <DEDUP_REMOVED lines=15> */
[----:B-1---5:R-:W-:Y:S05]  /*c250*/  CALL.REL.NOINC `($__internal_43_$__cuda_sm70_shflsync_idx_p) ;  /* 0x0000314000007944 */ /* 0x022fea0003c00000 */
.L_x_2608:
[----:B------:R-:W2:Y:S01]  /*c260*/  LDL R6, [R1+0x4] ;  /* 0x0000040001067983 */ /* 0x000ea20000100800 */
[----:B------:R-:W-:Y:S01]  /*c270*/  IMAD.MOV.U32 R5, RZ, RZ, 0x1 ;  /* 0x00000001ff057424 */ /* 0x000fe200078e00ff */
[----:B------:R-:W-:Y:S01]  /*c280*/  SHF.R.S32.HI R0, RZ, 0x1f, R234 ;  /* 0x0000001fff007819 */ /* 0x000fe200000114ea */
[----:B------:R-:W-:Y:S01]  /*c290*/  IMAD.WIDE.U32 R2, R234, c[0x0][0x4d0], RZ ;  /* 0x00013400ea027a25 */ /* 0x000fe200078e00ff */
[----:B------:R-:W3:Y:S02]  /*c2a0*/  LDL R20, [R1+0xc] ;  /* 0x00000c0001147983 */ /* 0x000ee40000100800 */
[----:B------:R-:W-:Y:S01]  /*c2b0*/  ISETP.NE.AND P1, PT, R5, c[0x0][0x4e8], PT ;  /* 0x00013a0005007a0c */ /* 0x000fe20003f25270 */
[C---:B------:R-:W-:Y:S02]  /*c2c0*/  IMAD R4, R0.reuse, c[0x0][0x4d0], RZ ;  /* 0x0001340000047a24 */ /* 0x040fe400078e02ff */
[----:B------:R-:W-:Y:S01]  /*c2d0*/  IMAD R5, R0, c[0x0][0x438], RZ ;  /* 0x00010e0000057a24 */ /* 0x000fe200078e02ff */
[----:B------:R-:W-:Y:S01]  /*c2e0*/  SHF.R.S32.HI R0, RZ, 0x1f, R233 ;  /* 0x0000001fff007819 */ /* 0x000fe200000114e9 */
[----:B------:R-:W-:-:S02]  /*c2f0*/  IMAD R4, R234, c[0x0][0x4d4], R4 ;  /* 0x00013500ea047a24 */ /* 0x000fc400078e0204 */
[----:B------:R-:W-:Y:S02]  /*c300*/  IMAD R8, R234, c[0x0][0x43c], R5 ;  /* 0x00010f00ea087a24 */ /* 0x000fe400078e0205 */
[----:B------:R-:W-:Y:S02]  /*c310*/  IMAD.IADD R3, R3, 0x1, R4 ;  /* 0x0000000103037824 */ /* 0x000fe400078e0204 */
[----:B------:R-:W-:Y:S02]  /*c320*/  IMAD R9, R0, c[0x0][0x4d8], RZ ;  /* 0x0001360000097a24 */ /* 0x000fe400078e02ff */
[----:B------:R-:W-:Y:S01]  /*c330*/  IMAD.WIDE.U32 R4, R234, c[0x0][0x438], RZ ;  /* 0x00010e00ea047a25 */ /* 0x000fe200078e00ff */
[----:B------:R-:W4:Y:S03]  /*c340*/  S2R R21, SR_TID.X ;  /* 0x0000000000157919 */ /* 0x000f260000002100 */
[----:B------:R-:W-:-:S02]  /*c350*/  IMAD R9, R233, c[0x0][0x4dc], R9 ;  /* 0x00013700e9097a24 */ /* 0x000fc400078e0209 */
[----:B------:R-:W-:Y:S01]  /*c360*/  IMAD.WIDE.U32 R2, R233, c[0x0][0x4d8], R2 ;  /* 0x00013600e9027a25 */ /* 0x000fe200078e0002 */
[----:B------:R-:W-:-:S03]  /*c370*/  SHF.R.S32.HI R11, RZ, 0x1f, R236 ;  /* 0x0000001fff0b7819 */ /* 0x000fc600000114ec */
[----:B------:R-:W-:Y:S02]  /*c380*/  IMAD.IADD R5, R5, 0x1, R8 ;  /* 0x0000000105057824 */ /* 0x000fe400078e0208 */
[----:B------:R-:W-:Y:S02]  /*c390*/  IMAD.IADD R3, R3, 0x1, R9 ;  /* 0x0000000103037824 */ /* 0x000fe400078e0209 */
[----:B------:R-:W-:-:S04]  /*c3a0*/  IMAD.WIDE.U32 R8, R233, c[0x0][0x440], R4 ;  /* 0x00011000e9087a25 */ /* 0x000fc800078e0004 */
[----:B------:R-:W-:Y:S02]  /*c3b0*/  IMAD R12, R11, c[0x0][0x4e0], RZ ;  /* 0x000138000b0c7a24 */ /* 0x000fe400078e02ff */
[----:B------:R-:W-:-:S04]  /*c3c0*/  IMAD.WIDE.U32 R4, R236, c[0x0][0x4e0], R2 ;  /* 0x00013800ec047a25 */ /* 0x000fc800078e0002 */
[----:B------:R-:W-:Y:S02]  /*c3d0*/  IMAD R12, R236, c[0x0][0x4e4], R12 ;  /* 0x00013900ec0c7a24 */ /* 0x000fe400078e020c */
[----:B------:R-:W-:-:S04]  /*c3e0*/  IMAD R0, R0, c[0x0][0x440], RZ ;  /* 0x0001100000007a24 */ /* 0x000fc800078e02ff */
[----:B------:R-:W-:Y:S01]  /*c3f0*/  IMAD R15, R233, c[0x0][0x444], R0 ;  /* 0x00011100e90f7a24 */ /* 0x000fe200078e0200 */
[----:B----4-:R-:W-:Y:S01]  /*c400*/  SHF.R.S32.HI R19, RZ, 0x1f, R21 ;  /* 0x0000001fff137819 */ /* 0x010fe20000011415 */
[----:B------:R-:W-:Y:S02]  /*c410*/  IMAD R11, R11, c[0x0][0x448], RZ ;  /* 0x000112000b0b7a24 */ /* 0x000fe400078e02ff */
[----:B------:R-:W-:Y:S01]  /*c420*/  IMAD.IADD R3, R9, 0x1, R15 ;  /* 0x0000000109037824 */ /* 0x000fe200078e020f */
[----:B------:R-:W-:Y:S01]  /*c430*/  LEA.HI R19, R19, R21, RZ, 0x5 ;  /* 0x0000001513137211 */ /* 0x000fe200078f28ff */
[----:B------:R-:W-:-:S03]  /*c440*/  IMAD R11, R236, c[0x0][0x44c], R11 ;  /* 0x00011300ec0b7a24 */ /* 0x000fc600078e020b */
        /* <DEDUP_REMOVED lines=25> */
[----:B------:R-:W-:Y:S02]  /*c5e0*/  SHF.R.S32.HI R28, RZ, 0x1f, R28 ;  /* 0x0000001fff1c7819 */ /* 0x000fe4000001141c */
[----:B------:R-:W-:-:S02]  /*c5f0*/  IADD3 R29, R222, 0x50, RZ ;  /* 0x00000050de1d7810 */ /* 0x000fc40007ffe0ff */
[----:B------:R-:W-:Y:S02]  /*c600*/  SHF.R.S32.HI R30, RZ, 0x1f, R30 ;  /* 0x0000001fff1e7819 */ /* 0x000fe4000001141e */
[C---:B------:R-:W-:Y:S02]  /*c610*/  IADD3 R31, R222.reuse, 0x48, RZ ;  /* 0x00000048de1f7810 */ /* 0x040fe40007ffe0ff */
        /* <DEDUP_REMOVED lines=16> */
[----:B------:R-:W-:Y:S01]  /*c720*/  SHF.R.S32.HI R144, RZ, 0x1f, R144 ;  /* 0x0000001fff907819 */ /* 0x000fe20000011490 */
[----:B--2---:R-:W-:-:S04]  /*c730*/  IMAD.IADD R7, R6, 0x1, R238 ;  /* 0x0000000106077824 */ /* 0x004fc800078e02ee */
[----:B------:R-:W-:-:S04]  /*c740*/  @P1 IMAD.HI.U32 R10, R7, c[0x0][0x4ec], RZ ;  /* 0x00013b00070a1a27 */ /* 0x000fc800078e00ff */
[----:B------:R-:W-:Y:S01]  /*c750*/  IMAD.MOV.U32 R6, RZ, RZ, R7 ;  /* 0x000000ffff067224 */ /* 0x000fe200078e0007 */
[----:B------:R-:W-:-:S05]  /*c760*/  @P1 SHF.R.U32.HI R6, RZ, c[0x0][0x4f0], R10 ;  /* 0x00013c00ff061a19 */ /* 0x000fca000001160a */
[----:B------:R-:W-:-:S04]  /*c770*/  IMAD.MOV R10, RZ, RZ, -R6 ;  /* 0x000000ffff0a7224 */ /* 0x000fc800078e0a06 */
[----:B------:R-:W-:Y:S01]  /*c780*/  IMAD R10, R10, c[0x0][0x4e8], R7 ;  /* 0x00013a000a0a7a24 */ /* 0x000fe200078e0207 */
[----:B------:R-:W-:Y:S02]  /*c790*/  SHF.R.S32.HI R13, RZ, 0x1f, R6 ;  /* 0x0000001fff0d7819 */ /* 0x000fe40000011406 */
[----:B------:R-:W-:Y:S02]  /*c7a0*/  IADD3 R4, P0, R6, R4, RZ ;  /* 0x0000000406047210 */ /* 0x000fe40007f1e0ff */
[----:B------:R-:W-:Y:S01]  /*c7b0*/  SHF.R.S32.HI R14, RZ, 0x1f, R10 ;  /* 0x0000001fff0e7819 */ /* 0x000fe2000001140a */
[----:B------:R-:W-:Y:S01]  /*c7c0*/  @P1 IMAD.HI.U32 R2, R7, c[0x0][0x4ec], RZ ;  /* 0x00013b0007021a27 */ /* 0x000fe200078e00ff */
[----:B------:R-:W-:-:S03]  /*c7d0*/  IADD3.X R5, R13, R5, R12, P0, !PT ;  /* 0x000000050d057210 */ /* 0x000fc600007fe40c */
[----:B------:R-:W-:Y:S02]  /*c7e0*/  IMAD R6, R14, c[0x0][0x4c8], RZ ;  /* 0x000132000e067a24 */ /* 0x000fe400078e02ff */
[----:B------:R-:W-:Y:S01]  /*c7f0*/  IMAD.MOV.U32 R0, RZ, RZ, R7 ;  /* 0x000000ffff007224 */ /* 0x000fe200078e0007 */
[----:B------:R-:W-:Y:S01]  /*c800*/  @P1 SHF.R.U32.HI R0, RZ, c[0x0][0x4f0], R2 ;  /* 0x00013c00ff001a19 */ /* 0x000fe20000011602 */
[C---:B------:R-:W-:Y:S02]  /*c810*/  IMAD R6, R10.reuse, c[0x0][0x4cc], R6 ;  /* 0x000133000a067a24 */ /* 0x040fe400078e0206 */
[----:B------:R-:W-:Y:S01]  /*c820*/  IMAD.WIDE.U32 R4, R10, c[0x0][0x4c8], R4 ;  /* 0x000132000a047a25 */ /* 0x000fe200078e0004 */
[----:B------:R-:W-:-:S03]  /*c830*/  SHF.R.S32.HI R10, RZ, 0x1f, R0 ;  /* 0x0000001fff0a7819 */ /* 0x000fc60000011400 */
[----:B------:R-:W-:Y:S02]  /*c840*/  IMAD.MOV.U32 R2, RZ, RZ, R8 ;  /* 0x000000ffff027224 */ /* 0x000fe400078e0008 */
[----:B------:R-:W-:Y:S02]  /*c850*/  IMAD.MOV R8, RZ, RZ, -R0 ;  /* 0x000000ffff087224 */ /* 0x000fe400078e0a00 */
[----:B------:R-:W-:Y:S01]  /*c860*/  IMAD.IADD R9, R5, 0x1, R6 ;  /* 0x0000000105097824 */ /* 0x000fe200078e0206 */
[----:B------:R-:W-:Y:S01]  /*c870*/  LEA R6, P0, R4, c[0x0][0x4a8], 0x2 ;  /* 0x00012a0004067a11 */ /* 0x000fe200078010ff */
[----:B------:R-:W-:-:S04]  /*c880*/  IMAD.WIDE.U32 R2, R236, c[0x0][0x448], R2 ;  /* 0x00011200ec027a25 */ /* 0x000fc800078e0002 */
[----:B------:R-:W-:Y:S01]  /*c890*/  IMAD R8, R8, c[0x0][0x4e8], R7 ;  /* 0x00013a0008087a24 */ /* 0x000fe200078e0207 */
[----:B------:R-:W-:Y:S01]  /*c8a0*/  LEA.HI.X R7, R4, c[0x0][0x4ac], R9, 0x2, P0 ;  /* 0x00012b0004077a11 */ /* 0x000fe200000f1409 */
[----:B------:R-:W-:Y:S02]  /*c8b0*/  IMAD R5, R10, c[0x0][0x430], RZ ;  /* 0x00010c000a057a24 */ /* 0x000fe400078e02ff */
[----:B------:R-:W-:Y:S01]  /*c8c0*/  IMAD.IADD R3, R3, 0x1, R11 ;  /* 0x0000000103037824 */ /* 0x000fe200078e020b */
[----:B------:R-:W-:Y:S01]  /*c8d0*/  SHFL.IDX PT, R4, R6, RZ, 0x1c1f ;  /* 0x001c1fff06047589 */ /* 0x000fe200000e0000 */
[C---:B------:R-:W-:Y:S01]  /*c8e0*/  IMAD R10, R0.reuse, c[0x0][0x434], R5 ;  /* 0x00010d00000a7a24 */ /* 0x040fe200078e0205 */
[----:B------:R-:W-:Y:S02]  /*c8f0*/  SHF.R.S32.HI R9, RZ, 0x1f, R8 ;  /* 0x0000001fff097819 */ /* 0x000fe40000011408 */
[----:B------:R-:W2:Y:S01]  /*c900*/  SHFL.IDX PT, R5, R7, RZ, 0x1c1f ;  /* 0x001c1fff07057589 */ /* 0x000ea200000e0000 */
[----:B------:R-:W-:-:S03]  /*c910*/  IMAD.WIDE.U32 R2, R0, c[0x0][0x430], R2 ;  /* 0x00010c0000027a25 */ /* 0x000fc600078e0002 */
[----:B------:R-:W-:Y:S01]  /*c920*/  SHFL.IDX PT, R6, R6, 0x1, 0x1c1f ;  /* 0x003c1f0006067f89 */ /* 0x000fe200000e0000 */
[----:B---3--:R-:W-:-:S03]  /*c930*/  IMAD.IADD R0, R20, 0x1, R238 ;  /* 0x0000000114007824 */ /* 0x008fc600078e02ee */
        /* <DEDUP_REMOVED lines=10> */
[----:B--2---:R2:W-:Y:S01]  /*c9e0*/  @!P2 ST.E [R4.64], R17 ;  /* 0x000000110400a985 */ /* 0x0045e2000c101906 */
        /* <DEDUP_REMOVED lines=17> */
[----:B--234-:R-:W-:Y:S02]  /*cb00*/  @!P5 IMAD.WIDE R6, R222, 0x4, R2 ;  /* 0x00000004de06d825 */ /* 0x01cfe400078e0202 */
[----:B------:R-:W-:-:S03]  /*cb10*/  @!P1 LEA R4, P3, R143, R2, 0x2 ;  /* 0x000000028f049211 */ /* 0x000fc600078610ff */
[----:B------:R2:W-:Y:S01]  /*cb20*/  @!P5 ST.E.64 [R6.64], R128 ;  /* 0x000000800600d985 */ /* 0x0005e2000c101b06 */
[----:B------:R-:W-:Y:S02]  /*cb30*/  @!P1 LEA.HI.X R5, R143, R3, R144, 0x2, P3 ;  /* 0x000000038f059211 */ /* 0x000fe400018f1490 */
[----:B------:R-:W-:-:S03]  /*cb40*/  ISETP.GE.AND P5, PT, R137, c[0x0][0x3c8], PT ;  /* 0x0000f20089007a0c */ /* 0x000fc60003fa6270 */
[----:B------:R3:W-:Y:S01]  /*cb50*/  @!P1 ST.E.64 [R4.64], R132 ;  /* 0x0000008404009985 */ /* 0x0007e2000c101b06 */
[----:B------:R-:W-:Y:S02]  /*cb60*/  ISETP.GE.AND P1, PT, R127, c[0x0][0x3c8], PT ;  /* 0x0000f2007f007a0c */ /* 0x000fe40003f26270 */
[----:B--2---:R-:W-:-:S04]  /*cb70*/  @!P4 LEA R6, P3, R141, R2, 0x2 ;  /* 0x000000028d06c211 */ /* 0x004fc800078610ff */
[----:B------:R-:W-:Y:S02]  /*cb80*/  @!P4 LEA.HI.X R7, R141, R3, R142, 0x2, P3 ;  /* 0x000000038d07c211 */ /* 0x000fe400018f148e */
[----:B---3--:R-:W-:-:S03]  /*cb90*/  @!P2 LEA R4, P3, R139, R2, 0x2 ;  /* 0x000000028b04a211 */ /* 0x008fc600078610ff */
        /* <DEDUP_REMOVED lines=60> */
[----:B--2---:R-:W-:-:S04]  /*cf60*/  @!P3 LEA R6, P4, R246, R2, 0x2 ;  /* 0x00000002f606b211 */ /* 0x004fc800078810ff */
        /* <DEDUP_REMOVED lines=11> */
[----:B--2---:R-:W-:-:S04]  /*d020*/  @!P4 LEA R6, P1, R243, R2, 0x2 ;  /* 0x00000002f306c211 */ /* 0x004fc800078210ff */
        /* <DEDUP_REMOVED lines=8> */
.L_x_2610:
[----:B------:R-:W-:Y:S05]  /*d0b0*/  BSYNC B0 ;  /* 0x0000000000007941 */ /* 0x000fea0003800000 */
.L_x_2609:
[----:B----4-:R4:W1:Y:S04]  /*d0c0*/  SHFL.IDX PT, R3, R10, 0x1, 0x1c1f ;  /* 0x003c1f000a037f89 */ /* 0x01086800000e0000 */
[----:B---3--:R4:W3:Y:S01]  /*d0d0*/  SHFL.IDX PT, R2, R11, 0x1, 0x1c1f ;  /* 0x003c1f000b027f89 */ /* 0x0088e200000e0000 */
[----:B------:R-:W-:Y:S05]  /*d0e0*/  @P0 BRA `(.L_x_2611) ;  /* 0x0000089000000947 */ /* 0x000fea0003800000 */
[----:B------:R-:W-:Y:S02]  /*d0f0*/  ISETP.GE.AND P1, PT, R222, c[0x0][0x3c8], PT ;  /* 0x0000f200de007a0c */ /* 0x000fe40003f26270 */
[----:B------:R-:W-:Y:S02]  /*d100*/  ISETP.GE.AND P2, PT, R143, c[0x0][0x3c8], PT ;  /* 0x0000f2008f007a0c */ /* 0x000fe40003f46270 */
[----:B------:R-:W-:Y:S02]  /*d110*/  ISETP.GE.AND P3, PT, R141, c[0x0][0x3c8], PT ;  /* 0x0000f2008d007a0c */ /* 0x000fe40003f66270 */
[----:B------:R-:W-:-:S07]  /*d120*/  ISETP.GE.AND P0, PT, R139, c[0x0][0x3c8], PT ;  /* 0x0000f2008b007a0c */ /* 0x000fce0003f06270 */
[----:B-123--:R-:W-:Y:S02]  /*d130*/  @!P1 IMAD.WIDE R6, R222, 0x4, R2 ;  /* 0x00000004de069825 */ /* 0x00efe400078e0202 */
        /* <DEDUP_REMOVED lines=8> */
[----:B--2---:R-:W-:-:S03]  /*d1c0*/  @!P0 LEA R4, P5, R139, R2, 0x2 ;  /* 0x000000028b048211 */ /* 0x004fc600078a10ff */
        /* <DEDUP_REMOVED lines=32> */
[CC--:B--2---:R-:W-:Y:S01]  /*d3d0*/  @!P0 LEA R4, P5, R27.reuse, R2.reuse, 0x2 ;  /* 0x000000021b048211 */ /* 0x0c4fe200078a10ff */
        /* <DEDUP_REMOVED lines=11> */
[CC--:B--2---:R-:W-:Y:S01]  /*d490*/  @!P4 LEA R4, P5, R250.reuse, R2.reuse, 0x2 ;  /* 0x00000002fa04c211 */ /* 0x0c4fe200078a10ff */
[----:B------:R1:W-:Y:S03]  /*d4a0*/  @!P2 ST.E.64 [R6.64], R58 ;  /* 0x0000003a0600a985 */ /* 0x0003e6000c101b06 */
[----:B------:R-:W-:Y:S02]  /*d4b0*/  @!P4 LEA.HI.X R5, R250, R3, R24, 0x2, P5 ;  /* 0x00000003fa05c211 */ /* 0x000fe400028f1418 */
[----:B---3--:R-:W-:-:S03]  /*d4c0*/  @!P3 LEA R8, P2, R249, R2, 0x2 ;  /* 0x00000002f908b211 */ /* 0x008fc600078410ff */
        /* <DEDUP_REMOVED lines=35> */
.L_x_2607:
[----:B------:R-:W2:Y:S02]  /*d700*/  S2R R3, SR_TID.X ;  /* 0x0000000000037919 */ /* 0x000ea40000002100 */
[----:B--2---:R-:W-:-:S13]  /*d710*/  ISETP.GT.AND P0, PT, R3, 0x7f, PT ;  /* 0x0000007f0300780c */ /* 0x004fda0003f04270 */
        /* <DEDUP_REMOVED lines=38> */
.L_x_2611:
[----:B------:R-:W-:Y:S05]  /*d980*/  BSYNC B1 ;  /* 0x0000000000017941 */ /* 0x000fea0003800000 */
.L_x_2606:
[----:B--2---:R-:W2:Y:S02]  /*d990*/  LDL R0, [R1+0x8] ;  /* 0x0000080001007983 */ /* 0x004ea40000100800 */
[----:B--2---:R-:W-:-:S13]  /*d9a0*/  ISETP.NE.AND P0, PT, R0, RZ, PT ;  /* 0x000000ff0000720c */ /* 0x004fda0003f05270 */
[----:B------:R-:W-:Y:S01]  /*d9b0*/  @P0 WARPSYNC 0xffffffff ;  /* 0xffffffff00000948 */ /* 0x000fe20003800000 */
[----:B------:R-:W-:Y:S06]  /*d9c0*/  @P0 BAR.SYNC.DEFER_BLOCKING 0x5, 0x100 ;  /* 0x0144000000000b1d */ /* 0x000fec0000010000 */
[----:B------:R-:W2:Y:S04]  /*d9d0*/  @P0 LDS R240, [0x24100] ;  /* 0x02410000fff00984 */ /* 0x000ea80000000800 */
[----:B------:R-:W-:Y:S06]  /*d9e0*/  @P0 BAR.ARV 0x4, 0x100 ;  /* 0x0104000000000b1d */ /* 0x000fec0000002000 */
[----:B------:R-:W-:Y:S05]  /*d9f0*/  @P0 BRA `(.L_x_2612) ;  /* 0x0000007000000947 */ /* 0x000fea0003800000 */
[----:B------:R-:W-:Y:S05]  /*da00*/  BRA.DIV ~URZ, `(.L_x_2613) ;  /* 0x000018d27f007947 */ /* 0x000fea000b800000 */
[----:B------:R4:W3:Y:S02]  /*da10*/  SHFL.IDX PT, R0, R18, RZ, 0x1f ;  /* 0x00001fff12007589 */ /* 0x0008e400000e0000 */
.L_x_2639:
[----:B------:R-:W-:Y:S01]  /*da20*/  WARPSYNC 0xffffffff ;  /* 0xffffffff00007948 */ /* 0x000fe20003800000 */
[----:B------:R-:W-:Y:S01]  /*da30*/  BAR.SYNC.DEFER_BLOCKING 0x4, 0x100 ;  /* 0x0104000000007b1d */ /* 0x000fe20000010000 */
[----:B--23--:R-:W-:-:S05]  /*da40*/  MOV R240, R0 ;  /* 0x0000000000f07202 */ /* 0x00cfca0000000f00 */
[----:B------:R2:W-:Y:S04]  /*da50*/  @!P6 STS [0x24100], R18 ;  /* 0x02410012ff00e388 */ /* 0x0005e80000000800 */
[----:B------:R-:W-:Y:S06]  /*da60*/  BAR.ARV 0x5, 0x100 ;  /* 0x0144000000007b1d */ /* 0x000fec0000002000 */
.L_x_2612:
[----:B--2---:R-:W-:-:S13]  /*da70*/  ISETP.GE.AND P0, PT, R240, c[0x0][0x538], PT ;  /* 0x00014e00f0007a0c */ /* 0x004fda0003f06270 */
[----:B-1-345:R-:W-:Y:S01]  /*da80*/  @P0 CALL.REL.NOINC `(.L_x_2614) ;  /* 0x0000001000000944 */ /* 0x03afe20003c00000 */
[----:B------:R-:W-:Y:S05]  /*da90*/  BRA `(.L_x_2615) ;  /* 0xffff2ed000007947 */ /* 0x000fea000383ffff */
.L_x_2614:
[----:B------:R-:W-:Y:S05]  /*daa0*/  EXIT ;  /* 0x000000000000794d */ /* 0x000fea0003800000 */
.L_x_2557:
[----:B------:R-:W-:Y:S01]  /*dab0*/  IMAD.MOV.U32 R30, RZ, RZ, R9 ;  /* 0x000000ffff1e7224 */ /* 0x000fe200078e0009 */
[----:B------:R-:W-:Y:S01]  /*dac0*/  MOV R29, RZ ;  /* 0x000000ff001d7202 */ /* 0x000fe20000000f00 */
[----:B------:R-:W-:Y:S01]  /*dad0*/  IMAD.MOV.U32 R3, RZ, RZ, 0x181f ;  /* 0x0000181fff037424 */ /* 0x000fe200078e00ff */
[----:B------:R-:W-:Y:S02]  /*dae0*/  MOV R2, 0xdb00 ;  /* 0x0000db0000027802 */ /* 0x000fe40000000f00 */
[----:B-----5:R-:W-:Y:S05]  /*daf0*/  CALL.REL.NOINC `($__internal_43_$__cuda_sm70_shflsync_idx_p) ;  /* 0x000018a000007944 */ /* 0x020fea0003c00000 */
[----:B------:R-:W-:Y:S01]  /*db00*/  MOV R8, R29 ;  /* 0x0000001d00087202 */ /* 0x000fe20000000f00 */
[----:B------:R-:W-:Y:S05]  /*db10*/  BRA `(.L_x_2616) ;  /* 0xffff3ad000007947 */ /* 0x000fea000383ffff */
.L_x_2558:
[----:B------:R-:W-:Y:S01]  /*db20*/  IMAD.MOV.U32 R30, RZ, RZ, R11 ;  /* 0x000000ffff1e7224 */ /* 0x000fe200078e000b */
[----:B------:R-:W-:Y:S01]  /*db30*/  MOV R29, RZ ;  /* 0x000000ff001d7202 */ /* 0x000fe20000000f00 */
[----:B------:R-:W-:Y:S01]  /*db40*/  IMAD.MOV.U32 R3, RZ, RZ, 0x181f ;  /* 0x0000181fff037424 */ /* 0x000fe200078e00ff */
[----:B------:R-:W-:Y:S02]  /*db50*/  MOV R2, 0xdb70 ;  /* 0x0000db7000027802 */ /* 0x000fe40000000f00 */
[----:B-12--5:R-:W-:Y:S05]  /*db60*/  CALL.REL.NOINC `($__internal_43_$__cuda_sm70_shflsync_idx_p) ;  /* 0x0000183000007944 */ /* 0x026fea0003c00000 */
[----:B------:R-:W-:Y:S01]  /*db70*/  MOV R0, R29 ;  /* 0x0000001d00007202 */ /* 0x000fe20000000f00 */
[----:B------:R-:W-:Y:S05]  /*db80*/  BRA `(.L_x_2617) ;  /* 0xffff3a8000007947 */ /* 0x000fea000383ffff */
.L_x_2561:
[----:B------:R-:W-:Y:S01]  /*db90*/  IMAD.MOV.U32 R30, RZ, RZ, R9 ;  /* 0x000000ffff1e7224 */ /* 0x000fe200078e0009 */
[----:B------:R-:W-:Y:S01]  /*dba0*/  MOV R29, 0x1 ;  /* 0x00000001001d7802 */ /* 0x000fe20000000f00 */
[----:B--2---:R-:W-:Y:S01]  /*dbb0*/  IMAD.MOV.U32 R3, RZ, RZ, 0x181f ;  /* 0x0000181fff037424 */ /* 0x004fe200078e00ff */
[----:B------:R-:W-:-:S02]  /*dbc0*/  MOV R2, 0xdbe0 ;  /* 0x0000dbe000027802 */ /* 0x000fc40000000f00 */
[----:B-1-345:R-:W-:Y:S05]  /*dbd0*/  CALL.REL.NOINC `($__internal_43_$__cuda_sm70_shflsync_idx_p) ;  /* 0x000017c000007944 */ /* 0x03afea0003c00000 */
[----:B------:R-:W-:Y:S01]  /*dbe0*/  IMAD.MOV.U32 R8, RZ, RZ, R29 ;  /* 0x000000ffff087224 */ /* 0x000fe200078e001d */
[----:B------:R-:W-:Y:S01]  /*dbf0*/  MOV R29, 0x1 ;  /* 0x00000001001d7802 */ /* 0x000fe20000000f00 */
[----:B------:R-:W-:Y:S01]  /*dc00*/  IMAD.MOV.U32 R30, RZ, RZ, R11 ;  /* 0x000000ffff1e7224 */ /* 0x000fe200078e000b */
[----:B------:R-:W-:-:S02]  /*dc10*/  MOV R3, 0x181f ;  /* 0x0000181f00037802 */ /* 0x000fc40000000f00 */
[----:B------:R-:W-:Y:S02]  /*dc20*/  MOV R2, 0xdc40 ;  /* 0x0000dc4000027802 */ /* 0x000fe40000000f00 */
[----:B------:R-:W-:Y:S05]  /*dc30*/  CALL.REL.NOINC `($__internal_43_$__cuda_sm70_shflsync_idx_p) ;  /* 0x0000176000007944 */ /* 0x000fea0003c00000 */
[----:B------:R-:W-:Y:S01]  /*dc40*/  MOV R0, R29 ;  /* 0x0000001d00007202 */ /* 0x000fe20000000f00 */
[----:B------:R-:W-:Y:S05]  /*dc50*/  BRA `(.L_x_2618) ;  /* 0xffff3b4000007947 */ /* 0x000fea000383ffff */
.L_x_2564:
[----:B------:R-:W-:Y:S01]  /*dc60*/  IMAD.MOV.U32 R30, RZ, RZ, R9 ;  /* 0x000000ffff1e7224 */ /* 0x000fe200078e0009 */
[----:B------:R-:W-:Y:S01]  /*dc70*/  MOV R29, 0x2 ;  /* 0x00000002001d7802 */ /* 0x000fe20000000f00 */
[----:B-1----:R-:W-:Y:S01]  /*dc80*/  IMAD.MOV.U32 R3, RZ, RZ, 0x181f ;  /* 0x0000181fff037424 */ /* 0x002fe200078e00ff */
[----:B------:R-:W-:Y:S02]  /*dc90*/  MOV R2, 0xdcb0 ;  /* 0x0000dcb000027802 */ /* 0x000fe40000000f00 */
[----:B--2345:R-:W-:Y:S05]  /*dca0*/  CALL.REL.NOINC `($__internal_43_$__cuda_sm70_shflsync_idx_p) ;  /* 0x000016f000007944 */ /* 0x03cfea0003c00000 */
[----:B------:R-:W-:Y:S01]  /*dcb0*/  MOV R8, R29 ;  /* 0x0000001d00087202 */ /* 0x000fe20000000f00 */
[----:B------:R-:W-:Y:S05]  /*dcc0*/  BRA `(.L_x_2619) ;  /* 0xffff3c3000007947 */ /* 0x000fea000383ffff */
.L_x_2565:
[----:B------:R-:W-:Y:S01]  /*dcd0*/  IMAD.MOV.U32 R30, RZ, RZ, R11 ;  /* 0x000000ffff1e7224 */ /* 0x000fe200078e000b */
[----:B------:R-:W-:Y:S01]  /*dce0*/  MOV R29, 0x2 ;  /* 0x00000002001d7802 */ /* 0x000fe20000000f00 */
[----:B------:R-:W-:Y:S01]  /*dcf0*/  IMAD.MOV.U32 R3, RZ, RZ, 0x181f ;  /* 0x0000181fff037424 */ /* 0x000fe200078e00ff */
[----:B------:R-:W-:Y:S02]  /*dd00*/  MOV R2, 0xdd20 ;  /* 0x0000dd2000027802 */ /* 0x000fe40000000f00 */
[----:B-12345:R-:W-:Y:S05]  /*dd10*/  CALL.REL.NOINC `($__internal_43_$__cuda_sm70_shflsync_idx_p) ;  /* 0x0000168000007944 */ /* 0x03efea0003c00000 */
[----:B------:R-:W-:Y:S01]  /*dd20*/  MOV R0, R29 ;  /* 0x0000001d00007202 */ /* 0x000fe20000000f00 */
[----:B------:R-:W-:Y:S05]  /*dd30*/  BRA `(.L_x_2620) ;  /* 0xffff3be000007947 */ /* 0x000fea000383ffff */
.L_x_2568:
[----:B------:R-:W-:Y:S01]  /*dd40*/  IMAD.MOV.U32 R30, RZ, RZ, R9 ;  /* 0x000000ffff1e7224 */ /* 0x000fe200078e0009 */
[----:B------:R-:W-:Y:S01]  /*dd50*/  MOV R29, 0x3 ;  /* 0x00000003001d7802 */ /* 0x000fe20000000f00 */
[----:B-1----:R-:W-:Y:S01]  /*dd60*/  IMAD.MOV.U32 R3, RZ, RZ, 0x181f ;  /* 0x0000181fff037424 */ /* 0x002fe200078e00ff */
[----:B------:R-:W-:-:S02]  /*dd70*/  MOV R2, 0xdd90 ;  /* 0x0000dd9000027802 */ /* 0x000fc40000000f00 */
[----:B--2345:R-:W-:Y:S05]  /*dd80*/  CALL.REL.NOINC `($__internal_43_$__cuda_sm70_shflsync_idx_p) ;  /* 0x0000161000007944 */ /* 0x03cfea0003c00000 */
        /* <DEDUP_REMOVED lines=8> */
.L_x_2571:
[----:B------:R-:W-:Y:S01]  /*de10*/  IMAD.MOV.U32 R30, RZ, RZ, R9 ;  /* 0x000000ffff1e7224 */ /* 0x000fe200078e0009 */
[----:B------:R-:W-:Y:S01]  /*de20*/  MOV R29, RZ ;  /* 0x000000ff001d7202 */ /* 0x000fe20000000f00 */
[----:B------:R-:W-:Y:S01]  /*de30*/  IMAD.MOV.U32 R3, RZ, RZ, 0x181f ;  /* 0x0000181fff037424 */ /* 0x000fe200078e00ff */
[----:B------:R-:W-:Y:S02]  /*de40*/  MOV R2, 0xde60 ;  /* 0x0000de6000027802 */ /* 0x000fe40000000f00 */
[----:B------:R-:W-:Y:S05]  /*de50*/  CALL.REL.NOINC `($__internal_43_$__cuda_sm70_shflsync_idx_p) ;  /* 0x0000154000007944 */ /* 0x000fea0003c00000 */
[----:B------:R-:W-:Y:S01]  /*de60*/  MOV R8, R29 ;  /* 0x0000001d00087202 */ /* 0x000fe20000000f00 */
[----:B------:R-:W-:Y:S05]  /*de70*/  BRA `(.L_x_2622) ;  /* 0xffff474000007947 */ /* 0x000fea000383ffff */
.L_x_2572:
[----:B------:R-:W-:Y:S01]  /*de80*/  IMAD.MOV.U32 R30, RZ, RZ, R12 ;  /* 0x000000ffff1e7224 */ /* 0x000fe200078e000c */
[----:B------:R-:W-:Y:S01]  /*de90*/  MOV R29, RZ ;  /* 0x000000ff001d7202 */ /* 0x000fe20000000f00 */
[----:B------:R-:W-:Y:S01]  /*dea0*/  IMAD.MOV.U32 R3, RZ, RZ, 0x181f ;  /* 0x0000181fff037424 */ /* 0x000fe200078e00ff */
[----:B------:R-:W-:Y:S02]  /*deb0*/  MOV R2, 0xded0 ;  /* 0x0000ded000027802 */ /* 0x000fe40000000f00 */
[----:B-12---:R-:W-:Y:S05]  /*dec0*/  CALL.REL.NOINC `($__internal_43_$__cuda_sm70_shflsync_idx_p) ;  /* 0x000014d000007944 */ /* 0x006fea0003c00000 */
[C---:B------:R-:W-:Y:S01]  /*ded0*/  IADD3 R6, P6, R29.reuse, R17, RZ ;  /* 0x000000111d067210 */ /* 0x040fe20007fde0ff */
[----:B------:R-:W-:Y:S01]  /*dee0*/  IMAD.MOV.U32 R30, RZ, RZ, R9 ;  /* 0x000000ffff1e7224 */ /* 0x000fe200078e0009 */
[----:B------:R-:W-:-:S02]  /*def0*/  IADD3 R4, P5, R29, R18, RZ ;  /* 0x000000121d047210 */ /* 0x000fc40007fbe0ff */
[----:B------:R-:W-:Y:S01]  /*df00*/  IADD3 R2, P0, R29, R19, RZ ;  /* 0x000000131d027210 */ /* 0x000fe20007f1e0ff */
[----:B------:R-:W-:Y:S01]  /*df10*/  IMAD.X R7, R8, 0x1, R14, P6 ;  /* 0x0000000108077824 */ /* 0x000fe200030e060e */
[----:B------:R-:W-:Y:S01]  /*df20*/  ISETP.GE.AND P6, PT, R192, c[0x0][0x1d4], PT ;  /* 0x00007500c0007a0c */ /* 0x000fe20003fc6270 */
[C---:B------:R-:W-:Y:S01]  /*df30*/  IMAD.X R5, R8.reuse, 0x1, R16, P5 ;  /* 0x0000000108057824 */ /* 0x040fe200028e0610 */
[----:B------:R-:W-:Y:S01]  /*df40*/  ISETP.GE.AND P5, PT, R201, c[0x0][0x1d4], PT ;  /* 0x00007500c9007a0c */ /* 0x000fe20003fa6270 */
[----:B------:R-:W-:Y:S01]  /*df50*/  IMAD.X R3, R8, 0x1, R15, P0 ;  /* 0x0000000108037824 */ /* 0x000fe200000e060f */
[----:B------:R-:W-:Y:S01]  /*df60*/  ISETP.GE.AND P0, PT, R200, c[0x0][0x1d4], PT ;  /* 0x00007500c8007a0c */ /* 0x000fe20003f06270 */
[----:B------:R-:W-:Y:S01]  /*df70*/  IMAD.MOV.U32 R29, RZ, RZ, 0x1 ;  /* 0x00000001ff1d7424 */ /* 0x000fe200078e00ff */
[----:B------:R-:W-:Y:S02]  /*df80*/  SEL R11, RZ, 0x10, P6 ;  /* 0x00000010ff0b7807 */ /* 0x000fe40003000000 */
[----:B------:R-:W-:-:S02]  /*df90*/  SEL R10, RZ, 0x10, P5 ;  /* 0x00000010ff0a7807 */ /* 0x000fc40002800000 */
[----:B------:R-:W-:-:S03]  /*dfa0*/  SEL R9, RZ, 0x10, P0 ;  /* 0x00000010ff097807 */ /* 0x000fc60000000000 */
        /* <DEDUP_REMOVED lines=8> */
[----:B-1----:R-:W-:Y:S05]  /*e030*/  CALL.REL.NOINC `($__internal_43_$__cuda_sm70_shflsync_idx_p) ;  /* 0x0000136000007944 */ /* 0x002fea0003c00000 */
        /* <DEDUP_REMOVED lines=8> */
.L_x_2575:
[----:B------:R-:W-:Y:S01]  /*e0c0*/  IMAD.MOV.U32 R30, RZ, RZ, R13 ;  /* 0x000000ffff1e7224 */ /* 0x000fe200078e000d */
[----:B------:R-:W-:Y:S01]  /*e0d0*/  MOV R29, RZ ;  /* 0x000000ff001d7202 */ /* 0x000fe20000000f00 */
[----:B------:R-:W-:Y:S01]  /*e0e0*/  IMAD.MOV.U32 R3, RZ, RZ, 0x181f ;  /* 0x0000181fff037424 */ /* 0x000fe200078e00ff */
[----:B------:R-:W-:Y:S02]  /*e0f0*/  MOV R2, 0xe110 ;  /* 0x0000e11000027802 */ /* 0x000fe40000000f00 */
[----:B-1234-:R-:W-:Y:S05]  /*e100*/  CALL.REL.NOINC `($__internal_43_$__cuda_sm70_shflsync_idx_p) ;  /* 0x0000129000007944 */ /* 0x01efea0003c00000 */
[----:B------:R-:W-:Y:S01]  /*e110*/  MOV R12, R29 ;  /* 0x0000001d000c7202 */ /* 0x000fe20000000f00 */
[----:B------:R-:W-:Y:S05]  /*e120*/  BRA `(.L_x_2624) ;  /* 0xffff4a0000007947 */ /* 0x000fea000383ffff */
.L_x_2576:
[----:B------:R-:W-:Y:S01]  /*e130*/  IMAD.MOV.U32 R30, RZ, RZ, R21 ;  /* 0x000000ffff1e7224 */ /* 0x000fe200078e0015 */
[----:B------:R-:W-:Y:S01]  /*e140*/  MOV R29, RZ ;  /* 0x000000ff001d7202 */ /* 0x000fe20000000f00 */
[----:B------:R-:W-:Y:S01]  /*e150*/  IMAD.MOV.U32 R3, RZ, RZ, 0x181f ;  /* 0x0000181fff037424 */ /* 0x000fe200078e00ff */
[----:B------:R-:W-:Y:S02]  /*e160*/  MOV R2, 0xe180 ;  /* 0x0000e18000027802 */ /* 0x000fe40000000f00 */
[----:B-1234-:R-:W-:Y:S05]  /*e170*/  CALL.REL.NOINC `($__internal_43_$__cuda_sm70_shflsync_idx_p) ;  /* 0x0000122000007944 */ /* 0x01efea0003c00000 */
        /* <DEDUP_REMOVED lines=31> */
.L_x_2579:
[----:B------:R-:W-:Y:S01]  /*e370*/  IMAD.MOV.U32 R30, RZ, RZ, R5 ;  /* 0x000000ffff1e7224 */ /* 0x000fe200078e0005 */
[----:B------:R-:W-:Y:S01]  /*e380*/  MOV R29, RZ ;  /* 0x000000ff001d7202 */ /* 0x000fe20000000f00 */
[----:B------:R-:W-:Y:S01]  /*e390*/  IMAD.MOV.U32 R3, RZ, RZ, 0x181f ;  /* 0x0000181fff037424 */ /* 0x000fe200078e00ff */
[----:B------:R-:W-:Y:S02]  /*e3a0*/  MOV R2, 0xe3c0 ;  /* 0x0000e3c000027802 */ /* 0x000fe40000000f00 */
[----:B------:R-:W-:Y:S05]  /*e3b0*/  CALL.REL.NOINC `($__internal_43_$__cuda_sm70_shflsync_idx_p) ;  /* 0x00000fe000007944 */ /* 0x000fea0003c00000 */
[----:B------:R-:W-:Y:S01]  /*e3c0*/  MOV R4, R29 ;  /* 0x0000001d00047202 */ /* 0x000fe20000000f00 */
[----:B------:R-:W-:Y:S05]  /*e3d0*/  BRA `(.L_x_2626) ;  /* 0xffff6e2000007947 */ /* 0x000fea000383ffff */
.L_x_2580:
[----:B------:R-:W-:Y:S01]  /*e3e0*/  IMAD.MOV.U32 R30, RZ, RZ, R12 ;  /* 0x000000ffff1e7224 */ /* 0x000fe200078e000c */
[----:B------:R-:W-:Y:S01]  /*e3f0*/  MOV R29, RZ ;  /* 0x000000ff001d7202 */ /* 0x000fe20000000f00 */
[----:B------:R-:W-:Y:S01]  /*e400*/  IMAD.MOV.U32 R3, RZ, RZ, 0x181f ;  /* 0x0000181fff037424 */ /* 0x000fe200078e00ff */
[----:B------:R-:W-:Y:S02]  /*e410*/  MOV R2, 0xe430 ;  /* 0x0000e43000027802 */ /* 0x000fe40000000f00 */
[----:B-12---:R-:W-:Y:S05]  /*e420*/  CALL.REL.NOINC `($__internal_43_$__cuda_sm70_shflsync_idx_p) ;  /* 0x00000f7000007944 */ /* 0x006fea0003c00000 */
[----:B------:R-:W-:Y:S01]  /*e430*/  IADD3 R6, P0, R29, R16, RZ ;  /* 0x000000101d067210 */ /* 0x000fe20007f1e0ff */
[----:B------:R-:W-:Y:S01]  /*e440*/  IMAD.MOV.U32 R30, RZ, RZ, R5 ;  /* 0x000000ffff1e7224 */ /* 0x000fe200078e0005 */
[----:B------:R-:W-:-:S02]  /*e450*/  ISETP.GE.AND P6, PT, R192, c[0x0][0x1d4], PT ;  /* 0x00007500c0007a0c */ /* 0x000fc40003fc6270 */
[----:B------:R-:W-:Y:S01]  /*e460*/  ISETP.GE.AND P5, PT, R201, c[0x0][0x1d4], PT ;  /* 0x00007500c9007a0c */ /* 0x000fe20003fa6270 */
[C---:B------:R-:W-:Y:S01]  /*e470*/  IMAD.X R7, R4.reuse, 0x1, R13, P0 ;  /* 0x0000000104077824 */ /* 0x040fe200000e060d */
[----:B------:R-:W-:Y:S02]  /*e480*/  IADD3 R2, P0, R29, R17, RZ ;  /* 0x000000111d027210 */ /* 0x000fe40007f1e0ff */
[----:B------:R-:W-:Y:S02]  /*e490*/  SEL R11, RZ, 0x10, P6 ;  /* 0x00000010ff0b7807 */ /* 0x000fe40003000000 */
[----:B------:R-:W-:Y:S01]  /*e4a0*/  SEL R10, RZ, 0x10, P5 ;  /* 0x00000010ff0a7807 */ /* 0x000fe20002800000 */
[----:B------:R-:W-:Y:S01]  /*e4b0*/  IMAD.X R3, R4, 0x1, R14, P0 ;  /* 0x0000000104037824 */ /* 0x000fe200000e060e */
[----:B------:R-:W-:-:S03]  /*e4c0*/  ISETP.GE.AND P0, PT, R200, c[0x0][0x1d4], PT ;  /* 0x00007500c8007a0c */ /* 0x000fc60003f06270 */
[----:B------:R-:W-:Y:S01]  /*e4d0*/  @!PT LDS RZ, [RZ] ;  /* 0x00000000fffff984 */ /* 0x000fe20000000800 */
[----:B------:R-:W-:Y:S01]  /*e4e0*/  @!PT LDS RZ, [RZ] ;  /* 0x00000000fffff984 */ /* 0x000fe20000000800 */
[----:B------:R-:W-:Y:S01]  /*e4f0*/  @!PT LDS RZ, [RZ] ;  /* 0x00000000fffff984 */ /* 0x000fe20000000800 */
[----:B------:R1:W-:Y:S01]  /*e500*/  LDGSTS.E.BYPASS.LTC128B.128 [R209+0xc100], [R6.64], !P6 ;  /* 0x0c10000006d17fae */ /* 0x0003e2000f101d46 */
[----:B------:R-:W-:-:S03]  /*e510*/  SEL R5, RZ, 0x10, P0 ;  /* 0x00000010ff057807 */ /* 0x000fc60000000000 */
[----:B------:R2:W-:Y:S02]  /*e520*/  LDGSTS.E.BYPASS.LTC128B.128 [R209+0xe100], [R2.64], !P5 ;  /* 0x0e10000002d17fae */ /* 0x0005e4000e901d46 */
[----:B--2---:R-:W-:Y:S01]  /*e530*/  IADD3 R2, P1, R29, R18, RZ ;  /* 0x000000121d027210 */ /* 0x004fe20007f3e0ff */
[----:B------:R-:W-:-:S04]  /*e540*/  IMAD.MOV.U32 R29, RZ, RZ, 0x1 ;  /* 0x00000001ff1d7424 */ /* 0x000fc800078e00ff */
[----:B------:R-:W-:-:S05]  /*e550*/  IMAD.X R3, R4, 0x1, R15, P1 ;  /* 0x0000000104037824 */ /* 0x000fca00008e060f */
[----:B------:R2:W-:Y:S02]  /*e560*/  LDGSTS.E.BYPASS.LTC128B.128 [R209+0x10100], [R2.64], !P0 ;  /* 0x1010000002d17fae */ /* 0x0005e4000c101d46 */
[----:B--2---:R-:W-:Y:S01]  /*e570*/  IMAD.MOV.U32 R3, RZ, RZ, 0x181f ;  /* 0x0000181fff037424 */ /* 0x004fe200078e00ff */
[----:B------:R-:W-:Y:S02]  /*e580*/  MOV R2, 0xe5a0 ;  /* 0x0000e5a000027802 */ /* 0x000fe40000000f00 */
[----:B-1----:R-:W-:Y:S05]  /*e590*/  CALL.REL.NOINC `($__internal_43_$__cuda_sm70_shflsync_idx_p) ;  /* 0x00000e0000007944 */ /* 0x002fea0003c00000 */
[----:B------:R-:W-:Y:S01]  /*e5a0*/  IMAD.MOV.U32 R4, RZ, RZ, R29 ;  /* 0x000000ffff047224 */ /* 0x000fe200078e001d */
[----:B------:R-:W-:Y:S01]  /*e5b0*/  MOV R29, 0x1 ;  /* 0x00000001001d7802 */ /* 0x000fe20000000f00 */
[----:B------:R-:W-:Y:S01]  /*e5c0*/  IMAD.MOV.U32 R30, RZ, RZ, R12 ;  /* 0x000000ffff1e7224 */ /* 0x000fe200078e000c */
[----:B------:R-:W-:Y:S02]  /*e5d0*/  MOV R3, 0x181f ;  /* 0x0000181f00037802 */ /* 0x000fe40000000f00 */
[----:B------:R-:W-:Y:S02]  /*e5e0*/  MOV R2, 0xe600 ;  /* 0x0000e60000027802 */ /* 0x000fe40000000f00 */
[----:B------:R-:W-:Y:S05]  /*e5f0*/  CALL.REL.NOINC `($__internal_43_$__cuda_sm70_shflsync_idx_p) ;  /* 0x00000da000007944 */ /* 0x000fea0003c00000 */
[----:B------:R-:W-:Y:S01]  /*e600*/  MOV R0, R29 ;  /* 0x0000001d00007202 */ /* 0x000fe20000000f00 */
[----:B------:R-:W-:Y:S05]  /*e610*/  BRA `(.L_x_2627) ;  /* 0xffff6d3000007947 */ /* 0x000fea000383ffff */
.L_x_2584:
[----:B------:R-:W-:Y:S01]  /*e620*/  MOV R29, RZ ;  /* 0x000000ff001d7202 */ /* 0x000fe20000000f00 */
[----:B------:R-:W-:Y:S01]  /*e630*/  IMAD.MOV.U32 R30, RZ, RZ, R12 ;  /* 0x000000ffff1e7224 */ /* 0x000fe200078e000c */
[----:B------:R-:W-:Y:S01]  /*e640*/  MOV R2, 0xe670 ;  /* 0x0000e67000027802 */ /* 0x000fe20000000f00 */
[----:B------:R-:W-:Y:S02]  /*e650*/  IMAD.MOV.U32 R3, RZ, RZ, 0x181f ;  /* 0x0000181fff037424 */ /* 0x000fe400078e00ff */
[----:B-1234-:R-:W-:Y:S05]  /*e660*/  CALL.REL.NOINC `($__internal_43_$__cuda_sm70_shflsync_idx_p) ;  /* 0x00000d3000007944 */ /* 0x01efea0003c00000 */
[----:B------:R-:W-:Y:S01]  /*e670*/  MOV R5, R29 ;  /* 0x0000001d00057202 */ /* 0x000fe20000000f00 */
[----:B------:R-:W-:-:S05]  /*e680*/  BRA `(.L_x_2628) ;  /* 0xffff721000007947 */ /* 0x000fca000383ffff */
.L_x_2585:
[----:B------:R-:W-:Y:S01]  /*e690*/  MOV R29, RZ ;  /* 0x000000ff001d7202 */ /* 0x000fe20000000f00 */
[----:B------:R-:W-:Y:S01]  /*e6a0*/  IMAD.MOV.U32 R30, RZ, RZ, R14 ;  /* 0x000000ffff1e7224 */ /* 0x000fe200078e000e */
[----:B------:R-:W-:Y:S01]  /*e6b0*/  MOV R2, 0xe6e0 ;  /* 0x0000e6e000027802 */ /* 0x000fe20000000f00 */
[----:B------:R-:W-:Y:S02]  /*e6c0*/  IMAD.MOV.U32 R3, RZ, RZ, 0x181f ;  /* 0x0000181fff037424 */ /* 0x000fe400078e00ff */
[----:B-1234-:R-:W-:Y:S05]  /*e6d0*/  CALL.REL.NOINC `($__internal_43_$__cuda_sm70_shflsync_idx_p) ;  /* 0x00000cc000007944 */ /* 0x01efea0003c00000 */
[----:B------:R-:W-:Y:S01]  /*e6e0*/  ISETP.GE.AND P6, PT, R192, c[0x0][0x1d4], PT ;  /* 0x00007500c0007a0c */ /* 0x000fe20003fc6270 */
[----:B------:R-:W-:Y:S01]  /*e6f0*/  IMAD R4, R198, 0x6000, R220 ;  /* 0x00006000c6047824 */ /* 0x000fe200078e02dc */
[----:B------:R-:W-:Y:S01]  /*e700*/  IADD3 R2, P0, R29, R22, RZ ;  /* 0x000000161d027210 */ /* 0x000fe20007f1e0ff */
[----:B------:R-:W-:Y:S01]  /*e710*/  IMAD.MOV.U32 R30, RZ, RZ, R12 ;  /* 0x000000ffff1e7224 */ /* 0x000fe200078e000c */
        /* <DEDUP_REMOVED lines=10> */
[----:B------:R1:W-:Y:S04]  /*e7c0*/  LDGSTS.E.BYPASS.LTC128B.128 [R4], [R2.64], !P6 ;  /* 0x0000000002047fae */ /* 0x0003e8000f101d46 */
        /* <DEDUP_REMOVED lines=8> */
[----:B------:R-:W-:Y:S05]  /*e850*/  CALL.REL.NOINC `($__internal_43_$__cuda_sm70_shflsync_idx_p) ;  /* 0x00000b4000007944 */ /* 0x000fea0003c00000 */
[----:B------:R-:W-:Y:S01]  /*e860*/  MOV R3, 0x181f ;  /* 0x0000181f00037802 */ /* 0x000fe20000000f00 */
[----:B------:R-:W-:Y:S01]  /*e870*/  IMAD.MOV.U32 R5, RZ, RZ, R29 ;  /* 0x000000ffff057224 */ /* 0x000fe200078e001d */
[----:B------:R-:W-:Y:S01]  /*e880*/  MOV R29, 0x1 ;  /* 0x00000001001d7802 */ /* 0x000fe20000000f00 */
[----:B------:R-:W-:Y:S01]  /*e890*/  IMAD.MOV.U32 R30, RZ, RZ, R14 ;  /* 0x000000ffff1e7224 */ /* 0x000fe200078e000e */
[----:B------:R-:W-:Y:S02]  /*e8a0*/  MOV R2, 0xe8c0 ;  /* 0x0000e8c000027802 */ /* 0x000fe40000000f00 */
[----:B------:R-:W-:Y:S05]  /*e8b0*/  CALL.REL.NOINC `($__internal_43_$__cuda_sm70_shflsync_idx_p) ;  /* 0x00000ae000007944 */ /* 0x000fea0003c00000 */
[----:B------:R-:W-:Y:S01]  /*e8c0*/  MOV R2, R29 ;  /* 0x0000001d00027202 */ /* 0x000fe20000000f00 */
[----:B------:R-:W-:-:S05]  /*e8d0*/  BRA `(.L_x_2629) ;  /* 0xffff712000007947 */ /* 0x000fca000383ffff */
.L_x_2588:
[----:B------:R-:W-:Y:S01]  /*e8e0*/  MOV R29, RZ ;  /* 0x000000ff001d7202 */ /* 0x000fe20000000f00 */
[----:B------:R-:W-:Y:S01]  /*e8f0*/  IMAD.MOV.U32 R30, RZ, RZ, R5 ;  /* 0x000000ffff1e7224 */ /* 0x000fe200078e0005 */
[----:B------:R-:W-:Y:S01]  /*e900*/  MOV R2, 0xe930 ;  /* 0x0000e93000027802 */ /* 0x000fe20000000f00 */
[----:B------:R-:W-:Y:S02]  /*e910*/  IMAD.MOV.U32 R3, RZ, RZ, 0x181f ;  /* 0x0000181fff037424 */ /* 0x000fe400078e00ff */
[----:B------:R-:W-:Y:S05]  /*e920*/  CALL.REL.NOINC `($__internal_43_$__cuda_sm70_shflsync_idx_p) ;  /* 0x00000a7000007944 */ /* 0x000fea0003c00000 */
[----:B------:R-:W-:Y:S01]  /*e930*/  MOV R4, R29 ;  /* 0x0000001d00047202 */ /* 0x000fe20000000f00 */
[----:B------:R-:W-:-:S05]  /*e940*/  BRA `(.L_x_2630) ;  /* 0xffff9ce000007947 */ /* 0x000fca000383ffff */
.L_x_2589:
[----:B------:R-:W-:Y:S01]  /*e950*/  MOV R29, RZ ;  /* 0x000000ff001d7202 */ /* 0x000fe20000000f00 */
[----:B------:R-:W-:Y:S01]  /*e960*/  IMAD.MOV.U32 R30, RZ, RZ, R12 ;  /* 0x000000ffff1e7224 */ /* 0x000fe200078e000c */
[----:B------:R-:W-:Y:S01]  /*e970*/  MOV R2, 0xe9a0 ;  /* 0x0000e9a000027802 */ /* 0x000fe20000000f00 */
[----:B------:R-:W-:Y:S02]  /*e980*/  IMAD.MOV.U32 R3, RZ, RZ, 0x181f ;  /* 0x0000181fff037424 */ /* 0x000fe400078e00ff */
[----:B-12---:R-:W-:Y:S05]  /*e990*/  CALL.REL.NOINC `($__internal_43_$__cuda_sm70_shflsync_idx_p) ;  /* 0x00000a0000007944 */ /* 0x006fea0003c00000 */
[----:B------:R-:W-:Y:S01]  /*e9a0*/  ISETP.GE.AND P6, PT, R192, c[0x0][0x1d4], PT ;  /* 0x00007500c0007a0c */ /* 0x000fe20003fc6270 */
[----:B------:R-:W-:Y:S01]  /*e9b0*/  IMAD R0, R198, 0x6000, R221 ;  /* 0x00006000c6007824 */ /* 0x000fe200078e02dd */
[----:B------:R-:W-:Y:S01]  /*e9c0*/  IADD3 R2, P0, R29, R16, RZ ;  /* 0x000000101d027210 */ /* 0x000fe20007f1e0ff */
[----:B------:R-:W-:Y:S01]  /*e9d0*/  IMAD.MOV.U32 R30, RZ, RZ, R5 ;  /* 0x000000ffff1e7224 */ /* 0x000fe200078e0005 */
[----:B------:R-:W-:Y:S02]  /*e9e0*/  ISETP.GE.AND P5, PT, R201, c[0x0][0x1d4], PT ;  /* 0x00007500c9007a0c */ /* 0x000fe40003fa6270 */
[C---:B------:R-:W-:Y:S01]  /*e9f0*/  IADD3 R6, P1, R29.reuse, R17, RZ ;  /* 0x000000111d067210 */ /* 0x040fe20007f3e0ff */
[----:B------:R-:W-:Y:S01]  /*ea00*/  IMAD.X R3, R4, 0x1, R13, P0 ;  /* 0x0000000104037824 */ /* 0x000fe200000e060d */
[----:B------:R-:W-:Y:S02]  /*ea10*/  ISETP.GE.AND P0, PT, R200, c[0x0][0x1d4], PT ;  /* 0x00007500c8007a0c */ /* 0x000fe40003f06270 */
[----:B------:R-:W-:Y:S01]  /*ea20*/  SEL R11, RZ, 0x10, P6 ;  /* 0x00000010ff0b7807 */ /* 0x000fe20003000000 */
[C---:B------:R-:W-:Y:S01]  /*ea30*/  IMAD.X R7, R4.reuse, 0x1, R14, P1 ;  /* 0x0000000104077824 */ /* 0x040fe200008e060e */
[----:B------:R-:W-:Y:S01]  /*ea40*/  SEL R10, RZ, 0x10, P5 ;  /* 0x00000010ff0a7807 */ /* 0x000fe20002800000 */
[----:B------:R-:W-:Y:S01]  /*ea50*/  @!PT LDS RZ, [RZ] ;  /* 0x00000000fffff984 */ /* 0x000fe20000000800 */
[----:B------:R-:W-:Y:S01]  /*ea60*/  @!PT LDS RZ, [RZ] ;  /* 0x00000000fffff984 */ /* 0x000fe20000000800 */
[----:B------:R-:W-:Y:S01]  /*ea70*/  @!PT LDS RZ, [RZ] ;  /* 0x00000000fffff984 */ /* 0x000fe20000000800 */
[----:B------:R1:W-:Y:S01]  /*ea80*/  LDGSTS.E.BYPASS.LTC128B.128 [R0], [R2.64], !P6 ;  /* 0x0000000002007fae */ /* 0x0003e2000f101d46 */
[----:B------:R-:W-:Y:S03]  /*ea90*/  SEL R5, RZ, 0x10, P0 ;  /* 0x00000010ff057807 */ /* 0x000fe60000000000 */
[----:B------:R2:W-:Y:S01]  /*eaa0*/  LDGSTS.E.BYPASS.LTC128B.128 [R0+0x2000], [R6.64], !P5 ;  /* 0x0200000006007fae */ /* 0x0005e2000e901d46 */
[----:B-1----:R-:W-:Y:S01]  /*eab0*/  IADD3 R2, P1, R29, R18, RZ ;  /* 0x000000121d027210 */ /* 0x002fe20007f3e0ff */
[----:B------:R-:W-:Y:S04]  /*eac0*/  IMAD.MOV.U32 R29, RZ, RZ, 0x1 ;  /* 0x00000001ff1d7424 */ /* 0x000fe800078e00ff */
[----:B------:R-:W-:Y:S05]  /*ead0*/  IMAD.X R3, R4, 0x1, R15, P1 ;  /* 0x0000000104037824 */ /* 0x000fea00008e060f */
[----:B------:R1:W-:Y:S02]  /*eae0*/  LDGSTS.E.BYPASS.LTC128B.128 [R0+0x4000], [R2.64], !P0 ;  /* 0x0400000002007fae */ /* 0x0003e4000c101d46 */
[----:B-1----:R-:W-:Y:S01]  /*eaf0*/  MOV R2, 0xeb20 ;  /* 0x0000eb2000027802 */ /* 0x002fe20000000f00 */
[----:B------:R-:W-:Y:S02]  /*eb00*/  IMAD.MOV.U32 R3, RZ, RZ, 0x181f ;  /* 0x0000181fff037424 */ /* 0x000fe400078e00ff */
[----:B--2---:R-:W-:Y:S05]  /*eb10*/  CALL.REL.NOINC `($__internal_43_$__cuda_sm70_shflsync_idx_p) ;  /* 0x0000088000007944 */ /* 0x004fea0003c00000 */
        /* <DEDUP_REMOVED lines=8> */
.L_x_2594:
[----:B------:R-:W-:Y:S01]  /*eba0*/  MOV R29, RZ ;  /* 0x000000ff001d7202 */ /* 0x000fe20000000f00 */
[----:B------:R-:W-:Y:S01]  /*ebb0*/  IMAD.MOV.U32 R30, RZ, RZ, R12 ;  /* 0x000000ffff1e7224 */ /* 0x000fe200078e000c */
[----:B------:R-:W-:Y:S01]  /*ebc0*/  MOV R2, 0xebf0 ;  /* 0x0000ebf000027802 */ /* 0x000fe20000000f00 */
[----:B------:R-:W-:Y:S02]  /*ebd0*/  IMAD.MOV.U32 R3, RZ, RZ, 0x181f ;  /* 0x0000181fff037424 */ /* 0x000fe400078e00ff */
[----:B-1234-:R-:W-:Y:S05]  /*ebe0*/  CALL.REL.NOINC `($__internal_43_$__cuda_sm70_shflsync_idx_p) ;  /* 0x000007b000007944 */ /* 0x01efea0003c00000 */
[----:B------:R-:W-:Y:S01]  /*ebf0*/  MOV R5, R29 ;  /* 0x0000001d00057202 */ /* 0x000fe20000000f00 */
[----:B------:R-:W-:-:S05]  /*ec00*/  BRA `(.L_x_2632) ;  /* 0xffffa08000007947 */ /* 0x000fca000383ffff */
.L_x_2595:
        /* <DEDUP_REMOVED lines=37> */
.L_x_2596:
[----:B------:R-:W-:Y:S01]  /*ee60*/  MOV R127, 0x2 ;  /* 0x00000002007f7802 */ /* 0x000fe20000000f00 */
[----:B------:R-:W-:Y:S01]  /*ee70*/  IMAD.MOV.U32 R2, RZ, RZ, R125 ;  /* 0x000000ffff027224 */ /* 0x000fe200078e007d */
[----:B------:R-:W-:Y:S02]  /*ee80*/  MOV R3, 0xeea0 ;  /* 0x0000eea000037802 */ /* 0x000fe40000000f00 */
[----:B------:R-:W-:Y:S05]  /*ee90*/  CALL.REL.NOINC `($__internal_42_$__cuda_sm70_shflsync_bfly_p) ;  /* 0x000004b000007944 */ /* 0x000fea0003c00000 */
[----:B------:R-:W-:Y:S01]  /*eea0*/  MOV R2, R127 ;  /* 0x0000007f00027202 */ /* 0x000fe20000000f00 */
[----:B------:R-:W-:-:S05]  /*eeb0*/  BRA `(.L_x_2634) ;  /* 0xffffac6000007947 */ /* 0x000fca000383ffff */
.L_x_2599:
[----:B------:R-:W-:Y:S01]  /*eec0*/  MOV R29, RZ ;  /* 0x000000ff001d7202 */ /* 0x000fe20000000f00 */
[----:B------:R-:W-:Y:S01]  /*eed0*/  IMAD.MOV.U32 R30, RZ, RZ, R5 ;  /* 0x000000ffff1e7224 */ /* 0x000fe200078e0005 */
[----:B------:R-:W-:Y:S01]  /*eee0*/  MOV R2, 0xef10 ;  /* 0x0000ef1000027802 */ /* 0x000fe20000000f00 */
[----:B------:R-:W-:Y:S02]  /*eef0*/  IMAD.MOV.U32 R3, RZ, RZ, 0x181f ;  /* 0x0000181fff037424 */ /* 0x000fe400078e00ff */
[----:B------:R-:W-:Y:S05]  /*ef00*/  CALL.REL.NOINC `($__internal_43_$__cuda_sm70_shflsync_idx_p) ;  /* 0x0000049000007944 */ /* 0x000fea0003c00000 */
[----:B------:R-:W-:Y:S01]  /*ef10*/  MOV R4, R29 ;  /* 0x0000001d00047202 */ /* 0x000fe20000000f00 */
[----:B------:R-:W-:-:S05]  /*ef20*/  BRA `(.L_x_2635) ;  /* 0xffffc5e000007947 */ /* 0x000fca000383ffff */
.L_x_2600:
        /* <DEDUP_REMOVED lines=37> */
.L_x_2602:
[----:B------:R-:W-:Y:S01]  /*f180*/  IMAD.MOV.U32 R2, RZ, RZ, R202 ;  /* 0x000000ffff027224 */ /* 0x000fe200078e00ca */
[----:B------:R-:W-:-:S02]  /*f190*/  MOV R127, 0x2 ;  /* 0x00000002007f7802 */ /* 0x000fc40000000f00 */
[----:B------:R-:W-:Y:S02]  /*f1a0*/  MOV R3, 0xf1c0 ;  /* 0x0000f1c000037802 */ /* 0x000fe40000000f00 */
[----:B------:R-:W-:Y:S05]  /*f1b0*/  CALL.REL.NOINC `($__internal_42_$__cuda_sm70_shflsync_bfly_p) ;  /* 0x0000019000007944 */ /* 0x000fea0003c00000 */
[----:B------:R-:W-:Y:S01]  /*f1c0*/  MOV R0, R127 ;  /* 0x0000007f00007202 */ /* 0x000fe20000000f00 */
[----:B------:R-:W-:Y:S05]  /*f1d0*/  BRA `(.L_x_2637) ;  /* 0xffffc6a000007947 */ /* 0x000fea000383ffff */
.L_x_2603:
[----:B------:R-:W-:Y:S01]  /*f1e0*/  IMAD.MOV.U32 R2, RZ, RZ, R0 ;  /* 0x000000ffff027224 */ /* 0x000fe200078e0000 */
[----:B------:R-:W-:Y:S02]  /*f1f0*/  MOV R127, 0x1 ;  /* 0x00000001007f7802 */ /* 0x000fe40000000f00 */
[----:B------:R-:W-:Y:S02]  /*f200*/  MOV R3, 0xf220 ;  /* 0x0000f22000037802 */ /* 0x000fe40000000f00 */
[----:B-1----:R-:W-:Y:S05]  /*f210*/  CALL.REL.NOINC `($__internal_42_$__cuda_sm70_shflsync_bfly_p) ;  /* 0x0000013000007944 */ /* 0x002fea0003c00000 */
[----:B------:R-:W-:Y:S01]  /*f220*/  FADD.FTZ R0, R0, R127 ;  /* 0x0000007f00007221 */ /* 0x000fe20000010000 */
[----:B------:R-:W-:Y:S02]  /*f230*/  MOV R2, R203 ;  /* 0x000000cb00027202 */ /* 0x000fe40000000f00 */
[----:B------:R-:W-:Y:S02]  /*f240*/  MOV R127, 0x2 ;  /* 0x00000002007f7802 */ /* 0x000fe40000000f00 */
[----:B------:R-:W-:Y:S02]  /*f250*/  MOV R3, 0xf270 ;  /* 0x0000f27000037802 */ /* 0x000fe40000000f00 */
[----:B------:R-:W-:Y:S05]  /*f260*/  CALL.REL.NOINC `($__internal_42_$__cuda_sm70_shflsync_bfly_p) ;  /* 0x000000e000007944 */ /* 0x000fea0003c00000 */
[----:B------:R-:W-:Y:S01]  /*f270*/  FADD.FTZ R4, R203, R127 ;  /* 0x0000007fcb047221 */ /* 0x000fe20000010000 */
[----:B------:R-:W-:-:S02]  /*f280*/  MOV R127, 0x1 ;  /* 0x00000001007f7802 */ /* 0x000fc40000000f00 */
[----:B------:R-:W-:Y:S02]  /*f290*/  MOV R3, 0xf2c0 ;  /* 0x0000f2c000037802 */ /* 0x000fe40000000f00 */
[----:B------:R-:W-:Y:S02]  /*f2a0*/  MOV R2, R4 ;  /* 0x0000000400027202 */ /* 0x000fe40000000f00 */
[----:B------:R-:W-:Y:S05]  /*f2b0*/  CALL.REL.NOINC `($__internal_42_$__cuda_sm70_shflsync_bfly_p) ;  /* 0x0000009000007944 */ /* 0x000fea0003c00000 */
[----:B------:R-:W-:Y:S01]  /*f2c0*/  MOV R3, R127 ;  /* 0x0000007f00037202 */ /* 0x000fe20000000f00 */
[----:B------:R-:W-:Y:S05]  /*f2d0*/  BRA `(.L_x_2638) ;  /* 0xffffc61000007947 */ /* 0x000fea000383ffff */
.L_x_2613:
[----:B------:R-:W-:Y:S01]  /*f2e0*/  IMAD.MOV.U32 R30, RZ, RZ, R18 ;  /* 0x000000ffff1e7224 */ /* 0x000fe200078e0012 */
[----:B------:R-:W-:Y:S01]  /*f2f0*/  MOV R29, RZ ;  /* 0x000000ff001d7202 */ /* 0x000fe20000000f00 */
[----:B-1----:R-:W-:Y:S01]  /*f300*/  IMAD.MOV.U32 R3, RZ, RZ, 0x1f ;  /* 0x0000001fff037424 */ /* 0x002fe200078e00ff */
[----:B---3--:R-:W-:Y:S02]  /*f310*/  MOV R2, 0xf330 ;  /* 0x0000f33000027802 */ /* 0x008fe40000000f00 */
[----:B--2-45:R-:W-:Y:S05]  /*f320*/  CALL.REL.NOINC `($__internal_43_$__cuda_sm70_shflsync_idx_p) ;  /* 0x0000007000007944 */ /* 0x034fea0003c00000 */
[----:B------:R-:W-:Y:S01]  /*f330*/  MOV R0, R29 ;  /* 0x0000001d00007202 */ /* 0x000fe20000000f00 */
[----:B------:R-:W-:Y:S05]  /*f340*/  BRA `(.L_x_2639) ;  /* 0xffffe6d000007947 */ /* 0x000fea000383ffff */
        .weak           $__internal_42_$__cuda_sm70_shflsync_bfly_p
        .type           $__internal_42_$__cuda_sm70_shflsync_bfly_p,@function
        .size           $__internal_42_$__cuda_sm70_shflsync_bfly_p,($__internal_43_$__cuda_sm70_shflsync_idx_p - $__internal_42_$__cuda_sm70_shflsync_bfly_p)
$__internal_42_$__cuda_sm70_shflsync_bfly_p:
[----:B------:R-:W-:Y:S04]  /*f350*/  WARPSYNC R178 ;  /* 0x000000b200007348 */ /* 0x000fe80003800000 */
[----:B------:R1:W2:Y:S02]  /*f360*/  SHFL.BFLY PT, R127, R2, R127, R179 ;  /* 0x0c00007f027f7389 */ /* 0x0002a400000e00b3 */
[----:B-1----:R-:W-:-:S02]  /*f370*/  MOV R2, R3 ;  /* 0x0000000300027202 */ /* 0x002fc40000000f00 */
[----:B------:R-:W-:-:S04]  /*f380*/  MOV R3, 0x0 ;  /* 0x0000000000037802 */ /* 0x000fc80000000f00 */
[----:B--2---:R-:W-:Y:S05]  /*f390*/  RET.REL.NODEC R2 `(_ZN7cutlass13device_kernelIN5flash19enable_sm80_to_sm89INS1_16FlashAttnFwdSm80INS1_25CollectiveMainloopFwdSm80ILi8ELi2ELb0EN4cute5tupleIJNS5_1CILi128EEENS7_ILi64EEENS7_ILi192EEEEEELi192ENS_6half_tEfNS_4arch4Sm80ELb1ELb0ELb0ELb0ELb1ELb0ELb1ELb1EEENS1_21CollectiveEpilogueFwdINS6_IJS8_SA_S9_EEENS6_IJNS7_ILi1EEESI_SI_EEESC_SE_Li256ELb0ELb1ELb1ELb0EEENS1_30DynamicPersistentTileSchedulerILi256ELi256ELb1ELb1ELb0EEEEEEEEEvNT_6ParamsE) ;  /* 0xffff0c6002007950 */ /* 0x004fea0003c3ffff */
        .weak           $__internal_43_$__cuda_sm70_shflsync_idx_p
        .type           $__internal_43_$__cuda_sm70_shflsync_idx_p,@function
        .size           $__internal_43_$__cuda_sm70_shflsync_idx_p,(.L_x_3142 - $__internal_43_$__cuda_sm70_shflsync_idx_p)
$__internal_43_$__cuda_sm70_shflsync_idx_p:
[----:B------:R-:W-:-:S04]  /*f3a0*/  MOV R31, 0xffffffff ;  /* 0xffffffff001f7802 */ /* 0x000fc80000000f00 */
[----:B------:R-:W-:Y:S04]  /*f3b0*/  WARPSYNC R31 ;  /* 0x0000001f00007348 */ /* 0x000fe80003800000 */
[----:B------:R1:W2:Y:S02]  /*f3c0*/  SHFL.IDX PT, R29, R30, R29, R3 ;  /* 0x0000001d1e1d7389 */ /* 0x0002a400000e0003 */
[----:B-1----:R-:W-:-:S04]  /*f3d0*/  MOV R3, 0x0 ;  /* 0x0000000000037802 */ /* 0x002fc80000000f00 */
[----:B--2---:R-:W-:Y:S05]  /*f3e0*/  RET.REL.NODEC R2 `(_ZN7cutlass13device_kernelIN5flash19enable_sm80_to_sm89INS1_16FlashAttnFwdSm80INS1_25CollectiveMainloopFwdSm80ILi8ELi2ELb0EN4cute5tupleIJNS5_1CILi128EEENS7_ILi64EEENS7_ILi192EEEEEELi192ENS_6half_tEfNS_4arch4Sm80ELb1ELb0ELb0ELb0ELb1ELb0ELb1ELb1EEENS1_21CollectiveEpilogueFwdINS6_IJS8_SA_S9_EEENS6_IJNS7_ILi1EEESI_SI_EEESC_SE_Li256ELb0ELb1ELb1ELb0EEENS1_30DynamicPersistentTileSchedulerILi256ELi256ELb1ELb1ELb0EEEEEEEEEvNT_6ParamsE) ;  /* 0xffff0c1002007950 */ /* 0x004fea0003c3ffff */
.L_x_2640:
        /* <DEDUP_REMOVED lines=9> */
.L_x_3142:


//--------------------- .text._ZN7cutlass13device_kernelIN5flash19enable_sm80_to_sm89INS1_16FlashAttnFwdSm80INS1_25CollectiveMainloopFwdSm80ILi8ELi2ELb0EN4cute5tupleIJNS5_1CILi128EEENS7_ILi64EEENS7_ILi192EEEEEELi192ENS_6half_tEfNS_4arch4Sm80ELb1ELb0ELb0ELb1ELb1ELb0ELb1ELb1EEENS1_21CollectiveEpilogueFwdINS6_IJS8_SA_S9_EEENS6_IJNS7_ILi1EEESI_SI_EEESC_SE_Li256ELb1ELb1ELb1ELb0EEENS1_36VarlenDynamicPersistentTileSchedulerILi128ELi64ELi256ELi256ELb1ELb1ELb0ELb1ELb1ELb1EEEEEEEEEvNT_6ParamsE --------------------------
	.section	.text._ZN7cutlass13device_kernelIN5flash19enable_sm80_to_sm89INS1_16FlashAttnFwdSm80INS1_25CollectiveMainloopFwdSm80ILi8ELi2ELb0EN4cute5tupleIJNS5_1CILi128EEENS7_ILi64EEENS7_ILi192EEEEEELi192ENS_6half_tEfNS_4arch4Sm80ELb1ELb0ELb0ELb1ELb1ELb0ELb1ELb1EEENS1_21CollectiveEpilogueFwdINS6_IJS8_SA_S9_EEENS6_IJNS7_ILi1EEESI_SI_EEESC_SE_Li256ELb1ELb1ELb1ELb0EEENS1_36VarlenDynamicPersistentTileSchedulerILi128ELi64ELi256ELi256ELb1ELb1ELb0ELb1ELb1ELb1EEEEEEEEEvNT_6ParamsE,"ax",@progbits
	.sectioninfo	@"SHI_REGISTERS=255"
	.align	128
.text._ZN7cutlass13device_kernelIN5flash19enable_sm80_to_sm89INS1_16FlashAttnFwdSm80INS1_25CollectiveMainloopFwdSm80ILi8ELi2ELb0EN4cute5tupleIJNS5_1CILi128EEENS7_ILi64EEENS7_ILi192EEEEEELi192ENS_6half_tEfNS_4arch4Sm80ELb1ELb0ELb0ELb1ELb1ELb0ELb1ELb1EEENS1_21CollectiveEpilogueFwdINS6_IJS8_SA_S9_EEENS6_IJNS7_ILi1EEESI_SI_EEESC_SE_Li256ELb1ELb1ELb1ELb0EEENS1_36VarlenDynamicPersistentTileSchedulerILi128ELi64ELi256ELi256ELb1ELb1ELb0ELb1ELb1ELb1EEEEEEEEEvNT_6ParamsE:
        .type           _ZN7cutlass13device_kernelIN5flash19enable_sm80_to_sm89INS1_16FlashAttnFwdSm80INS1_25CollectiveMainloopFwdSm80ILi8ELi2ELb0EN4cute5tupleIJNS5_1CILi128EEENS7_ILi64EEENS7_ILi192EEEEEELi192ENS_6half_tEfNS_4arch4Sm80ELb1ELb0ELb0ELb1ELb1ELb0ELb1ELb1EEENS1_21CollectiveEpilogueFwdINS6_IJS8_SA_S9_EEENS6_IJNS7_ILi1EEESI_SI_EEESC_SE_Li256ELb1ELb1ELb1ELb0EEENS1_36VarlenDynamicPersistentTileSchedulerILi128ELi64ELi256ELi256ELb1ELb1ELb0ELb1ELb1ELb1EEEEEEEEEvNT_6ParamsE,@function
        .size           _ZN7cutlass13device_kernelIN5flash19enable_sm80_to_sm89INS1_16FlashAttnFwdSm80INS1_25CollectiveMainloopFwdSm80ILi8ELi2ELb0EN4cute5tupleIJNS5_1CILi128EEENS7_ILi64EEENS7_ILi192EEEEEELi192ENS_6half_tEfNS_4arch4Sm80ELb1ELb0ELb0ELb1ELb1ELb0ELb1ELb1EEENS1_21CollectiveEpilogueFwdINS6_IJS8_SA_S9_EEENS6_IJNS7_ILi1EEESI_SI_EEESC_SE_Li256ELb1ELb1ELb1ELb0EEENS1_36VarlenDynamicPersistentTileSchedulerILi128ELi64ELi256ELi256ELb1ELb1ELb0ELb1ELb1ELb1EEEEEEEEEvNT_6ParamsE,(.L_x_3145 - _ZN7cutlass13device_kernelIN5flash19enable_sm80_to_sm89INS1_16FlashAttnFwdSm80INS1_25CollectiveMainloopFwdSm80ILi8ELi2ELb0EN4cute5tupleIJNS5_1CILi128EEENS7_ILi64EEENS7_ILi192EEEEEELi192ENS_6half_tEfNS_4arch4Sm80ELb1ELb0ELb0ELb1ELb1ELb0ELb1ELb1EEENS1_21CollectiveEpilogueFwdINS6_IJS8_SA_S9_EEENS6_IJNS7_ILi1EEESI_SI_EEESC_SE_Li256ELb1ELb1ELb1ELb0EEENS1_36VarlenDynamicPersistentTileSchedulerILi128ELi64ELi256ELi256ELb1ELb1ELb0ELb1ELb1ELb1EEEEEEEEEvNT_6ParamsE)
        .other          _ZN7cutlass13device_kernelIN5flash19enable_sm80_to_sm89INS1_16FlashAttnFwdSm80INS1_25CollectiveMainloopFwdSm80ILi8ELi2ELb0EN4cute5tupleIJNS5_1CILi128EEENS7_ILi64EEENS7_ILi192EEEEEELi192ENS_6half_tEfNS_4arch4Sm80ELb1ELb0ELb0ELb1ELb1ELb0ELb1ELb1EEENS1_21CollectiveEpilogueFwdINS6_IJS8_SA_S9_EEENS6_IJNS7_ILi1EEESI_SI_EEESC_SE_Li256ELb1ELb1ELb1ELb0EEENS1_36VarlenDynamicPersistentTileSchedulerILi128ELi64ELi256ELi256ELb1ELb1ELb0ELb1ELb1ELb1EEEEEEEEEvNT_6ParamsE,@"STO_CUDA_ENTRY STV_DEFAULT"
_ZN7cutlass13device_kernelIN5flash19enable_sm80_to_sm89INS1_16FlashAttnFwdSm80INS1_25CollectiveMainloopFwdSm80ILi8ELi2ELb0EN4cute5tupleIJNS5_1CILi128EEENS7_ILi64EEENS7_ILi192EEEEEELi192ENS_6half_tEfNS_4arch4Sm80ELb1ELb0ELb0ELb1ELb1ELb0ELb1ELb1EEENS1_21CollectiveEpilogueFwdINS6_IJS8_SA_S9_EEENS6_IJNS7_ILi1EEESI_SI_EEESC_SE_Li256ELb1ELb1ELb1ELb0EEENS1_36VarlenDynamicPersistentTileSchedulerILi128ELi64ELi256ELi256ELb1ELb1ELb0ELb1ELb1ELb1EEEEEEEEEvNT_6ParamsE:
        /* <DEDUP_REMOVED lines=52> */
.L_x_2646:
        /* <DEDUP_REMOVED lines=16> */
.L_x_2770:
        /* <DEDUP_REMOVED lines=16> */
.L_x_2771:
[----:B---3--:R-:W-:-:S05]  /*0540*/  IMAD R0, R0, c[0x0][0x538], RZ ;  /* 0x00014e0000007a24 */ /* 0x008fca00078e02ff */
[----:B------:R-:W-:-:S04]  /*0550*/  IADD3 R6, R0, R6, RZ ;  /* 0x0000000600067210 */ /* 0x000fc80007ffe0ff */
[----:B------:R-:W-:-:S13]  /*0560*/  ISETP.GT.AND P0, PT, R6, UR4, PT ;  /* 0x0000000406007c0c */ /* 0x000fda000bf04270 */
[----:B-12---:R-:W-:Y:S05]  /*0570*/  @!P0 BRA `(.L_x_2646) ;  /* 0xfffffdc000008947 */ /* 0x006fea000383ffff */
.L_x_2642:
[----:B------:R-:W-:-:S05]  /*0580*/  IADD3 R10, -R0, R6, RZ ;  /* 0x00000006000a7210 */ /* 0x000fca0007ffe1ff */
[----:B------:R-:W-:-:S05]  /*0590*/  IMAD R0, R4, c[0x0][0x538], R10 ;  /* 0x00014e0004007a24 */ /* 0x000fca00078e020a */
[----:B------:R-:W-:Y:S01]  /*05a0*/  ISETP.GT.AND P0, PT, R0, UR4, PT ;  /* 0x0000000400007c0c */ /* 0x000fe2000bf04270 */
[----:B------:R-:W-:-:S12]  /*05b0*/  BRA.DIV ~URZ, `(.L_x_2647) ;  /* 0x000114a27f007947 */ /* 0x000fd8000b800000 */
[----:B------:R-:W-:-:S04]  /*05c0*/  VOTE.ANY R6, PT, !P0 ;  /* 0x0000000000067806 */ /* 0x000fc800040e0100 */
.L_x_2772:
[----:B------:R-:W2:Y:S02]  /*05d0*/  POPC R0, R6 ;  /* 0x0000000600007309 */ /* 0x000ea40000000000 */
[----:B-12---:R-:W-:Y:S01]  /*05e0*/  IADD3 R227, R0, R7, RZ ;  /* 0x0000000700e37210 */ /* 0x006fe20007ffe0ff */
[----:B------:R-:W-:Y:S05]  /*05f0*/  BRA.DIV ~URZ, `(.L_x_2648) ;  /* 0x000114b27f007947 */ /* 0x000fea000b800000 */
[----:B------:R1:W2:Y:S01]  /*0600*/  SHFL.IDX PT, R225, R9, R0, 0x1f ;  /* 0x00001f0009e17589 */ /* 0x0002a200000e0000 */
[----:B------:R-:W-:-:S03]  /*0610*/  MOV R5, RZ ;  /* 0x000000ff00057202 */ /* 0x000fc60000000f00 */
[----:B------:R1:W3:Y:S04]  /*0620*/  SHFL.IDX PT, R9, R8, R0, 0x1f ;  /* 0x00001f0008097589 */ /* 0x0002e800000e0000 */
.L_x_2773:
[----:B------:R-:W-:Y:S01]  /*0630*/  ISETP.NE.AND P0, PT, R6, RZ, PT ;  /* 0x000000ff0600720c */ /* 0x000fe20003f05270 */
[----:B------:R-:W-:-:S12]  /*0640*/  BSSY B0, `(.L_x_2649) ;  /* 0x0000005000007945 */ /* 0x000fd80003800000 */
[----:B------:R-:W-:Y:S05]  /*0650*/  @!P0 BRA `(.L_x_2650) ;  /* 0x0000003000008947 */ /* 0x000fea0003800000 */
[----:B------:R-:W-:Y:S01]  /*0660*/  IADD3 R2, R0, -0x1, RZ ;  /* 0xffffffff00027810 */ /* 0x000fe20007ffe0ff */
[----:B------:R-:W-:Y:S05]  /*0670*/  BRA.DIV ~URZ, `(.L_x_2651) ;  /* 0x000115127f007947 */ /* 0x000fea000b800000 */
[----:B------:R4:W1:Y:S02]  /*0680*/  SHFL.IDX PT, R5, R4, R2, 0x1f ;  /* 0x00001f0204057589 */ /* 0x00086400000e0000 */
.L_x_2650:
[----:B------:R-:W-:Y:S05]  /*0690*/  BSYNC B0 ;  /* 0x0000000000007941 */ /* 0x000fea0003800000 */
.L_x_2649:
[----:B---3--:R-:W-:Y:S01]  /*06a0*/  ISETP.NE.AND P0, PT, R9, 0x1, PT ;  /* 0x000000010900780c */ /* 0x008fe20003f05270 */
[----:B-1----:R-:W-:Y:S01]  /*06b0*/  IMAD R224, R5, c[0x0][0x538], R10 ;  /* 0x00014e0005e07a24 */ /* 0x002fe200078e020a */
[----:B------:R-:W-:Y:S04]  /*06c0*/  BSSY B0, `(.L_x_2652) ;  /* 0x0000085000007945 */ /* 0x000fe80003800000 */
[----:B------:R-:W-:-:S07]  /*06d0*/  IADD3 R11, -R224, UR4, RZ ;  /* 0x00000004e00b7c10 */ /* 0x000fce000fffe1ff */
[----:B------:R-:W-:Y:S05]  /*06e0*/  @!P0 BRA `(.L_x_2653) ;  /* 0x000003e000008947 */ /* 0x000fea0003800000 */
[-C--:B--2---:R-:W-:Y:S02]  /*06f0*/  IABS R0, R225.reuse ;  /* 0x000000e100007213 */ /* 0x084fe40000000000 */
[----:B------:R-:W-:-:S03]  /*0700*/  IABS R6, R225 ;  /* 0x000000e100067213 */ /* 0x000fc60000000000 */
[----:B------:R-:W-:Y:S01]  /*0710*/  IMAD.MOV.U32 R5, RZ, RZ, R0 ;  /* 0x000000ffff057224 */ /* 0x000fe200078e0000 */
[----:B------:R-:W-:-:S03]  /*0720*/  IABS R0, R9 ;  /* 0x0000000900007213 */ /* 0x000fc60000000000 */
[----:B----4-:R-:W1:Y:S02]  /*0730*/  I2F.RP R2, R5 ;  /* 0x0000000500027306 */ /* 0x010e640000209400 */
        /* <DEDUP_REMOVED lines=57> */
.L_x_2653:
[----:B----4-:R-:W-:-:S04]  /*0ad0*/  IMAD.MOV.U32 R2, RZ, RZ, 0x4 ;  /* 0x00000004ff027424 */ /* 0x010fc800078e00ff */
        /* <DEDUP_REMOVED lines=67> */
.L_x_2654:
[----:B------:R-:W-:Y:S05]  /*0f10*/  BSYNC B0 ;  /* 0x0000000000007941 */ /* 0x000fea0003800000 */
.L_x_2652:
[----:B------:R-:W-:-:S04]  /*0f20*/  LOP3.LUT R0, RZ, R0, RZ, 0x33, !PT ;  /* 0x00000000ff007212 */ /* 0x000fc800078e33ff */
[----:B------:R-:W-:Y:S01]  /*0f30*/  IADD3 R225, R0, R225, RZ ;  /* 0x000000e100e17210 */ /* 0x000fe20007ffe0ff */
[----:B------:R-:W-:Y:S05]  /*0f40*/  BRA `(.L_x_2655) ;  /* 0x0000004000007947 */ /* 0x000fea0003800000 */
.L_x_2643:
[----:B-1----:R-:W-:Y:S01]  /*0f50*/  IMAD.MOV.U32 R225, RZ, RZ, RZ ;  /* 0x000000ffffe17224 */ /* 0x002fe200078e00ff */
[----:B------:R-:W-:Y:S01]  /*0f60*/  MOV R226, RZ ;  /* 0x000000ff00e27202 */ /* 0x000fe20000000f00 */
[----:B------:R-:W-:Y:S01]  /*0f70*/  IMAD.U32 R224, RZ, RZ, UR4 ;  /* 0x00000004ffe07e24 */ /* 0x000fe2000f8e00ff */
[----:B------:R-:W-:Y:S02]  /*0f80*/  MOV R227, c[0x0][0x53c] ;  /* 0x00014f0000e37a02 */ /* 0x000fe40000000f00 */
.L_x_2655:
[----:B------:R-:W-:Y:S01]  /*0f90*/  ISETP.NE.AND P0, PT, R12, RZ, PT ;  /* 0x000000ff0c00720c */ /* 0x000fe20003f05270 */
[----:B------:R-:W-:-:S12]  /*0fa0*/  WARPSYNC 0xffffffff ;  /* 0xffffffff00007948 */ /* 0x000fd80003800000 */
[----:B------:R1:W-:Y:S04]  /*0fb0*/  @!P0 STS.128 [0x24100], R224 ;  /* 0x024100e0ff008388 */ /* 0x0003e80000000c00 */
[----:B------:R-:W-:Y:S06]  /*0fc0*/  BAR.ARV 0x5, 0x100 ;  /* 0x0144000000007b1d */ /* 0x000fec0000002000 */
.L_x_2641:
        /* <DEDUP_REMOVED lines=48> */
[----:B------:R-:W-:Y:S02]  /*12d0*/  LEA.HI R12, R12, R16, RZ, 0x2 ;  /* 0x000000100c0c7211 */ /* 0x000fe400078f10ff */
[----:B------:R-:W-:Y:S01]  /*12e0*/  ISETP.NE.U32.AND P3, PT, R6, 0x1, PT ;  /* 0x000000010600780c */ /* 0x000fe20003f65070 */
[----:B------:R-:W-:Y:S01]  /*12f0*/  IMAD.IADD R3, R4, 0x1, -R2 ;  /* 0x0000000104037824 */ /* 0x000fe200078e0a02 */
[----:B------:R-:W-:-:S02]  /*1300*/  LOP3.LUT R8, R0, 0x8, R15, 0xf8, !PT ;  /* 0x0000000800087812 */ /* 0x000fc400078ef80f */
[----:B------:R-:W-:Y:S02]  /*1310*/  SHF.R.U32.HI R6, RZ, 0x3, R0 ;  /* 0x00000003ff067819 */ /* 0x000fe40000011600 */
[----:B------:R-:W-:Y:S02]  /*1320*/  LOP3.LUT R0, R13, 0xfffffffc, RZ, 0xc0, !PT ;  /* 0xfffffffc0d007812 */ /* 0x000fe400078ec0ff */
[----:B------:R-:W-:Y:S02]  /*1330*/  SHF.R.S32.HI R2, RZ, 0x2, R12 ;  /* 0x00000002ff027819 */ /* 0x000fe4000001140c */
[----:B------:R-:W-:Y:S01]  /*1340*/  LOP3.LUT P0, RZ, R5, 0x2, RZ, 0xc0, !PT ;  /* 0x0000000205ff7812 */ /* 0x000fe2000780c0ff */
[----:B------:R-:W-:Y:S01]  /*1350*/  IMAD.IADD R0, R17, 0x1, -R0 ;  /* 0x0000000111007824 */ /* 0x000fe200078e0a00 */
[----:B------:R-:W-:Y:S01]  /*1360*/  LOP3.LUT P4, RZ, R5, 0x4, RZ, 0xc0, !PT ;  /* 0x0000000405ff7812 */ /* 0x000fe2000788c0ff */
[----:B------:R-:W-:Y:S01]  /*1370*/  IMAD R15, R3, 0x10, R2 ;  /* 0x00000010030f7824 */ /* 0x000fe200078e0202 */
[----:B------:R-:W-:Y:S01]  /*1380*/  LOP3.LUT R13, R8, R6, RZ, 0x3c, !PT ;  /* 0x00000006080d7212 */ /* 0x000fe200078e3cff */
        /* <DEDUP_REMOVED lines=8> */
[----:B------:R-:W-:Y:S01]  /*1410*/  IMAD R6, R0, 0x2, R8 ;  /* 0x0000000200067824 */ /* 0x000fe200078e0208 */
[----:B------:R-:W-:Y:S01]  /*1420*/  SHF.R.U32.HI R5, RZ, 0x3, R2 ;  /* 0x00000003ff057819 */ /* 0x000fe20000011602 */
[----:B------:R-:W-:Y:S01]  /*1430*/  STL [R1+0x18], R15 ;  /* 0x0000180f01007387 */ /* 0x000fe20000100800 */
[----:B------:R-:W-:-:S02]  /*1440*/  LOP3.LUT R7, R2, 0x8, R7, 0xf8, !PT ;  /* 0x0000000802077812 */ /* 0x000fc400078ef807 */
[----:B------:R-:W-:Y:S01]  /*1450*/  LOP3.LUT R11, R11, 0x7ffffe00, R9, 0xf8, !PT ;  /* 0x7ffffe000b0b7812 */ /* 0x000fe200078ef809 */
[----:B------:R-:W-:Y:S01]  /*1460*/  IMAD.SHL.U32 R9, R10, 0x40, RZ ;  /* 0x000000400a097824 */ /* 0x000fe200078e00ff */
[----:B------:R-:W-:Y:S01]  /*1470*/  LOP3.LUT R4, R4, 0x1c0, RZ, 0xc0, !PT ;  /* 0x000001c004047812 */ /* 0x000fe200078ec0ff */
[----:B------:R-:W-:Y:S01]  /*1480*/  IMAD.IADD R10, R0, 0x1, -R3 ;  /* 0x00000001000a7824 */ /* 0x000fe200078e0a03 */
[----:B------:R-:W-:Y:S01]  /*1490*/  LOP3.LUT R3, R7, R5, RZ, 0x3c, !PT ;  /* 0x0000000507037212 */ /* 0x000fe200078e3cff */
[----:B------:R-:W-:Y:S01]  /*14a0*/  IMAD R0, R14, 0x200, R13 ;  /* 0x000002000e007824 */ /* 0x000fe200078e020d */
[----:B------:R-:W-:Y:S01]  /*14b0*/  LOP3.LUT R5, R12, 0x7ffffffc, RZ, 0xc0, !PT ;  /* 0x7ffffffc0c057812 */ /* 0x000fe200078ec0ff */
[----:B------:R-:W-:Y:S01]  /*14c0*/  IMAD.SHL.U32 R209, R11, 0x2, RZ ;  /* 0x000000020bd17824 */ /* 0x000fe200078e00ff */
[----:B------:R-:W-:Y:S02]  /*14d0*/  SHF.R.S32.HI R7, RZ, 0x1f, R192 ;  /* 0x0000001fff077819 */ /* 0x000fe400000114c0 */
[----:B------:R-:W-:Y:S01]  /*14e0*/  LEA.HI R2, R4, R4, RZ, 0x1d ;  /* 0x0000000404027211 */ /* 0x000fe200078fe8ff */
[----:B------:R-:W-:Y:S01]  /*14f0*/  IMAD.IADD R7, R16, 0x1, -R5 ;  /* 0x0000000110077824 */ /* 0x000fe200078e0a05 */
[----:B------:R-:W-:-:S02]  /*1500*/  LOP3.LUT R4, R9, 0xfffffe00, RZ, 0xc0, !PT ;  /* 0xfffffe0009047812 */ /* 0x000fc400078ec0ff */
[----:B------:R-:W-:Y:S01]  /*1510*/  IADD3 R200, R192, 0x40, RZ ;  /* 0x00000040c0c87810 */ /* 0x000fe20007ffe0ff */
[----:B------:R-:W-:Y:S01]  /*1520*/  IMAD.SHL.U32 R228, R7, 0x2, RZ ;  /* 0x0000000207e47824 */ /* 0x000fe200078e00ff */
[----:B------:R-:W-:Y:S01]  /*1530*/  LEA R169, R0, 0xc100, 0x1 ;  /* 0x0000c10000a97811 */ /* 0x000fe200078e08ff */
[----:B------:R-:W-:Y:S01]  /*1540*/  IMAD.IADD R9, R6, 0x1, R2 ;  /* 0x0000000106097824 */ /* 0x000fe200078e0202 */
[CC--:B------:R-:W-:Y:S01]  /*1550*/  IADD3 R2, R3.reuse, R4.reuse, R8 ;  /* 0x0000000403027210 */ /* 0x0c0fe20007ffe008 */
[----:B------:R-:W-:Y:S01]  /*1560*/  IMAD R7, R10, 0x8, R15 ;  /* 0x000000080a077824 */ /* 0x000fe200078e020f */
[----:B------:R-:W-:Y:S01]  /*1570*/  LOP3.LUT R3, R3, R4, RZ, 0xfc, !PT ;  /* 0x0000000403037212 */ /* 0x000fe200078efcff */
[----:B------:R-:W-:Y:S01]  /*1580*/  IMAD.MOV.U32 R8, RZ, RZ, 0x40 ;  /* 0x00000040ff087424 */ /* 0x000fe200078e00ff */
[C---:B------:R-:W-:Y:S01]  /*1590*/  IADD3 R19, R228.reuse, 0x18, RZ ;  /* 0x00000018e4137810 */ /* 0x040fe20007ffe0ff */
[----:B------:R-:W-:Y:S01]  /*15a0*/  IMAD.MOV.U32 R4, RZ, RZ, 0x20 ;  /* 0x00000020ff047424 */ /* 0x000fe200078e00ff */
[C---:B------:R-:W-:Y:S01]  /*15b0*/  IADD3 R20, R228.reuse, 0x10, RZ ;  /* 0x00000010e4147810 */ /* 0x040fe20007ffe0ff */
[----:B------:R1:W-:Y:S01]  /*15c0*/  STL [R1+0x14], R7 ;  /* 0x0000140701007387 */ /* 0x0003e20000100800 */
[----:B------:R-:W-:-:S02]  /*15d0*/  IADD3 R16, R228, 0x30, RZ ;  /* 0x00000030e4107810 */ /* 0x000fc40007ffe0ff */
[----:B------:R-:W-:Y:S02]  /*15e0*/  LEA R238, R9, 0x80, 0x1 ;  /* 0x0000008009ee7811 */ /* 0x000fe400078e08ff */
[C---:B------:R-:W-:Y:S02]  /*15f0*/  IADD3 R17, R228.reuse, 0x28, RZ ;  /* 0x00000028e4117810 */ /* 0x040fe40007ffe0ff */
[----:B------:R-:W-:Y:S02]  /*1600*/  IADD3 R13, R228, 0x48, RZ ;  /* 0x00000048e40d7810 */ /* 0x000fe40007ffe0ff */
[----:B------:R-:W-:Y:S02]  /*1610*/  SHF.R.S32.HI R6, RZ, 0x1f, R200 ;  /* 0x0000001fff067819 */ /* 0x000fe400000114c8 */
[C---:B------:R-:W-:Y:S02]  /*1620*/  SEL R5, R8.reuse, 0xffffffc0, !P2 ;  /* 0xffffffc008057807 */ /* 0x040fe40005000000 */
[----:B------:R-:W-:-:S02]  /*1630*/  SEL R0, R8, 0xffffffc0, !P4 ;  /* 0xffffffc008007807 */ /* 0x000fc40006000000 */
[----:B------:R-:W-:Y:S02]  /*1640*/  IADD3 R14, R228, 0x40, RZ ;  /* 0x00000040e40e7810 */ /* 0x000fe40007ffe0ff */
[C---:B------:R-:W-:Y:S02]  /*1650*/  SEL R6, R4.reuse, 0xffffffe0, !P1 ;  /* 0xffffffe004067807 */ /* 0x040fe40004800000 */
[----:B------:R-:W-:Y:S02]  /*1660*/  SEL R168, R4, 0xffffffe0, !P0 ;  /* 0xffffffe004a87807 */ /* 0x000fe40004000000 */
[----:B------:R-:W-:Y:S01]  /*1670*/  IADD3 R11, R228, 0x58, RZ ;  /* 0x00000058e40b7810 */ /* 0x000fe20007ffe0ff */
[----:B------:R-:W-:Y:S01]  /*1680*/  IMAD.IADD R241, R238, 0x1, R6 ;  /* 0x00000001eef17824 */ /* 0x000fe200078e0206 */
[C---:B------:R-:W-:Y:S02]  /*1690*/  IADD3 R252, R228.reuse, 0x68, RZ ;  /* 0x00000068e4fc7810 */ /* 0x040fe40007ffe0ff */
[----:B-1----:R-:W-:-:S02]  /*16a0*/  IADD3 R7, R228, 0x60, RZ ;  /* 0x00000060e4077810 */ /* 0x002fc40007ffe0ff */
[----:B------:R-:W-:Y:S02]  /*16b0*/  SHF.R.S32.HI R8, RZ, 0x1f, R19 ;  /* 0x0000001fff087819 */ /* 0x000fe40000011413 */
[C---:B------:R-:W-:Y:S02]  /*16c0*/  IADD3 R251, R228.reuse, 0x70, RZ ;  /* 0x00000070e4fb7810 */ /* 0x040fe40007ffe0ff */
[----:B------:R-:W-:Y:S02]  /*16d0*/  IADD3 R249, R228, 0x80, RZ ;  /* 0x00000080e4f97810 */ /* 0x000fe40007ffe0ff */
[----:B------:R-:W-:Y:S02]  /*16e0*/  SHF.R.S32.HI R4, RZ, 0x1f, R20 ;  /* 0x0000001fff047819 */ /* 0x000fe40000011414 */
[----:B------:R-:W-:Y:S02]  /*16f0*/  SHF.R.S32.HI R8, RZ, 0x1f, R16 ;  /* 0x0000001fff087819 */ /* 0x000fe40000011410 */
[----:B------:R-:W-:-:S02]  /*1700*/  IADD3 R239, R238, -0x10, RZ ;  /* 0xfffffff0eeef7810 */ /* 0x000fc40007ffe0ff */
[C---:B------:R-:W-:Y:S02]  /*1710*/  IADD3 R248, R228.reuse, 0x88, RZ ;  /* 0x00000088e4f87810 */ /* 0x040fe40007ffe0ff */
[----:B------:R-:W-:Y:S02]  /*1720*/  IADD3 R246, R228, 0x98, RZ ;  /* 0x00000098e4f67810 */ /* 0x000fe40007ffe0ff */
[----:B------:R-:W-:Y:S02]  /*1730*/  SHF.R.S32.HI R4, RZ, 0x1f, R17 ;  /* 0x0000001fff047819 */ /* 0x000fe40000011411 */
[----:B------:R-:W-:Y:S02]  /*1740*/  SHF.R.S32.HI R8, RZ, 0x1f, R13 ;  /* 0x0000001fff087819 */ /* 0x000fe4000001140d */
[----:B------:R-:W-:Y:S02]  /*1750*/  @P3 IADD3 R239, R238, 0x10, RZ ;  /* 0x00000010eeef3810 */ /* 0x000fe40007ffe0ff */
[----:B------:R-:W-:-:S02]  /*1760*/  LEA R162, R2, 0x18100, 0x1 ;  /* 0x0001810002a27811 */ /* 0x000fc400078e08ff */
[----:B------:R-:W-:Y:S01]  /*1770*/  IADD3 R245, R228, 0xa0, RZ ;  /* 0x000000a0e4f57810 */ /* 0x000fe20007ffe0ff */
[----:B------:R-:W-:Y:S01]  /*1780*/  IMAD.IADD R240, R6, 0x1, R239 ;  /* 0x0000000106f07824 */ /* 0x000fe200078e02ef */
[----:B------:R-:W-:Y:S01]  /*1790*/  IADD3 R244, R228, 0xa8, RZ ;  /* 0x000000a8e4f47810 */ /* 0x000fe20007ffe0ff */
[----:B------:R-:W-:Y:S01]  /*17a0*/  IMAD.IADD R163, R162, 0x1, R168 ;  /* 0x00000001a2a37824 */ /* 0x000fe200078e02a8 */
[----:B------:R-:W-:Y:S01]  /*17b0*/  SHF.R.S32.HI R4, RZ, 0x1f, R14 ;  /* 0x0000001fff047819 */ /* 0x000fe2000001140e */
[----:B------:R-:W-:Y:S01]  /*17c0*/  IMAD.IADD R2, R240, 0x1, R5 ;  /* 0x00000001f0027824 */ /* 0x000fe200078e0205 */
[----:B------:R-:W-:Y:S01]  /*17d0*/  SHF.R.S32.HI R8, RZ, 0x1f, R7 ;  /* 0x0000001fff087819 */ /* 0x000fe20000011407 */
[--C-:B------:R-:W-:Y:S01]  /*17e0*/  IMAD.IADD R165, R162, 0x1, R0.reuse ;  /* 0x00000001a2a57824 */ /* 0x100fe200078e0200 */
[----:B------:R-:W-:Y:S01]  /*17f0*/  LEA R170, R3, 0x100, 0x1 ;  /* 0x0000010003aa7811 */ /* 0x000fe200078e08ff */
[----:B------:R-:W-:Y:S01]  /*1800*/  IMAD.IADD R3, R5, 0x1, R239 ;  /* 0x0000000105037824 */ /* 0x000fe200078e02ef */
[----:B------:R-:W-:Y:S01]  /*1810*/  IADD3 R243, R228, 0xb0, RZ ;  /* 0x000000b0e4f37810 */ /* 0x000fe20007ffe0ff */
[----:B------:R-:W-:Y:S01]  /*1820*/  IMAD.IADD R164, R163, 0x1, R0 ;  /* 0x00000001a3a47824 */ /* 0x000fe200078e0200 */
[----:B------:R-:W-:Y:S01]  /*1830*/  SHF.R.S32.HI R4, RZ, 0x1f, R11 ;  /* 0x0000001fff047819 */ /* 0x000fe2000001140b */
[----:B------:R-:W-:Y:S01]  /*1840*/  IMAD.IADD R231, R168, 0x1, R170 ;  /* 0x00000001a8e77824 */ /* 0x000fe200078e02aa */
[----:B------:R-:W-:Y:S01]  /*1850*/  SHF.R.S32.HI R7, RZ, 0x1f, R252 ;  /* 0x0000001fff077819 */ /* 0x000fe200000114fc */
[C---:B------:R-:W-:Y:S01]  /*1860*/  IMAD.IADD R171, R0.reuse, 0x1, R170 ;  /* 0x0000000100ab7824 */ /* 0x040fe200078e02aa */
[----:B------:R-:W-:Y:S01]  /*1870*/  SHF.R.S32.HI R4, RZ, 0x1f, R251 ;  /* 0x0000001fff047819 */ /* 0x000fe200000114fb */
[----:B------:R-:W-:Y:S01]  /*1880*/  IMAD.IADD R0, R0, 0x1, R231 ;  /* 0x0000000100007824 */ /* 0x000fe200078e02e7 */
[----:B------:R-:W-:Y:S01]  /*1890*/  SHF.R.S32.HI R7, RZ, 0x1f, R249 ;  /* 0x0000001fff077819 */ /* 0x000fe200000114f9 */
[----:B------:R-:W-:Y:S01]  /*18a0*/  IMAD.IADD R234, R168, 0x1, R171 ;  /* 0x00000001a8ea7824 */ /* 0x000fe200078e02ab */
[----:B------:R-:W-:-:S02]  /*18b0*/  SHF.R.S32.HI R4, RZ, 0x1f, R248 ;  /* 0x0000001fff047819 */ /* 0x000fc400000114f8 */
[----:B------:R-:W-:Y:S02]  /*18c0*/  SHF.R.S32.HI R7, RZ, 0x1f, R246 ;  /* 0x0000001fff077819 */ /* 0x000fe400000114f6 */
[----:B------:R-:W-:Y:S02]  /*18d0*/  SHF.R.S32.HI R4, RZ, 0x1f, R245 ;  /* 0x0000001fff047819 */ /* 0x000fe400000114f5 */
[----:B------:R-:W-:Y:S01]  /*18e0*/  SHF.R.S32.HI R7, RZ, 0x1f, R244 ;  /* 0x0000001fff077819 */ /* 0x000fe200000114f4 */
[----:B------:R-:W-:Y:S01]  /*18f0*/  IMAD.IADD R7, R238, 0x1, R5 ;  /* 0x00000001ee077824 */ /* 0x000fe200078e0205 */
[----:B------:R-:W-:Y:S01]  /*1900*/  SHF.R.S32.HI R4, RZ, 0x1f, R243 ;  /* 0x0000001fff047819 */ /* 0x000fe200000114f3 */
[----:B------:R-:W-:Y:S01]  /*1910*/  IMAD.IADD R4, R241, 0x1, R5 ;  /* 0x00000001f1047824 */ /* 0x000fe200078e0205 */
[----:B------:R-:W-:Y:S02]  /*1920*/  IADD3 R201, R192, 0x80, RZ ;  /* 0x00000080c0c97810 */ /* 0x000fe40007ffe0ff */
[----:B------:R1:W-:Y:S01]  /*1930*/  STL [R1+0xc], R7 ;  /* 0x00000c0701007387 */ /* 0x0003e20000100800 */
[----:B------:R-:W-:-:S02]  /*1940*/  IADD3 R21, R228, 0x8, RZ ;  /* 0x00000008e4157810 */ /* 0x000fc40007ffe0ff */
[C---:B------:R-:W-:Y:S01]  /*1950*/  IADD3 R18, R228.reuse, 0x20, RZ ;  /* 0x00000020e4127810 */ /* 0x040fe20007ffe0ff */
[----:B------:R1:W-:Y:S01]  /*1960*/  STL [R1+0x8], R4 ;  /* 0x0000080401007387 */ /* 0x0003e20000100800 */
[C---:B------:R-:W-:Y:S02]  /*1970*/  IADD3 R250, R228.reuse, 0x78, RZ ;  /* 0x00000078e4fa7810 */ /* 0x040fe40007ffe0ff */
[----:B------:R-:W-:Y:S01]  /*1980*/  SHF.R.S32.HI R12, RZ, 0x1f, R201 ;  /* 0x0000001fff0c7819 */ /* 0x000fe200000114c9 */
[----:B------:R1:W-:Y:S01]  /*1990*/  STL [R1+0x4], R3 ;  /* 0x0000040301007387 */ /* 0x0003e20000100800 */
[C---:B------:R-:W-:Y:S02]  /*19a0*/  IADD3 R15, R228.reuse, 0x38, RZ ;  /* 0x00000038e40f7810 */ /* 0x040fe40007ffe0ff */
[C---:B------:R-:W-:Y:S01]  /*19b0*/  IADD3 R247, R228.reuse, 0x90, RZ ;  /* 0x00000090e4f77810 */ /* 0x040fe20007ffe0ff */
[----:B------:R1:W-:Y:S01]  /*19c0*/  STL [R1], R2 ;  /* 0x0000000201007387 */ /* 0x0003e20000100800 */
[----:B------:R-:W-:-:S02]  /*19d0*/  IADD3 R12, R228, 0x50, RZ ;  /* 0x00000050e40c7810 */ /* 0x000fc40007ffe0ff */
[----:B------:R-:W-:Y:S01]  /*19e0*/  IADD3 R242, R228, 0xb8, RZ ;  /* 0x000000b8e4f27810 */ /* 0x000fe20007ffe0ff */
[----:B------:R1:W-:Y:S01]  /*19f0*/  STL [R1+0x10], R0 ;  /* 0x0000100001007387 */ /* 0x0003e20000100800 */
        /* <DEDUP_REMOVED lines=9> */
.L_x_2769:
[----:B------:R-:W-:-:S04]  /*1a90*/  IMAD.MOV.U32 R8, RZ, RZ, 0x4 ;  /* 0x00000004ff087424 */ /* 0x000fc800078e00ff */
[----:B-1----:R-:W-:-:S05]  /*1aa0*/  IMAD.WIDE R2, R227, R8, c[0x0][0x588] ;  /* 0x00016200e3027625 */ /* 0x002fca00078e0208 */
        /* <DEDUP_REMOVED lines=28> */
.L_x_2656:
[----:B------:R-:W-:-:S04]  /*1c70*/  ISETP.NE.U32.AND P1, PT, RZ, c[0x0][0x368], PT ;  /* 0x0000da00ff007a0c */ /* 0x000fc80003f25070 */
[----:B------:R-:W-:-:S13]  /*1c80*/  ISETP.NE.AND.EX P1, PT, RZ, c[0x0][0x36c], PT, P1 ;  /* 0x0000db00ff007a0c */ /* 0x000fda0003f25310 */
[----:B------:R-:W-:Y:S05]  /*1c90*/  @!P1 BRA `(.L_x_2657) ;  /* 0x0000004000009947 */ /* 0x000fea0003800000 */
[----:B-1----:R-:W-:-:S04]  /*1ca0*/  IADD3 R2, P1, R232, c[0x0][0x368], RZ ;  /* 0x0000da00e8027a10 */ /* 0x002fc80007f3e0ff */
[----:B------:R-:W-:-:S05]  /*1cb0*/  IADD3.X R3, R233, c[0x0][0x36c], RZ, P1, !PT ;  /* 0x0000db00e9037a10 */ /* 0x000fca0000ffe4ff */
[----:B------:R1:W5:Y:S01]  /*1cc0*/  LDG.E R0, [R2.64] ;  /* 0x0000000802007981 */ /* 0x000362000c1e1900 */
[----:B------:R-:W-:Y:S05]  /*1cd0*/  BRA `(.L_x_2658) ;  /* 0x0000008000007947 */ /* 0x000fea0003800000 */
.L_x_2657:
        /* <DEDUP_REMOVED lines=8> */
.L_x_2658:
        /* <DEDUP_REMOVED lines=58> */
.L_x_2660:
[----:B------:R-:W-:Y:S05]  /*2100*/  BSYNC B0 ;  /* 0x0000000000007941 */ /* 0x000fea0003800000 */
.L_x_2659:
[----:B------:R-:W-:Y:S01]  /*2110*/  IMAD R204, R236, R2, RZ ;  /* 0x00000002eccc7224 */ /* 0x000fe200078e02ff */
        /* <DEDUP_REMOVED lines=99> */
.L_x_2774:
[----:B------:R-:W-:Y:S05]  /*2750*/  BRA.DIV ~URZ, `(.L_x_2663) ;  /* 0x0000f5027f007947 */ /* 0x000fea000b800000 */
[----:B------:R3:W4:Y:S02]  /*2760*/  SHFL.IDX PT, R0, R12, RZ, 0x181f ;  /* 0x00181fff0c007589 */ /* 0x00072400000e0000 */
.L_x_2775:
        /* <DEDUP_REMOVED lines=20> */
.L_x_2665:
[----:B------:R-:W-:Y:S05]  /*28b0*/  BSYNC B0 ;  /* 0x0000000000007941 */ /* 0x000fea0003800000 */
.L_x_2664:
[----:B------:R-:W-:Y:S05]  /*28c0*/  BRA.DIV ~URZ, `(.L_x_2666) ;  /* 0x0000f4027f007947 */ /* 0x000fea000b800000 */
[----:B--2---:R2:W1:Y:S04]  /*28d0*/  SHFL.IDX PT, R8, R9, 0x1, 0x181f ;  /* 0x00381f0009087f89 */ /* 0x00446800000e0000 */
[----:B----4-:R2:W4:Y:S02]  /*28e0*/  SHFL.IDX PT, R0, R12, 0x1, 0x181f ;  /* 0x00381f000c007f89 */ /* 0x01052400000e0000 */
.L_x_2776:
        /* <DEDUP_REMOVED lines=19> */
.L_x_2668:
[----:B------:R-:W-:Y:S05]  /*2a20*/  BSYNC B0 ;  /* 0x0000000000007941 */ /* 0x000fea0003800000 */
.L_x_2667:
[----:B------:R-:W-:Y:S05]  /*2a30*/  BRA.DIV ~URZ, `(.L_x_2669) ;  /* 0x0000f3627f007947 */ /* 0x000fea000b800000 */
[----:B-1----:R1:W2:Y:S02]  /*2a40*/  SHFL.IDX PT, R8, R9, 0x2, 0x181f ;  /* 0x00581f0009087f89 */ /* 0x0022a400000e0000 */
.L_x_2777:
[----:B------:R-:W-:Y:S05]  /*2a50*/  BRA.DIV ~URZ, `(.L_x_2670) ;  /* 0x0000f3b27f007947 */ /* 0x000fea000b800000 */
[----:B----4-:R4:W1:Y:S02]  /*2a60*/  SHFL.IDX PT, R0, R12, 0x2, 0x181f ;  /* 0x00581f000c007f89 */ /* 0x01086400000e0000 */
.L_x_2778:
        /* <DEDUP_REMOVED lines=19> */
.L_x_2672:
[----:B------:R-:W-:Y:S05]  /*2ba0*/  BSYNC B0 ;  /* 0x0000000000007941 */ /* 0x000fea0003800000 */
.L_x_2671:
[----:B------:R-:W-:Y:S05]  /*2bb0*/  BRA.DIV ~URZ, `(.L_x_2673) ;  /* 0x0000f2c27f007947 */ /* 0x000fea000b800000 */
[----:B--2---:R2:W3:Y:S04]  /*2bc0*/  SHFL.IDX PT, R8, R9, 0x3, 0x181f ;  /* 0x00781f0009087f89 */ /* 0x0044e800000e0000 */
[----:B-1----:R2:W1:Y:S02]  /*2bd0*/  SHFL.IDX PT, R0, R12, 0x3, 0x181f ;  /* 0x00781f000c007f89 */ /* 0x00246400000e0000 */
.L_x_2779:
[----:B------:R-:W-:Y:S01]  /*2be0*/  IADD3 R2, R10, 0x60, RZ ;  /* 0x000000600a027810 */ /* 0x000fe20007ffe0ff */
[----:B-----5:R-:W-:Y:S01]  /*2bf0*/  IMAD.WIDE.U32 R212, R13, c[0x0][0x2b0], RZ ;  /* 0x0000ac000dd47a25 */ /* 0x020fe200078e00ff */
[----:B------:R-:W-:-:S02]  /*2c00*/  SHF.R.S32.HI R18, RZ, 0x1f, R192 ;  /* 0x0000001fff127819 */ /* 0x000fc400000114c0 */
[----:B------:R-:W-:Y:S02]  /*2c10*/  ISETP.GE.AND P2, PT, R2, R11, PT ;  /* 0x0000000b0200720c */ /* 0x000fe40003f46270 */
        /* <DEDUP_REMOVED lines=40> */
[----:B------:R-:W-:Y:S02]  /*2ea0*/  IMAD R215, R14, c[0x0][0x1ec], R211 ;  /* 0x00007b000ed77a24 */ /* 0x000fe400078e02d3 */
[----:B------:R-:W-:-:S04]  /*2eb0*/  IMAD.WIDE.U32 R2, R177, c[0x0][0x1e0], RZ ;  /* 0x00007800b1027a25 */ /* 0x000fc800078e00ff */
[----:B------:R-:W-:Y:S02]  /*2ec0*/  IMAD R96, R184, -0x40, R220 ;  /* 0xffffffc0b8607824 */ /* 0x000fe400078e02dc */
[----:B------:R-:W-:-:S04]  /*2ed0*/  IMAD.WIDE.U32 R216, R14, c[0x0][0x210], RZ ;  /* 0x000084000ed87a25 */ /* 0x000fc800078e00ff */
[----:B------:R-:W-:Y:S02]  /*2ee0*/  IMAD.IADD R13, R96, 0x1, -R229 ;  /* 0x00000001600d7824 */ /* 0x000fe400078e0ae5 */
[----:B------:R-:W-:Y:S01]  /*2ef0*/  IMAD R219, R14, c[0x0][0x214], R217 ;  /* 0x000085000edb7a24 */ /* 0x000fe200078e02d9 */
[C---:B------:R-:W-:Y:S01]  /*2f00*/  SHF.L.U64.HI R14, R192.reuse, 0x1, R18 ;  /* 0x00000001c00e7819 */ /* 0x040fe20000010212 */
[----:B------:R-:W-:Y:S01]  /*2f10*/  IMAD.SHL.U32 R17, R192, 0x2, RZ ;  /* 0x00000002c0117824 */ /* 0x000fe200078e00ff */
[----:B-1----:R-:W-:Y:S01]  /*2f20*/  SHF.R.S32.HI R5, RZ, 0x1f, R177 ;  /* 0x0000001fff057819 */ /* 0x002fe200000114b1 */
[----:B------:R-:W-:Y:S01]  /*2f30*/  IMAD.SHL.U32 R19, R201, 0x2, RZ ;  /* 0x00000002c9137824 */ /* 0x000fe200078e00ff */
[----:B------:R-:W-:-:S03]  /*2f40*/  ISETP.GE.AND P6, PT, R13, 0x1, PT ;  /* 0x000000010d00780c */ /* 0x000fc60003fc6270 */
[----:B------:R-:W-:-:S04]  /*2f50*/  IMAD R0, R5, c[0x0][0x1e0], RZ ;  /* 0x0000780005007a24 */ /* 0x000fc800078e02ff */
[----:B------:R-:W-:-:S04]  /*2f60*/  IMAD R0, R177, c[0x0][0x1e4], R0 ;  /* 0x00007900b1007a24 */ /* 0x000fc800078e0200 */
[----:B------:R-:W-:Y:S02]  /*2f70*/  IMAD.IADD R3, R3, 0x1, R0 ;  /* 0x0000000103037824 */ /* 0x000fe400078e0200 */
[----:B------:R-:W-:Y:S02]  /*2f80*/  @P6 ISETP.GE.AND P1, PT, R192, c[0x0][0x1d4], PT ;  /* 0x00007500c0006a0c */ /* 0x000fe40003f26270 */
[----:B------:R-:W-:Y:S02]  /*2f90*/  @P6 ISETP.GE.AND P5, PT, R200, c[0x0][0x1d4], PT ;  /* 0x00007500c8006a0c */ /* 0x000fe40003fa6270 */
[----:B------:R-:W-:Y:S02]  /*2fa0*/  @P6 ISETP.GE.AND P2, PT, R201, c[0x0][0x1d4], PT ;  /* 0x00007500c9006a0c */ /* 0x000fe40003f46270 */
[----:B---3--:R-:W-:Y:S01]  /*2fb0*/  SHF.R.S32.HI R7, RZ, 0x1f, R173 ;  /* 0x0000001fff077819 */ /* 0x008fe200000114ad */
[----:B------:R-:W-:-:S04]  /*2fc0*/  IMAD.WIDE.U32 R2, R173, c[0x0][0x1f0], R2 ;  /* 0x00007c00ad027a25 */ /* 0x000fc800078e0002 */
[C---:B------:R-:W-:Y:S02]  /*2fd0*/  IMAD R0, R7.reuse, c[0x0][0x1f0], RZ ;  /* 0x00007c0007007a24 */ /* 0x040fe400078e02ff */
[----:B------:R-:W-:Y:S02]  /*2fe0*/  IMAD R7, R7, c[0x0][0x218], RZ ;  /* 0x0000860007077a24 */ /* 0x000fe400078e02ff */
[C---:B------:R-:W-:Y:S01]  /*2ff0*/  IMAD R4, R173.reuse, c[0x0][0x1f4], R0 ;  /* 0x00007d00ad047a24 */ /* 0x040fe200078e0200 */
[----:B------:R-:W-:Y:S01]  /*3000*/  IADD3 R0, P0, R2, R210, RZ ;  /* 0x000000d202007210 */ /* 0x000fe20007f1e0ff */
[----:B------:R-:W-:-:S03]  /*3010*/  IMAD R11, R173, c[0x0][0x21c], R7 ;  /* 0x00008700ad0b7a24 */ /* 0x000fc600078e0207 */
[----:B------:R-:W-:Y:S01]  /*3020*/  IADD3.X R2, R215, R3, R4, P0, !PT ;  /* 0x00000003d7027210 */ /* 0x000fe200007fe404 */
[----:B------:R-:W-:Y:S01]  /*3030*/  IMAD R4, R5, c[0x0][0x208], RZ ;  /* 0x0000820005047a24 */ /* 0x000fe200078e02ff */
[----:B------:R-:W-:-:S03]  /*3040*/  LEA R6, P0, R0, c[0x0][0x1c8], 0x1 ;  /* 0x0000720000067a11 */ /* 0x000fc600078008ff */
[C---:B------:R-:W-:Y:S01]  /*3050*/  IMAD R5, R177.reuse, c[0x0][0x20c], R4 ;  /* 0x00008300b1057a24 */ /* 0x040fe200078e0204 */
[----:B------:R-:W-:Y:S01]  /*3060*/  LEA.HI.X R10, R0, c[0x0][0x1cc], R2, 0x1, P0 ;  /* 0x00007300000a7a11 */ /* 0x000fe200000f0c02 */
[----:B------:R-:W-:Y:S01]  /*3070*/  IMAD.WIDE.U32 R2, R177, c[0x0][0x208], RZ ;  /* 0x00008200b1027a25 */ /* 0x000fe200078e00ff */
[----:B------:R-:W1:Y:S03]  /*3080*/  SHFL.IDX PT, R0, R6, RZ, 0x181f ;  /* 0x00181fff06007589 */ /* 0x000e6600000e0000 */
[----:B------:R-:W-:Y:S01]  /*3090*/  IMAD.IADD R3, R3, 0x1, R5 ;  /* 0x0000000103037824 */ /* 0x000fe200078e0205 */
[----:B------:R-:W3:Y:S03]  /*30a0*/  SHFL.IDX PT, R8, R10, RZ, 0x181f ;  /* 0x00181fff0a087589 */ /* 0x000ee600000e0000 */
[----:B------:R-:W-:Y:S01]  /*30b0*/  IMAD.WIDE.U32 R2, R173, c[0x0][0x218], R2 ;  /* 0x00008600ad027a25 */ /* 0x000fe200078e0002 */
[----:B--2---:R2:W5:Y:S04]  /*30c0*/  SHFL.IDX PT, R9, R6, 0x1, 0x181f ;  /* 0x00381f0006097f89 */ /* 0x00456800000e0000 */
[----:B------:R-:W4:Y:S01]  /*30d0*/  SHFL.IDX PT, R10, R10, 0x1, 0x181f ;  /* 0x00381f000a0a7f89 */ /* 0x000f2200000e0000 */
[----:B-1----:R-:W-:-:S04]  /*30e0*/  @P6 LEA R4, P0, R192, R0, 0x1 ;  /* 0x00000000c0046211 */ /* 0x002fc800078008ff */
[----:B---3--:R-:W-:Y:S02]  /*30f0*/  @P6 LEA.HI.X R5, R192, R8, R18, 0x1, P0 ;  /* 0x00000008c0056211 */ /* 0x008fe400000f0c12 */
[----:B--2---:R-:W-:-:S03]  /*3100*/  @P6 LEA R6, P0, R200, R0, 0x1 ;  /* 0x00000000c8066211 */ /* 0x004fc600078008ff */
[----:B------:R1:W-:Y:S01]  /*3110*/  @P6 LDGSTS.E.BYPASS.LTC128B.128 [R209+0xc100], [R4.64], !P1 ;  /* 0x0c10000004d16fae */ /* 0x0003e2000c901d48 */
[----:B------:R-:W-:-:S05]  /*3120*/  @P6 LEA.HI.X R7, R200, R8, R16, 0x1, P0 ;  /* 0x00000008c8076211 */ /* 0x000fca00000f0c10 */
[----:B------:R5:W-:Y:S01]  /*3130*/  @P6 LDGSTS.E.BYPASS.LTC128B.128 [R209+0xe100], [R6.64], !P5 ;  /* 0x0e10000006d16fae */ /* 0x000be2000e901d48 */
[C---:B-1----:R-:W-:Y:S02]  /*3140*/  @P6 LEA R4, P1, R201.reuse, R0, 0x1 ;  /* 0x00000000c9046211 */ /* 0x042fe400078208ff */
[----:B------:R-:W-:Y:S02]  /*3150*/  IADD3 R0, P0, R2, R216, RZ ;  /* 0x000000d802007210 */ /* 0x000fe40007f1e0ff */
[----:B------:R-:W-:Y:S02]  /*3160*/  @P6 LEA.HI.X R5, R201, R8, R20, 0x1, P1 ;  /* 0x00000008c9056211 */ /* 0x000fe400008f0c14 */
[----:B------:R-:W-:Y:S02]  /*3170*/  ISETP.GE.AND P1, PT, R13, 0x21, PT ;  /* 0x000000210d00780c */ /* 0x000fe40003f26270 */
[----:B------:R-:W-:Y:S01]  /*3180*/  IADD3.X R2, R219, R3, R11, P0, !PT ;  /* 0x00000003db027210 */ /* 0x000fe200007fe40b */
[----:B------:R1:W-:Y:S01]  /*3190*/  @P6 LDGSTS.E.BYPASS.LTC128B.128 [R209+0x10100], [R4.64], !P2 ;  /* 0x1010000004d16fae */ /* 0x0003e2000d101d48 */
[----:B----4-:R-:W-:-:S04]  /*31a0*/  LEA R12, P0, R0, c[0x0][0x1f8], 0x1 ;  /* 0x00007e00000c7a11 */ /* 0x010fc800078008ff */
[----:B------:R-:W-:Y:S01]  /*31b0*/  LEA.HI.X R15, R0, c[0x0][0x1fc], R2, 0x1, P0 ;  /* 0x00007f00000f7a11 */ /* 0x000fe200000f0c02 */
[----:B------:R-:W2:Y:S04]  /*31c0*/  SHFL.IDX PT, R8, R12, RZ, 0x181f ;  /* 0x00181fff0c087589 */ /* 0x000ea800000e0000 */
[C---:B-----5:R-:W-:Y:S01]  /*31d0*/  @P1 LEA R6, P0, R192.reuse, R9, 0x1 ;  /* 0x00000009c0061211 */ /* 0x060fe200078008ff */
[----:B------:R-:W3:Y:S01]  /*31e0*/  SHFL.IDX PT, R11, R15, RZ, 0x181f ;  /* 0x00181fff0f0b7589 */ /* 0x000ee200000e0000 */
[----:B------:R-:W-:Y:S02]  /*31f0*/  @P1 ISETP.GE.AND P5, PT, R192, c[0x0][0x1d4], PT ;  /* 0x00007500c0001a0c */ /* 0x000fe40003fa6270 */
[----:B------:R-:W-:Y:S01]  /*3200*/  @P1 ISETP.GE.AND P2, PT, R200, c[0x0][0x1d4], PT ;  /* 0x00007500c8001a0c */ /* 0x000fe20003f46270 */
[----:B------:R-:W4:Y:S01]  /*3210*/  SHFL.IDX PT, R0, R12, 0x1, 0x181f ;  /* 0x00381f000c007f89 */ /* 0x000f2200000e0000 */
[----:B------:R-:W-:Y:S01]  /*3220*/  @P1 LEA.HI.X R7, R192, R10, R18, 0x1, P0 ;  /* 0x0000000ac0071211 */ /* 0x000fe200000f0c12 */
        /* <DEDUP_REMOVED lines=11> */
[----:B------:R1:W5:Y:S01]  /*32e0*/  SHFL.IDX PT, R10, R15, 0x1, 0x181f ;  /* 0x00381f000f0a7f89 */ /* 0x00036200000e0000 */
        /* <DEDUP_REMOVED lines=13> */
[----:B------:R-:W-:-:S03]  /*33c0*/  IADD3 R6, P0, R0, R17, RZ ;  /* 0x0000001100067210 */ /* 0x000fc60007f1e0ff */
[----:B------:R-:W-:Y:S01]  /*33d0*/  IMAD.X R9, R11, 0x1, R15, P6 ;  /* 0x000000010b097824 */ /* 0x000fe200030e060f */
[----:B------:R2:W-:Y:S01]  /*33e0*/  LDGSTS.E.BYPASS.LTC128B.128 [R209+0x2100], [R2.64], !P1 ;  /* 0x0210000002d17fae */ /* 0x0005e2000c901d48 */
[----:B------:R-:W-:Y:S01]  /*33f0*/  ISETP.GE.AND P1, PT, R201, c[0x0][0x1d4], PT ;  /* 0x00007500c9007a0c */ /* 0x000fe20003f26270 */
[----:B-----5:R-:W-:-:S03]  /*3400*/  IMAD.X R7, R10, 0x1, R14, P0 ;  /* 0x000000010a077824 */ /* 0x020fc600000e060e */
        /* <DEDUP_REMOVED lines=42> */
.L_x_2780:
        /* <DEDUP_REMOVED lines=8> */
[----:B------:R-:W-:Y:S01]  /*3730*/  IMAD.X R5, R8, 0x1, R16, P5 ;  /* 0x0000000108057824 */ /* 0x000fe200028e0610 */
        /* <DEDUP_REMOVED lines=11> */
.L_x_2781:
        /* <DEDUP_REMOVED lines=21> */
.L_x_2675:
[----:B------:R-:W-:Y:S05]  /*3940*/  BSYNC B0 ;  /* 0x0000000000007941 */ /* 0x000fea0003800000 */
.L_x_2674:
        /* <DEDUP_REMOVED lines=10> */
[----:B-1-3--:R1:W2:Y:S04]  /*39f0*/  LDSM.16.M88.4 R4, [R162] ;  /* 0x00000000a204783b */ /* 0x00a2a80000000200 */
        /* <DEDUP_REMOVED lines=34> */
.L_x_2782:
        /* <DEDUP_REMOVED lines=8> */
[C---:B---3--:R-:W-:Y:S01]  /*3ca0*/  IMAD.X R15, R12.reuse, 0x1, R22, P0 ;  /* 0x000000010c0f7824 */ /* 0x048fe200000e0616 */
        /* <DEDUP_REMOVED lines=8> */
[----:B------:R-:W4:Y:S04]  /*3d30*/  SHFL.IDX PT, R0, R21, 0x1, 0x181f ;  /* 0x00381f0015007f89 */ /* 0x000f2800000e0000 */
[----:B------:R3:W-:Y:S04]  /*3d40*/  LDGSTS.E.BYPASS.LTC128B.128 [R209+0xa100], [R16.64], !P0 ;  /* 0x0a10000010d17fae */ /* 0x0007e8000c101d48 */
[----:B------:R5:W2:Y:S02]  /*3d50*/  SHFL.IDX PT, R12, R13, 0x1, 0x181f ;  /* 0x00381f000d0c7f89 */ /* 0x000aa400000e0000 */
[----:B----45:R-:W-:-:S02]  /*3d60*/  SEL R13, RZ, 0x10, P0 ;  /* 0x00000010ff0d7807 */ /* 0x030fc40000000000 */
.L_x_2783:
[----:B---3--:R-:W-:Y:S02]  /*3d70*/  IADD3 R2, -R19, 0x10, RZ ;  /* 0x0000001013027810 */ /* 0x008fe40007ffe1ff */
[----:B------:R-:W-:-:S02]  /*3d80*/  IADD3 R3, -R18, 0x10, RZ ;  /* 0x0000001012037810 */ /* 0x000fc40007ffe1ff */
[----:B------:R-:W-:Y:S02]  /*3d90*/  LOP3.LUT R2, R2, 0xf, RZ, 0xc0, !PT ;  /* 0x0000000f02027812 */ /* 0x000fe400078ec0ff */
[----:B------:R-:W-:Y:S02]  /*3da0*/  IADD3 R14, -R13, 0x10, RZ ;  /* 0x000000100d0e7810 */ /* 0x000fe40007ffe1ff */
[----:B------:R-:W-:Y:S02]  /*3db0*/  LOP3.LUT R3, R3, 0xf, RZ, 0xc0, !PT ;  /* 0x0000000f03037812 */ /* 0x000fe400078ec0ff */
[-C--:B------:R-:W-:Y:S02]  /*3dc0*/  IADD3 R16, P1, P0, R2, R0.reuse, R25 ;  /* 0x0000000002107210 */ /* 0x080fe4000783e019 */
[----:B------:R-:W-:Y:S02]  /*3dd0*/  LOP3.LUT R2, R14, 0xf, RZ, 0xc0, !PT ;  /* 0x0000000f0e027812 */ /* 0x000fe400078ec0ff */
[----:B------:R-:W-:-:S02]  /*3de0*/  IADD3 R14, P6, P5, R3, R0, R26 ;  /* 0x00000000030e7210 */ /* 0x000fc40007dde01a */
[----:B--2---:R-:W-:Y:S02]  /*3df0*/  IADD3.X R17, RZ, R12, R22, P1, P0 ;  /* 0x0000000cff117210 */ /* 0x004fe40000fe0416 */
        /* <DEDUP_REMOVED lines=12> */
.L_x_2679:
[----:B------:R-:W-:Y:S05]  /*3ec0*/  BSYNC B0 ;  /* 0x0000000000007941 */ /* 0x000fea0003800000 */
.L_x_2678:
[----:B--2---:R-:W2:Y:S01]  /*3ed0*/  LDL R3, [R1+0x14] ;  /* 0x0000140001037983 */ /* 0x004ea20000100800 */
[----:B------:R-:W-:Y:S01]  /*3ee0*/  IMAD.MOV.U32 R0, RZ, RZ, 0x40 ;  /* 0x00000040ff007424 */ /* 0x000fe200078e00ff */
[----:B------:R-:W-:-:S02]  /*3ef0*/  LOP3.LUT P0, RZ, R206, 0x4, RZ, 0xc0, !PT ;  /* 0x00000004ceff7812 */ /* 0x000fc4000780c0ff */
[----:B------:R-:W0:Y:S01]  /*3f00*/  LDGDEPBAR ;  /* 0x00000000000079af */ /* 0x000e220000000000 */
[----:B------:R-:W-:Y:S01]  /*3f10*/  WARPSYNC 0xffffffff ;  /* 0xffffffff00007948 */ /* 0x000fe20003800000 */
[----:B------:R-:W-:Y:S01]  /*3f20*/  SEL R166, R0, 0xffffffc0, !P0 ;  /* 0xffffffc000a67807 */ /* 0x000fe20004000000 */
[----:B---3--:R-:W-:Y:S01]  /*3f30*/  HMMA.16816.F32 R16, R4, R32, RZ ;  /* 0x000000200410723c */ /* 0x008fe200000018ff */
[----:B------:R-:W-:Y:S02]  /*3f40*/  LDSM.16.M88.4 R92, [R169+0x3800] ;  /* 0x00380000a95c783b */ /* 0x000fe40000000200 */
[----:B------:R-:W-:Y:S01]  /*3f50*/  IADD3 R0, R166, R169, R167 ;  /* 0x000000a9a6007210 */ /* 0x000fe20007ffe0a7 */
[----:B------:R-:W-:-:S04]  /*3f60*/  IMAD.IADD R2, R169, 0x1, R166 ;  /* 0x00000001a9027824 */ /* 0x000fc800078e02a6 */
[C---:B------:R-:W-:Y:S01]  /*3f70*/  HMMA.16816.F32 R12, R4.reuse, R34, RZ ;  /* 0x00000022040c723c */ /* 0x040fe200000018ff */
[----:B------:R-:W-:Y:S04]  /*3f80*/  LDSM.16.M88.4 R56, [R2] ;  /* 0x000000000238783b */ /* 0x000fe80000000200 */
[----:B------:R-:W-:Y:S03]  /*3f90*/  LDSM.16.M88.4 R60, [R2+0x800] ;  /* 0x00080000023c783b */ /* 0x000fe60000000200 */
[C---:B----4-:R-:W-:Y:S01]  /*3fa0*/  HMMA.16816.F32 R28, R4.reuse, R36, RZ ;  /* 0x00000024041c723c */ /* 0x050fe200000018ff */
[----:B------:R-:W-:Y:S04]  /*3fb0*/  LDSM.16.M88.4 R68, [R2+0x1000] ;  /* 0x001000000244783b */ /* 0x000fe80000000200 */
[----:B------:R-:W-:Y:S03]  /*3fc0*/  LDSM.16.M88.4 R76, [R2+0x1800] ;  /* 0x00180000024c783b */ /* 0x000fe60000000200 */
[C---:B------:R-:W-:Y:S01]  /*3fd0*/  HMMA.16816.F32 R36, R4.reuse, R38, RZ ;  /* 0x000000260424723c */ /* 0x040fe200000018ff */
[----:B------:R-:W-:Y:S07]  /*3fe0*/  LDSM.16.M88.4 R84, [R0+0x1800] ;  /* 0x001800000054783b */ /* 0x000fee0000000200 */
[C---:B-1----:R-:W-:Y:S08]  /*3ff0*/  HMMA.16816.F32 R40, R4.reuse, R44, RZ ;  /* 0x0000002c0428723c */ /* 0x042ff000000018ff */
[C---:B------:R-:W-:Y:S08]  /*4000*/  HMMA.16816.F32 R48, R4.reuse, R52, RZ ;  /* 0x000000340430723c */ /* 0x040ff000000018ff */
[C---:B------:R-:W-:Y:S08]  /*4010*/  HMMA.16816.F32 R44, R4.reuse, R46, RZ ;  /* 0x0000002e042c723c */ /* 0x040ff000000018ff */
[----:B------:R-:W-:Y:S01]  /*4020*/  HMMA.16816.F32 R52, R4, R54, RZ ;  /* 0x000000360434723c */ /* 0x000fe200000018ff */
[----:B------:R-:W1:Y:S07]  /*4030*/  LDSM.16.M88.4 R4, [R165] ;  /* 0x00000000a504783b */ /* 0x000e6e0000000200 */
[C---:B------:R-:W-:Y:S01]  /*4040*/  HMMA.16816.F32 R32, R8.reuse, R64, R16 ;  /* 0x000000400820723c */ /* 0x040fe20000001810 */
[----:B------:R-:W-:Y:S07]  /*4050*/  LDSM.16.M88.4 R16, [R164] ;  /* 0x00000000a410783b */ /* 0x000fee0000000200 */
[C---:B------:R-:W-:Y:S01]  /*4060*/  HMMA.16816.F32 R24, R8.reuse, R66, R12 ;  /* 0x000000420818723c */ /* 0x040fe2000000180c */
[----:B------:R-:W3:Y:S07]  /*4070*/  LDSM.16.M88.4 R64, [R0] ;  /* 0x000000000040783b */ /* 0x000eee0000000200 */
[C---:B------:R-:W-:Y:S08]  /*4080*/  HMMA.16816.F32 R12, R8.reuse, R72, R28 ;  /* 0x00000048080c723c */ /* 0x040ff0000000181c */
[C---:B------:R-:W-:Y:S01]  /*4090*/  HMMA.16816.F32 R28, R8.reuse, R74, R36 ;  /* 0x0000004a081c723c */ /* 0x040fe20000001824 */
[----:B------:R-:W4:Y:S07]  /*40a0*/  LDSM.16.M88.4 R72, [R0+0x800] ;  /* 0x000800000048783b */ /* 0x000f2e0000000200 */
[C---:B------:R-:W-:Y:S08]  /*40b0*/  HMMA.16816.F32 R40, R8.reuse, R80, R40 ;  /* 0x000000500828723c */ /* 0x040ff00000001828 */
[C---:B------:R-:W-:Y:S01]  /*40c0*/  HMMA.16816.F32 R44, R8.reuse, R82, R44 ;  /* 0x00000052082c723c */ /* 0x040fe2000000182c */
[----:B------:R-:W5:Y:S07]  /*40d0*/  LDSM.16.M88.4 R80, [R0+0x1000] ;  /* 0x001000000050783b */ /* 0x000f6e0000000200 */
[C---:B------:R-:W-:Y:S08]  /*40e0*/  HMMA.16816.F32 R48, R8.reuse, R88, R48 ;  /* 0x000000580830723c */ /* 0x040ff00000001830 */
[----:B------:R-:W-:Y:S01]  /*40f0*/  HMMA.16816.F32 R52, R8, R90, R52 ;  /* 0x0000005a0834723c */ /* 0x000fe20000001834 */
[----:B------:R-:W-:Y:S07]  /*4100*/  LDSM.16.M88.4 R88, [R20+0x3800] ;  /* 0x003800001458783b */ /* 0x000fee0000000200 */
[C---:B-1----:R-:W-:Y:S08]  /*4110*/  HMMA.16816.F32 R36, R4.reuse, R56, R32 ;  /* 0x000000380424723c */ /* 0x042ff00000001820 */
[C---:B------:R-:W-:Y:S01]  /*4120*/  HMMA.16816.F32 R32, R4.reuse, R58, R24 ;  /* 0x0000003a0420723c */ /* 0x040fe20000001818 */
[----:B------:R-:W-:Y:S07]  /*4130*/  LDSM.16.M88.4 R56, [R169+0x2000] ;  /* 0x00200000a938783b */ /* 0x000fee0000000200 */
[C---:B------:R-:W-:Y:S01]  /*4140*/  HMMA.16816.F32 R24, R4.reuse, R60, R12 ;  /* 0x0000003c0418723c */ /* 0x040fe2000000180c */
[----:B------:R-:W1:Y:S07]  /*4150*/  LDSM.16.M88.4 R12, [R162+0x4000] ;  /* 0x00400000a20c783b */ /* 0x000e6e0000000200 */
[C---:B------:R-:W-:Y:S01]  /*4160*/  HMMA.16816.F32 R8, R4.reuse, R62, R28 ;  /* 0x0000003e0408723c */ /* 0x040fe2000000181c */
[----:B------:R-:W1:Y:S07]  /*4170*/  LDSM.16.M88.4 R60, [R169+0x2800] ;  /* 0x00280000a93c783b */ /* 0x000e6e0000000200 */
[C---:B------:R-:W-:Y:S08]  /*4180*/  HMMA.16816.F32 R28, R4.reuse, R68, R40 ;  /* 0x00000044041c723c */ /* 0x040ff00000001828 */
[C---:B------:R-:W-:Y:S01]  /*4190*/  HMMA.16816.F32 R44, R4.reuse, R70, R44 ;  /* 0x00000046042c723c */ /* 0x040fe2000000182c */
[----:B------:R-:W1:Y:S07]  /*41a0*/  LDSM.16.M88.4 R68, [R169+0x3000] ;  /* 0x00300000a944783b */ /* 0x000e6e0000000200 */
[C---:B------:R-:W-:Y:S08]  /*41b0*/  HMMA.16816.F32 R48, R4.reuse, R76, R48 ;  /* 0x0000004c0430723c */ /* 0x040ff00000001830 */
[----:B------:R-:W-:Y:S01]  /*41c0*/  HMMA.16816.F32 R52, R4, R78, R52 ;  /* 0x0000004e0434723c */ /* 0x000fe20000001834 */
[----:B------:R-:W-:Y:S07]  /*41d0*/  LDSM.16.M88.4 R76, [R2+0x3000] ;  /* 0x00300000024c783b */ /* 0x000fee0000000200 */
[C---:B---3--:R-:W-:Y:S08]  /*41e0*/  HMMA.16816.F32 R40, R16.reuse, R64, R36 ;  /* 0x000000401028723c */ /* 0x048ff00000001824 */
[C---:B------:R-:W-:Y:S01]  /*41f0*/  HMMA.16816.F32 R36, R16.reuse, R66, R32 ;  /* 0x000000421024723c */ /* 0x040fe20000001820 */
[----:B------:R-:W-:Y:S07]  /*4200*/  LDSM.16.M88.4 R64, [R20+0x2000] ;  /* 0x002000001440783b */ /* 0x000fee0000000200 */
[C---:B----4-:R-:W-:Y:S08]  /*4210*/  HMMA.16816.F32 R32, R16.reuse, R72, R24 ;  /* 0x000000481020723c */ /* 0x050ff00000001818 */
[C---:B------:R-:W-:Y:S01]  /*4220*/  HMMA.16816.F32 R24, R16.reuse, R74, R8 ;  /* 0x0000004a1018723c */ /* 0x040fe20000001808 */
[----:B------:R-:W3:Y:S04]  /*4230*/  LDSM.16.M88.4 R8, [R163+0x4000] ;  /* 0x00400000a308783b */ /* 0x000ee80000000200 */
[----:B------:R-:W4:Y:S03]  /*4240*/  LDSM.16.M88.4 R72, [R20+0x2800] ;  /* 0x002800001448783b */ /* 0x000f260000000200 */
[C---:B-----5:R-:W-:Y:S08]  /*4250*/  HMMA.16816.F32 R4, R16.reuse, R80, R28 ;  /* 0x000000501004723c */ /* 0x060ff0000000181c */
        /* <DEDUP_REMOVED lines=8> */
[C---:B------:R-:W-:Y:S08]  /*42e0*/  HMMA.16816.F32 R36, R12.reuse, R60, R32 ;  /* 0x0000003c0c24723c */ /* 0x040ff00000001820 */
[C---:B------:R-:W-:Y:S01]  /*42f0*/  HMMA.16816.F32 R32, R12.reuse, R62, R24 ;  /* 0x0000003e0c20723c */ /* 0x040fe20000001818 */
[----:B------:R-:W-:Y:S07]  /*4300*/  LDSM.16.M88.4 R60, [R2+0x2000] ;  /* 0x00200000023c783b */ /* 0x000fee0000000200 */
[----:B------:R-:W-:Y:S01]  /*4310*/  HMMA.16816.F32 R24, R12, R68, R4 ;  /* 0x000000440c18723c */ /* 0x000fe20000001804 */
[----:B------:R-:W1:Y:S01]  /*4320*/  LDSM.16.M88.4 R4, [R165+0x4000] ;  /* 0x00400000a504783b */ /* 0x000e620000000200 */
[----:B--2---:R-:W-:-:S06]  /*4330*/  IMAD.IADD R205, R3, 0x1, R225 ;  /* 0x0000000103cd7824 */ /* 0x004fcc00078e02e1 */
[C---:B------:R-:W-:Y:S01]  /*4340*/  HMMA.16816.F32 R16, R12.reuse, R70, R28 ;  /* 0x000000460c10723c */ /* 0x040fe2000000181c */
[----:B------:R-:W5:Y:S07]  /*4350*/  LDSM.16.M88.4 R68, [R2+0x2800] ;  /* 0x002800000244783b */ /* 0x000f6e0000000200 */
[C---:B------:R-:W-:Y:S01]  /*4360*/  HMMA.16816.F32 R28, R12.reuse, R92, R48 ;  /* 0x0000005c0c1c723c */ /* 0x040fe20000001830 */
[----:B------:R-:W2:Y:S07]  /*4370*/  LDL R92, [R1+0x10] ;  /* 0x00001000015c7983 */ /* 0x000eae0000100800 */
[----:B------:R-:W-:Y:S01]  /*4380*/  HMMA.16816.F32 R52, R12, R94, R52 ;  /* 0x0000005e0c34723c */ /* 0x000fe20000001834 */
[----:B------:R-:W1:Y:S07]  /*4390*/  LDSM.16.M88.4 R12, [R164+0x4000] ;  /* 0x00400000a40c783b */ /* 0x000e6e0000000200 */
[C---:B---3--:R-:W-:Y:S08]  /*43a0*/  HMMA.16816.F32 R48, R8.reuse, R64, R44 ;  /* 0x000000400830723c */ /* 0x048ff0000000182c */
[C---:B------:R-:W-:Y:S01]  /*43b0*/  HMMA.16816.F32 R44, R8.reuse, R66, R40 ;  /* 0x00000042082c723c */ /* 0x040fe20000001828 */
[----:B------:R-:W3:Y:S07]  /*43c0*/  LDSM.16.M88.4 R64, [R0+0x2800] ;  /* 0x002800000040783b */ /* 0x000eee0000000200 */
[C---:B----4-:R-:W-:Y:S08]  /*43d0*/  HMMA.16816.F32 R40, R8.reuse, R72, R36 ;  /* 0x000000480828723c */ /* 0x050ff00000001824 */
[C---:B------:R-:W-:Y:S01]  /*43e0*/  HMMA.16816.F32 R36, R8.reuse, R74, R32 ;  /* 0x0000004a0824723c */ /* 0x040fe20000001820 */
[----:B------:R-:W-:Y:S07]  /*43f0*/  LDSM.16.M88.4 R72, [R169+0x4000] ;  /* 0x00400000a948783b */ /* 0x000fee0000000200 */
[C---:B-----5:R-:W-:Y:S08]  /*4400*/  HMMA.16816.F32 R32, R8.reuse, R80, R24 ;  /* 0x000000500820723c */ /* 0x060ff00000001818 */
[C---:B------:R-:W-:Y:S01]  /*4410*/  HMMA.16816.F32 R24, R8.reuse, R82, R16 ;  /* 0x000000520818723c */ /* 0x040fe20000001810 */
[----:B------:R-:W-:Y:S07]  /*4420*/  LDSM.16.M88.4 R80, [R169+0x5800] ;  /* 0x00580000a950783b */ /* 0x000fee0000000200 */
[C---:B------:R-:W-:Y:S01]  /*4430*/  HMMA.16816.F32 R16, R8.reuse, R88, R28 ;  /* 0x000000580810723c */ /* 0x040fe2000000181c */
[----:B------:R-:W-:Y:S07]  /*4440*/  LDSM.16.M88.4 R28, [R0+0x3800] ;  /* 0x00380000001c783b */ /* 0x000fee0000000200 */
[----:B------:R-:W-:Y:S08]  /*4450*/  HMMA.16816.F32 R8, R8, R90, R52 ;  /* 0x0000005a0808723c */ /* 0x000ff00000001834 */
[C---:B-1----:R-:W-:Y:S08]  /*4460*/  HMMA.16816.F32 R52, R4.reuse, R60, R48 ;  /* 0x0000003c0434723c */ /* 0x042ff00000001830 */
[C---:B------:R-:W-:Y:S08]  /*4470*/  HMMA.16816.F32 R60, R4.reuse, R62, R44 ;  /* 0x0000003e043c723c */ /* 0x040ff0000000182c */
[C---:B------:R-:W-:Y:S01]  /*4480*/  HMMA.16816.F32 R44, R4.reuse, R70, R36 ;  /* 0x00000046042c723c */ /* 0x040fe20000001824 */
[----:B------:R-:W1:Y:S07]  /*4490*/  LDSM.16.M88.4 R36, [R0+0x3000] ;  /* 0x003000000024783b */ /* 0x000e6e0000000200 */
[C---:B------:R-:W-:Y:S01]  /*44a0*/  HMMA.16816.F32 R48, R4.reuse, R68, R40 ;  /* 0x000000440430723c */ /* 0x040fe20000001828 */
[----:B------:R-:W-:Y:S07]  /*44b0*/  LDSM.16.M88.4 R68, [R169+0x4800] ;  /* 0x00480000a944783b */ /* 0x000fee0000000200 */
[C---:B------:R-:W-:Y:S08]  /*44c0*/  HMMA.16816.F32 R40, R4.reuse, R76, R32 ;  /* 0x0000004c0428723c */ /* 0x040ff00000001820 */
[C---:B------:R-:W-:Y:S08]  /*44d0*/  HMMA.16816.F32 R32, R4.reuse, R78, R24 ;  /* 0x0000004e0420723c */ /* 0x040ff00000001818 */
[C---:B------:R-:W-:Y:S08]  /*44e0*/  HMMA.16816.F32 R24, R4.reuse, R84, R16 ;  /* 0x000000540418723c */ /* 0x040ff00000001810 */
[----:B------:R-:W-:Y:S01]  /*44f0*/  HMMA.16816.F32 R16, R4, R86, R8 ;  /* 0x000000560410723c */ /* 0x000fe20000001808 */
[----:B------:R-:W4:Y:S04]  /*4500*/  LDSM.16.M88.4 R4, [R162+0x8000] ;  /* 0x00800000a204783b */ /* 0x000f280000000200 */
[----:B------:R-:W5:Y:S03]  /*4510*/  LDSM.16.M88.4 R84, [R169+0x5000] ;  /* 0x00500000a954783b */ /* 0x000f660000000200 */
[C---:B------:R-:W-:Y:S08]  /*4520*/  HMMA.16816.F32 R8, R12.reuse, R56, R52 ;  /* 0x000000380c08723c */ /* 0x040ff00000001834 */
[C---:B------:R-:W-:Y:S08]  /*4530*/  HMMA.16816.F32 R60, R12.reuse, R58, R60 ;  /* 0x0000003a0c3c723c */ /* 0x040ff0000000183c */
[C---:B---3--:R-:W-:Y:S08]  /*4540*/  HMMA.16816.F32 R56, R12.reuse, R64, R48 ;  /* 0x000000400c38723c */ /* 0x048ff00000001830 */
[C---:B------:R-:W-:Y:S08]  /*4550*/  HMMA.16816.F32 R52, R12.reuse, R66, R44 ;  /* 0x000000420c34723c */ /* 0x040ff0000000182c */
[C---:B-1----:R-:W-:Y:S01]  /*4560*/  HMMA.16816.F32 R64, R12.reuse, R36, R40 ;  /* 0x000000240c40723c */ /* 0x042fe20000001828 */
[----:B------:R-:W-:Y:S07]  /*4570*/  LDSM.16.M88.4 R40, [R20+0x4000] ;  /* 0x004000001428783b */ /* 0x000fee0000000200 */
[C---:B------:R-:W-:Y:S01]  /*4580*/  HMMA.16816.F32 R76, R12.reuse, R38, R32 ;  /* 0x000000260c4c723c */ /* 0x040fe20000001820 */
[----:B------:R-:W-:Y:S07]  /*4590*/  LDSM.16.M88.4 R36, [R20+0x4800] ;  /* 0x004800001424783b */ /* 0x000fee0000000200 */
[C---:B------:R-:W-:Y:S08]  /*45a0*/  HMMA.16816.F32 R48, R12.reuse, R28, R24 ;  /* 0x0000001c0c30723c */ /* 0x040ff00000001818 */
[----:B------:R-:W-:Y:S01]  /*45b0*/  HMMA.16816.F32 R44, R12, R30, R16 ;  /* 0x0000001e0c2c723c */ /* 0x000fe20000001810 */
[----:B------:R-:W1:Y:S07]  /*45c0*/  LDSM.16.M88.4 R12, [R163+0x8000] ;  /* 0x00800000a30c783b */ /* 0x000e6e0000000200 */
[C---:B----4-:R-:W-:Y:S01]  /*45d0*/  HMMA.16816.F32 R32, R4.reuse, R72, R8 ;  /* 0x000000480420723c */ /* 0x050fe20000001808 */
[----:B------:R-:W-:Y:S07]  /*45e0*/  LDSM.16.M88.4 R8, [R165+0x8000] ;  /* 0x00800000a508783b */ /* 0x000fee0000000200 */
[C---:B------:R-:W-:Y:S01]  /*45f0*/  HMMA.16816.F32 R24, R4.reuse, R68, R56 ;  /* 0x000000440418723c */ /* 0x040fe20000001838 */
[----:B------:R-:W3:Y:S07]  /*4600*/  LDSM.16.M88.4 R56, [R20+0x5000] ;  /* 0x005000001438783b */ /* 0x000eee0000000200 */
[C---:B------:R-:W-:Y:S01]  /*4610*/  HMMA.16816.F32 R28, R4.reuse, R74, R60 ;  /* 0x0000004a041c723c */ /* 0x040fe2000000183c */
[----:B------:R4:W1:Y:S07]  /*4620*/  LDSM.16.M88.4 R72, [R20+0x5800] ;  /* 0x005800001448783b */ /* 0x00086e0000000200 */
[C---:B------:R-:W-:Y:S01]  /*4630*/  HMMA.16816.F32 R16, R4.reuse, R70, R52 ;  /* 0x000000460410723c */ /* 0x040fe20000001834 */
[----:B------:R-:W-:Y:S07]  /*4640*/  LDSM.16.M88.4 R68, [R2+0x5800] ;  /* 0x005800000244783b */ /* 0x000fee0000000200 */
[C---:B-----5:R-:W-:Y:S01]  /*4650*/  HMMA.16816.F32 R52, R4.reuse, R84, R64 ;  /* 0x000000540434723c */ /* 0x060fe20000001840 */
[----:B------:R-:W-:Y:S07]  /*4660*/  LDSM.16.M88.4 R64, [R2+0x4800] ;  /* 0x004800000240783b */ /* 0x000fee0000000200 */
[C---:B------:R-:W-:Y:S01]  /*4670*/  HMMA.16816.F32 R60, R4.reuse, R86, R76 ;  /* 0x00000056043c723c */ /* 0x040fe2000000184c */
[----:B------:R-:W5:Y:S04]  /*4680*/  LDSM.16.M88.4 R84, [R2+0x4000] ;  /* 0x004000000254783b */ /* 0x000f680000000200 */
[----:B------:R2:W2:Y:S03]  /*4690*/  LDSM.16.M88.4 R76, [R2+0x5000] ;  /* 0x00500000024c783b */ /* 0x0004a60000000200 */
[C---:B----4-:R-:W-:Y:S08]  /*46a0*/  HMMA.16816.F32 R20, R4.reuse, R80, R48 ;  /* 0x000000500414723c */ /* 0x050ff00000001830 */
[----:B------:R-:W-:Y:S01]  /*46b0*/  HMMA.16816.F32 R48, R4, R82, R44 ;  /* 0x000000520430723c */ /* 0x000fe2000000182c */
[----:B------:R-:W-:Y:S04]  /*46c0*/  LDSM.16.M88.4 R4, [R164+0x8000] ;  /* 0x00800000a404783b */ /* 0x000fe80000000200 */
[----:B------:R-:W4:Y:S03]  /*46d0*/  LDSM.16.M88.4 R80, [R0+0x4000] ;  /* 0x004000000050783b */ /* 0x000f260000000200 */
[C---:B-1----:R-:W-:Y:S08]  /*46e0*/  HMMA.16816.F32 R44, R12.reuse, R40, R32 ;  /* 0x000000280c2c723c */ /* 0x042ff00000001820 */
[C---:B------:R-:W-:Y:S08]  /*46f0*/  HMMA.16816.F32 R32, R12.reuse, R36, R24 ;  /* 0x000000240c20723c */ /* 0x040ff00000001818 */
[C---:B------:R-:W-:Y:S08]  /*4700*/  HMMA.16816.F32 R40, R12.reuse, R42, R28 ;  /* 0x0000002a0c28723c */ /* 0x040ff0000000181c */
[C---:B------:R-:W-:Y:S08]  /*4710*/  HMMA.16816.F32 R36, R12.reuse, R38, R16 ;  /* 0x000000260c24723c */ /* 0x040ff00000001810 */
[C---:B---3--:R-:W-:Y:S01]  /*4720*/  HMMA.16816.F32 R24, R12.reuse, R58, R60 ;  /* 0x0000003a0c18723c */ /* 0x048fe2000000183c */
[----:B------:R-:W1:Y:S07]  /*4730*/  LDSM.16.M88.4 R60, [R0+0x4800] ;  /* 0x00480000003c783b */ /* 0x000e6e0000000200 */
[C---:B------:R-:W-:Y:S01]  /*4740*/  HMMA.16816.F32 R28, R12.reuse, R56, R52 ;  /* 0x000000380c1c723c */ /* 0x040fe20000001834 */
[----:B--2---:R-:W-:Y:S01]  /*4750*/  @P4 IMAD.HI.U32 R2, R205, c[0x0][0x2c8], RZ ;  /* 0x0000b200cd024a27 */ /* 0x004fe200078e00ff */
[----:B------:R-:W-:Y:S06]  /*4760*/  LDSM.16.M88.4 R56, [R0+0x5000] ;  /* 0x005000000038783b */ /* 0x000fec0000000200 */
[C---:B------:R-:W-:Y:S08]  /*4770*/  HMMA.16816.F32 R20, R12.reuse, R72, R20 ;  /* 0x000000480c14723c */ /* 0x040ff00000001814 */
[----:B------:R-:W-:Y:S08]  /*4780*/  HMMA.16816.F32 R16, R12, R74, R48 ;  /* 0x0000004a0c10723c */ /* 0x000ff00000001830 */
[C---:B-----5:R-:W-:Y:S08]  /*4790*/  HMMA.16816.F32 R12, R8.reuse, R84, R44 ;  /* 0x00000054080c723c */ /* 0x060ff0000000182c */
[C---:B------:R-:W-:Y:S08]  /*47a0*/  HMMA.16816.F32 R44, R8.reuse, R64, R32 ;  /* 0x00000040082c723c */ /* 0x040ff00000001820 */
[C---:B------:R-:W-:Y:S08]  /*47b0*/  HMMA.16816.F32 R32, R8.reuse, R78, R24 ;  /* 0x0000004e0820723c */ /* 0x040ff00000001818 */
[----:B------:R-:W-:Y:S08]  /*47c0*/  HMMA.16816.F32 R24, R8, R70, R16 ;  /* 0x000000460818723c */ /* 0x000ff00000001810 */
[----:B----4-:R-:W-:Y:S01]  /*47d0*/  HMMA.16816.F32 R16, R4, R80, R12 ;  /* 0x000000500410723c */ /* 0x010fe2000000180c */
[----:B------:R2:W-:Y:S01]  /*47e0*/  LDSM.16.M88.4 R12, [R0+0x5800] ;  /* 0x00580000000c783b */ /* 0x0005e20000000200 */
[----:B------:R-:W-:Y:S01]  /*47f0*/  IMAD.IADD R3, R96, 0x1, -R228 ;  /* 0x0000000160037824 */ /* 0x000fe200078e0ae4 */
[----:B------:R-:W-:-:S05]  /*4800*/  DEPBAR.LE SB0, 0x2 ;  /* 0x000080800000791a */ /* 0x000fca0000000000 */
[C---:B------:R-:W-:Y:S08]  /*4810*/  HMMA.16816.F32 R40, R8.reuse, R86, R40 ;  /* 0x000000560828723c */ /* 0x040ff00000001828 */
[----:B------:R-:W-:Y:S01]  /*4820*/  HMMA.16816.F32 R52, R8, R76, R28 ;  /* 0x0000004c0834723c */ /* 0x000fe2000000181c */
[----:B--2---:R-:W-:Y:S01]  /*4830*/  IMAD.MOV.U32 R0, RZ, RZ, R205 ;  /* 0x000000ffff007224 */ /* 0x004fe200078e00cd */
[----:B------:R-:W-:-:S06]  /*4840*/  @P4 SHF.R.U32.HI R0, RZ, c[0x0][0x2cc], R2 ;  /* 0x0000b300ff004a19 */ /* 0x000fcc0000011602 */
[C---:B------:R-:W-:Y:S01]  /*4850*/  HMMA.16816.F32 R48, R8.reuse, R66, R36 ;  /* 0x000000420830723c */ /* 0x040fe20000001824 */
[----:B------:R-:W-:Y:S06]  /*4860*/  BAR.SYNC.DEFER_BLOCKING 0x0 ;  /* 0x0000000000007b1d */ /* 0x000fec0000010000 */
[----:B------:R-:W2:Y:S01]  /*4870*/  SHFL.IDX PT, R2, R0, RZ, 0x1c1f ;  /* 0x001c1fff00027589 */ /* 0x000ea200000e0000 */
[----:B------:R-:W-:Y:S03]  /*4880*/  HMMA.16816.F32 R28, R8, R68, R20 ;  /* 0x00000044081c723c */ /* 0x000fe60000001814 */
[----:B------:R3:W4:Y:S05]  /*4890*/  SHFL.IDX PT, R8, R0, 0x1, 0x1c1f ;  /* 0x003c1f0000087f89 */ /* 0x00072a00000e0000 */
[C---:B------:R-:W-:Y:S08]  /*48a0*/  HMMA.16816.F32 R20, R4.reuse, R82, R40 ;  /* 0x000000520414723c */ /* 0x040ff00000001828 */
[----:B-1----:R-:W-:Y:S01]  /*48b0*/  HMMA.16816.F32 R36, R4, R60, R44 ;  /* 0x0000003c0424723c */ /* 0x002fe2000000182c */
[----:B------:R-:W-:Y:S01]  /*48c0*/  LDSM.16.MT88.4 R64, [R234+0x800] ;  /* 0x00080000ea40783b */ /* 0x000fe20000004200 */
[----:B---3--:R-:W-:-:S04]  /*48d0*/  IMAD.MOV.U32 R0, RZ, RZ, 0x1 ;  /* 0x00000001ff007424 */ /* 0x008fc800078e00ff */
[----:B------:R-:W-:-:S05]  /*48e0*/  IMAD R0, R184, -0x40, R0 ;  /* 0xffffffc0b8007824 */ /* 0x000fca00078e0200 */
[----:B------:R-:W-:-:S05]  /*48f0*/  IADD3 R0, -R228, R0, R220 ;  /* 0x00000000e4007210 */ /* 0x000fca0007ffe1dc */
[----:B------:R-:W-:-:S04]  /*4900*/  IMAD.IADD R0, R0, 0x1, -R221 ;  /* 0x0000000100007824 */ /* 0x000fc800078e0add */
[C---:B--2---:R-:W-:Y:S02]  /*4910*/  IMAD.IADD R2, R0.reuse, 0x1, R2 ;  /* 0x0000000100027824 */ /* 0x044fe400078e0202 */
[----:B----4-:R-:W-:-:S03]  /*4920*/  IMAD.IADD R0, R0, 0x1, R8 ;  /* 0x0000000100007824 */ /* 0x010fc600078e0208 */
[C---:B------:R-:W-:Y:S02]  /*4930*/  IMNMX R2, R3.reuse, R2, PT ;  /* 0x0000000203027217 */ /* 0x040fe40003800200 */
[----:B------:R-:W-:Y:S01]  /*4940*/  IMNMX R0, R3, R0, PT ;  /* 0x0000000003007217 */ /* 0x000fe20003800200 */
[----:B------:R-:W-:Y:S01]  /*4950*/  HMMA.16816.F32 R40, R4, R62, R48 ;  /* 0x0000003e0428723c */ /* 0x000fe20000001830 */
[C---:B------:R-:W-:Y:S01]  /*4960*/  ISETP.GT.AND P5, PT, R2.reuse, RZ, PT ;  /* 0x000000ff0200720c */ /* 0x040fe20003fa4270 */
[----:B------:R-:W-:Y:S01]  /*4970*/  LDSM.16.MT88.4 R60, [R231+0x2000] ;  /* 0x00200000e73c783b */ /* 0x000fe20000004200 */
[----:B------:R-:W-:Y:S02]  /*4980*/  ISETP.GT.AND P6, PT, R2, 0x1, PT ;  /* 0x000000010200780c */ /* 0x000fe40003fc4270 */
[----:B------:R-:W-:-:S03]  /*4990*/  ISETP.GT.AND P0, PT, R0, 0x1, PT ;  /* 0x000000010000780c */ /* 0x000fc60003f04270 */
[----:B------:R-:W-:Y:S01]  /*49a0*/  HMMA.16816.F32 R52, R4, R56, R52 ;  /* 0x000000380434723c */ /* 0x000fe20000001834 */
[----:B------:R-:W-:Y:S02]  /*49b0*/  FSEL R8, R17, -INF , P6 ;  /* 0xff80000011087808 */ /* 0x000fe40003000000 */
[----:B------:R-:W-:-:S05]  /*49c0*/  FSEL R19, R19, -INF , P0 ;  /* 0xff80000013137808 */ /* 0x000fca0000000000 */
[----:B------:R-:W-:Y:S01]  /*49d0*/  HMMA.16816.F32 R56, R4, R58, R32 ;  /* 0x0000003a0438723c */ /* 0x000fe20000001820 */
[----:B------:R-:W-:Y:S02]  /*49e0*/  ISETP.GT.AND P0, PT, R2, 0x9, PT ;  /* 0x000000090200780c */ /* 0x000fe40003f04270 */
[----:B------:R-:W-:-:S05]  /*49f0*/  ISETP.GT.AND P1, PT, R0, RZ, PT ;  /* 0x000000ff0000720c */ /* 0x000fca0003f24270 */
[----:B------:R-:W-:Y:S01]  /*4a00*/  HMMA.16816.F32 R32, R4, R12, R28 ;  /* 0x0000000c0420723c */ /* 0x000fe2000000181c */
[----:B------:R-:W-:-:S07]  /*4a10*/  FSEL R9, R21, -INF , P0 ;  /* 0xff80000015097808 */ /* 0x000fce0000000000 */
[----:B------:R-:W-:Y:S01]  /*4a20*/  HMMA.16816.F32 R24, R4, R14, R24 ;  /* 0x0000000e0418723c */ /* 0x000fe20000001818 */
[----:B------:R-:W-:Y:S01]  /*4a30*/  FSEL R10, R18, -INF , P1 ;  /* 0xff800000120a7808 */ /* 0x000fe20000800000 */
[----:B------:R-:W-:Y:S05]  /*4a40*/  LDSM.16.MT88.4 R12, [R170] ;  /* 0x00000000aa0c783b */ /* 0x000fea0000004200 */
[----:B------:R-:W-:Y:S02]  /*4a50*/  FSEL R6, R16, -INF , P5 ;  /* 0xff80000010067808 */ /* 0x000fe40002800000 */
[----:B------:R-:W-:Y:S02]  /*4a60*/  ISETP.GT.AND P5, PT, R2, 0x8, PT ;  /* 0x000000080200780c */ /* 0x000fe40003fa4270 */
[----:B------:R-:W-:-:S02]  /*4a70*/  FMNMX.FTZ R3, R6, R8, !PT ;  /* 0x0000000806037209 */ /* 0x000fc40007810000 */
[----:B------:R-:W-:Y:S02]  /*4a80*/  FSEL R7, R20, -INF , P5 ;  /* 0xff80000014077808 */ /* 0x000fe40002800000 */
[----:B------:R-:W-:Y:S02]  /*4a90*/  ISETP.GT.AND P0, PT, R0, 0x8, PT ;  /* 0x000000080000780c */ /* 0x000fe40003f04270 */
[----:B------:R-:W-:Y:S02]  /*4aa0*/  ISETP.GT.AND P1, PT, R2, 0x10, PT ;  /* 0x000000100200780c */ /* 0x000fe40003f24270 */
[----:B------:R-:W-:Y:S02]  /*4ab0*/  FMNMX.FTZ R3, R7, R3, !PT ;  /* 0x0000000307037209 */ /* 0x000fe40007810000 */
[----:B------:R-:W-:Y:S02]  /*4ac0*/  FSEL R11, R22, -INF , P0 ;  /* 0xff800000160b7808 */ /* 0x000fe40000000000 */
[----:B------:R-:W-:-:S02]  /*4ad0*/  FSEL R17, R36, -INF , P1 ;  /* 0xff80000024117808 */ /* 0x000fc40000800000 */
[C---:B------:R-:W-:Y:S02]  /*4ae0*/  ISETP.GT.AND P5, PT, R0.reuse, 0x9, PT ;  /* 0x000000090000780c */ /* 0x040fe40003fa4270 */
[----:B------:R-:W-:Y:S02]  /*4af0*/  ISETP.GT.AND P0, PT, R0, 0x11, PT ;  /* 0x000000110000780c */ /* 0x000fe40003f04270 */
[----:B------:R-:W-:Y:S02]  /*4b00*/  ISETP.GT.AND P6, PT, R2, 0x11, PT ;  /* 0x000000110200780c */ /* 0x000fe40003fc4270 */
[----:B------:R-:W-:Y:S02]  /*4b10*/  ISETP.GT.AND P1, PT, R0, 0x10, PT ;  /* 0x000000100000780c */ /* 0x000fe40003f24270 */
[----:B------:R-:W-:Y:S02]  /*4b20*/  FMNMX.FTZ R3, R9, R3, !PT ;  /* 0x0000000309037209 */ /* 0x000fe40007810000 */
[----:B------:R-:W-:-:S02]  /*4b30*/  FSEL R16, R23, -INF , P5 ;  /* 0xff80000017107808 */ /* 0x000fc40002800000 */
[----:B------:R-:W-:Y:S02]  /*4b40*/  FSEL R28, R39, -INF , P0 ;  /* 0xff800000271c7808 */ /* 0x000fe40000000000 */
[----:B------:R-:W-:Y:S02]  /*4b50*/  FSEL R20, R37, -INF , P6 ;  /* 0xff80000025147808 */ /* 0x000fe40003000000 */
[----:B------:R-:W-:Y:S02]  /*4b60*/  FSEL R23, R38, -INF , P1 ;  /* 0xff80000026177808 */ /* 0x000fe40000800000 */
[----:B------:R-:W-:Y:S01]  /*4b70*/  ISETP.GT.AND P0, PT, R2, 0x18, PT ;  /* 0x000000180200780c */ /* 0x000fe20003f04270 */
[----:B------:R-:W-:Y:S01]  /*4b80*/  LDSM.16.MT88.4 R36, [R170+0x800] ;  /* 0x00080000aa24783b */ /* 0x000fe20000004200 */
[----:B------:R-:W-:Y:S02]  /*4b90*/  FMNMX.FTZ R3, R17, R3, !PT ;  /* 0x0000000311037209 */ /* 0x000fe40007810000 */
[----:B------:R-:W-:-:S02]  /*4ba0*/  ISETP.GT.AND P1, PT, R0, 0x18, PT ;  /* 0x000000180000780c */ /* 0x000fc40003f24270 */
[----:B------:R-:W-:Y:S02]  /*4bb0*/  FMNMX.FTZ R4, R10, R19, !PT ;  /* 0x000000130a047209 */ /* 0x000fe40007810000 */
[----:B------:R-:W-:Y:S02]  /*4bc0*/  ISETP.GT.AND P5, PT, R2, 0x19, PT ;  /* 0x000000190200780c */ /* 0x000fe40003fa4270 */
[----:B------:R-:W-:Y:S02]  /*4bd0*/  FSEL R22, R40, -INF , P0 ;  /* 0xff80000028167808 */ /* 0x000fe40000000000 */
[----:B------:R-:W-:Y:S02]  /*4be0*/  FMNMX.FTZ R3, R20, R3, !PT ;  /* 0x0000000314037209 */ /* 0x000fe40007810000 */
[----:B------:R-:W-:Y:S02]  /*4bf0*/  FSEL R48, R42, -INF , P1 ;  /* 0xff8000002a307808 */ /* 0x000fe40000800000 */
[----:B------:R-:W-:-:S02]  /*4c00*/  ISETP.GT.AND P1, PT, R2, 0x20, PT ;  /* 0x000000200200780c */ /* 0x000fc40003f24270 */
[----:B------:R-:W-:Y:S02]  /*4c10*/  FMNMX.FTZ R4, R11, R4, !PT ;  /* 0x000000040b047209 */ /* 0x000fe40007810000 */
[----:B------:R-:W-:Y:S02]  /*4c20*/  ISETP.GT.AND P0, PT, R0, 0x19, PT ;  /* 0x000000190000780c */ /* 0x000fe40003f04270 */
[----:B------:R-:W-:Y:S02]  /*4c30*/  FSEL R21, R41, -INF , P5 ;  /* 0xff80000029157808 */ /* 0x000fe40002800000 */
[----:B------:R-:W-:Y:S02]  /*4c40*/  FMNMX.FTZ R3, R22, R3, !PT ;  /* 0x0000000316037209 */ /* 0x000fe40007810000 */
[----:B------:R-:W-:Y:S02]  /*4c50*/  FSEL R85, R52, -INF , P1 ;  /* 0xff80000034557808 */ /* 0x000fe40000800000 */
[----:B------:R-:W-:-:S02]  /*4c60*/  FMNMX.FTZ R4, R16, R4, !PT ;  /* 0x0000000410047209 */ /* 0x000fc40007810000 */
[----:B------:R-:W-:Y:S02]  /*4c70*/  FSEL R49, R43, -INF , P0 ;  /* 0xff8000002b317808 */ /* 0x000fe40000000000 */
[C---:B------:R-:W-:Y:S02]  /*4c80*/  ISETP.GT.AND P1, PT, R2.reuse, 0x29, PT ;  /* 0x000000290200780c */ /* 0x040fe40003f24270 */
[----:B------:R-:W-:Y:S02]  /*4c90*/  ISETP.GT.AND P0, PT, R2, 0x21, PT ;  /* 0x000000210200780c */ /* 0x000fe40003f04270 */
[----:B------:R-:W-:Y:S02]  /*4ca0*/  FMNMX.FTZ R3, R21, R3, !PT ;  /* 0x0000000315037209 */ /* 0x000fe40007810000 */
[----:B------:R-:W-:Y:S02]  /*4cb0*/  FMNMX.FTZ R4, R23, R4, !PT ;  /* 0x0000000417047209 */ /* 0x000fe40007810000 */
[----:B------:R-:W-:-:S02]  /*4cc0*/  FSEL R81, R57, -INF , P1 ;  /* 0xff80000039517808 */ /* 0x000fc40000800000 */
[----:B------:R-:W-:Y:S02]  /*4cd0*/  ISETP.GT.AND P5, PT, R2, 0x28, PT ;  /* 0x000000280200780c */ /* 0x000fe40003fa4270 */
[----:B------:R-:W-:Y:S02]  /*4ce0*/  FSEL R84, R53, -INF , P0 ;  /* 0xff80000035547808 */ /* 0x000fe40000000000 */
[----:B------:R-:W-:Y:S02]  /*4cf0*/  FMNMX.FTZ R3, R85, R3, !PT ;  /* 0x0000000355037209 */ /* 0x000fe40007810000 */
[----:B------:R-:W-:Y:S02]  /*4d00*/  ISETP.GT.AND P1, PT, R0, 0x20, PT ;  /* 0x000000200000780c */ /* 0x000fe40003f24270 */
[----:B------:R-:W-:Y:S02]  /*4d10*/  FMNMX.FTZ R4, R28, R4, !PT ;  /* 0x000000041c047209 */ /* 0x000fe40007810000 */
[----:B------:R-:W-:-:S02]  /*4d20*/  ISETP.GT.AND P0, PT, R2, 0x30, PT ;  /* 0x000000300200780c */ /* 0x000fc40003f04270 */
[----:B------:R-:W-:Y:S02]  /*4d30*/  FSEL R82, R56, -INF , P5 ;  /* 0xff80000038527808 */ /* 0x000fe40002800000 */
[----:B------:R-:W-:Y:S02]  /*4d40*/  FMNMX.FTZ R3, R84, R3, !PT ;  /* 0x0000000354037209 */ /* 0x000fe40007810000 */
[----:B------:R-:W-:Y:S02]  /*4d50*/  FSEL R79, R54, -INF , P1 ;  /* 0xff800000364f7808 */ /* 0x000fe40000800000 */
[C---:B------:R-:W-:Y:S02]  /*4d60*/  ISETP.GT.AND P6, PT, R2.reuse, 0x31, PT ;  /* 0x000000310200780c */ /* 0x040fe40003fc4270 */
[C---:B------:R-:W-:Y:S02]  /*4d70*/  ISETP.GT.AND P5, PT, R2.reuse, 0x38, PT ;  /* 0x000000380200780c */ /* 0x040fe40003fa4270 */
[----:B------:R-:W-:-:S02]  /*4d80*/  ISETP.GT.AND P1, PT, R2, 0x39, PT ;  /* 0x000000390200780c */ /* 0x000fc40003f24270 */
[----:B------:R-:W-:Y:S02]  /*4d90*/  FMNMX.FTZ R2, R48, R4, !PT ;  /* 0x0000000430027209 */ /* 0x000fe40007810000 */
[----:B------:R-:W-:Y:S02]  /*4da0*/  FSEL R87, R32, -INF , P0 ;  /* 0xff80000020577808 */ /* 0x000fe40000000000 */
[----:B------:R-:W-:Y:S02]  /*4db0*/  FMNMX.FTZ R3, R82, R3, !PT ;  /* 0x0000000352037209 */ /* 0x000fe40007810000 */
[----:B------:R-:W-:Y:S02]  /*4dc0*/  ISETP.GT.AND P0, PT, R0, 0x21, PT ;  /* 0x000000210000780c */ /* 0x000fe40003f04270 */
[----:B------:R-:W-:Y:S02]  /*4dd0*/  FMNMX.FTZ R2, R49, R2, !PT ;  /* 0x0000000231027209 */ /* 0x000fe40007810000 */
[----:B------:R-:W-:-:S02]  /*4de0*/  FMNMX.FTZ R3, R81, R3, !PT ;  /* 0x0000000351037209 */ /* 0x000fc40007810000 */
[----:B------:R-:W-:Y:S02]  /*4df0*/  FSEL R78, R55, -INF , P0 ;  /* 0xff800000374e7808 */ /* 0x000fe40000000000 */
[----:B------:R-:W-:Y:S02]  /*4e00*/  ISETP.GT.AND P0, PT, R0, 0x28, PT ;  /* 0x000000280000780c */ /* 0x000fe40003f04270 */
[----:B------:R-:W-:Y:S02]  /*4e10*/  FMNMX.FTZ R2, R79, R2, !PT ;  /* 0x000000024f027209 */ /* 0x000fe40007810000 */
[----:B------:R-:W-:Y:S02]  /*4e20*/  FSEL R86, R33, -INF , P6 ;  /* 0xff80000021567808 */ /* 0x000fe40003000000 */
        /* <DEDUP_REMOVED lines=8> */
[C---:B------:R-:W-:Y:S01]  /*4eb0*/  ISETP.GT.AND P1, PT, R0.reuse, 0x30, PT ;  /* 0x000000300000780c */ /* 0x040fe20003f24270 */
[----:B------:R-:W-:Y:S01]  /*4ec0*/  LDSM.16.MT88.4 R56, [R92] ;  /* 0x000000005c38783b */ /* 0x000fe20000004200 */
[----:B------:R-:W-:Y:S02]  /*4ed0*/  FMNMX.FTZ R2, R77, R2, !PT ;  /* 0x000000024d027209 */ /* 0x000fe40007810000 */
[----:B------:R-:W-:Y:S02]  /*4ee0*/  FMNMX.FTZ R3, R83, R3, !PT ;  /* 0x0000000353037209 */ /* 0x000fe40007810000 */
[----:B------:R-:W-:Y:S02]  /*4ef0*/  ISETP.GT.AND P0, PT, R0, 0x31, PT ;  /* 0x000000310000780c */ /* 0x000fe40003f04270 */
[----:B------:R-:W-:Y:S02]  /*4f00*/  FSEL R178, R34, -INF , P1 ;  /* 0xff80000022b27808 */ /* 0x000fe40000800000 */
[----:B------:R-:W-:-:S02]  /*4f10*/  FMNMX.FTZ R2, R76, R2, !PT ;  /* 0x000000024c027209 */ /* 0x000fc40007810000 */
[----:B------:R-:W-:Y:S02]  /*4f20*/  FMNMX.FTZ R3, R80, R3, !PT ;  /* 0x0000000350037209 */ /* 0x000fe40007810000 */
[----:B------:R-:W-:Y:S02]  /*4f30*/  FSEL R176, R35, -INF , P0 ;  /* 0xff80000023b07808 */ /* 0x000fe40000000000 */
[----:B------:R-:W-:Y:S02]  /*4f40*/  ISETP.GT.AND P1, PT, R0, 0x38, PT ;  /* 0x000000380000780c */ /* 0x000fe40003f24270 */
[----:B------:R-:W-:Y:S01]  /*4f50*/  FMNMX.FTZ R2, R178, R2, !PT ;  /* 0x00000002b2027209 */ /* 0x000fe20007810000 */
[----:B------:R-:W1:Y:S01]  /*4f60*/  SHFL.BFLY PT, R5, R3, 0x2, 0x1f ;  /* 0x0c401f0003057f89 */ /* 0x000e6200000e0000 */
[----:B------:R-:W-:Y:S02]  /*4f70*/  ISETP.GT.AND P0, PT, R0, 0x39, PT ;  /* 0x000000390000780c */ /* 0x000fe40003f04270 */
[----:B------:R-:W-:Y:S01]  /*4f80*/  FSEL R175, R26, -INF , P1 ;  /* 0xff8000001aaf7808 */ /* 0x000fe20000800000 */
[----:B------:R-:W-:Y:S01]  /*4f90*/  LDSM.16.MT88.4 R32, [R231+0x800] ;  /* 0x00080000e720783b */ /* 0x000fe20000004200 */
[----:B------:R-:W-:-:S02]  /*4fa0*/  FMNMX.FTZ R2, R176, R2, !PT ;  /* 0x00000002b0027209 */ /* 0x000fc40007810000 */
[----:B------:R-:W-:Y:S02]  /*4fb0*/  FSEL R174, R27, -INF , P0 ;  /* 0xff8000001bae7808 */ /* 0x000fe40000000000 */
        /* <DEDUP_REMOVED lines=11> */
[--C-:B------:R-:W-:Y:S01]  /*5070*/  FFMA.FTZ R3, R6, c[0x0][0x2d0], -R0.reuse ;  /* 0x0000b40006037a23 */ /* 0x100fe20000010800 */
[----:B--2---:R-:W-:Y:S01]  /*5080*/  FMNMX.FTZ R100, R2, R4, !PT ;  /* 0x0000000402647209 */ /* 0x004fe20007810000 */
[----:B------:R-:W-:Y:S02]  /*5090*/  FFMA.FTZ R2, R8, c[0x0][0x2d0], -R0 ;  /* 0x0000b40008027a23 */ /* 0x000fe40000010800 */
[----:B------:R1:W-:Y:S01]  /*50a0*/  MUFU.EX2 R74, R3 ;  /* 0x00000003004a7308 */ /* 0x0003e20000000800 */
[----:B------:R-:W-:-:S07]  /*50b0*/  FSETP.NEU.FTZ.AND P0, PT, R100, -INF , PT ;  /* 0xff8000006400780b */ /* 0x000fce0003f1d000 */
[----:B------:R2:W3:Y:S01]  /*50c0*/  MUFU.EX2 R71, R2 ;  /* 0x0000000200477308 */ /* 0x0004e20000000800 */
[----:B-1----:R-:W-:Y:S02]  /*50d0*/  FFMA.FTZ R3, R7, c[0x0][0x2d0], -R0 ;  /* 0x0000b40007037a23 */ /* 0x002fe40000010800 */
[----:B------:R-:W1:Y:S05]  /*50e0*/  LDSM.16.MT88.4 R4, [R231] ;  /* 0x00000000e704783b */ /* 0x000e6a0000004200 */
[----:B------:R4:W-:Y:S01]  /*50f0*/  MUFU.EX2 R72, R3 ;  /* 0x0000000300487308 */ /* 0x0009e20000000800 */
[----:B--2---:R-:W-:-:S05]  /*5100*/  FMUL.FTZ R2, R100, c[0x0][0x2d0] ;  /* 0x0000b40064027a20 */ /* 0x004fca0000410000 */
[----:B------:R-:W-:Y:S01]  /*5110*/  FSEL R2, R2, RZ, P0 ;  /* 0x000000ff02027208 */ /* 0x000fe20000000000 */
[----:B----4-:R-:W-:-:S04]  /*5120*/  FFMA.FTZ R3, R9, c[0x0][0x2d0], -R0 ;  /* 0x0000b40009037a23 */ /* 0x010fc80000010800 */
[----:B------:R2:W4:Y:S02]  /*5130*/  MUFU.EX2 R75, R3 ;  /* 0x00000003004b7308 */ /* 0x0005240000000800 */
[----:B--2---:R-:W-:-:S06]  /*5140*/  FFMA.FTZ R3, R10, c[0x0][0x2d0], -R2 ;  /* 0x0000b4000a037a23 */ /* 0x004fcc0000010802 */
[----:B------:R2:W-:Y:S02]  /*5150*/  MUFU.EX2 R69, R3 ;  /* 0x0000000300457308 */ /* 0x0005e40000000800 */
[----:B--2---:R-:W-:-:S06]  /*5160*/  FFMA.FTZ R3, R19, c[0x0][0x2d0], -R2 ;  /* 0x0000b40013037a23 */ /* 0x004fcc0000010802 */
[----:B------:R2:W5:Y:S02]  /*5170*/  MUFU.EX2 R68, R3 ;  /* 0x0000000300447308 */ /* 0x0005640000000800 */
[----:B--2---:R-:W-:-:S06]  /*5180*/  FFMA.FTZ R3, R11, c[0x0][0x2d0], -R2 ;  /* 0x0000b4000b037a23 */ /* 0x004fcc0000010802 */
[----:B------:R2:W-:Y:S02]  /*5190*/  MUFU.EX2 R70, R3 ;  /* 0x0000000300467308 */ /* 0x0005e40000000800 */
[----:B--2---:R-:W-:-:S06]  /*51a0*/  FFMA.FTZ R3, R16, c[0x0][0x2d0], -R2 ;  /* 0x0000b40010037a23 */ /* 0x004fcc0000010802 */
[----:B------:R2:W1:Y:S02]  /*51b0*/  MUFU.EX2 R73, R3 ;  /* 0x0000000300497308 */ /* 0x0004640000000800 */
[--C-:B--2---:R-:W-:Y:S02]  /*51c0*/  FFMA.FTZ R3, R17, c[0x0][0x2d0], -R0.reuse ;  /* 0x0000b40011037a23 */ /* 0x104fe40000010800 */
[----:B------:R-:W2:Y:S04]  /*51d0*/  LDSM.16.MT88.4 R16, [R171] ;  /* 0x00000000ab10783b */ /* 0x000ea80000004200 */
[----:B------:R1:W-:Y:S02]  /*51e0*/  MUFU.EX2 R95, R3 ;  /* 0x00000003005f7308 */ /* 0x0003e40000000800 */
[----:B-1----:R-:W-:-:S06]  /*51f0*/  FFMA.FTZ R3, R20, c[0x0][0x2d0], -R0 ;  /* 0x0000b40014037a23 */ /* 0x002fcc0000010800 */
[----:B------:R1:W1:Y:S02]  /*5200*/  MUFU.EX2 R160, R3 ;  /* 0x0000000300a07308 */ /* 0x0002640000000800 */
[----:B-1----:R-:W-:-:S06]  /*5210*/  FFMA.FTZ R3, R22, c[0x0][0x2d0], -R0 ;  /* 0x0000b40016037a23 */ /* 0x002fcc0000010800 */
[----:B------:R1:W-:Y:S02]  /*5220*/  MUFU.EX2 R172, R3 ;  /* 0x0000000300ac7308 */ /* 0x0003e40000000800 */
[----:B-1----:R-:W-:-:S06]  /*5230*/  FFMA.FTZ R3, R21, c[0x0][0x2d0], -R0 ;  /* 0x0000b40015037a23 */ /* 0x002fcc0000010800 */
[----:B------:R1:W-:Y:S02]  /*5240*/  MUFU.EX2 R161, R3 ;  /* 0x0000000300a17308 */ /* 0x0003e40000000800 */
[----:B-1----:R-:W-:-:S06]  /*5250*/  FFMA.FTZ R3, R23, c[0x0][0x2d0], -R2 ;  /* 0x0000b40017037a23 */ /* 0x002fcc0000010802 */
[----:B------:R1:W-:Y:S02]  /*5260*/  MUFU.EX2 R93, R3 ;  /* 0x00000003005d7308 */ /* 0x0003e40000000800 */
[--C-:B-1----:R-:W-:Y:S02]  /*5270*/  FFMA.FTZ R3, R28, c[0x0][0x2d0], -R2.reuse ;  /* 0x0000b4001c037a23 */ /* 0x102fe40000010802 */
[----:B------:R-:W1:Y:S04]  /*5280*/  LDSM.16.MT88.4 R28, [R171+0x800] ;  /* 0x00080000ab1c783b */ /* 0x000e680000004200 */
[----:B------:R2:W1:Y:S01]  /*5290*/  MUFU.EX2 R139, R3 ;  /* 0x00000003008b7308 */ /* 0x0004620000000800 */
[----:B---3--:R-:W-:Y:S02]  /*52a0*/  F2FP.PACK_AB R8, R71, R74 ;  /* 0x0000004a4708723e */ /* 0x008fe400000000ff */
[----:B----4-:R-:W-:Y:S01]  /*52b0*/  F2FP.PACK_AB R10, R75, R72 ;  /* 0x000000484b0a723e */ /* 0x010fe200000000ff */
[----:B--2---:R-:W-:-:S04]  /*52c0*/  FFMA.FTZ R3, R48, c[0x0][0x2d0], -R2 ;  /* 0x0000b40030037a23 */ /* 0x004fc80000010802 */
[----:B------:R2:W-:Y:S01]  /*52d0*/  MUFU.EX2 R94, R3 ;  /* 0x00000003005e7308 */ /* 0x0005e20000000800 */
[----:B-----5:R-:W-:Y:S02]  /*52e0*/  F2FP.PACK_AB R9, R68, R69 ;  /* 0x000000454409723e */ /* 0x020fe400000000ff */
[----:B------:R-:W-:Y:S01]  /*52f0*/  F2FP.PACK_AB R11, R73, R70 ;  /* 0x00000046490b723e */ /* 0x000fe200000000ff */
[----:B--2---:R-:W-:Y:S02]  /*5300*/  FFMA.FTZ R3, R49, c[0x0][0x2d0], -R2 ;  /* 0x0000b40031037a23 */ /* 0x004fe40000010802 */
[----:B------:R-:W2:Y:S04]  /*5310*/  LDSM.16.MT88.4 R48, [R170+0x2000] ;  /* 0x00200000aa30783b */ /* 0x000ea80000004200 */
[C---:B------:R-:W-:Y:S01]  /*5320*/  HMMA.16816.F32 R52, R8.reuse, R12, RZ ;  /* 0x0000000c0834723c */ /* 0x040fe200000018ff */
[----:B------:R-:W3:Y:S07]  /*5330*/  MUFU.EX2 R179, R3 ;  /* 0x0000000300b37308 */ /* 0x000eee0000000800 */
[C---:B------:R-:W-:Y:S08]  /*5340*/  HMMA.16816.F32 R44, R8.reuse, R14, RZ ;  /* 0x0000000e082c723c */ /* 0x040ff000000018ff */
[C---:B------:R-:W-:Y:S08]  /*5350*/  HMMA.16816.F32 R40, R8.reuse, R4, RZ ;  /* 0x000000040828723c */ /* 0x040ff000000018ff */
[C---:B------:R-:W-:Y:S08]  /*5360*/  HMMA.16816.F32 R24, R8.reuse, R6, RZ ;  /* 0x000000060818723c */ /* 0x040ff000000018ff */
[C---:B------:R-:W-:Y:S08]  /*5370*/  HMMA.16816.F32 R20, R8.reuse, R16, RZ ;  /* 0x000000100814723c */ /* 0x040ff000000018ff */
[----:B------:R-:W-:Y:S01]  /*5380*/  HMMA.16816.F32 R12, R8, R56, RZ ;  /* 0x00000038080c723c */ /* 0x000fe200000018ff */
[----:B------:R-:W-:-:S02]  /*5390*/  F2FP.PACK_AB R4, R160, R95 ;  /* 0x0000005fa004723e */ /* 0x000fc400000000ff */
[----:B-1----:R-:W-:Y:S02]  /*53a0*/  F2FP.PACK_AB R5, R139, R93 ;  /* 0x0000005d8b05723e */ /* 0x002fe400000000ff */
[----:B------:R-:W-:-:S03]  /*53b0*/  F2FP.PACK_AB R6, R161, R172 ;  /* 0x000000aca106723e */ /* 0x000fc600000000ff */
[----:B------:R-:W-:Y:S01]  /*53c0*/  HMMA.16816.F32 R16, R8, R18, RZ ;  /* 0x000000120810723c */ /* 0x000fe200000018ff */
[----:B---3--:R-:W-:-:S07]  /*53d0*/  F2FP.PACK_AB R7, R179, R94 ;  /* 0x0000005eb307723e */ /* 0x008fce00000000ff */
        /* <DEDUP_REMOVED lines=8> */
[----:B------:R-:W-:Y:S01]  /*5460*/  HMMA.16816.F32 R112, R4, R38, R44 ;  /* 0x000000260470723c */ /* 0x000fe2000000182c */
[----:B------:R-:W3:Y:S04]  /*5470*/  LDSM.16.MT88.4 R36, [R231+0x2800] ;  /* 0x00280000e724783b */ /* 0x000ee80000004200 */
[----:B------:R-:W-:Y:S03]  /*5480*/  LDSM.16.MT88.4 R44, [R234+0x2800] ;  /* 0x00280000ea2c783b */ /* 0x000fe60000004200 */
[C---:B--2---:R-:W-:Y:S08]  /*5490*/  HMMA.16816.F32 R12, R8.reuse, R48, RZ ;  /* 0x00000030080c723c */ /* 0x044ff000000018ff */
[----:B------:R-:W-:Y:S01]  /*54a0*/  HMMA.16816.F32 R32, R8, R50, RZ ;  /* 0x000000320820723c */ /* 0x000fe200000018ff */
[----:B------:R-:W2:Y:S07]  /*54b0*/  LDSM.16.MT88.4 R48, [R234+0x2000] ;  /* 0x00200000ea30783b */ /* 0x000eae0000004200 */
[----:B------:R-:W-:Y:S08]  /*54c0*/  HMMA.16816.F32 R128, R4, R30, R16 ;  /* 0x0000001e0480723c */ /* 0x000ff00000001810 */
[C---:B------:R-:W-:Y:S01]  /*54d0*/  HMMA.16816.F32 R16, R8.reuse, R58, RZ ;  /* 0x0000003a0810723c */ /* 0x040fe200000018ff */
[----:B------:R-:W4:Y:S07]  /*54e0*/  LDSM.16.MT88.4 R56, [R170+0x4000] ;  /* 0x00400000aa38783b */ /* 0x000f2e0000004200 */
[C---:B------:R-:W-:Y:S08]  /*54f0*/  HMMA.16816.F32 R28, R8.reuse, R60, RZ ;  /* 0x0000003c081c723c */ /* 0x040ff000000018ff */
[----:B------:R-:W-:Y:S08]  /*5500*/  HMMA.16816.F32 R24, R8, R62, RZ ;  /* 0x0000003e0818723c */ /* 0x000ff000000018ff */
[C---:B------:R-:W-:Y:S08]  /*5510*/  HMMA.16816.F32 R60, R4.reuse, R66, R16 ;  /* 0x00000042043c723c */ /* 0x040ff00000001810 */
[C---:B-1----:R-:W-:Y:S08]  /*5520*/  HMMA.16816.F32 R148, R4.reuse, R20, R12 ;  /* 0x000000140494723c */ /* 0x042ff0000000180c */
[C---:B------:R-:W-:Y:S01]  /*5530*/  HMMA.16816.F32 R64, R4.reuse, R22, R32 ;  /* 0x000000160440723c */ /* 0x040fe20000001820 */
[----:B------:R-:W1:Y:S07]  /*5540*/  LDSM.16.MT88.4 R32, [R170+0x4800] ;  /* 0x00480000aa20783b */ /* 0x000e6e0000004200 */
[C---:B---3--:R-:W-:Y:S08]  /*5550*/  HMMA.16816.F32 R144, R4.reuse, R36, R28 ;  /* 0x000000240490723c */ /* 0x048ff0000000181c */
[----:B------:R-:W-:Y:S01]  /*5560*/  HMMA.16816.F32 R132, R4, R38, R24 ;  /* 0x000000260484723c */ /* 0x000fe20000001818 */
[----:B------:R-:W3:Y:S07]  /*5570*/  LDSM.16.MT88.4 R36, [R231+0x4000] ;  /* 0x00400000e724783b */ /* 0x000eee0000004200 */
[C---:B--2---:R-:W-:Y:S08]  /*5580*/  HMMA.16816.F32 R20, R8.reuse, R50, RZ ;  /* 0x000000320814723c */ /* 0x044ff000000018ff */
[C---:B------:R-:W-:Y:S08]  /*5590*/  HMMA.16816.F32 R12, R8.reuse, R40, RZ ;  /* 0x00000028080c723c */ /* 0x040ff000000018ff */
[C---:B----4-:R-:W-:Y:S08]  /*55a0*/  HMMA.16816.F32 R16, R8.reuse, R56, RZ ;  /* 0x000000380810723c */ /* 0x050ff000000018ff */
[----:B------:R-:W-:Y:S08]  /*55b0*/  HMMA.16816.F32 R24, R8, R48, RZ ;  /* 0x000000300818723c */ /* 0x000ff000000018ff */
[C---:B------:R-:W-:Y:S01]  /*55c0*/  HMMA.16816.F32 R108, R4.reuse, R46, R20 ;  /* 0x0000002e046c723c */ /* 0x040fe20000001814 */
[----:B------:R-:W2:Y:S07]  /*55d0*/  LDSM.16.MT88.4 R20, [R231+0x4800] ;  /* 0x00480000e714783b */ /* 0x000eae0000004200 */
[----:B------:R-:W-:Y:S08]  /*55e0*/  HMMA.16816.F32 R140, R4, R52, R12 ;  /* 0x00000034048c723c */ /* 0x000ff0000000180c */
[C---:B------:R-:W-:Y:S08]  /*55f0*/  HMMA.16816.F32 R12, R8.reuse, R58, RZ ;  /* 0x0000003a080c723c */ /* 0x040ff000000018ff */
[----:B------:R-:W-:Y:S08]  /*5600*/  HMMA.16816.F32 R28, R8, R42, RZ ;  /* 0x0000002a081c723c */ /* 0x000ff000000018ff */
[C---:B-1----:R-:W-:Y:S08]  /*5610*/  HMMA.16816.F32 R96, R4.reuse, R32, R16 ;  /* 0x000000200460723c */ /* 0x042ff00000001810 */
[----:B------:R-:W-:Y:S01]  /*5620*/  HMMA.16816.F32 R116, R4, R44, R24 ;  /* 0x0000002c0474723c */ /* 0x000fe20000001818 */
[----:B------:R-:W1:Y:S07]  /*5630*/  LDSM.16.MT88.4 R24, [R171+0x4000] ;  /* 0x00400000ab18783b */ /* 0x000e6e0000004200 */
[----:B---3--:R-:W-:Y:S08]  /*5640*/  HMMA.16816.F32 R16, R8, R36, RZ ;  /* 0x000000240810723c */ /* 0x008ff000000018ff */
[----:B------:R-:W-:Y:S08]  /*5650*/  HMMA.16816.F32 R88, R4, R34, R12 ;  /* 0x000000220458723c */ /* 0x000ff0000000180c */
[----:B------:R-:W-:Y:S08]  /*5660*/  HMMA.16816.F32 R12, R8, R38, RZ ;  /* 0x00000026080c723c */ /* 0x000ff000000018ff */
[C---:B------:R-:W-:Y:S08]  /*5670*/  HMMA.16816.F32 R124, R4.reuse, R54, R28 ;  /* 0x00000036047c723c */ /* 0x040ff0000000181c */
[C---:B--2---:R-:W-:Y:S01]  /*5680*/  HMMA.16816.F32 R52, R4.reuse, R20, R16 ;  /* 0x000000140434723c */ /* 0x044fe20000001810 */
[----:B------:R-:W2:Y:S07]  /*5690*/  LDSM.16.MT88.4 R16, [R171+0x4800] ;  /* 0x00480000ab10783b */ /* 0x000eae0000004200 */
[----:B------:R-:W-:Y:S08]  /*56a0*/  HMMA.16816.F32 R48, R4, R22, R12 ;  /* 0x000000160430723c */ /* 0x000ff0000000180c */
[----:B-1----:R-:W-:Y:S11]  /*56b0*/  HMMA.16816.F32 R12, R8, R24, RZ ;  /* 0x00000018080c723c */ /* 0x002ff600000018ff */
[----:B------:R-:W-:Y:S11]  /*56c0*/  @!UPT UIADD3 URZ, URZ, URZ, URZ ;  /* 0x0000003f3f3ff290 */ /* 0x000ff6000fffe03f */
[----:B------:R-:W-:Y:S02]  /*56d0*/  @!UPT UIADD3 URZ, URZ, URZ, URZ ;  /* 0x0000003f3f3ff290 */ /* 0x000fe4000fffe03f */
[----:B--2---:R-:W-:Y:S08]  /*56e0*/  HMMA.16816.F32 R44, R4, R16, R12 ;  /* 0x00000010042c723c */ /* 0x004ff0000000180c */
[----:B------:R-:W-:Y:S11]  /*56f0*/  HMMA.16816.F32 R12, R8, R26, RZ ;  /* 0x0000001a080c723c */ /* 0x000ff600000018ff */
[----:B------:R-:W-:Y:S11]  /*5700*/  @!UPT UIADD3 URZ, URZ, URZ, URZ ;  /* 0x0000003f3f3ff290 */ /* 0x000ff6000fffe03f */
[----:B------:R-:W-:Y:S02]  /*5710*/  @!UPT UIADD3 URZ, URZ, URZ, URZ ;  /* 0x0000003f3f3ff290 */ /* 0x000fe4000fffe03f */
[----:B------:R-:W-:Y:S01]  /*5720*/  HMMA.16816.F32 R36, R4, R18, R12 ;  /* 0x000000120424723c */ /* 0x000fe2000000180c */
[----:B------:R-:W1:Y:S01]  /*5730*/  LDSM.16.MT88.4 R12, [R92+0x4000] ;  /* 0x004000005c0c783b */ /* 0x000e620000004200 */
[----:B------:R-:W-:-:S06]  /*5740*/  FFMA.FTZ R3, R85, c[0x0][0x2d0], -R0 ;  /* 0x0000b40055037a23 */ /* 0x000fcc0000010800 */
[C---:B-1----:R-:W-:Y:S08]  /*5750*/  HMMA.16816.F32 R16, R8.reuse, R12, RZ ;  /* 0x0000000c0810723c */ /* 0x042ff000000018ff */
[----:B------:R-:W-:Y:S01]  /*5760*/  HMMA.16816.F32 R8, R8, R14, RZ ;  /* 0x0000000e0808723c */ /* 0x000fe200000018ff */
[----:B------:R-:W1:Y:S01]  /*5770*/  LDSM.16.MT88.4 R12, [R234+0x4800] ;  /* 0x00480000ea0c783b */ /* 0x000e620000004200 */
[----:B------:R2:W-:Y:S02]  /*5780*/  MUFU.EX2 R92, R3 ;  /* 0x00000003005c7308 */ /* 0x0005e40000000800 */
[----:B--2---:R-:W-:-:S06]  /*5790*/  FFMA.FTZ R3, R84, c[0x0][0x2d0], -R0 ;  /* 0x0000b40054037a23 */ /* 0x004fcc0000010800 */
[----:B------:R2:W-:Y:S02]  /*57a0*/  MUFU.EX2 R137, R3 ;  /* 0x0000000300897308 */ /* 0x0005e40000000800 */
[----:B--2---:R-:W-:-:S06]  /*57b0*/  FFMA.FTZ R3, R82, c[0x0][0x2d0], -R0 ;  /* 0x0000b40052037a23 */ /* 0x004fcc0000010800 */
[----:B------:R2:W-:Y:S06]  /*57c0*/  MUFU.EX2 R136, R3 ;  /* 0x0000000300887308 */ /* 0x0005ec0000000800 */
[----:B-1----:R-:W-:Y:S01]  /*57d0*/  HMMA.16816.F32 R20, R4, R14, R8 ;  /* 0x0000000e0414723c */ /* 0x002fe20000001808 */
[----:B------:R-:W1:Y:S01]  /*57e0*/  LDSM.16.MT88.4 R8, [R170+0x1000] ;  /* 0x00100000aa08783b */ /* 0x000e620000004200 */
[----:B--2---:R-:W-:-:S04]  /*57f0*/  FFMA.FTZ R3, R81, c[0x0][0x2d0], -R0 ;  /* 0x0000b40051037a23 */ /* 0x004fc80000010800 */
[----:B------:R2:W3:Y:S02]  /*5800*/  MUFU.EX2 R138, R3 ;  /* 0x00000003008a7308 */ /* 0x0004e40000000800 */
[----:B------:R-:W-:Y:S01]  /*5810*/  HMMA.16816.F32 R24, R4, R12, R16 ;  /* 0x0000000c0418723c */ /* 0x000fe20000001810 */
[----:B--2---:R-:W-:-:S05]  /*5820*/  FFMA.FTZ R3, R79, c[0x0][0x2d0], -R2 ;  /* 0x0000b4004f037a23 */ /* 0x004fca0000010802 */
[----:B------:R2:W-:Y:S02]  /*5830*/  MUFU.EX2 R18, R3 ;  /* 0x0000000300127308 */ /* 0x0005e40000000800 */
[----:B--2---:R-:W-:-:S06]  /*5840*/  FFMA.FTZ R3, R78, c[0x0][0x2d0], -R2 ;  /* 0x0000b4004e037a23 */ /* 0x004fcc0000010802 */
[----:B------:R2:W4:Y:S02]  /*5850*/  MUFU.EX2 R102, R3 ;  /* 0x0000000300667308 */ /* 0x0005240000000800 */
[----:B--2---:R-:W-:-:S06]  /*5860*/  FFMA.FTZ R3, R77, c[0x0][0x2d0], -R2 ;  /* 0x0000b4004d037a23 */ /* 0x004fcc0000010802 */
[----:B------:R2:W-:Y:S01]  /*5870*/  MUFU.EX2 R19, R3 ;  /* 0x0000000300137308 */ /* 0x0005e20000000800 */
[----:B------:R-:W-:Y:S02]  /*5880*/  FADD.FTZ R4, R74, R71 ;  /* 0x000000474a047221 */ /* 0x000fe40000010000 */
[----:B--2---:R-:W-:-:S05]  /*5890*/  FFMA.FTZ R3, R76, c[0x0][0x2d0], -R2 ;  /* 0x0000b4004c037a23 */ /* 0x004fca0000010802 */
[----:B------:R2:W5:Y:S01]  /*58a0*/  MUFU.EX2 R103, R3 ;  /* 0x0000000300677308 */ /* 0x0005620000000800 */
[----:B------:R-:W-:Y:S02]  /*58b0*/  FADD.FTZ R5, R69, R68 ;  /* 0x0000004445057221 */ /* 0x000fe40000010000 */
[----:B------:R-:W-:Y:S01]  /*58c0*/  FADD.FTZ R4, R72, R4 ;  /* 0x0000000448047221 */ /* 0x000fe20000010000 */
[----:B---3--:R-:W-:-:S03]  /*58d0*/  F2FP.PACK_AB R6, R138, R136 ;  /* 0x000000888a06723e */ /* 0x008fc600000000ff */
[----:B------:R-:W-:Y:S01]  /*58e0*/  FADD.FTZ R12, R75, R4 ;  /* 0x000000044b0c7221 */ /* 0x000fe20000010000 */
[----:B------:R-:W-:Y:S01]  /*58f0*/  F2FP.PACK_AB R4, R137, R92 ;  /* 0x0000005c8904723e */ /* 0x000fe200000000ff */
[----:B--2---:R-:W-:Y:S01]  /*5900*/  FADD.FTZ R3, R70, R5 ;  /* 0x0000000546037221 */ /* 0x004fe20000010000 */
[----:B----4-:R-:W-:Y:S02]  /*5910*/  F2FP.PACK_AB R5, R102, R18 ;  /* 0x000000126605723e */ /* 0x010fe400000000ff */
[----:B-----5:R-:W-:-:S07]  /*5920*/  F2FP.PACK_AB R7, R103, R19 ;  /* 0x000000136707723e */ /* 0x020fce00000000ff */
        /* <DEDUP_REMOVED lines=15> */
[----:B------:R-:W-:-:S06]  /*5a20*/  FADD.FTZ R16, R73, R3 ;  /* 0x0000000349107221 */ /* 0x000fcc0000010000 */
[C---:B-1----:R-:W-:Y:S08]  /*5a30*/  HMMA.16816.F32 R68, R4.reuse, R8, R144 ;  /* 0x000000080444723c */ /* 0x042ff00000001890 */
[----:B------:R-:W-:Y:S01]  /*5a40*/  HMMA.16816.F32 R72, R4, R10, R132 ;  /* 0x0000000a0448723c */ /* 0x000fe20000001884 */
[----:B------:R-:W1:Y:S01]  /*5a50*/  LDSM.16.MT88.4 R8, [R171+0x3000] ;  /* 0x00300000ab08783b */ /* 0x000e620000004200 */
[----:B------:R-:W-:-:S02]  /*5a60*/  FFMA.FTZ R15, R87, c[0x0][0x2d0], -R0 ;  /* 0x0000b400570f7a23 */ /* 0x000fc40000010800 */
[--C-:B------:R-:W-:Y:S01]  /*5a70*/  FFMA.FTZ R14, R86, c[0x0][0x2d0], -R0.reuse ;  /* 0x0000b400560e7a23 */ /* 0x100fe20000010800 */
[----:B------:R-:W-:Y:S03]  /*5a80*/  LDSM.16.MT88.4 R132, [R234+0x1800] ;  /* 0x00180000ea84783b */ /* 0x000fe60000004200 */
[C---:B-1----:R-:W-:Y:S08]  /*5a90*/  HMMA.16816.F32 R180, R4.reuse, R8, R140 ;  /* 0x0000000804b4723c */ /* 0x042ff0000000188c */
[----:B------:R-:W-:Y:S01]  /*5aa0*/  HMMA.16816.F32 R152, R4, R10, R124 ;  /* 0x0000000a0498723c */ /* 0x000fe2000000187c */
[----:B------:R-:W1:Y:S01]  /*5ab0*/  LDSM.16.MT88.4 R8, [R234+0x3000] ;  /* 0x00300000ea08783b */ /* 0x000e620000004200 */
[----:B------:R-:W-:-:S02]  /*5ac0*/  FFMA.FTZ R13, R83, c[0x0][0x2d0], -R0 ;  /* 0x0000b400530d7a23 */ /* 0x000fc40000010800 */
[----:B------:R-:W-:Y:S01]  /*5ad0*/  FFMA.FTZ R0, R80, c[0x0][0x2d0], -R0 ;  /* 0x0000b40050007a23 */ /* 0x000fe20000010800 */
[----:B------:R-:W-:Y:S03]  /*5ae0*/  LDSM.16.MT88.4 R124, [R171+0x1800] ;  /* 0x00180000ab7c783b */ /* 0x000fe60000004200 */
[C---:B-1----:R-:W-:Y:S08]  /*5af0*/  HMMA.16816.F32 R144, R4.reuse, R8, R116 ;  /* 0x000000080490723c */ /* 0x042ff00000001874 */
[----:B------:R-:W-:Y:S01]  /*5b00*/  HMMA.16816.F32 R80, R4, R10, R108 ;  /* 0x0000000a0450723c */ /* 0x000fe2000000186c */
[----:B------:R-:W1:Y:S01]  /*5b10*/  LDSM.16.MT88.4 R8, [R170+0x5000] ;  /* 0x00500000aa08783b */ /* 0x000e620000004200 */
[----:B------:R2:W-:Y:S01]  /*5b20*/  MUFU.EX2 R17, R0 ;  /* 0x0000000000117308 */ /* 0x0005e20000000800 */
[----:B------:R-:W-:-:S02]  /*5b30*/  FADD.FTZ R3, R95, R12 ;  /* 0x0000000c5f037221 */ /* 0x000fc40000010000 */
[----:B------:R-:W-:Y:S04]  /*5b40*/  LDSM.16.MT88.4 R108, [R170+0x1800] ;  /* 0x00180000aa6c783b */ /* 0x000fe80000004200 */
[----:B------:R-:W-:Y:S01]  /*5b50*/  LDSM.16.MT88.4 R116, [R231+0x1800] ;  /* 0x00180000e774783b */ /* 0x000fe20000004200 */
[C---:B-1----:R-:W-:Y:S08]  /*5b60*/  HMMA.16816.F32 R76, R4.reuse, R8, R96 ;  /* 0x00000008044c723c */ /* 0x042ff00000001860 */
[C---:B------:R-:W-:Y:S01]  /*5b70*/  HMMA.16816.F32 R88, R4.reuse, R10, R88 ;  /* 0x0000000a0458723c */ /* 0x040fe20000001858 */
[----:B------:R-:W1:Y:S07]  /*5b80*/  LDSM.16.MT88.4 R8, [R231+0x5000] ;  /* 0x00500000e708783b */ /* 0x000e6e0000004200 */
[C---:B-1----:R-:W-:Y:S08]  /*5b90*/  HMMA.16816.F32 R156, R4.reuse, R8, R52 ;  /* 0x00000008049c723c */ /* 0x042ff00000001834 */
[C---:B------:R-:W-:Y:S01]  /*5ba0*/  HMMA.16816.F32 R148, R4.reuse, R10, R48 ;  /* 0x0000000a0494723c */ /* 0x040fe20000001830 */
[----:B------:R-:W1:Y:S01]  /*5bb0*/  LDSM.16.MT88.4 R8, [R171+0x5000] ;  /* 0x00500000ab08783b */ /* 0x000e620000004200 */
[--C-:B--2---:R-:W-:Y:S01]  /*5bc0*/  FFMA.FTZ R0, R178, c[0x0][0x2d0], -R2.reuse ;  /* 0x0000b400b2007a23 */ /* 0x104fe20000010802 */
[----:B------:R-:W-:Y:S02]  /*5bd0*/  MUFU.EX2 R15, R15 ;  /* 0x0000000f000f7308 */ /* 0x000fe40000000800 */
[----:B------:R-:W-:Y:S03]  /*5be0*/  LDSM.16.MT88.4 R48, [R231+0x3800] ;  /* 0x00380000e730783b */ /* 0x000fe60000004200 */
[C---:B-1----:R-:W-:Y:S08]  /*5bf0*/  HMMA.16816.F32 R84, R4.reuse, R8, R44 ;  /* 0x000000080454723c */ /* 0x042ff0000000182c */
[C---:B------:R-:W-:Y:S01]  /*5c00*/  HMMA.16816.F32 R140, R4.reuse, R10, R36 ;  /* 0x0000000a048c723c */ /* 0x040fe20000001824 */
[----:B------:R-:W1:Y:S01]  /*5c10*/  LDSM.16.MT88.4 R8, [R234+0x5000] ;  /* 0x00500000ea08783b */ /* 0x000e620000004200 */
[----:B------:R-:W2:Y:S08]  /*5c20*/  MUFU.EX2 R14, R14 ;  /* 0x0000000e000e7308 */ /* 0x000eb00000000800 */
[----:B------:R-:W3:Y:S01]  /*5c30*/  MUFU.EX2 R13, R13 ;  /* 0x0000000d000d7308 */ /* 0x000ee20000000800 */
[----:B--2---:R-:W-:Y:S01]  /*5c40*/  F2FP.PACK_AB R96, R14, R15 ;  /* 0x0000000f0e60723e */ /* 0x004fe200000000ff */
[C---:B-1----:R-:W-:Y:S06]  /*5c50*/  HMMA.16816.F32 R20, R4.reuse, R10, R20 ;  /* 0x0000000a0414723c */ /* 0x042fec0000001814 */
[----:B------:R1:W-:Y:S02]  /*5c60*/  MUFU.EX2 R10, R0 ;  /* 0x00000000000a7308 */ /* 0x0003e40000000800 */
[----:B------:R-:W-:Y:S07]  /*5c70*/  HMMA.16816.F32 R24, R4, R8, R24 ;  /* 0x000000080418723c */ /* 0x000fee0000001818 */
[----:B------:R-:W-:-:S02]  /*5c80*/  FFMA.FTZ R4, R175, c[0x0][0x2d0], -R2 ;  /* 0x0000b400af047a23 */ /* 0x000fc40000010802 */
[--C-:B-1----:R-:W-:Y:S02]  /*5c90*/  FFMA.FTZ R0, R176, c[0x0][0x2d0], -R2.reuse ;  /* 0x0000b400b0007a23 */ /* 0x102fe40000010802 */
[----:B------:R-:W-:Y:S01]  /*5ca0*/  FFMA.FTZ R2, R174, c[0x0][0x2d0], -R2 ;  /* 0x0000b400ae027a23 */ /* 0x000fe20000010802 */
[----:B------:R1:W-:Y:S08]  /*5cb0*/  MUFU.EX2 R8, R4 ;  /* 0x0000000400087308 */ /* 0x0003f00000000800 */
[----:B------:R-:W2:Y:S08]  /*5cc0*/  MUFU.EX2 R11, R0 ;  /* 0x00000000000b7308 */ /* 0x000eb00000000800 */
[----:B------:R-:W4:Y:S01]  /*5cd0*/  MUFU.EX2 R9, R2 ;  /* 0x0000000200097308 */ /* 0x000f220000000800 */
[----:B---3--:R-:W-:Y:S01]  /*5ce0*/  F2FP.PACK_AB R98, R17, R13 ;  /* 0x0000000d1162723e */ /* 0x008fe200000000ff */
[----:B------:R-:W-:Y:S01]  /*5cf0*/  FADD.FTZ R3, R160, R3 ;  /* 0x00000003a0037221 */ /* 0x000fe20000010000 */
[----:B-1----:R-:W-:Y:S01]  /*5d00*/  LDSM.16.MT88.4 R4, [R234+0x5800] ;  /* 0x00580000ea04783b */ /* 0x002fe20000004200 */
[----:B--2---:R-:W-:-:S02]  /*5d10*/  F2FP.PACK_AB R97, R11, R10 ;  /* 0x0000000a0b61723e */ /* 0x004fc400000000ff */
[----:B----4-:R-:W-:-:S07]  /*5d20*/  F2FP.PACK_AB R99, R9, R8 ;  /* 0x000000080963723e */ /* 0x010fce00000000ff */
[C---:B------:R-:W-:Y:S08]  /*5d30*/  HMMA.16816.F32 R120, R96.reuse, R124, R120 ;  /* 0x0000007c6078723c */ /* 0x040ff00000001878 */
[C---:B------:R-:W-:Y:S01]  /*5d40*/  HMMA.16816.F32 R124, R96.reuse, R126, R40 ;  /* 0x0000007e607c723c */ /* 0x040fe20000001828 */
[----:B------:R-:W1:Y:S07]  /*5d50*/  LDSM.16.MT88.4 R40, [R170+0x3800] ;  /* 0x00380000aa28783b */ /* 0x000e6e0000004200 */
[C---:B------:R-:W-:Y:S08]  /*5d60*/  HMMA.16816.F32 R44, R96.reuse, R48, R68 ;  /* 0x00000030602c723c */ /* 0x040ff00000001844 */
[C---:B------:R-:W-:Y:S01]  /*5d70*/  HMMA.16816.F32 R48, R96.reuse, R50, R72 ;  /* 0x000000326030723c */ /* 0x040fe20000001848 */
[----:B------:R-:W2:Y:S07]  /*5d80*/  LDSM.16.MT88.4 R72, [R170+0x5800] ;  /* 0x00580000aa48783b */ /* 0x000eae0000004200 */
[C---:B-1----:R-:W-:Y:S08]  /*5d90*/  HMMA.16816.F32 R36, R96.reuse, R40, R60 ;  /* 0x000000286024723c */ /* 0x042ff0000000183c */
[----:B------:R-:W-:Y:S01]  /*5da0*/  HMMA.16816.F32 R40, R96, R42, R64 ;  /* 0x0000002a6028723c */ /* 0x000fe20000001840 */
[----:B------:R-:W1:Y:S01]  /*5db0*/  LDSM.16.MT88.4 R64, [R234+0x3800] ;  /* 0x00380000ea40783b */ /* 0x000e620000004200 */
[----:B------:R-:W-:-:S06]  /*5dc0*/  FADD.FTZ R0, R93, R16 ;  /* 0x000000105d007221 */ /* 0x000fcc0000010000 */
[----:B------:R-:W-:Y:S01]  /*5dd0*/  HMMA.16816.F32 R128, R96, R132, R128 ;  /* 0x000000846080723c */ /* 0x000fe20000001880 */
[----:B------:R-:W-:-:S07]  /*5de0*/  FADD.FTZ R2, R139, R0 ;  /* 0x000000008b027221 */ /* 0x000fce0000010000 */
[----:B--2---:R-:W-:Y:S01]  /*5df0*/  HMMA.16816.F32 R68, R96, R72, R76 ;  /* 0x000000486044723c */ /* 0x004fe2000000184c */
[----:B------:R-:W-:-:S07]  /*5e00*/  FADD.FTZ R0, R172, R3 ;  /* 0x00000003ac007221 */ /* 0x000fce0000010000 */
[C---:B------:R-:W-:Y:S01]  /*5e10*/  HMMA.16816.F32 R132, R96.reuse, R134, R56 ;  /* 0x000000866084723c */ /* 0x040fe20000001838 */
[----:B------:R-:W2:Y:S07]  /*5e20*/  LDSM.16.MT88.4 R56, [R171+0x3800] ;  /* 0x00380000ab38783b */ /* 0x000eae0000004200 */
[C---:B------:R-:W-:Y:S01]  /*5e30*/  HMMA.16816.F32 R72, R96.reuse, R74, R88 ;  /* 0x0000004a6048723c */ /* 0x040fe20000001858 */
[----:B------:R-:W-:Y:S07]  /*5e40*/  LDSM.16.MT88.4 R88, [R171+0x5800] ;  /* 0x00580000ab58783b */ /* 0x000fee0000004200 */
[C---:B-1----:R-:W-:Y:S08]  /*5e50*/  HMMA.16816.F32 R60, R96.reuse, R64, R144 ;  /* 0x00000040603c723c */ /* 0x042ff00000001890 */
[----:B------:R-:W-:Y:S01]  /*5e60*/  HMMA.16816.F32 R64, R96, R66, R80 ;  /* 0x000000426040723c */ /* 0x000fe20000001850 */
[----:B------:R-:W1:Y:S01]  /*5e70*/  LDSM.16.MT88.4 R80, [R231+0x5800] ;  /* 0x00580000e750783b */ /* 0x000e620000004200 */
        /* <DEDUP_REMOVED lines=24> */
[C---:B--2---:R-:W-:Y:S08]  /*6000*/  HMMA.16816.F32 R52, R96.reuse, R56, R180 ;  /* 0x000000386034723c */ /* 0x044ff000000018b4 */
[C---:B-1----:R-:W-:Y:S08]  /*6010*/  HMMA.16816.F32 R76, R96.reuse, R80, R156 ;  /* 0x00000050604c723c */ /* 0x042ff0000000189c */
        /* <DEDUP_REMOVED lines=26> */
[----:B------:R-:W-:Y:S01]  /*61c0*/  SHF.L.U64.HI R15, R201, 0x1, R186 ;  /* 0x00000001c90f7819 */ /* 0x000fe200000102ba */
[----:B------:R-:W-:Y:S01]  /*61d0*/  IMAD.SHL.U32 R17, R200, 0x2, RZ ;  /* 0x00000002c8117824 */ /* 0x000fe200078e00ff */
[----:B------:R-:W-:Y:S01]  /*61e0*/  SHF.R.S32.HI R186, RZ, 0x1f, R192 ;  /* 0x0000001fffba7819 */ /* 0x000fe200000114c0 */
        /* <DEDUP_REMOVED lines=18> */
.L_x_2784:
        /* <DEDUP_REMOVED lines=21> */
.L_x_2785:
        /* <DEDUP_REMOVED lines=21> */
.L_x_2683:
[----:B------:R-:W-:Y:S05]  /*65b0*/  BSYNC B0 ;  /* 0x0000000000007941 */ /* 0x000fea0003800000 */
.L_x_2682:
[----:B-1----:R-:W-:Y:S01]  /*65c0*/  @P4 IMAD.HI.U32 R2, R225, c[0x0][0x2c8], RZ ;  /* 0x0000b200e1024a27 */ /* 0x002fe200078e00ff */
[----:B------:R-:W-:Y:S01]  /*65d0*/  IADD3 R172, R185, -0x2, RZ ;  /* 0xfffffffeb9ac7810 */ /* 0x000fe20007ffe0ff */
[----:B------:R-:W0:Y:S02]  /*65e0*/  LDGDEPBAR ;  /* 0x00000000000079af */ /* 0x000e240000000000 */
[----:B------:R-:W-:Y:S01]  /*65f0*/  IMAD.MOV.U32 R0, RZ, RZ, R225 ;  /* 0x000000ffff007224 */ /* 0x000fe200078e00e1 */
[----:B------:R-:W-:Y:S01]  /*6600*/  @P4 SHF.R.U32.HI R0, RZ, c[0x0][0x2cc], R2 ;  /* 0x0000b300ff004a19 */ /* 0x000fe20000011602 */
[----:B------:R-:W-:-:S02]  /*6610*/  IMAD.MOV.U32 R161, RZ, RZ, 0x1 ;  /* 0x00000001ffa17424 */ /* 0x000fc400078e00ff */
[----:B------:R-:W-:Y:S01]  /*6620*/  IMAD.MOV.U32 R198, RZ, RZ, RZ ;  /* 0x000000ffffc67224 */ /* 0x000fe200078e00ff */
[----:B------:R-:W-:-:S04]  /*6630*/  IADD3 R0, R0, R220, -R221 ;  /* 0x000000dc00007210 */ /* 0x000fc80007ffe8dd */
        /* <DEDUP_REMOVED lines=10> */
.L_x_2695:
        /* <DEDUP_REMOVED lines=43> */
.L_x_2786:
[----:B------:R-:W-:-:S05]  /*6990*/  BRA.DIV ~URZ, `(.L_x_2690) ;  /* 0x0000be327f007947 */ /* 0x000fca000b800000 */
[----:B------:R-:W5:Y:S01]  /*69a0*/  SHFL.IDX PT, R2, R14, RZ, 0x181f ;  /* 0x00181fff0e027589 */ /* 0x000f6200000e0000 */
[----:B------:R-:W-:Y:S01]  /*69b0*/  ISETP.GE.AND P5, PT, R192, c[0x0][0x1d4], PT ;  /* 0x00007500c0007a0c */ /* 0x000fe20003fa6270 */
[----:B------:R-:W-:Y:S01]  /*69c0*/  IMAD R4, R198, 0x6000, R222 ;  /* 0x00006000c6047824 */ /* 0x000fe200078e02de */
[----:B------:R-:W-:Y:S04]  /*69d0*/  ISETP.GE.AND P1, PT, R200, c[0x0][0x1d4], PT ;  /* 0x00007500c8007a0c */ /* 0x000fe80003f26270 */
[----:B------:R-:W-:Y:S02]  /*69e0*/  SEL R13, RZ, 0x10, P1 ;  /* 0x00000010ff0d7807 */ /* 0x000fe40000800000 */
[C---:B-----5:R-:W-:Y:S05]  /*69f0*/  IADD3 R6, P0, R2.reuse, R22, RZ ;  /* 0x0000001602067210 */ /* 0x060fea0007f1e0ff */
[----:B---3--:R-:W-:Y:S01]  /*6a00*/  IMAD.X R7, R5, 0x1, R15, P0 ;  /* 0x0000000105077824 */ /* 0x008fe200000e060f */
        /* <DEDUP_REMOVED lines=14> */
.L_x_2787:
[C---:B------:R-:W-:Y:S02]  /*6af0*/  IADD3 R3, -R6.reuse, 0x10, RZ ;  /* 0x0000001006037810 */ /* 0x040fe40007ffe1ff */
[----:B------:R-:W-:Y:S02]  /*6b00*/  ISETP.NE.U32.AND P5, PT, R6, RZ, PT ;  /* 0x000000ff0600720c */ /* 0x000fe40003fa5070 */
[----:B------:R-:W-:Y:S02]  /*6b10*/  LOP3.LUT R3, R3, 0xf, RZ, 0xc0, !PT ;  /* 0x0000000f03037812 */ /* 0x000fe400078ec0ff */
[----:B------:R-:W-:Y:S02]  /*6b20*/  ISETP.NE.U32.AND P6, PT, R13, RZ, PT ;  /* 0x000000ff0d00720c */ /* 0x000fe40003fc5070 */
[-C--:B---3--:R-:W-:Y:S02]  /*6b30*/  IADD3 R6, P1, P0, R3, R2.reuse, R22 ;  /* 0x0000000203067210 */ /* 0x088fe4000783e016 */
[----:B------:R-:W-:Y:S02]  /*6b40*/  IADD3 R3, -R13, 0x10, RZ ;  /* 0x000000100d037810 */ /* 0x000fe40007ffe1ff */
[-C--:B------:R-:W-:Y:S02]  /*6b50*/  IADD3.X R7, RZ, R5.reuse, R15, P1, P0 ;  /* 0x00000005ff077210 */ /* 0x080fe40000fe040f */
[----:B------:R-:W-:Y:S03]  /*6b60*/  LOP3.LUT R3, R3, 0xf, RZ, 0xc0, !PT ;  /* 0x0000000f03037812 */ /* 0x000fe600078ec0ff */
[----:B------:R-:W-:Y:S01]  /*6b70*/  @!PT LDS RZ, [RZ] ;  /* 0x00000000fffff984 */ /* 0x000fe20000000800 */
[----:B------:R-:W-:Y:S01]  /*6b80*/  @!PT LDS RZ, [RZ] ;  /* 0x00000000fffff984 */ /* 0x000fe20000000800 */
[----:B------:R-:W-:Y:S01]  /*6b90*/  @!PT LDS RZ, [RZ] ;  /* 0x00000000fffff984 */ /* 0x000fe20000000800 */
[----:B------:R3:W-:Y:S01]  /*6ba0*/  LDGSTS.E.BYPASS.LTC128B.128.ZFILL [R4+0x1000], [R6.64], P5 ;  /* 0x0100000006047fae */ /* 0x0007e2000a941d48 */
[C---:B------:R-:W-:Y:S02]  /*6bb0*/  ISETP.NE.U32.AND P5, PT, R12.reuse, RZ, PT ;  /* 0x000000ff0c00720c */ /* 0x040fe40003fa5070 */
[-C--:B---3--:R-:W-:Y:S02]  /*6bc0*/  IADD3 R6, P1, P0, R3, R2.reuse, R23 ;  /* 0x0000000203067210 */ /* 0x088fe4000783e017 */
[----:B------:R-:W-:Y:S02]  /*6bd0*/  IADD3 R3, -R12, 0x10, RZ ;  /* 0x000000100c037810 */ /* 0x000fe40007ffe1ff */
[-C--:B------:R-:W-:Y:S02]  /*6be0*/  IADD3.X R7, RZ, R5.reuse, R20, P1, P0 ;  /* 0x00000005ff077210 */ /* 0x080fe40000fe0414 */
[----:B------:R-:W-:Y:S03]  /*6bf0*/  LOP3.LUT R3, R3, 0xf, RZ, 0xc0, !PT ;  /* 0x0000000f03037812 */ /* 0x000fe600078ec0ff */
[----:B------:R3:W-:Y:S01]  /*6c00*/  LDGSTS.E.BYPASS.LTC128B.128.ZFILL [R4+0x3000], [R6.64], P6 ;  /* 0x0300000006047fae */ /* 0x0007e2000b141d48 */
[----:B------:R-:W-:Y:S04]  /*6c10*/  IADD3 R2, P1, P0, R3, R2, R28 ;  /* 0x0000000203027210 */ /* 0x000fe8000783e01c */
[----:B------:R-:W-:Y:S05]  /*6c20*/  IADD3.X R3, RZ, R5, R21, P1, P0 ;  /* 0x00000005ff037210 */ /* 0x000fea0000fe0415 */
[----:B------:R3:W-:Y:S04]  /*6c30*/  LDGSTS.E.BYPASS.LTC128B.128.ZFILL [R4+0x5000], [R2.64], P5 ;  /* 0x0500000002047fae */ /* 0x0007e8000a941d48 */
.L_x_2688:
[----:B------:R-:W-:Y:S05]  /*6c40*/  BSYNC B0 ;  /* 0x0000000000007941 */ /* 0x000fea0003800000 */
.L_x_2687:
[----:B------:R-:W0:Y:S01]  /*6c50*/  LDGDEPBAR ;  /* 0x00000000000079af */ /* 0x000e220000000000 */
[----:B------:R-:W-:Y:S01]  /*6c60*/  WARPSYNC 0xffffffff ;  /* 0xffffffff00007948 */ /* 0x000fe20003800000 */
[C---:B--23--:R-:W-:Y:S01]  /*6c70*/  HMMA.16816.F32 R4, R32.reuse, R8, RZ ;  /* 0x000000082004723c */ /* 0x04cfe200000018ff */
[----:B------:R-:W-:Y:S03]  /*6c80*/  BSSY B0, `(.L_x_2691) ;  /* 0x00002d3000007945 */ /* 0x000fe60003800000 */
[-C--:B------:R-:W-:Y:S02]  /*6c90*/  IADD3 R3, R166, R0.reuse, RZ ;  /* 0x00000000a6037210 */ /* 0x080fe40007ffe0ff */
[CC--:B------:R-:W-:Y:S02]  /*6ca0*/  IADD3 R100, R167.reuse, R0.reuse, RZ ;  /* 0x00000000a7647210 */ /* 0x0c0fe40007ffe0ff */
[C---:B------:R-:W-:Y:S01]  /*6cb0*/  HMMA.16816.F32 R8, R32.reuse, R10, RZ ;  /* 0x0000000a2008723c */ /* 0x040fe200000018ff */
[----:B------:R-:W-:Y:S03]  /*6cc0*/  IADD3 R2, R167, R0, R166 ;  /* 0x00000000a7027210 */ /* 0x000fe60007ffe0a6 */
        /* <DEDUP_REMOVED lines=17> */
[C---:B------:R-:W-:Y:S07]  /*6de0*/  HMMA.16816.F32 R28, R140.reuse, R156, R28 ;  /* 0x0000009c8c1c723c */ /* 0x040fee000000181c */
[----:B------:R-:W-:Y:S01]  /*6df0*/  IADD3 R156, R166, R101, RZ ;  /* 0x00000065a69c7210 */ /* 0x000fe20007ffe0ff */
        /* <DEDUP_REMOVED lines=13> */
[----:B------:R-:W2:Y:S08]  /*6ed0*/  LDSM.16.M88.4 R136, [R156+0x800] ;  /* 0x000800009c88783b */ /* 0x000eb00000000200 */
        /* <DEDUP_REMOVED lines=79> */
[----:B------:R-:W3:Y:S01]  /*73d0*/  LDSM.16.M88.4 R144, [R100+0x5000] ;  /* 0x005000006490783b */ /* 0x000ee20000000200 */
        /* <DEDUP_REMOVED lines=9> */
[C---:B------:R-:W-:Y:S08]  /*7470*/  HMMA.16816.F32 R28, R136.reuse, R152, R28 ;  /* 0x00000098881c723c */ /* 0x040ff0000000181c */
        /* <DEDUP_REMOVED lines=11> */
[----:B------:R-:W1:Y:S07]  /*7530*/  LDSM.16.M88.4 R148, [R156+0x4000] ;  /* 0x004000009c94783b */ /* 0x000e6e0000000200 */
[C---:B--2---:R-:W-:Y:S01]  /*7540*/  HMMA.16816.F32 R20, R140.reuse, R136, R20 ;  /* 0x000000888c14723c */ /* 0x044fe20000001814 */
[----:B------:R2:W-:Y:S07]  /*7550*/  SHFL.IDX PT, R100, R0, RZ, 0x1c1f ;  /* 0x001c1fff00647589 */ /* 0x0005ee00000e0000 */
[C---:B------:R-:W-:Y:S01]  /*7560*/  HMMA.16816.F32 R24, R140.reuse, R138, R24 ;  /* 0x0000008a8c18723c */ /* 0x040fe20000001818 */
[----:B------:R-:W3:Y:S07]  /*7570*/  LDSM.16.M88.4 R136, [R2+0x4800] ;  /* 0x004800000288783b */ /* 0x000eee0000000200 */
[C---:B----4-:R-:W-:Y:S08]  /*7580*/  HMMA.16816.F32 R28, R140.reuse, R152, R28 ;  /* 0x000000988c1c723c */ /* 0x050ff0000000181c */
[----:B------:R-:W-:Y:S01]  /*7590*/  HMMA.16816.F32 R32, R140, R154, R32 ;  /* 0x0000009a8c20723c */ /* 0x000fe20000001820 */
[----:B------:R-:W4:Y:S03]  /*75a0*/  LDSM.16.M88.4 R140, [R2+0x5000] ;  /* 0x00500000028c783b */ /* 0x000f260000000200 */
[----:B--2---:R-:W-:Y:S04]  /*75b0*/  IADD3 R0, -R228, 0x1, -R199 ;  /* 0x00000001e4007810 */ /* 0x004fe80007ffe9c7 */
[----:B------:R-:W-:Y:S01]  /*75c0*/  IADD3 R0, -R221, R0, R220 ;  /* 0x00000000dd007210 */ /* 0x000fe20007ffe1dc */
[C---:B-1----:R-:W-:Y:S08]  /*75d0*/  HMMA.16816.F32 R4, R144.reuse, R148, R4 ;  /* 0x000000949004723c */ /* 0x042ff00000001804 */
[C---:B------:R-:W-:Y:S01]  /*75e0*/  HMMA.16816.F32 R8, R144.reuse, R150, R8 ;  /* 0x000000969008723c */ /* 0x040fe20000001808 */
[----:B------:R1:W2:Y:S01]  /*75f0*/  LDSM.16.M88.4 R148, [R2+0x5800] ;  /* 0x005800000294783b */ /* 0x0002a20000000200 */
[----:B------:R-:W-:Y:S06]  /*7600*/  DEPBAR.LE SB0, 0x2 ;  /* 0x000080800000791a */ /* 0x000fec0000000000 */
[C---:B---3--:R-:W-:Y:S01]  /*7610*/  HMMA.16816.F32 R12, R144.reuse, R136, R12 ;  /* 0x00000088900c723c */ /* 0x048fe2000000180c */
[----:B------:R-:W-:Y:S07]  /*7620*/  BAR.SYNC.DEFER_BLOCKING 0x0 ;  /* 0x0000000000007b1d */ /* 0x000fee0000010000 */
[C---:B------:R-:W-:Y:S08]  /*7630*/  HMMA.16816.F32 R16, R144.reuse, R138, R16 ;  /* 0x0000008a9010723c */ /* 0x040ff00000001810 */
[C---:B----4-:R-:W-:Y:S04]  /*7640*/  HMMA.16816.F32 R20, R144.reuse, R140, R20 ;  /* 0x0000008c9014723c */ /* 0x050fe80000001814 */
[C---:B-1----:R-:W-:Y:S02]  /*7650*/  IADD3 R2, R0.reuse, R100, RZ ;  /* 0x0000006400027210 */ /* 0x042fe40007ffe0ff */
[----:B------:R-:W-:Y:S02]  /*7660*/  IADD3 R0, R0, R3, RZ ;  /* 0x0000000300007210 */ /* 0x000fe40007ffe0ff */
[C---:B------:R-:W-:Y:S03]  /*7670*/  HMMA.16816.F32 R24, R144.reuse, R142, R24 ;  /* 0x0000008e9018723c */ /* 0x040fe60000001818 */
[C---:B------:R-:W-:Y:S02]  /*7680*/  ISETP.GT.AND P6, PT, R2.reuse, RZ, PT ;  /* 0x000000ff0200720c */ /* 0x040fe40003fc4270 */
[----:B------:R-:W-:Y:S02]  /*7690*/  ISETP.GT.AND P5, PT, R2, 0x1, PT ;  /* 0x000000010200780c */ /* 0x000fe40003fa4270 */
[----:B------:R-:W-:Y:S01]  /*76a0*/  FSEL R136, R4, -INF , P6 ;  /* 0xff80000004887808 */ /* 0x000fe20003000000 */
[C---:B--2---:R-:W-:Y:S04]  /*76b0*/  HMMA.16816.F32 R28, R144.reuse, R148, R28 ;  /* 0x00000094901c723c */ /* 0x044fe8000000181c */
[----:B------:R-:W-:Y:S02]  /*76c0*/  FMNMX.FTZ R3, R136, R102, !PT ;  /* 0x0000006688037209 */ /* 0x000fe40007810000 */
[----:B------:R-:W-:Y:S02]  /*76d0*/  FSEL R100, R5, -INF , P5 ;  /* 0xff80000005647808 */ /* 0x000fe40002800000 */
[C---:B------:R-:W-:Y:S01]  /*76e0*/  ISETP.GT.AND P6, PT, R2.reuse, 0x8, PT ;  /* 0x000000080200780c */ /* 0x040fe20003fc4270 */
[----:B------:R-:W-:Y:S03]  /*76f0*/  HMMA.16816.F32 R32, R144, R150, R32 ;  /* 0x000000969020723c */ /* 0x000fe60000001820 */
[----:B------:R-:W-:Y:S02]  /*7700*/  ISETP.GT.AND P5, PT, R2, 0x9, PT ;  /* 0x000000090200780c */ /* 0x000fe40003fa4270 */
[----:B------:R-:W-:Y:S02]  /*7710*/  FSEL R5, R8, -INF , P6 ;  /* 0xff80000008057808 */ /* 0x000fe40003000000 */
[----:B------:R-:W-:Y:S02]  /*7720*/  FMNMX.FTZ R3, R100, R3, !PT ;  /* 0x0000000364037209 */ /* 0x000fe40007810000 */
[----:B------:R-:W-:Y:S02]  /*7730*/  ISETP.GT.AND P1, PT, R0, RZ, PT ;  /* 0x000000ff0000720c */ /* 0x000fe40003f24270 */
[----:B------:R-:W-:Y:S02]  /*7740*/  ISETP.GT.AND P6, PT, R2, 0x10, PT ;  /* 0x000000100200780c */ /* 0x000fe40003fc4270 */
[----:B------:R-:W-:Y:S02]  /*7750*/  FMNMX.FTZ R3, R5, R3, !PT ;  /* 0x0000000305037209 */ /* 0x000fe40007810000 */
[----:B------:R-:W-:Y:S02]  /*7760*/  FSEL R138, R6, -INF , P1 ;  /* 0xff800000068a7808 */ /* 0x000fe40000800000 */
[----:B------:R-:W-:Y:S02]  /*7770*/  FSEL R6, R9, -INF , P5 ;  /* 0xff80000009067808 */ /* 0x000fe40002800000 */
[----:B------:R-:W-:Y:S02]  /*7780*/  FSEL R143, R12, -INF , P6 ;  /* 0xff8000000c8f7808 */ /* 0x000fe40003000000 */
[----:B------:R-:W-:Y:S02]  /*7790*/  ISETP.GT.AND P5, PT, R2, 0x11, PT ;  /* 0x000000110200780c */ /* 0x000fe40003fa4270 */
[----:B------:R-:W-:Y:S02]  /*77a0*/  FMNMX.FTZ R3, R6, R3, !PT ;  /* 0x0000000306037209 */ /* 0x000fe40007810000 */
[C---:B------:R-:W-:Y:S02]  /*77b0*/  ISETP.GT.AND P1, PT, R0.reuse, 0x8, PT ;  /* 0x000000080000780c */ /* 0x040fe40003f24270 */
[----:B------:R-:W-:Y:S02]  /*77c0*/  ISETP.GT.AND P0, PT, R0, 0x1, PT ;  /* 0x000000010000780c */ /* 0x000fe40003f04270 */
[----:B------:R-:W-:Y:S02]  /*77d0*/  FSEL R152, R13, -INF , P5 ;  /* 0xff8000000d987808 */ /* 0x000fe40002800000 */
        /* <DEDUP_REMOVED lines=9> */
[----:B------:R-:W-:Y:S02]  /*7870*/  ISETP.GT.AND P5, PT, R2, 0x19, PT ;  /* 0x000000190200780c */ /* 0x000fe40003fa4270 */
[----:B------:R-:W-:Y:S02]  /*7880*/  ISETP.GT.AND P1, PT, R0, 0x18, PT ;  /* 0x000000180000780c */ /* 0x000fe40003f24270 */
[----:B------:R-:W-:Y:S02]  /*7890*/  FSEL R148, R16, -INF , P6 ;  /* 0xff80000010947808 */ /* 0x000fe40003000000 */
[----:B------:R-:W-:Y:S02]  /*78a0*/  FMNMX.FTZ R3, R152, R3, !PT ;  /* 0x0000000398037209 */ /* 0x000fe40007810000 */
[----:B------:R-:W-:Y:S02]  /*78b0*/  FSEL R154, R15, -INF , P0 ;  /* 0xff8000000f9a7808 */ /* 0x000fe40000000000 */
[----:B------:R-:W-:Y:S02]  /*78c0*/  FSEL R149, R17, -INF , P5 ;  /* 0xff80000011957808 */ /* 0x000fe40002800000 */
[----:B------:R-:W-:Y:S02]  /*78d0*/  FSEL R155, R18, -INF , P1 ;  /* 0xff800000129b7808 */ /* 0x000fe40000800000 */
[----:B------:R-:W-:Y:S02]  /*78e0*/  ISETP.GT.AND P1, PT, R2, 0x20, PT ;  /* 0x000000200200780c */ /* 0x000fe40003f24270 */
[----:B------:R-:W-:Y:S02]  /*78f0*/  ISETP.GT.AND P0, PT, R0, 0x19, PT ;  /* 0x000000190000780c */ /* 0x000fe40003f04270 */
[----:B------:R-:W-:Y:S02]  /*7900*/  FMNMX.FTZ R3, R148, R3, !PT ;  /* 0x0000000394037209 */ /* 0x000fe40007810000 */
[----:B------:R-:W-:Y:S02]  /*7910*/  FSEL R146, R20, -INF , P1 ;  /* 0xff80000014927808 */ /* 0x000fe40000800000 */
[----:B------:R-:W-:Y:S02]  /*7920*/  FSEL R156, R19, -INF , P0 ;  /* 0xff800000139c7808 */ /* 0x000fe40000000000 */
[----:B------:R-:W-:Y:S02]  /*7930*/  ISETP.GT.AND P0, PT, R2, 0x21, PT ;  /* 0x000000210200780c */ /* 0x000fe40003f04270 */
[----:B------:R-:W-:Y:S02]  /*7940*/  FMNMX.FTZ R3, R149, R3, !PT ;  /* 0x0000000395037209 */ /* 0x000fe40007810000 */
[----:B------:R-:W-:Y:S02]  /*7950*/  FSEL R151, R21, -INF , P0 ;  /* 0xff80000015977808 */ /* 0x000fe40000000000 */
[----:B------:R-:W-:Y:S02]  /*7960*/  FMNMX.FTZ R3, R146, R3, !PT ;  /* 0x0000000392037209 */ /* 0x000fe40007810000 */
[C---:B------:R-:W-:Y:S02]  /*7970*/  ISETP.GT.AND P5, PT, R2.reuse, 0x28, PT ;  /* 0x000000280200780c */ /* 0x040fe40003fa4270 */
[----:B------:R-:W-:Y:S02]  /*7980*/  ISETP.GT.AND P1, PT, R2, 0x29, PT ;  /* 0x000000290200780c */ /* 0x000fe40003f24270 */
[----:B------:R-:W-:Y:S02]  /*7990*/  FSEL R158, R24, -INF , P5 ;  /* 0xff800000189e7808 */ /* 0x000fe40002800000 */
[----:B------:R-:W-:Y:S02]  /*79a0*/  FMNMX.FTZ R3, R151, R3, !PT ;  /* 0x0000000397037209 */ /* 0x000fe40007810000 */
[----:B------:R-:W-:Y:S02]  /*79b0*/  ISETP.GT.AND P6, PT, R0, 0x20, PT ;  /* 0x000000200000780c */ /* 0x000fe40003fc4270 */
[----:B------:R-:W-:Y:S02]  /*79c0*/  ISETP.GT.AND P0, PT, R2, 0x30, PT ;  /* 0x000000300200780c */ /* 0x000fe40003f04270 */
[----:B------:R-:W-:Y:S02]  /*79d0*/  FSEL R150, R25, -INF , P1 ;  /* 0xff80000019967808 */ /* 0x000fe40000800000 */
[----:B------:R-:W-:Y:S02]  /*79e0*/  FMNMX.FTZ R3, R158, R3, !PT ;  /* 0x000000039e037209 */ /* 0x000fe40007810000 */
[----:B------:R-:W-:Y:S02]  /*79f0*/  FMNMX.FTZ R4, R138, R103, !PT ;  /* 0x000000678a047209 */ /* 0x000fe40007810000 */
[----:B------:R-:W-:Y:S02]  /*7a00*/  FSEL R147, R22, -INF , P6 ;  /* 0xff80000016937808 */ /* 0x000fe40003000000 */
[----:B------:R-:W-:Y:S02]  /*7a10*/  FSEL R186, R28, -INF , P0 ;  /* 0xff8000001cba7808 */ /* 0x000fe40000000000 */
[----:B------:R-:W-:Y:S02]  /*7a20*/  ISETP.GT.AND P6, PT, R2, 0x31, PT ;  /* 0x000000310200780c */ /* 0x000fe40003fc4270 */
        /* <DEDUP_REMOVED lines=11> */
[----:B------:R-:W-:Y:S02]  /*7ae0*/  FMNMX.FTZ R3, R182, R3, !PT ;  /* 0x00000003b6037209 */ /* 0x000fe40007810000 */
[----:B------:R-:W-:Y:S02]  /*7af0*/  FMNMX.FTZ R4, R153, R4, !PT ;  /* 0x0000000499047209 */ /* 0x000fe40007810000 */
[----:B------:R-:W-:Y:S02]  /*7b00*/  FMNMX.FTZ R3, R181, R3, !PT ;  /* 0x00000003b5037209 */ /* 0x000fe40007810000 */
[----:B------:R-:W-:Y:S02]  /*7b10*/  FMNMX.FTZ R2, R154, R4, !PT ;  /* 0x000000049a027209 */ /* 0x000fe40007810000 */
[C---:B------:R-:W-:Y:S01]  /*7b20*/  ISETP.GT.AND P0, PT, R0.reuse, 0x21, PT ;  /* 0x000000210000780c */ /* 0x040fe20003f04270 */
[----:B------:R-:W1:Y:S01]  /*7b30*/  SHFL.BFLY PT, R4, R3, 0x2, 0x1f ;  /* 0x0c401f0003047f89 */ /* 0x000e6200000e0000 */
[C---:B------:R-:W-:Y:S02]  /*7b40*/  ISETP.GT.AND P1, PT, R0.reuse, 0x29, PT ;  /* 0x000000290000780c */ /* 0x040fe40003f24270 */
[----:B------:R-:W-:Y:S02]  /*7b50*/  FSEL R144, R23, -INF , P0 ;  /* 0xff80000017907808 */ /* 0x000fe40000000000 */
[----:B------:R-:W-:Y:S02]  /*7b60*/  ISETP.GT.AND P0, PT, R0, 0x28, PT ;  /* 0x000000280000780c */ /* 0x000fe40003f04270 */
[----:B------:R-:W-:Y:S02]  /*7b70*/  FSEL R157, R27, -INF , P1 ;  /* 0xff8000001b9d7808 */ /* 0x000fe40000800000 */
[----:B------:R-:W-:Y:S02]  /*7b80*/  FSEL R145, R26, -INF , P0 ;  /* 0xff8000001a917808 */ /* 0x000fe40000000000 */
[C---:B------:R-:W-:Y:S02]  /*7b90*/  ISETP.GT.AND P1, PT, R0.reuse, 0x30, PT ;  /* 0x000000300000780c */ /* 0x040fe40003f24270 */
[----:B------:R-:W-:Y:S02]  /*7ba0*/  ISETP.GT.AND P0, PT, R0, 0x31, PT ;  /* 0x000000310000780c */ /* 0x000fe40003f04270 */
[----:B------:R-:W-:Y:S02]  /*7bb0*/  FSEL R184, R30, -INF , P1 ;  /* 0xff8000001eb87808 */ /* 0x000fe40000800000 */
[----:B------:R-:W-:Y:S02]  /*7bc0*/  FSEL R183, R31, -INF , P0 ;  /* 0xff8000001fb77808 */ /* 0x000fe40000000000 */
[C---:B------:R-:W-:Y:S02]  /*7bd0*/  ISETP.GT.AND P1, PT, R0.reuse, 0x38, PT ;  /* 0x000000380000780c */ /* 0x040fe40003f24270 */
[----:B------:R-:W-:Y:S02]  /*7be0*/  ISETP.GT.AND P0, PT, R0, 0x39, PT ;  /* 0x000000390000780c */ /* 0x000fe40003f04270 */
[----:B------:R-:W-:Y:S02]  /*7bf0*/  FMNMX.FTZ R2, R155, R2, !PT ;  /* 0x000000029b027209 */ /* 0x000fe40007810000 */
[----:B-1----:R-:W-:Y:S02]  /*7c00*/  FMNMX.FTZ R0, R3, R4, !PT ;  /* 0x0000000403007209 */ /* 0x002fe40007810000 */
[----:B------:R-:W-:Y:S02]  /*7c10*/  FMNMX.FTZ R2, R156, R2, !PT ;  /* 0x000000029c027209 */ /* 0x000fe40007810000 */
[----:B------:R-:W-:Y:S01]  /*7c20*/  FSEL R187, R34, -INF , P1 ;  /* 0xff80000022bb7808 */ /* 0x000fe20000800000 */
[----:B------:R-:W1:Y:S01]  /*7c30*/  SHFL.BFLY PT, R4, R0, 0x1, 0x1f ;  /* 0x0c201f0000047f89 */ /* 0x000e6200000e0000 */
[----:B------:R-:W-:Y:S02]  /*7c40*/  FMNMX.FTZ R2, R147, R2, !PT ;  /* 0x0000000293027209 */ /* 0x000fe40007810000 */
[----:B------:R-:W-:Y:S02]  /*7c50*/  FSEL R191, R35, -INF , P0 ;  /* 0xff80000023bf7808 */ /* 0x000fe40000000000 */
[----:B------:R-:W-:Y:S04]  /*7c60*/  FMNMX.FTZ R2, R144, R2, !PT ;  /* 0x0000000290027209 */ /* 0x000fe80007810000 */
[----:B------:R-:W-:Y:S04]  /*7c70*/  FMNMX.FTZ R2, R145, R2, !PT ;  /* 0x0000000291027209 */ /* 0x000fe80007810000 */
[----:B------:R-:W-:Y:S04]  /*7c80*/  FMNMX.FTZ R2, R157, R2, !PT ;  /* 0x000000029d027209 */ /* 0x000fe80007810000 */
[----:B------:R-:W-:Y:S04]  /*7c90*/  FMNMX.FTZ R2, R184, R2, !PT ;  /* 0x00000002b8027209 */ /* 0x000fe80007810000 */
[----:B------:R-:W-:Y:S02]  /*7ca0*/  FMNMX.FTZ R2, R183, R2, !PT ;  /* 0x00000002b7027209 */ /* 0x000fe40007810000 */
[----:B-1----:R-:W-:Y:S02]  /*7cb0*/  FMNMX.FTZ R101, R0, R4, !PT ;  /* 0x0000000400657209 */ /* 0x002fe40007810000 */
[----:B------:R-:W-:Y:S02]  /*7cc0*/  FMNMX.FTZ R2, R187, R2, !PT ;  /* 0x00000002bb027209 */ /* 0x000fe40007810000 */
[C---:B------:R-:W-:Y:S01]  /*7cd0*/  FSETP.NEU.FTZ.AND P1, PT, R101.reuse, -INF , PT ;  /* 0xff8000006500780b */ /* 0x040fe20003f3d000 */
[----:B------:R-:W-:Y:S01]  /*7ce0*/  FMUL.FTZ R0, R101, c[0x0][0x2d0] ;  /* 0x0000b40065007a20 */ /* 0x000fe20000410000 */
[----:B------:R-:W-:Y:S04]  /*7cf0*/  FMNMX.FTZ R2, R191, R2, !PT ;  /* 0x00000002bf027209 */ /* 0x000fe80007810000 */
[----:B------:R-:W-:Y:S01]  /*7d00*/  FSEL R141, R0, RZ, P1 ;  /* 0x000000ff008d7208 */ /* 0x000fe20000800000 */
[----:B------:R-:W1:Y:S04]  /*7d10*/  SHFL.BFLY PT, R3, R2, 0x2, 0x1f ;  /* 0x0c401f0002037f89 */ /* 0x000e6800000e0000 */
[--C-:B------:R-:W-:Y:S04]  /*7d20*/  FFMA.FTZ R0, R136, c[0x0][0x2d0], -R141.reuse ;  /* 0x0000b40088007a23 */ /* 0x100fe8000001088d */
[----:B------:R2:W-:Y:S01]  /*7d30*/  MUFU.EX2 R190, R0 ;  /* 0x0000000000be7308 */ /* 0x0005e20000000800 */
[----:B-1----:R-:W-:Y:S05]  /*7d40*/  FMNMX.FTZ R2, R2, R3, !PT ;  /* 0x0000000302027209 */ /* 0x002fea0007810000 */
[----:B------:R-:W1:Y:S01]  /*7d50*/  SHFL.BFLY PT, R3, R2, 0x1, 0x1f ;  /* 0x0c201f0002037f89 */ /* 0x000e6200000e0000 */
[--C-:B--2---:R-:W-:Y:S04]  /*7d60*/  FFMA.FTZ R0, R100, c[0x0][0x2d0], -R141.reuse ;  /* 0x0000b40064007a23 */ /* 0x104fe8000001088d */
[----:B------:R2:W3:Y:S01]  /*7d70*/  MUFU.EX2 R189, R0 ;  /* 0x0000000000bd7308 */ /* 0x0004e20000000800 */
[----:B-1----:R-:W-:Y:S01]  /*7d80*/  FMNMX.FTZ R100, R2, R3, !PT ;  /* 0x0000000302647209 */ /* 0x002fe20007810000 */
[--C-:B------:R-:W-:Y:S03]  /*7d90*/  FFMA.FTZ R2, R6, c[0x0][0x2d0], -R141.reuse ;  /* 0x0000b40006027a23 */ /* 0x100fe6000001088d */
[----:B------:R-:W-:Y:S05]  /*7da0*/  FSETP.NEU.FTZ.AND P0, PT, R100, -INF , PT ;  /* 0xff8000006400780b */ /* 0x000fea0003f1d000 */
[----:B------:R1:W-:Y:S01]  /*7db0*/  MUFU.EX2 R196, R2 ;  /* 0x0000000200c47308 */ /* 0x0003e20000000800 */
[----:B--2---:R-:W-:Y:S01]  /*7dc0*/  FFMA.FTZ R0, R5, c[0x0][0x2d0], -R141 ;  /* 0x0000b40005007a23 */ /* 0x004fe2000001088d */
[----:B---3--:R-:W-:Y:S08]  /*7dd0*/  F2FP.PACK_AB R136, R189, R190 ;  /* 0x000000bebd88723e */ /* 0x008ff000000000ff */
[----:B------:R2:W3:Y:S01]  /*7de0*/  MUFU.EX2 R197, R0 ;  /* 0x0000000000c57308 */ /* 0x0004e20000000800 */
[----:B-1----:R-:W-:Y:S02]  /*7df0*/  FSEL R2, R101, RZ, P1 ;  /* 0x000000ff65027208 */ /* 0x002fe40000800000 */
[----:B------:R-:W-:Y:S03]  /*7e00*/  ISETP.GE.AND P1, PT, R198, 0x1, PT ;  /* 0x00000001c600780c */ /* 0x000fe60003f26270 */
[----:B------:R-:W-:Y:S01]  /*7e10*/  FADD.FTZ R2, -R2, R102 ;  /* 0x0000006602027221 */ /* 0x000fe20000010100 */
[----:B------:R-:W-:Y:S03]  /*7e20*/  IADD3 R102, R170, R160, RZ ;  /* 0x000000a0aa667210 */ /* 0x000fe60007ffe0ff */
[----:B------:R-:W-:Y:S01]  /*7e30*/  FMUL.FTZ R2, R2, c[0x0][0x2d0] ;  /* 0x0000b40002027a20 */ /* 0x000fe20000410000 */
[----:B------:R-:W-:Y:S01]  /*7e40*/  IADD3 R140, R168, R102, RZ ;  /* 0x00000066a88c7210 */ /* 0x000fe20007ffe0ff */
[----:B--2---:R-:W-:Y:S01]  /*7e50*/  FMUL.FTZ R0, R100, c[0x0][0x2d0] ;  /* 0x0000b40064007a20 */ /* 0x004fe20000410000 */
[----:B------:R-:W1:Y:S03]  /*7e60*/  LDSM.16.MT88.4 R12, [R102] ;  /* 0x00000000660c783b */ /* 0x000e660000004200 */
[----:B------:R-:W2:Y:S01]  /*7e70*/  MUFU.EX2 R2, R2 ;  /* 0x0000000200027308 */ /* 0x000ea20000000800 */
[----:B------:R-:W-:Y:S04]  /*7e80*/  FSEL R142, R0, RZ, P0 ;  /* 0x000000ff008e7208 */ /* 0x000fe80000000000 */
[----:B------:R-:W4:Y:S01]  /*7e90*/  LDSM.16.MT88.4 R20, [R140] ;  /* 0x000000008c14783b */ /* 0x000f220000004200 */
[--C-:B------:R-:W-:Y:S02]  /*7ea0*/  FFMA.FTZ R0, R137, c[0x0][0x2d0], -R142.reuse ;  /* 0x0000b40089007a23 */ /* 0x100fe4000001088e */
[--C-:B------:R-:W-:Y:S01]  /*7eb0*/  FFMA.FTZ R3, R138, c[0x0][0x2d0], -R142.reuse ;  /* 0x0000b4008a037a23 */ /* 0x100fe2000001088e */
[----:B---3--:R-:W-:Y:S01]  /*7ec0*/  F2FP.PACK_AB R138, R196, R197 ;  /* 0x000000c5c48a723e */ /* 0x008fe200000000ff */
[----:B------:R3:W-:Y:S10]  /*7ed0*/  MUFU.EX2 R195, R0 ;  /* 0x0000000000c37308 */ /* 0x0007f40000000800 */
[----:B------:R-:W5:Y:S01]  /*7ee0*/  MUFU.EX2 R188, R3 ;  /* 0x0000000300bc7308 */ /* 0x000f620000000800 */
[C---:B--2---:R-:W-:Y:S02]  /*7ef0*/  FMUL.FTZ R4, R2.reuse, R104 ;  /* 0x0000006802047220 */ /* 0x044fe40000410000 */
[C---:B------:R-:W-:Y:S02]  /*7f00*/  FMUL.FTZ R5, R2.reuse, R105 ;  /* 0x0000006902057220 */ /* 0x040fe40000410000 */
[C---:B------:R-:W-:Y:S02]  /*7f10*/  FMUL.FTZ R8, R2.reuse, R108 ;  /* 0x0000006c02087220 */ /* 0x040fe40000410000 */
[C---:B------:R-:W-:Y:S02]  /*7f20*/  FMUL.FTZ R9, R2.reuse, R109 ;  /* 0x0000006d02097220 */ /* 0x040fe40000410000 */
[C---:B------:R-:W-:Y:S02]  /*7f30*/  FMUL.FTZ R17, R2.reuse, R117 ;  /* 0x0000007502117220 */ /* 0x040fe40000410000 */
[--C-:B---3--:R-:W-:Y:S02]  /*7f40*/  FFMA.FTZ R0, R7, c[0x0][0x2d0], -R142.reuse ;  /* 0x0000b40007007a23 */ /* 0x108fe4000001088e */
[C---:B------:R-:W-:Y:S02]  /*7f50*/  FMUL.FTZ R16, R2.reuse, R116 ;  /* 0x0000007402107220 */ /* 0x040fe40000410000 */
[----:B------:R2:W-:Y:S01]  /*7f60*/  MUFU.EX2 R194, R0 ;  /* 0x0000000000c27308 */ /* 0x0005e20000000800 */
[C---:B------:R-:W-:Y:S02]  /*7f70*/  FMUL.FTZ R24, R2.reuse, R124 ;  /* 0x0000007c02187220 */ /* 0x040fe40000410000 */
[C---:B------:R-:W-:Y:S02]  /*7f80*/  FMUL.FTZ R25, R2.reuse, R125 ;  /* 0x0000007d02197220 */ /* 0x040fe40000410000 */
[C---:B------:R-:W-:Y:S01]  /*7f90*/  FMUL.FTZ R32, R2.reuse, R132 ;  /* 0x0000008402207220 */ /* 0x040fe20000410000 */
[----:B-----5:R-:W-:Y:S01]  /*7fa0*/  F2FP.PACK_AB R137, R195, R188 ;  /* 0x000000bcc389723e */ /* 0x020fe200000000ff */
[----:B------:R-:W-:Y:S02]  /*7fb0*/  FFMA.FTZ R3, R11, c[0x0][0x2d0], -R142 ;  /* 0x0000b4000b037a23 */ /* 0x000fe4000001088e */
[C---:B------:R-:W-:Y:S02]  /*7fc0*/  FMUL.FTZ R33, R2.reuse, R133 ;  /* 0x0000008502217220 */ /* 0x040fe40000410000 */
[----:B------:R-:W3:Y:S01]  /*7fd0*/  MUFU.EX2 R193, R3 ;  /* 0x0000000300c17308 */ /* 0x000ee20000000800 */
[C---:B------:R-:W-:Y:S02]  /*7fe0*/  FMUL.FTZ R36, R2.reuse, R36 ;  /* 0x0000002402247220 */ /* 0x040fe40000410000 */
[C---:B------:R-:W-:Y:S02]  /*7ff0*/  FMUL.FTZ R37, R2.reuse, R37 ;  /* 0x0000002502257220 */ /* 0x040fe40000410000 */
[C---:B------:R-:W-:Y:S02]  /*8000*/  FMUL.FTZ R40, R2.reuse, R40 ;  /* 0x0000002802287220 */ /* 0x040fe40000410000 */
[C---:B------:R-:W-:Y:S02]  /*8010*/  FMUL.FTZ R41, R2.reuse, R41 ;  /* 0x0000002902297220 */ /* 0x040fe40000410000 */
[C---:B------:R-:W-:Y:S02]  /*8020*/  FMUL.FTZ R44, R2.reuse, R44 ;  /* 0x0000002c022c7220 */ /* 0x040fe40000410000 */
[----:B------:R-:W-:Y:S01]  /*8030*/  FMUL.FTZ R45, R2, R45 ;  /* 0x0000002d022d7220 */ /* 0x000fe20000410000 */
[----:B--2---:R-:W-:Y:S01]  /*8040*/  FSEL R0, R100, RZ, P0 ;  /* 0x000000ff64007208 */ /* 0x004fe20000000000 */
[C---:B------:R-:W-:Y:S02]  /*8050*/  FMUL.FTZ R48, R2.reuse, R48 ;  /* 0x0000003002307220 */ /* 0x040fe40000410000 */
[----:B------:R-:W-:Y:S02]  /*8060*/  FMUL.FTZ R49, R2, R49 ;  /* 0x0000003102317220 */ /* 0x000fe40000410000 */
[----:B------:R-:W-:Y:S02]  /*8070*/  FADD.FTZ R0, -R0, R103 ;  /* 0x0000006700007221 */ /* 0x000fe40000010100 */
[----:B------:R-:W-:Y:S02]  /*8080*/  FMUL.FTZ R52, R2, R52 ;  /* 0x0000003402347220 */ /* 0x000fe40000410000 */
[----:B------:R-:W-:Y:S01]  /*8090*/  FMUL.FTZ R0, R0, c[0x0][0x2d0] ;  /* 0x0000b40000007a20 */ /* 0x000fe20000410000 */
[----:B---3--:R-:W-:Y:S01]  /*80a0*/  F2FP.PACK_AB R139, R193, R194 ;  /* 0x000000c2c18b723e */ /* 0x008fe200000000ff */
[C---:B------:R-:W-:Y:S01]  /*80b0*/  FMUL.FTZ R53, R2.reuse, R53 ;  /* 0x0000003502357220 */ /* 0x040fe20000410000 */
[----:B------:R-:W-:Y:S01]  /*80c0*/  IADD3 R3, R171, R160, RZ ;  /* 0x000000a0ab037210 */ /* 0x000fe20007ffe0ff */
[C---:B------:R-:W-:Y:S02]  /*80d0*/  FMUL.FTZ R56, R2.reuse, R56 ;  /* 0x0000003802387220 */ /* 0x040fe40000410000 */
[----:B------:R-:W2:Y:S01]  /*80e0*/  MUFU.EX2 R0, R0 ;  /* 0x0000000000007308 */ /* 0x000ea20000000800 */
[----:B------:R-:W-:Y:S01]  /*80f0*/  FMUL.FTZ R57, R2, R57 ;  /* 0x0000003902397220 */ /* 0x000fe20000410000 */
[----:B------:R-:W-:Y:S01]  /*8100*/  IADD3 R103, R168, R3, RZ ;  /* 0x00000003a8677210 */ /* 0x000fe20007ffe0ff */
[----:B------:R-:W3:Y:S01]  /*8110*/  LDSM.16.MT88.4 R28, [R3] ;  /* 0x00000000031c783b */ /* 0x000ee20000004200 */
        /* <DEDUP_REMOVED lines=12> */
[----:B------:R-:W2:Y:S01]  /*81e0*/  LDSM.16.MT88.4 R104, [R103] ;  /* 0x000000006768783b */ /* 0x000ea20000004200 */
[C---:B------:R-:W-:Y:S02]  /*81f0*/  FMUL.FTZ R10, R0.reuse, R110 ;  /* 0x0000006e000a7220 */ /* 0x040fe40000410000 */
[C---:B------:R-:W-:Y:S02]  /*8200*/  FMUL.FTZ R11, R0.reuse, R111 ;  /* 0x0000006f000b7220 */ /* 0x040fe40000410000 */
[C---:B-1----:R-:W-:Y:S03]  /*8210*/  HMMA.16816.F32 R4, R136.reuse, R12, R4 ;  /* 0x0000000c8804723c */ /* 0x042fe60000001804 */
[----:B------:R-:W1:Y:S02]  /*8220*/  LDSM.16.MT88.4 R108, [R102+0x2000] ;  /* 0x00200000666c783b */ /* 0x000e640000004200 */
        /* <DEDUP_REMOVED lines=9> */
[----:B------:R-:W-:Y:S01]  /*82c0*/  LDSM.16.MT88.4 R124, [R3+0x1800] ;  /* 0x00180000037c783b */ /* 0x000fe20000004200 */
[C---:B----4-:R-:W-:Y:S03]  /*82d0*/  HMMA.16816.F32 R12, R136.reuse, R20, R12 ;  /* 0x00000014880c723c */ /* 0x050fe6000000180c */
[C---:B------:R-:W-:Y:S02]  /*82e0*/  FMUL.FTZ R34, R0.reuse, R134 ;  /* 0x0000008600227220 */ /* 0x040fe40000410000 */
[----:B------:R-:W-:Y:S02]  /*82f0*/  FMUL.FTZ R35, R0, R135 ;  /* 0x0000008700237220 */ /* 0x000fe40000410000 */
[----:B------:R-:W-:Y:S01]  /*8300*/  LDSM.16.MT88.4 R132, [R103+0x1800] ;  /* 0x001800006784783b */ /* 0x000fe20000004200 */
[C---:B------:R-:W-:Y:S04]  /*8310*/  HMMA.16816.F32 R16, R136.reuse, R22, R16 ;  /* 0x000000168810723c */ /* 0x040fe80000001810 */
[C---:B------:R-:W-:Y:S02]  /*8320*/  FMUL.FTZ R20, R2.reuse, R120 ;  /* 0x0000007802147220 */ /* 0x040fe40000410000 */
[----:B------:R-:W-:Y:S02]  /*8330*/  FMUL.FTZ R21, R2, R121 ;  /* 0x0000007902157220 */ /* 0x000fe40000410000 */
[C---:B------:R-:W-:Y:S04]  /*8340*/  FMUL.FTZ R22, R0.reuse, R122 ;  /* 0x0000007a00167220 */ /* 0x040fe80000410000 */
[----:B------:R-:W-:Y:S02]  /*8350*/  FMUL.FTZ R23, R0, R123 ;  /* 0x0000007b00177220 */ /* 0x000fe40000410000 */
[--C-:B------:R-:W-:Y:S02]  /*8360*/  FFMA.FTZ R120, R185, c[0x0][0x2d0], -R141.reuse ;  /* 0x0000b400b9787a23 */ /* 0x100fe4000001088d */
[--C-:B------:R-:W-:Y:S02]  /*8370*/  FFMA.FTZ R121, R182, c[0x0][0x2d0], -R141.reuse ;  /* 0x0000b400b6797a23 */ /* 0x100fe4000001088d */
[C---:B------:R-:W-:Y:S01]  /*8380*/  FMUL.FTZ R38, R0.reuse, R38 ;  /* 0x0000002600267220 */ /* 0x040fe20000410000 */
[C---:B---3--:R-:W-:Y:S03]  /*8390*/  HMMA.16816.F32 R20, R136.reuse, R28, R20 ;  /* 0x0000001c8814723c */ /* 0x048fe60000001814 */
        /* <DEDUP_REMOVED lines=11> */
[C---:B--2---:R-:W-:Y:S03]  /*8450*/  HMMA.16816.F32 R28, R136.reuse, R104, R28 ;  /* 0x00000068881c723c */ /* 0x044fe6000000181c */
[C---:B------:R-:W-:Y:S02]  /*8460*/  FMUL.FTZ R51, R0.reuse, R51 ;  /* 0x0000003300337220 */ /* 0x040fe40000410000 */
[C---:B------:R-:W-:Y:S02]  /*8470*/  FMUL.FTZ R54, R0.reuse, R54 ;  /* 0x0000003600367220 */ /* 0x040fe40000410000 */
[C---:B------:R-:W-:Y:S01]  /*8480*/  FMUL.FTZ R55, R0.reuse, R55 ;  /* 0x0000003700377220 */ /* 0x040fe20000410000 */
[C---:B------:R-:W-:Y:S01]  /*8490*/  HMMA.16816.F32 R32, R136.reuse, R106, R32 ;  /* 0x0000006a8820723c */ /* 0x040fe20000001820 */
[----:B------:R-:W2:Y:S03]  /*84a0*/  LDSM.16.MT88.4 R104, [R140+0x2000] ;  /* 0x002000008c68783b */ /* 0x000ea60000004200 */
[C---:B------:R-:W-:Y:S02]  /*84b0*/  FMUL.FTZ R58, R0.reuse, R58 ;  /* 0x0000003a003a7220 */ /* 0x040fe40000410000 */
[C---:B------:R-:W-:Y:S02]  /*84c0*/  FMUL.FTZ R59, R0.reuse, R59 ;  /* 0x0000003b003b7220 */ /* 0x040fe40000410000 */
[C---:B-1----:R-:W-:Y:S04]  /*84d0*/  HMMA.16816.F32 R36, R136.reuse, R108, R36 ;  /* 0x0000006c8824723c */ /* 0x042fe80000001824 */
[C---:B------:R-:W-:Y:S02]  /*84e0*/  FMUL.FTZ R62, R0.reuse, R62 ;  /* 0x0000003e003e7220 */ /* 0x040fe40000410000 */
[C---:B------:R-:W-:Y:S02]  /*84f0*/  FMUL.FTZ R63, R0.reuse, R63 ;  /* 0x0000003f003f7220 */ /* 0x040fe40000410000 */
        /* <DEDUP_REMOVED lines=20> */
[C---:B-1----:R-:W-:Y:S04]  /*8640*/  HMMA.16816.F32 R52, R136.reuse, R108, R52 ;  /* 0x0000006c8834723c */ /* 0x042fe80000001834 */
[----:B------:R-:W-:Y:S02]  /*8650*/  FMUL.FTZ R87, R0, R87 ;  /* 0x0000005700577220 */ /* 0x000fe40000410000 */
[C---:B------:R-:W-:Y:S02]  /*8660*/  FMUL.FTZ R88, R2.reuse, R88 ;  /* 0x0000005802587220 */ /* 0x040fe40000410000 */
[C---:B------:R-:W-:Y:S01]  /*8670*/  HMMA.16816.F32 R56, R136.reuse, R110, R56 ;  /* 0x0000006e8838723c */ /* 0x040fe20000001838 */
[----:B------:R-:W1:Y:S03]  /*8680*/  LDSM.16.MT88.4 R108, [R102+0x4000] ;  /* 0x00400000666c783b */ /* 0x000e660000004200 */
[----:B------:R-:W-:Y:S02]  /*8690*/  FMUL.FTZ R89, R2, R89 ;  /* 0x0000005902597220 */ /* 0x000fe40000410000 */
[C---:B------:R-:W-:Y:S02]  /*86a0*/  FMUL.FTZ R90, R0.reuse, R90 ;  /* 0x0000005a005a7220 */ /* 0x040fe40000410000 */
[----:B------:R-:W-:Y:S04]  /*86b0*/  FMUL.FTZ R91, R0, R91 ;  /* 0x0000005b005b7220 */ /* 0x000fe80000410000 */
[--C-:B------:R-:W-:Y:S02]  /*86c0*/  FFMA.FTZ R112, R143, c[0x0][0x2d0], -R141.reuse ;  /* 0x0000b4008f707a23 */ /* 0x100fe4000001088d */
[C---:B------:R-:W-:Y:S02]  /*86d0*/  FMUL.FTZ R92, R2.reuse, R92 ;  /* 0x0000005c025c7220 */ /* 0x040fe40000410000 */
[----:B------:R3:W4:Y:S01]  /*86e0*/  MUFU.EX2 R180, R112 ;  /* 0x0000007000b47308 */ /* 0x0007220000000800 */
[----:B------:R-:W-:Y:S02]  /*86f0*/  FMUL.FTZ R93, R2, R93 ;  /* 0x0000005d025d7220 */ /* 0x000fe40000410000 */
[C---:B------:R-:W-:Y:S02]  /*8700*/  FMUL.FTZ R94, R0.reuse, R94 ;  /* 0x0000005e005e7220 */ /* 0x040fe40000410000 */
[----:B------:R-:W-:Y:S02]  /*8710*/  FMUL.FTZ R95, R0, R95 ;  /* 0x0000005f005f7220 */ /* 0x000fe40000410000 */
[C---:B------:R-:W-:Y:S01]  /*8720*/  FMUL.FTZ R96, R2.reuse, R96 ;  /* 0x0000006002607220 */ /* 0x040fe20000410000 */
[C---:B--2---:R-:W-:Y:S03]  /*8730*/  HMMA.16816.F32 R60, R136.reuse, R104, R60 ;  /* 0x00000068883c723c */ /* 0x044fe6000000183c */
[----:B------:R-:W-:Y:S02]  /*8740*/  FMUL.FTZ R97, R2, R97 ;  /* 0x0000006102617220 */ /* 0x000fe40000410000 */
[C---:B------:R-:W-:Y:S02]  /*8750*/  FMUL.FTZ R98, R0.reuse, R98 ;  /* 0x0000006200627220 */ /* 0x040fe40000410000 */
[----:B------:R-:W-:Y:S01]  /*8760*/  FMUL.FTZ R99, R0, R99 ;  /* 0x0000006300637220 */ /* 0x000fe20000410000 */
[C---:B------:R-:W-:Y:S01]  /*8770*/  HMMA.16816.F32 R64, R136.reuse, R106, R64 ;  /* 0x0000006a8840723c */ /* 0x040fe20000001840 */
[----:B------:R-:W2:Y:S03]  /*8780*/  LDSM.16.MT88.4 R104, [R140+0x4000] ;  /* 0x004000008c68783b */ /* 0x000ea60000004200 */
[--C-:B------:R-:W-:Y:S02]  /*8790*/  FFMA.FTZ R116, R151, c[0x0][0x2d0], -R141.reuse ;  /* 0x0000b40097747a23 */ /* 0x100fe4000001088d */
[----:B------:R-:W-:Y:S02]  /*87a0*/  FFMA.FTZ R2, R2, R203, R190 ;  /* 0x000000cb02027223 */ /* 0x000fe400000100be */
[C---:B-1----:R-:W-:Y:S04]  /*87b0*/  HMMA.16816.F32 R68, R136.reuse, R108, R68 ;  /* 0x0000006c8844723c */ /* 0x042fe80000001844 */
[----:B---3--:R-:W-:Y:S02]  /*87c0*/  FFMA.FTZ R112, R153, c[0x0][0x2d0], -R142 ;  /* 0x0000b40099707a23 */ /* 0x008fe4000001088e */
[----:B------:R1:W-:Y:S01]  /*87d0*/  MUFU.EX2 R153, R116 ;  /* 0x0000007400997308 */ /* 0x0003e20000000800 */
[----:B------:R-:W-:Y:S01]  /*87e0*/  FFMA.FTZ R0, R0, R202, R188 ;  /* 0x000000ca00007223 */ /* 0x000fe200000100bc */
[C---:B------:R-:W-:Y:S01]  /*87f0*/  HMMA.16816.F32 R72, R136.reuse, R110, R72 ;  /* 0x0000006e8848723c */ /* 0x040fe20000001848 */
[----:B------:R-:W3:Y:S03]  /*8800*/  LDSM.16.MT88.4 R108, [R3+0x4000] ;  /* 0x00400000036c783b */ /* 0x000ee60000004200 */
[----:B------:R-:W-:Y:S02]  /*8810*/  FADD.FTZ R2, R189, R2 ;  /* 0x00000002bd027221 */ /* 0x000fe40000010000 */
[----:B------:R-:W-:Y:S02]  /*8820*/  FADD.FTZ R0, R195, R0 ;  /* 0x00000000c3007221 */ /* 0x000fe40000010000 */
[----:B------:R5:W5:Y:S01]  /*8830*/  MUFU.EX2 R178, R112 ;  /* 0x0000007000b27308 */ /* 0x000b620000000800 */
[----:B------:R-:W-:Y:S03]  /*8840*/  FADD.FTZ R2, R197, R2 ;  /* 0x00000002c5027221 */ /* 0x000fe60000010000 */
[----:B------:R-:W-:Y:S02]  /*8850*/  FADD.FTZ R0, R194, R0 ;  /* 0x00000000c2007221 */ /* 0x000fe40000010000 */
[----:B------:R-:W-:Y:S02]  /*8860*/  FADD.FTZ R2, R196, R2 ;  /* 0x00000002c4027221 */ /* 0x000fe40000010000 */
[----:B------:R-:W-:Y:S02]  /*8870*/  FADD.FTZ R0, R193, R0 ;  /* 0x00000000c1007221 */ /* 0x000fe40000010000 */
[----:B----4-:R-:W-:Y:S02]  /*8880*/  FADD.FTZ R2, R180, R2 ;  /* 0x00000002b4027221 */ /* 0x010fe40000010000 */
[--C-:B-1----:R-:W-:Y:S02]  /*8890*/  FFMA.FTZ R116, R147, c[0x0][0x2d0], -R142.reuse ;  /* 0x0000b40093747a23 */ /* 0x102fe4000001088e */
[----:B------:R-:W-:Y:S01]  /*88a0*/  MUFU.EX2 R147, R120 ;  /* 0x0000007800937308 */ /* 0x000fe20000000800 */
[C---:B--2---:R-:W-:Y:S07]  /*88b0*/  HMMA.16816.F32 R76, R136.reuse, R104, R76 ;  /* 0x00000068884c723c */ /* 0x044fee000000184c */
[--C-:B------:R-:W-:Y:S01]  /*88c0*/  FFMA.FTZ R104, R152, c[0x0][0x2d0], -R141.reuse ;  /* 0x0000b40098687a23 */ /* 0x100fe2000001088d */
[C---:B------:R-:W-:Y:S01]  /*88d0*/  HMMA.16816.F32 R80, R136.reuse, R106, R80 ;  /* 0x0000006a8850723c */ /* 0x040fe20000001850 */
[----:B------:R1:W-:Y:S03]  /*88e0*/  MUFU.EX2 R151, R116 ;  /* 0x0000007400977308 */ /* 0x0003e60000000800 */
[----:B-----5:R-:W-:Y:S02]  /*88f0*/  FFMA.FTZ R112, R154, c[0x0][0x2d0], -R142 ;  /* 0x0000b4009a707a23 */ /* 0x020fe4000001088e */
[----:B------:R-:W-:Y:S02]  /*8900*/  FADD.FTZ R0, R178, R0 ;  /* 0x00000000b2007221 */ /* 0x000fe40000010000 */
[C---:B---3--:R-:W-:Y:S03]  /*8910*/  HMMA.16816.F32 R84, R136.reuse, R108, R84 ;  /* 0x0000006c8854723c */ /* 0x048fe60000001854 */
[----:B------:R2:W3:Y:S04]  /*8920*/  MUFU.EX2 R179, R104 ;  /* 0x0000006800b37308 */ /* 0x0004e80000000800 */
[--C-:B------:R-:W-:Y:S01]  /*8930*/  FFMA.FTZ R108, R148, c[0x0][0x2d0], -R141.reuse ;  /* 0x0000b400946c7a23 */ /* 0x100fe2000001088d */
[C---:B------:R-:W-:Y:S05]  /*8940*/  HMMA.16816.F32 R88, R136.reuse, R110, R88 ;  /* 0x0000006e8858723c */ /* 0x040fea0000001858 */
[----:B------:R4:W5:Y:S01]  /*8950*/  MUFU.EX2 R175, R108 ;  /* 0x0000006c00af7308 */ /* 0x0009620000000800 */
[----:B-1----:R-:W-:Y:S09]  /*8960*/  FFMA.FTZ R116, R144, c[0x0][0x2d0], -R142 ;  /* 0x0000b40090747a23 */ /* 0x002ff2000001088e */
[----:B------:R1:W1:Y:S01]  /*8970*/  MUFU.EX2 R176, R112 ;  /* 0x0000007000b07308 */ /* 0x0002620000000800 */
[----:B--2---:R-:W2:Y:S01]  /*8980*/  LDSM.16.MT88.4 R104, [R103+0x4000] ;  /* 0x004000006768783b */ /* 0x004ea20000004200 */
[----:B---3--:R-:W-:Y:S08]  /*8990*/  FADD.FTZ R2, R179, R2 ;  /* 0x00000002b3027221 */ /* 0x008ff00000010000 */
[----:B------:R3:W-:Y:S01]  /*89a0*/  MUFU.EX2 R152, R116 ;  /* 0x0000007400987308 */ /* 0x0007e20000000800 */
[--C-:B----4-:R-:W-:Y:S02]  /*89b0*/  FFMA.FTZ R108, R149, c[0x0][0x2d0], -R141.reuse ;  /* 0x0000b400956c7a23 */ /* 0x110fe4000001088d */
[----:B-----5:R-:W-:Y:S07]  /*89c0*/  FADD.FTZ R2, R175, R2 ;  /* 0x00000002af027221 */ /* 0x020fee0000010000 */
[----:B------:R4:W5:Y:S01]  /*89d0*/  MUFU.EX2 R174, R108 ;  /* 0x0000006c00ae7308 */ /* 0x0009620000000800 */
[----:B-1----:R-:W-:Y:S01]  /*89e0*/  LDSM.16.MT88.4 R112, [R140+0x800] ;  /* 0x000800008c70783b */ /* 0x002fe20000004200 */
[----:B------:R-:W-:Y:S02]  /*89f0*/  FADD.FTZ R0, R176, R0 ;  /* 0x00000000b0007221 */ /* 0x000fe40000010000 */
[--C-:B---3--:R-:W-:Y:S06]  /*8a00*/  FFMA.FTZ R116, R158, c[0x0][0x2d0], -R141.reuse ;  /* 0x0000b4009e747a23 */ /* 0x108fec000001088d */
[----:B------:R1:W-:Y:S01]  /*8a10*/  MUFU.EX2 R154, R116 ;  /* 0x00000074009a7308 */ /* 0x0003e20000000800 */
[C---:B--2---:R-:W-:Y:S01]  /*8a20*/  HMMA.16816.F32 R92, R136.reuse, R104, R92 ;  /* 0x00000068885c723c */ /* 0x044fe2000000185c */
[----:B----4-:R-:W2:Y:S02]  /*8a30*/  LDSM.16.MT88.4 R108, [R102+0x800] ;  /* 0x00080000666c783b */ /* 0x010ea40000004200 */
[----:B-----5:R-:W-:Y:S04]  /*8a40*/  FADD.FTZ R2, R174, R2 ;  /* 0x00000002ae027221 */ /* 0x020fe80000010000 */
[--C-:B------:R-:W-:Y:S01]  /*8a50*/  FFMA.FTZ R104, R155, c[0x0][0x2d0], -R142.reuse ;  /* 0x0000b4009b687a23 */ /* 0x100fe2000001088e */
[----:B------:R-:W-:Y:S03]  /*8a60*/  HMMA.16816.F32 R96, R136, R106, R96 ;  /* 0x0000006a8860723c */ /* 0x000fe60000001860 */
[----:B------:R3:W4:Y:S01]  /*8a70*/  MUFU.EX2 R160, R104 ;  /* 0x0000006800a07308 */ /* 0x0007220000000800 */
[----:B------:R-:W-:Y:S03]  /*8a80*/  F2FP.PACK_AB R105, R176, R178 ;  /* 0x000000b2b069723e */ /* 0x000fe600000000ff */
[----:B------:R-:W-:Y:S01]  /*8a90*/  F2FP.PACK_AB R106, R174, R175 ;  /* 0x000000afae6a723e */ /* 0x000fe200000000ff */
[--C-:B-1----:R-:W-:Y:S05]  /*8aa0*/  FFMA.FTZ R116, R150, c[0x0][0x2d0], -R141.reuse ;  /* 0x0000b40096747a23 */ /* 0x102fea000001088d */
[----:B------:R1:W-:Y:S01]  /*8ab0*/  MUFU.EX2 R155, R116 ;  /* 0x00000074009b7308 */ /* 0x0003e20000000800 */
[----:B---3--:R-:W-:Y:S02]  /*8ac0*/  FFMA.FTZ R104, R156, c[0x0][0x2d0], -R142 ;  /* 0x0000b4009c687a23 */ /* 0x008fe4000001088e */
[----:B----4-:R-:W-:Y:S07]  /*8ad0*/  FADD.FTZ R0, R160, R0 ;  /* 0x00000000a0007221 */ /* 0x010fee0000010000 */
[----:B------:R3:W4:Y:S01]  /*8ae0*/  MUFU.EX2 R159, R104 ;  /* 0x00000068009f7308 */ /* 0x0007220000000800 */
[--C-:B-1----:R-:W-:Y:S09]  /*8af0*/  FFMA.FTZ R116, R186, c[0x0][0x2d0], -R141.reuse ;  /* 0x0000b400ba747a23 */ /* 0x102ff2000001088d */
[----:B------:R1:W5:Y:S01]  /*8b00*/  MUFU.EX2 R144, R116 ;  /* 0x0000007400907308 */ /* 0x0003620000000800 */
[----:B---3--:R-:W-:Y:S01]  /*8b10*/  F2FP.PACK_AB R104, R179, R180 ;  /* 0x000000b4b368723e */ /* 0x008fe200000000ff */
[C---:B----4-:R-:W-:Y:S01]  /*8b20*/  FADD.FTZ R0, R159.reuse, R0 ;  /* 0x000000009f007221 */ /* 0x050fe20000010000 */
[----:B------:R-:W-:Y:S03]  /*8b30*/  F2FP.PACK_AB R107, R159, R160 ;  /* 0x000000a09f6b723e */ /* 0x000fe600000000ff */
[----:B------:R-:W-:Y:S04]  /*8b40*/  FADD.FTZ R0, R151, R0 ;  /* 0x0000000097007221 */ /* 0x000fe80000010000 */
[C---:B--2---:R-:W-:Y:S01]  /*8b50*/  HMMA.16816.F32 R4, R104.reuse, R108, R4 ;  /* 0x0000006c6804723c */ /* 0x044fe20000001804 */
[----:B-1----:R-:W-:Y:S04]  /*8b60*/  LDSM.16.MT88.4 R116, [R103+0x5000] ;  /* 0x005000006774783b */ /* 0x002fe80000004200 */
[----:B-----5:R-:W-:Y:S01]  /*8b70*/  F2FP.PACK_AB R136, R147, R144 ;  /* 0x000000909388723e */ /* 0x020fe200000000ff */
[----:B------:R-:W-:Y:S02]  /*8b80*/  FADD.FTZ R0, R152, R0 ;  /* 0x0000000098007221 */ /* 0x000fe40000010000 */
        /* <DEDUP_REMOVED lines=29> */
[----:B------:R2:W-:Y:S03]  /*8d60*/  MUFU.EX2 R146, R121 ;  /* 0x0000007900927308 */ /* 0x0005e60000000800 */
[----:B------:R-:W-:Y:S07]  /*8d70*/  FFMA.FTZ R141, R181, c[0x0][0x2d0], -R141 ;  /* 0x0000b400b58d7a23 */ /* 0x000fee000001088d */
[----:B------:R3:W4:Y:S10]  /*8d80*/  MUFU.EX2 R156, R112 ;  /* 0x00000070009c7308 */ /* 0x0007340000000800 */
[----:B------:R-:W5:Y:S01]  /*8d90*/  MUFU.EX2 R148, R141 ;  /* 0x0000008d00947308 */ /* 0x000f620000000800 */
[C---:B-1----:R-:W-:Y:S01]  /*8da0*/  HMMA.16816.F32 R84, R104.reuse, R108, R84 ;  /* 0x0000006c6854723c */ /* 0x042fe20000001854 */
[----:B--2---:R-:W-:Y:S06]  /*8db0*/  LDSM.16.MT88.4 R120, [R140+0x1800] ;  /* 0x001800008c78783b */ /* 0x004fec0000004200 */
[----:B------:R-:W-:Y:S01]  /*8dc0*/  FFMA.FTZ R108, R145, c[0x0][0x2d0], -R142 ;  /* 0x0000b400916c7a23 */ /* 0x000fe2000001088e */
[C---:B------:R-:W-:Y:S01]  /*8dd0*/  HMMA.16816.F32 R88, R104.reuse, R110, R88 ;  /* 0x0000006e6858723c */ /* 0x040fe20000001858 */
[----:B---3--:R-:W1:Y:S02]  /*8de0*/  LDSM.16.MT88.4 R112, [R103+0x4800] ;  /* 0x004800006770783b */ /* 0x008e640000004200 */
[----:B------:R2:W3:Y:S01]  /*8df0*/  MUFU.EX2 R150, R108 ;  /* 0x0000006c00967308 */ /* 0x0004e20000000800 */
[----:B----4-:R-:W-:Y:S04]  /*8e00*/  FADD.FTZ R2, R156, R2 ;  /* 0x000000029c027221 */ /* 0x010fe80000010000 */
[----:B------:R-:W-:Y:S01]  /*8e10*/  FADD.FTZ R2, R153, R2 ;  /* 0x0000000299027221 */ /* 0x000fe20000010000 */
[----:B-----5:R-:W-:Y:S03]  /*8e20*/  F2FP.PACK_AB R138, R148, R146 ;  /* 0x00000092948a723e */ /* 0x020fe600000000ff */
[----:B------:R-:W-:Y:S04]  /*8e30*/  FADD.FTZ R2, R154, R2 ;  /* 0x000000029a027221 */ /* 0x000fe80000010000 */
[----:B------:R-:W-:Y:S01]  /*8e40*/  FADD.FTZ R2, R155, R2 ;  /* 0x000000029b027221 */ /* 0x000fe20000010000 */
[----:B--2---:R-:W2:Y:S01]  /*8e50*/  LDSM.16.MT88.4 R108, [R102+0x1000] ;  /* 0x00100000666c783b */ /* 0x004ea20000004200 */
[----:B---3--:R-:W-:Y:S01]  /*8e60*/  FADD.FTZ R0, R150, R0 ;  /* 0x0000000096007221 */ /* 0x008fe20000010000 */
        /* <DEDUP_REMOVED lines=41> */
[C---:B------:R-:W-:Y:S08]  /*9100*/  HMMA.16816.F32 R88, R104.reuse, R110, R88 ;  /* 0x0000006e6858723c */ /* 0x040ff00000001858 */
[C---:B------:R-:W-:Y:S04]  /*9110*/  HMMA.16816.F32 R92, R104.reuse, R116, R92 ;  /* 0x00000074685c723c */ /* 0x040fe8000000185c */
[--C-:B-1----:R-:W-:Y:S04]  /*9120*/  FFMA.FTZ R112, R183, c[0x0][0x2d0], -R142.reuse ;  /* 0x0000b400b7707a23 */ /* 0x102fe8000001088e */
[----:B------:R-:W-:Y:S01]  /*9130*/  HMMA.16816.F32 R96, R104, R118, R96 ;  /* 0x000000766860723c */ /* 0x000fe20000001860 */
[----:B------:R1:W2:Y:S03]  /*9140*/  MUFU.EX2 R145, R112 ;  /* 0x0000007000917308 */ /* 0x0002a60000000800 */
[--C-:B-1----:R-:W-:Y:S01]  /*9150*/  FFMA.FTZ R112, R187, c[0x0][0x2d0], -R142.reuse ;  /* 0x0000b400bb707a23 */ /* 0x102fe2000001088e */
[----:B--2---:R-:W-:Y:S01]  /*9160*/  F2FP.PACK_AB R137, R145, R143 ;  /* 0x0000008f9189723e */ /* 0x004fe200000000ff */
[----:B------:R-:W-:Y:S05]  /*9170*/  FFMA.FTZ R142, R191, c[0x0][0x2d0], -R142 ;  /* 0x0000b400bf8e7a23 */ /* 0x000fea000001088e */
[----:B------:R1:W-:Y:S10]  /*9180*/  MUFU.EX2 R141, R112 ;  /* 0x00000070008d7308 */ /* 0x0003f40000000800 */
[----:B------:R-:W2:Y:S01]  /*9190*/  MUFU.EX2 R142, R142 ;  /* 0x0000008e008e7308 */ /* 0x000ea20000000800 */
[----:B-1----:R-:W1:Y:S01]  /*91a0*/  LDSM.16.MT88.4 R112, [R102+0x1800] ;  /* 0x001800006670783b */ /* 0x002e620000004200 */
[----:B--2---:R-:W-:Y:S07]  /*91b0*/  F2FP.PACK_AB R139, R142, R141 ;  /* 0x0000008d8e8b723e */ /* 0x004fee00000000ff */
        /* <DEDUP_REMOVED lines=8> */
[C---:B------:R-:W-:Y:S01]  /*9240*/  HMMA.16816.F32 R120, R136.reuse, R124, R20 ;  /* 0x0000007c8878723c */ /* 0x040fe20000001814 */
[----:B------:R-:W-:Y:S07]  /*9250*/  LDSM.16.MT88.4 R20, [R140+0x5800] ;  /* 0x005800008c14783b */ /* 0x000fee0000004200 */
        /* <DEDUP_REMOVED lines=8> */
[----:B------:R2:W5:Y:S07]  /*92e0*/  LDSM.16.MT88.4 R8, [R3+0x5800] ;  /* 0x005800000308783b */ /* 0x00056e0000004200 */
[C---:B---3--:R-:W-:Y:S08]  /*92f0*/  HMMA.16816.F32 R52, R136.reuse, R12, R52 ;  /* 0x0000000c8834723c */ /* 0x048ff00000001834 */
[C---:B------:R-:W-:Y:S08]  /*9300*/  HMMA.16816.F32 R56, R136.reuse, R14, R56 ;  /* 0x0000000e8838723c */ /* 0x040ff00000001838 */
[C---:B----4-:R-:W-:Y:S04]  /*9310*/  HMMA.16816.F32 R60, R136.reuse, R16, R60 ;  /* 0x00000010883c723c */ /* 0x050fe8000000183c */
[----:B--2---:R-:W-:Y:S02]  /*9320*/  FADD.FTZ R3, R149, R0 ;  /* 0x0000000095037221 */ /* 0x004fe40000010000 */
        /* <DEDUP_REMOVED lines=16> */
[C---:B-----5:R-:W-:Y:S08]  /*9430*/  HMMA.16816.F32 R84, R136.reuse, R8, R84 ;  /* 0x000000088854723c */ /* 0x060ff00000001854 */
        /* <DEDUP_REMOVED lines=10> */
[C---:B------:R-:W-:Y:S01]  /*94e0*/  IMAD.SHL.U32 R18, R201.reuse, 0x2, RZ ;  /* 0x00000002c9127824 */ /* 0x040fe200078e00ff */
[----:B------:R-:W-:Y:S01]  /*94f0*/  IADD3 R2, R2, -0x80, RZ ;  /* 0xffffff8002027810 */ /* 0x000fe20007ffe0ff */
[----:B------:R-:W-:Y:S01]  /*9500*/  IMAD.SHL.U32 R17, R200, 0x2, RZ ;  /* 0x00000002c8117824 */ /* 0x000fe200078e00ff */
        /* <DEDUP_REMOVED lines=31> */
.L_x_2788:
[----:B------:R-:W-:-:S05]  /*9700*/  BRA.DIV ~URZ, `(.L_x_2694) ;  /* 0x000093827f007947 */ /* 0x000fca000b800000 */
[----:B------:R-:W3:Y:S01]  /*9710*/  SHFL.IDX PT, R2, R12, RZ, 0x181f ;  /* 0x00181fff0c027589 */ /* 0x000ee200000e0000 */
[----:B------:R-:W-:Y:S01]  /*9720*/  ISETP.GE.AND P5, PT, R192, c[0x0][0x1d4], PT ;  /* 0x00007500c0007a0c */ /* 0x000fe20003fa6270 */
[----:B------:R-:W-:Y:S01]  /*9730*/  IMAD R0, R198, 0x6000, R223 ;  /* 0x00006000c6007824 */ /* 0x000fe200078e02df */
[----:B------:R-:W-:Y:S02]  /*9740*/  ISETP.GE.AND P1, PT, R200, c[0x0][0x1d4], PT ;  /* 0x00007500c8007a0c */ /* 0x000fe40003f26270 */
[C---:B---3--:R-:W-:Y:S02]  /*9750*/  IADD3 R8, P0, R2.reuse, R16, RZ ;  /* 0x0000001002087210 */ /* 0x048fe40007f1e0ff */
[----:B------:R-:W-:Y:S03]  /*9760*/  IADD3 R6, P6, R2, R17, RZ ;  /* 0x0000001102067210 */ /* 0x000fe60007fde0ff */
[C---:B--2---:R-:W-:Y:S01]  /*9770*/  IMAD.X R9, R4.reuse, 0x1, R13, P0 ;  /* 0x0000000104097824 */ /* 0x044fe200000e060d */
        /* <DEDUP_REMOVED lines=14> */
.L_x_2789:
[----:B--2-4-:R-:W-:Y:S02]  /*9860*/  IADD3 R6, -R10, 0x10, RZ ;  /* 0x000000100a067810 */ /* 0x014fe40007ffe1ff */
[----:B------:R-:W-:Y:S02]  /*9870*/  IADD3 R3, -R11, 0x10, RZ ;  /* 0x000000100b037810 */ /* 0x000fe40007ffe1ff */
[----:B------:R-:W-:Y:S02]  /*9880*/  LOP3.LUT R6, R6, 0xf, RZ, 0xc0, !PT ;  /* 0x0000000f06067812 */ /* 0x000fe400078ec0ff */
[----:B------:R-:W-:Y:S02]  /*9890*/  LOP3.LUT R3, R3, 0xf, RZ, 0xc0, !PT ;  /* 0x0000000f03037812 */ /* 0x000fe400078ec0ff */
[----:B------:R-:W-:Y:S02]  /*98a0*/  IADD3 R7, -R5, 0x10, RZ ;  /* 0x0000001005077810 */ /* 0x000fe40007ffe1ff */
[-C--:B------:R-:W-:Y:S02]  /*98b0*/  IADD3 R6, P6, P5, R6, R2.reuse, R17 ;  /* 0x0000000206067210 */ /* 0x080fe40007dde011 */
[----:B------:R-:W-:Y:S02]  /*98c0*/  IADD3 R8, P1, P0, R3, R2, R16 ;  /* 0x0000000203087210 */ /* 0x000fe4000783e010 */
[----:B------:R-:W-:Y:S02]  /*98d0*/  LOP3.LUT R3, R7, 0xf, RZ, 0xc0, !PT ;  /* 0x0000000f07037812 */ /* 0x000fe400078ec0ff */
        /* <DEDUP_REMOVED lines=13> */
.L_x_2692:
[----:B------:R-:W-:Y:S05]  /*99b0*/  BSYNC B0 ;  /* 0x0000000000007941 */ /* 0x000fea0003800000 */
.L_x_2691:
[C---:B------:R-:W-:Y:S01]  /*99c0*/  ISETP.GT.AND P0, PT, R172.reuse, R208, PT ;  /* 0x000000d0ac00720c */ /* 0x040fe20003f04270 */
[----:B------:R-:W0:Y:S01]  /*99d0*/  LDGDEPBAR ;  /* 0x00000000000079af */ /* 0x000e220000000000 */
[C---:B------:R-:W-:Y:S01]  /*99e0*/  ISETP.GE.AND P1, PT, R161.reuse, 0x1, PT ;  /* 0x00000001a100780c */ /* 0x040fe20003f26270 */
[----:B------:R-:W-:Y:S01]  /*99f0*/  IMAD.MOV.U32 R103, RZ, RZ, R100 ;  /* 0x000000ffff677224 */ /* 0x000fe200078e0064 */
[----:B-1----:R-:W-:Y:S01]  /*9a00*/  IADD3 R0, R161, 0x1, RZ ;  /* 0x00000001a1007810 */ /* 0x002fe20007ffe0ff */
[----:B------:R-:W-:Y:S01]  /*9a10*/  IMAD.MOV.U32 R102, RZ, RZ, R101 ;  /* 0x000000ffff667224 */ /* 0x000fe200078e0065 */
[----:B------:R-:W-:Y:S02]  /*9a20*/  IADD3 R172, R172, -0x1, RZ ;  /* 0xffffffffacac7810 */ /* 0x000fe40007ffe0ff */
[----:B------:R-:W-:Y:S05]  /*9a30*/  SEL R161, R0, RZ, !P1 ;  /* 0x000000ff00a17207 */ /* 0x000fea0004800000 */
[----:B------:R-:W-:-:S05]  /*9a40*/  @P0 BRA `(.L_x_2695) ;  /* 0xffffcc9000000947 */ /* 0x000fca000383ffff */
.L_x_2686:
[----:B------:R-:W-:Y:S01]  /*9a50*/  ISETP.GE.AND P0, PT, R172, R204, PT ;  /* 0x000000ccac00720c */ /* 0x000fe20003f06270 */
[----:B------:R-:W-:Y:S01]  /*9a60*/  IMAD.MOV.U32 R182, RZ, RZ, 0x1f ;  /* 0x0000001fffb67424 */ /* 0x000fe200078e00ff */
[----:B------:R-:W-:-:S11]  /*9a70*/  MOV R181, 0xffffffff ;  /* 0xffffffff00b57802 */ /* 0x000fd60000000f00 */
[----:B------:R-:W-:Y:S05]  /*9a80*/  @!P0 BRA `(.L_x_2696) ;  /* 0x00002ea000008947 */ /* 0x000fea0003800000 */
[----:B------:R-:W-:Y:S02]  /*9a90*/  MOV R102, R100 ;  /* 0x0000006400667202 */ /* 0x000fe40000000f00 */
[----:B------:R-:W-:Y:S02]  /*9aa0*/  MOV R0, R101 ;  /* 0x0000006500007202 */ /* 0x000fe40000000f00 */
.L_x_2706:
        /* <DEDUP_REMOVED lines=43> */
.L_x_2790:
        /* <DEDUP_REMOVED lines=22> */
.L_x_2791:
        /* <DEDUP_REMOVED lines=21> */
.L_x_2698:
[----:B------:R-:W-:Y:S05]  /*a010*/  BSYNC B0 ;  /* 0x0000000000007941 */ /* 0x000fea0003800000 */
.L_x_2697:
        /* <DEDUP_REMOVED lines=25> */
[----:B------:R-:W-:Y:S01]  /*a1b0*/  IMAD.IADD R156, R166, 0x1, R103 ;  /* 0x00000001a69c7824 */ /* 0x000fe200078e0267 */
        /* <DEDUP_REMOVED lines=13> */
[----:B------:R-:W2:Y:S07]  /*a290*/  LDSM.16.M88.4 R136, [R156+0x800] ;  /* 0x000800009c88783b */ /* 0x000eae0000000200 */
        /* <DEDUP_REMOVED lines=149> */
.L_x_2792:
        /* <DEDUP_REMOVED lines=21> */
[--C-:B-1----:R-:W-:Y:S02]  /*ad40*/  FFMA.FTZ R100, R9, c[0x0][0x2d0], -R3.reuse ;  /* 0x0000b40009647a23 */ /* 0x102fe40000010803 */
        /* <DEDUP_REMOVED lines=81> */
[----:B------:R-:W-:Y:S02]  /*b260*/  FFMA.FTZ R159, R31, c[0x0][0x2d0], -R3 ;  /* 0x0000b4001f9f7a23 */ /* 0x000fe40000010803 */
[----:B------:R-:W-:Y:S02]  /*b270*/  FADD.FTZ R3, R12, R4 ;  /* 0x000000040c037221 */ /* 0x000fe40000010000 */
[C---:B------:R-:W-:Y:S01]  /*b280*/  FMUL.FTZ R4, R2.reuse, R104 ;  /* 0x0000006802047220 */ /* 0x040fe20000410000 */
[----:B------:R3:W-:Y:S01]  /*b290*/  MUFU.EX2 R124, R10 ;  /* 0x0000000a007c7308 */ /* 0x0007e20000000800 */
[----:B------:R-:W-:Y:S02]  /*b2a0*/  FADD.FTZ R3, R5, R3 ;  /* 0x0000000305037221 */ /* 0x000fe40000010000 */
        /* <DEDUP_REMOVED lines=9> */
[----:B------:R-:W-:Y:S01]  /*b340*/  FMUL.FTZ R97, R2, R97 ;  /* 0x0000006102617220 */ /* 0x000fe20000410000 */
[----:B------:R-:W-:Y:S01]  /*b350*/  IADD3 R2, R170, R160, RZ ;  /* 0x000000a0aa027210 */ /* 0x000fe20007ffe0ff */
[----:B-1----:R-:W-:Y:S01]  /*b360*/  FFMA.FTZ R6, R0, R202, R14 ;  /* 0x000000ca00067223 */ /* 0x002fe2000001000e */
[----:B------:R-:W-:Y:S01]  /*b370*/  MUFU.EX2 R109, R149 ;  /* 0x00000095006d7308 */ /* 0x000fe20000000800 */
[----:B------:R-:W-:Y:S01]  /*b380*/  FADD.FTZ R3, R137, R3 ;  /* 0x0000000389037221 */ /* 0x000fe20000010000 */
[----:B------:R-:W-:Y:S01]  /*b390*/  IADD3 R102, R168, R2, RZ ;  /* 0x00000002a8667210 */ /* 0x000fe20007ffe0ff */
[----:B------:R-:W1:Y:S01]  /*b3a0*/  LDSM.16.MT88.4 R140, [R2] ;  /* 0x00000000028c783b */ /* 0x000e620000004200 */
[C---:B--2---:R-:W-:Y:S01]  /*b3b0*/  FADD.FTZ R120, R7.reuse, R6 ;  /* 0x0000000607787221 */ /* 0x044fe20000010000 */
[----:B------:R-:W-:Y:S01]  /*b3c0*/  F2FP.PACK_AB R137, R7, R14 ;  /* 0x0000000e0789723e */ /* 0x000fe200000000ff */
[C---:B------:R-:W-:Y:S02]  /*b3d0*/  FMUL.FTZ R6, R0.reuse, R106 ;  /* 0x0000006a00067220 */ /* 0x040fe40000410000 */
[C---:B------:R-:W-:Y:S02]  /*b3e0*/  FMUL.FTZ R7, R0.reuse, R107 ;  /* 0x0000006b00077220 */ /* 0x040fe40000410000 */
[C---:B---3--:R-:W-:Y:S01]  /*b3f0*/  FMUL.FTZ R10, R0.reuse, R110 ;  /* 0x0000006e000a7220 */ /* 0x048fe20000410000 */
[----:B------:R-:W2:Y:S01]  /*b400*/  LDSM.16.MT88.4 R104, [R102] ;  /* 0x000000006668783b */ /* 0x000ea20000004200 */
[----:B----4-:R-:W-:Y:S01]  /*b410*/  F2FP.PACK_AB R139, R125, R124 ;  /* 0x0000007c7d8b723e */ /* 0x010fe200000000ff */
[C---:B------:R-:W-:Y:S01]  /*b420*/  FMUL.FTZ R14, R0.reuse, R114 ;  /* 0x00000072000e7220 */ /* 0x040fe20000410000 */
[----:B------:R-:W-:Y:S01]  /*b430*/  MUFU.EX2 R110, R148 ;  /* 0x00000094006e7308 */ /* 0x000fe20000000800 */
[C---:B------:R-:W-:Y:S02]  /*b440*/  FMUL.FTZ R15, R0.reuse, R115 ;  /* 0x00000073000f7220 */ /* 0x040fe40000410000 */
[C---:B------:R-:W-:Y:S02]  /*b450*/  FMUL.FTZ R26, R0.reuse, R126 ;  /* 0x0000007e001a7220 */ /* 0x040fe40000410000 */
[C---:B------:R-:W-:Y:S02]  /*b460*/  FMUL.FTZ R27, R0.reuse, R127 ;  /* 0x0000007f001b7220 */ /* 0x040fe40000410000 */
[C---:B------:R-:W-:Y:S02]  /*b470*/  FMUL.FTZ R34, R0.reuse, R134 ;  /* 0x0000008600227220 */ /* 0x040fe40000410000 */
[----:B------:R-:W-:Y:S01]  /*b480*/  FMUL.FTZ R35, R0, R135 ;  /* 0x0000008700237220 */ /* 0x000fe20000410000 */
        /* <DEDUP_REMOVED lines=11> */
[C---:B-1----:R-:W-:Y:S02]  /*b540*/  HMMA.16816.F32 R4, R136.reuse, R140, R4 ;  /* 0x0000008c8804723c */ /* 0x042fe40000001804 */
[----:B------:R-:W-:Y:S03]  /*b550*/  MUFU.EX2 R118, R179 ;  /* 0x000000b300767308 */ /* 0x000fe60000000800 */
[C---:B------:R-:W-:Y:S02]  /*b560*/  FMUL.FTZ R39, R0.reuse, R39 ;  /* 0x0000002700277220 */ /* 0x040fe40000410000 */
[C---:B------:R-:W-:Y:S01]  /*b570*/  FMUL.FTZ R42, R0.reuse, R42 ;  /* 0x0000002a002a7220 */ /* 0x040fe20000410000 */
[C---:B------:R-:W-:Y:S04]  /*b580*/  HMMA.16816.F32 R8, R136.reuse, R142, R8 ;  /* 0x0000008e8808723c */ /* 0x040fe80000001808 */
[----:B------:R-:W-:Y:S01]  /*b590*/  MUFU.EX2 R123, R144 ;  /* 0x00000090007b7308 */ /* 0x000fe20000000800 */
[C---:B------:R-:W-:Y:S02]  /*b5a0*/  FMUL.FTZ R43, R0.reuse, R43 ;  /* 0x0000002b002b7220 */ /* 0x040fe40000410000 */
[C---:B------:R-:W-:Y:S01]  /*b5b0*/  FMUL.FTZ R46, R0.reuse, R46 ;  /* 0x0000002e002e7220 */ /* 0x040fe20000410000 */
[C---:B--2---:R-:W-:Y:S04]  /*b5c0*/  HMMA.16816.F32 R12, R136.reuse, R104, R12 ;  /* 0x00000068880c723c */ /* 0x044fe8000000180c */
[C---:B------:R-:W-:Y:S02]  /*b5d0*/  FMUL.FTZ R47, R0.reuse, R47 ;  /* 0x0000002f002f7220 */ /* 0x040fe40000410000 */
[----:B------:R-:W-:Y:S01]  /*b5e0*/  MUFU.EX2 R122, R146 ;  /* 0x00000092007a7308 */ /* 0x000fe20000000800 */
[C---:B------:R-:W-:Y:S01]  /*b5f0*/  FMUL.FTZ R50, R0.reuse, R50 ;  /* 0x0000003200327220 */ /* 0x040fe20000410000 */
[C---:B------:R-:W-:Y:S04]  /*b600*/  HMMA.16816.F32 R16, R136.reuse, R106, R16 ;  /* 0x0000006a8810723c */ /* 0x040fe80000001810 */
[C---:B------:R-:W-:Y:S02]  /*b610*/  FMUL.FTZ R51, R0.reuse, R51 ;  /* 0x0000003300337220 */ /* 0x040fe40000410000 */
[C---:B------:R-:W-:Y:S02]  /*b620*/  FMUL.FTZ R54, R0.reuse, R54 ;  /* 0x0000003600367220 */ /* 0x040fe40000410000 */
[----:B------:R-:W1:Y:S01]  /*b630*/  MUFU.EX2 R148, R147 ;  /* 0x0000009300947308 */ /* 0x000e620000000800 */
[C---:B------:R-:W-:Y:S03]  /*b640*/  FMUL.FTZ R55, R0.reuse, R55 ;  /* 0x0000003700377220 */ /* 0x040fe60000410000 */
[C---:B------:R-:W-:Y:S02]  /*b650*/  FMUL.FTZ R58, R0.reuse, R58 ;  /* 0x0000003a003a7220 */ /* 0x040fe40000410000 */
[C---:B------:R-:W-:Y:S02]  /*b660*/  FMUL.FTZ R59, R0.reuse, R59 ;  /* 0x0000003b003b7220 */ /* 0x040fe40000410000 */
[C---:B------:R-:W-:Y:S02]  /*b670*/  FMUL.FTZ R62, R0.reuse, R62 ;  /* 0x0000003e003e7220 */ /* 0x040fe40000410000 */
        /* <DEDUP_REMOVED lines=33> */
[----:B------:R-:W-:Y:S01]  /*b890*/  LDSM.16.MT88.4 R132, [R3+0x1800] ;  /* 0x001800000384783b */ /* 0x000fe20000004200 */
[----:B------:R-:W-:Y:S01]  /*b8a0*/  F2FP.PACK_AB R109, R123, R121 ;  /* 0x000000797b6d723e */ /* 0x000fe200000000ff */
[----:B------:R-:W-:Y:S07]  /*b8b0*/  FADD.FTZ R103, R113, R103 ;  /* 0x0000006771677221 */ /* 0x000fee0000010000 */
[----:B------:R-:W3:Y:S10]  /*b8c0*/  MUFU.EX2 R142, R159 ;  /* 0x0000009f008e7308 */ /* 0x000ef40000000800 */
[----:B------:R-:W-:Y:S01]  /*b8d0*/  MUFU.EX2 R141, R175 ;  /* 0x000000af008d7308 */ /* 0x000fe20000000800 */
[----:B--2---:R-:W-:Y:S04]  /*b8e0*/  FADD.FTZ R103, R112, R103 ;  /* 0x0000006770677221 */ /* 0x004fe80000010000 */
[----:B------:R-:W-:Y:S05]  /*b8f0*/  FADD.FTZ R103, R117, R103 ;  /* 0x0000006775677221 */ /* 0x000fea0000010000 */
[----:B------:R-:W2:Y:S01]  /*b900*/  MUFU.EX2 R140, R180 ;  /* 0x000000b4008c7308 */ /* 0x000ea20000000800 */
        /* <DEDUP_REMOVED lines=33> */
[----:B--2---:R-:W-:Y:S01]  /*bb20*/  F2FP.PACK_AB R139, R140, R141 ;  /* 0x0000008d8c8b723e */ /* 0x004fe200000000ff */
        /* <DEDUP_REMOVED lines=51> */
[C---:B--2---:R-:W-:Y:S01]  /*be60*/  HMMA.16816.F32 R12, R104.reuse, R112, R12 ;  /* 0x00000070680c723c */ /* 0x044fe2000000180c */
[----:B------:R-:W-:Y:S07]  /*be70*/  LDSM.16.MT88.4 R116, [R102+0x1800] ;  /* 0x001800006674783b */ /* 0x000fee0000004200 */
        /* <DEDUP_REMOVED lines=29> */
[----:B------:R-:W-:Y:S03]  /*c050*/  LDSM.16.MT88.4 R124, [R0+0x1800] ;  /* 0x00180000007c783b */ /* 0x000fe60000004200 */
[----:B------:R-:W-:Y:S04]  /*c060*/  FADD.FTZ R108, R121, R108 ;  /* 0x0000006c796c7221 */ /* 0x000fe80000010000 */
[C---:B--2---:R-:W-:Y:S04]  /*c070*/  HMMA.16816.F32 R92, R104.reuse, R112, R92 ;  /* 0x00000070685c723c */ /* 0x044fe8000000185c */
[----:B------:R-:W-:Y:S02]  /*c080*/  FADD.FTZ R120, R123, R108 ;  /* 0x0000006c7b787221 */ /* 0x000fe40000010000 */
[----:B------:R-:W1:Y:S02]  /*c090*/  LDSM.16.MT88.4 R108, [R2+0x1800] ;  /* 0x00180000026c783b */ /* 0x000e640000004200 */
[----:B------:R-:W-:Y:S04]  /*c0a0*/  HMMA.16816.F32 R96, R104, R114, R96 ;  /* 0x000000726860723c */ /* 0x000fe80000001860 */
[----:B------:R-:W-:Y:S04]  /*c0b0*/  FADD.FTZ R103, R122, R120 ;  /* 0x000000787a677221 */ /* 0x000fe80000010000 */
[C---:B-1----:R-:W-:Y:S01]  /*c0c0*/  HMMA.16816.F32 R104, R136.reuse, R108, R4 ;  /* 0x0000006c8868723c */ /* 0x042fe20000001804 */
[----:B------:R-:W1:Y:S07]  /*c0d0*/  LDSM.16.MT88.4 R4, [R2+0x3800] ;  /* 0x003800000204783b */ /* 0x000e6e0000004200 */
[C---:B------:R-:W-:Y:S01]  /*c0e0*/  HMMA.16816.F32 R108, R136.reuse, R110, R8 ;  /* 0x0000006e886c723c */ /* 0x040fe20000001808 */
[----:B------:R-:W2:Y:S07]  /*c0f0*/  LDSM.16.MT88.4 R8, [R102+0x3800] ;  /* 0x003800006608783b */ /* 0x000eae0000004200 */
[C---:B------:R-:W-:Y:S01]  /*c100*/  HMMA.16816.F32 R112, R136.reuse, R116, R12 ;  /* 0x000000748870723c */ /* 0x040fe2000000180c */
[----:B------:R-:W3:Y:S07]  /*c110*/  LDSM.16.MT88.4 R12, [R0+0x3800] ;  /* 0x00380000000c783b */ /* 0x000eee0000004200 */
[C---:B------:R-:W-:Y:S01]  /*c120*/  HMMA.16816.F32 R116, R136.reuse, R118, R16 ;  /* 0x000000768874723c */ /* 0x040fe20000001810 */
[----:B------:R-:W-:Y:S07]  /*c130*/  LDSM.16.MT88.4 R16, [R102+0x5800] ;  /* 0x005800006610783b */ /* 0x000fee0000004200 */
[C---:B------:R-:W-:Y:S01]  /*c140*/  HMMA.16816.F32 R120, R136.reuse, R124, R20 ;  /* 0x0000007c8878723c */ /* 0x040fe20000001814 */
[----:B------:R4:W-:Y:S07]  /*c150*/  LDSM.16.MT88.4 R20, [R0+0x5800] ;  /* 0x005800000014783b */ /* 0x0009ee0000004200 */
[C---:B------:R-:W-:Y:S08]  /*c160*/  HMMA.16816.F32 R124, R136.reuse, R126, R24 ;  /* 0x0000007e887c723c */ /* 0x040ff00000001818 */
[C---:B------:R-:W-:Y:S08]  /*c170*/  HMMA.16816.F32 R128, R136.reuse, R132, R28 ;  /* 0x000000848880723c */ /* 0x040ff0000000181c */
[C---:B------:R-:W-:Y:S04]  /*c180*/  HMMA.16816.F32 R132, R136.reuse, R134, R32 ;  /* 0x000000868884723c */ /* 0x040fe80000001820 */
[----:B----4-:R-:W-:Y:S04]  /*c190*/  FADD.FTZ R0, R148, R103 ;  /* 0x0000006794007221 */ /* 0x010fe80000010000 */
[C---:B-1----:R-:W-:Y:S04]  /*c1a0*/  HMMA.16816.F32 R36, R136.reuse, R4, R36 ;  /* 0x000000048824723c */ /* 0x042fe80000001824 */
[----:B------:R-:W-:Y:S04]  /*c1b0*/  FADD.FTZ R0, R146, R0 ;  /* 0x0000000092007221 */ /* 0x000fe80000010000 */
[C---:B------:R-:W-:Y:S01]  /*c1c0*/  HMMA.16816.F32 R40, R136.reuse, R6, R40 ;  /* 0x000000068828723c */ /* 0x040fe20000001828 */
[----:B------:R-:W1:Y:S03]  /*c1d0*/  LDSM.16.MT88.4 R4, [R3+0x3800] ;  /* 0x003800000304783b */ /* 0x000e660000004200 */
[----:B------:R-:W-:Y:S04]  /*c1e0*/  FADD.FTZ R0, R147, R0 ;  /* 0x0000000093007221 */ /* 0x000fe80000010000 */
[C---:B--2---:R-:W-:Y:S04]  /*c1f0*/  HMMA.16816.F32 R44, R136.reuse, R8, R44 ;  /* 0x00000008882c723c */ /* 0x044fe8000000182c */
[----:B------:R-:W-:Y:S04]  /*c200*/  FADD.FTZ R0, R144, R0 ;  /* 0x0000000090007221 */ /* 0x000fe80000010000 */
[C---:B------:R-:W-:Y:S01]  /*c210*/  HMMA.16816.F32 R48, R136.reuse, R10, R48 ;  /* 0x0000000a8830723c */ /* 0x040fe20000001830 */
[----:B------:R2:W4:Y:S03]  /*c220*/  LDSM.16.MT88.4 R8, [R2+0x5800] ;  /* 0x005800000208783b */ /* 0x0005260000004200 */
[----:B------:R-:W-:Y:S04]  /*c230*/  FADD.FTZ R0, R145, R0 ;  /* 0x0000000091007221 */ /* 0x000fe80000010000 */
[C---:B---3--:R-:W-:Y:S04]  /*c240*/  HMMA.16816.F32 R52, R136.reuse, R12, R52 ;  /* 0x0000000c8834723c */ /* 0x048fe80000001834 */
[----:B------:R-:W-:Y:S04]  /*c250*/  FADD.FTZ R0, R143, R0 ;  /* 0x000000008f007221 */ /* 0x000fe80000010000 */
[C---:B------:R-:W-:Y:S01]  /*c260*/  HMMA.16816.F32 R56, R136.reuse, R14, R56 ;  /* 0x0000000e8838723c */ /* 0x040fe20000001838 */
[----:B------:R-:W3:Y:S03]  /*c270*/  LDSM.16.MT88.4 R12, [R3+0x5800] ;  /* 0x00580000030c783b */ /* 0x000ee60000004200 */
[----:B------:R-:W-:Y:S01]  /*c280*/  FADD.FTZ R0, R142, R0 ;  /* 0x000000008e007221 */ /* 0x000fe20000010000 */
[----:B--2---:R-:W-:Y:S03]  /*c290*/  IADD3 R2, R172, -0x2, RZ ;  /* 0xfffffffeac027810 */ /* 0x004fe60007ffe0ff */
        /* <DEDUP_REMOVED lines=19> */
[C---:B------:R-:W-:Y:S01]  /*c3d0*/  IMAD.SHL.U32 R18, R201.reuse, 0x2, RZ ;  /* 0x00000002c9127824 */ /* 0x040fe200078e00ff */
[----:B------:R-:W-:Y:S01]  /*c3e0*/  IADD3 R2, R2, -0x80, R207 ;  /* 0xffffff8002027810 */ /* 0x000fe20007ffe0cf */
[----:B------:R-:W-:Y:S01]  /*c3f0*/  IMAD.SHL.U32 R17, R200, 0x2, RZ ;  /* 0x00000002c8117824 */ /* 0x000fe200078e00ff */
        /* <DEDUP_REMOVED lines=30> */
.L_x_2793:
        /* <DEDUP_REMOVED lines=21> */
.L_x_2794:
[----:B--23--:R-:W-:Y:S02]  /*c730*/  IADD3 R3, -R5, 0x10, RZ ;  /* 0x0000001005037810 */ /* 0x00cfe40007ffe1ff */
[----:B------:R-:W-:Y:S02]  /*c740*/  IADD3 R6, -R10, 0x10, RZ ;  /* 0x000000100a067810 */ /* 0x000fe40007ffe1ff */
[----:B------:R-:W-:Y:S02]  /*c750*/  LOP3.LUT R3, R3, 0xf, RZ, 0xc0, !PT ;  /* 0x0000000f03037812 */ /* 0x000fe400078ec0ff */
[----:B------:R-:W-:Y:S02]  /*c760*/  IADD3 R9, -R7, 0x10, RZ ;  /* 0x0000001007097810 */ /* 0x000fe40007ffe1ff */
[----:B------:R-:W-:Y:S02]  /*c770*/  IADD3 R8, P5, P4, R3, R2, R16 ;  /* 0x0000000203087210 */ /* 0x000fe40007cbe010 */
[----:B------:R-:W-:Y:S02]  /*c780*/  ISETP.NE.U32.AND P6, PT, R5, RZ, PT ;  /* 0x000000ff0500720c */ /* 0x000fe40003fc5070 */
[----:B------:R-:W-:Y:S02]  /*c790*/  LOP3.LUT R6, R6, 0xf, RZ, 0xc0, !PT ;  /* 0x0000000f06067812 */ /* 0x000fe400078ec0ff */
[----:B------:R-:W-:Y:S02]  /*c7a0*/  LOP3.LUT R3, R9, 0xf, RZ, 0xc0, !PT ;  /* 0x0000000f09037812 */ /* 0x000fe400078ec0ff */
[----:B------:R-:W-:Y:S02]  /*c7b0*/  IADD3.X R9, RZ, R4, R13, P5, P4 ;  /* 0x00000004ff097210 */ /* 0x000fe40002fe840d */
[----:B------:R-:W-:Y:S02]  /*c7c0*/  ISETP.NE.U32.AND P5, PT, R10, RZ, PT ;  /* 0x000000ff0a00720c */ /* 0x000fe40003fa5070 */
[----:B------:R-:W-:Y:S02]  /*c7d0*/  IADD3 R6, P1, P0, R6, R2, R17 ;  /* 0x0000000206067210 */ /* 0x000fe4000783e011 */
[----:B------:R-:W-:Y:S01]  /*c7e0*/  ISETP.NE.U32.AND P4, PT, R7, RZ, PT ;  /* 0x000000ff0700720c */ /* 0x000fe20003f85070 */
[----:B------:R-:W-:Y:S01]  /*c7f0*/  @!PT LDS RZ, [RZ] ;  /* 0x00000000fffff984 */ /* 0x000fe20000000800 */
[----:B------:R-:W-:Y:S01]  /*c800*/  @!PT LDS RZ, [RZ] ;  /* 0x00000000fffff984 */ /* 0x000fe20000000800 */
[----:B------:R-:W-:Y:S01]  /*c810*/  @!PT LDS RZ, [RZ] ;  /* 0x00000000fffff984 */ /* 0x000fe20000000800 */
[----:B------:R1:W-:Y:S01]  /*c820*/  LDGSTS.E.BYPASS.LTC128B.128.ZFILL [R0+0x1000], [R8.64], P6 ;  /* 0x0100000008007fae */ /* 0x0003e2000b141d48 */
[----:B------:R-:W-:Y:S02]  /*c830*/  IADD3.X R7, RZ, R4, R14, P1, P0 ;  /* 0x00000004ff077210 */ /* 0x000fe40000fe040e */
[----:B------:R-:W-:Y:S04]  /*c840*/  IADD3 R2, P1, P0, R3, R2, R18 ;  /* 0x0000000203027210 */ /* 0x000fe8000783e012 */
[----:B------:R-:W-:Y:S01]  /*c850*/  IADD3.X R3, RZ, R4, R15, P1, P0 ;  /* 0x00000004ff037210 */ /* 0x000fe20000fe040f */
[----:B------:R1:W-:Y:S04]  /*c860*/  LDGSTS.E.BYPASS.LTC128B.128.ZFILL [R0+0x3000], [R6.64], P5 ;  /* 0x0300000006007fae */ /* 0x0003e8000a941d48 */
[----:B------:R1:W-:Y:S04]  /*c870*/  LDGSTS.E.BYPASS.LTC128B.128.ZFILL [R0+0x5000], [R2.64], P4 ;  /* 0x0500000002007fae */ /* 0x0003e8000a141d48 */
.L_x_2703:
[----:B------:R-:W-:Y:S05]  /*c880*/  BSYNC B0 ;  /* 0x0000000000007941 */ /* 0x000fea0003800000 */
.L_x_2702:
        /* <DEDUP_REMOVED lines=10> */
.L_x_2696:
[----:B------:R-:W-:Y:S05]  /*c930*/  BRA.DIV ~URZ, `(.L_x_2707) ;  /* 0x000069827f007947 */ /* 0x000fea000b800000 */
[----:B------:R1:W2:Y:S02]  /*c940*/  SHFL.BFLY PT, R0, R203, 0x2, 0x1f ;  /* 0x0c401f00cb007f89 */ /* 0x0002a400000e0000 */
.L_x_2795:
[----:B--2---:R-:W-:Y:S01]  /*c950*/  FADD.FTZ R0, R0, R203 ;  /* 0x000000cb00007221 */ /* 0x004fe20000010000 */
[----:B------:R-:W-:Y:S05]  /*c960*/  BRA.DIV ~URZ, `(.L_x_2708) ;  /* 0x000069b27f007947 */ /* 0x000fea000b800000 */
[----:B------:R-:W2:Y:S04]  /*c970*/  SHFL.BFLY PT, R2, R202, 0x2, 0x1f ;  /* 0x0c401f00ca027f89 */ /* 0x000ea800000e0000 */
[----:B------:R-:W3:Y:S01]  /*c980*/  SHFL.BFLY PT, R5, R0, 0x1, 0x1f ;  /* 0x0c201f0000057f89 */ /* 0x000ee200000e0000 */
[----:B--2---:R-:W-:-:S02]  /*c990*/  FADD.FTZ R4, R2, R202 ;  /* 0x000000ca02047221 */ /* 0x004fc40000010000 */
[----:B---3--:R-:W-:-:S03]  /*c9a0*/  FADD.FTZ R0, R0, R5 ;  /* 0x0000000500007221 */ /* 0x008fc60000010000 */
[----:B------:R2:W3:Y:S04]  /*c9b0*/  SHFL.BFLY PT, R3, R4, 0x1, 0x1f ;  /* 0x0c201f0004037f89 */ /* 0x0004e800000e0000 */
.L_x_2796:
        /* <DEDUP_REMOVED lines=74> */
[C---:B------:R-:W-:Y:S02]  /*ce60*/  FMUL.FTZ R123, R0.reuse, R127 ;  /* 0x0000007f007b7220 */ /* 0x040fe40000410000 */
[C---:B------:R-:W-:Y:S02]  /*ce70*/  FMUL.FTZ R110, R0.reuse, R130 ;  /* 0x00000082006e7220 */ /* 0x040fe40000410000 */
[----:B------:R-:W-:Y:S02]  /*ce80*/  FMUL.FTZ R111, R0, R131 ;  /* 0x00000083006f7220 */ /* 0x000fe40000410000 */
[----:B-----5:R-:W-:Y:S02]  /*ce90*/  @P0 FMUL.FTZ R2, R2, 0.69314718246459960938 ;  /* 0x3f31721802020820 */ /* 0x020fe40000410000 */
        /* <DEDUP_REMOVED lines=39> */
.L_x_2661:
        /* <DEDUP_REMOVED lines=17> */
.L_x_2710:
[----:B------:R-:W-:Y:S05]  /*d220*/  BSYNC B0 ;  /* 0x0000000000007941 */ /* 0x000fea0003800000 */
.L_x_2709:
        /* <DEDUP_REMOVED lines=8> */
[----:B------:R-:W4:Y:S01]  /*d2b0*/  LDL R6, [R1] ;  /* 0x0000000001067983 */ /* 0x000f220000100800 */
        /* <DEDUP_REMOVED lines=27> */
[----:B--2---:R1:W-:Y:S04]  /*d470*/  STS [R8], R3 ;  /* 0x0000000308007388 */ /* 0x0043e80000000800 */
[----:B------:R2:W-:Y:S04]  /*d480*/  STS [R8+0x400], R0 ;  /* 0x0004000008007388 */ /* 0x0005e80000000800 */
[----:B---3--:R3:W-:Y:S01]  /*d490*/  STS [R5], R2 ;  /* 0x0000000205007388 */ /* 0x0087e20000000800 */
[----:B-1----:R-:W-:-:S02]  /*d4a0*/  F2FP.PACK_AB R3, R123, R122 ;  /* 0x0000007a7b03723e */ /* 0x002fc400000000ff */
[----:B--2---:R-:W-:-:S03]  /*d4b0*/  F2FP.PACK_AB R0, R113, R112 ;  /* 0x000000707100723e */ /* 0x004fc600000000ff */
[----:B------:R1:W-:Y:S01]  /*d4c0*/  STS [R5+0x400], R3 ;  /* 0x0004000305007388 */ /* 0x0003e20000000800 */
[----:B---3--:R-:W-:-:S03]  /*d4d0*/  F2FP.PACK_AB R2, R111, R110 ;  /* 0x0000006e6f02723e */ /* 0x008fc600000000ff */
        /* <DEDUP_REMOVED lines=67> */
[----:B------:R2:W-:Y:S01]  /*d910*/  STS [R7+0x8400], R2 ;  /* 0x0084000207007388 */ /* 0x0005e20000000800 */
[----:B-1----:R-:W-:-:S05]  /*d920*/  F2FP.PACK_AB R0, R25, R24 ;  /* 0x000000181900723e */ /* 0x002fca00000000ff */
[----:B------:R-:W-:Y:S04]  /*d930*/  STS [R6+0x8000], R0 ;  /* 0x0080000006007388 */ /* 0x000fe80000000800 */
[----:B------:R1:W-:Y:S04]  /*d940*/  STS [R6+0x8400], R3 ;  /* 0x0084000306007388 */ /* 0x0003e80000000800 */
[----:B------:R-:W-:Y:S01]  /*d950*/  BAR.SYNC.DEFER_BLOCKING 0x1, 0x100 ;  /* 0x0044000000007b1d */ /* 0x000fe20000010000 */
[----:B--2---:R-:W-:Y:S01]  /*d960*/  IADD3 R2, P1, R232, c[0x0][0x500], RZ ;  /* 0x00014000e8027a10 */ /* 0x004fe20007f3e0ff */
[----:B-1----:R-:W-:-:S03]  /*d970*/  IMAD.MOV.U32 R6, RZ, RZ, RZ ;  /* 0x000000ffff067224 */ /* 0x002fc600078e00ff */
[----:B------:R-:W-:Y:S02]  /*d980*/  IADD3.X R3, R233, c[0x0][0x504], RZ, P1, !PT ;  /* 0x00014100e9037a10 */ /* 0x000fe40000ffe4ff */
        /* <DEDUP_REMOVED lines=9> */
.L_x_2713:
[----:B--2---:R-:W2:Y:S01]  /*da20*/  LDL R2, [R1+0x14] ;  /* 0x0000140001027983 */ /* 0x004ea20000100800 */
[----:B------:R-:W-:Y:S01]  /*da30*/  IMAD.MOV.U32 R9, RZ, RZ, 0x368 ;  /* 0x00000368ff097424 */ /* 0x000fe200078e00ff */
[----:B------:R-:W-:Y:S01]  /*da40*/  ISETP.GT.AND P3, PT, R4, 0x1, PT ;  /* 0x000000010400780c */ /* 0x000fe20003f64270 */
[----:B------:R-:W-:Y:S01]  /*da50*/  IMAD.MOV.U32 R0, RZ, RZ, c[0x0][0x4e8] ;  /* 0x00013a00ff007624 */ /* 0x000fe200078e00ff */
[----:B------:R-:W3:Y:S01]  /*da60*/  LDL R29, [R1+0x18] ;  /* 0x00001800011d7983 */ /* 0x000ee20000100800 */
[----:B------:R-:W-:-:S02]  /*da70*/  ISETP.NE.U32.AND P0, PT, RZ, c[0x0][0x500], PT ;  /* 0x00014000ff007a0c */ /* 0x000fc40003f05070 */
[----:B------:R-:W-:Y:S02]  /*da80*/  SEL R9, R9, 0x328, P3 ;  /* 0x0000032809097807 */ /* 0x000fe40001800000 */
[----:B------:R-:W-:Y:S02]  /*da90*/  ISETP.NE.AND P2, PT, R0, 0x1, PT ;  /* 0x000000010000780c */ /* 0x000fe40003f45270 */
[----:B------:R-:W1:Y:S01]  /*daa0*/  LDC.64 R4, c[0x0][R9+0x170] ;  /* 0x00005c0009047b82 */ /* 0x000e620000000a00 */
[----:B------:R-:W-:-:S04]  /*dab0*/  ISETP.NE.AND.EX P0, PT, RZ, c[0x0][0x504], PT, P0 ;  /* 0x00014100ff007a0c */ /* 0x000fc80003f05300 */
[----:B------:R-:W-:-:S03]  /*dac0*/  SEL R7, R230, RZ, !P0 ;  /* 0x000000ffe6077207 */ /* 0x000fc60004000000 */
[----:B------:R-:W4:Y:S08]  /*dad0*/  LDC.64 R14, c[0x0][R9+0x168] ;  /* 0x00005a00090e7b82 */ /* 0x000f300000000a00 */
[----:B------:R4:W2:Y:S08]  /*dae0*/  LDC.64 R18, c[0x0][R9+0x178] ;  /* 0x00005e0009127b82 */ /* 0x0008b00000000a00 */
[----:B------:R4:W2:Y:S01]  /*daf0*/  LDC.64 R20, c[0x0][R9+0x160] ;  /* 0x0000580009147b82 */ /* 0x0008a20000000a00 */
[----:B------:R-:W-:Y:S01]  /*db00*/  LOP3.LUT R11, R226, 0xffff, RZ, 0xc0, !PT ;  /* 0x0000ffffe20b7812 */ /* 0x000fe200078ec0ff */
[----:B------:R-:W4:Y:S01]  /*db10*/  S2R R30, SR_TID.X ;  /* 0x00000000001e7919 */ /* 0x000f220000002100 */
[----:B-1----:R-:W-:-:S03]  /*db20*/  IMAD R0, R5, R7, RZ ;  /* 0x0000000705007224 */ /* 0x002fc600078e02ff */
[----:B----4-:R-:W-:Y:S01]  /*db30*/  IMAD R9, R15, R11, RZ ;  /* 0x0000000b0f097224 */ /* 0x010fe200078e02ff */
[----:B------:R-:W-:-:S04]  /*db40*/  SHF.R.S32.HI R23, RZ, 0x1f, R30 ;  /* 0x0000001fff177819 */ /* 0x000fc8000001141e */
[----:B------:R-:W-:-:S04]  /*db50*/  LEA.HI R23, R23, R30, RZ, 0x5 ;  /* 0x0000001e17177211 */ /* 0x000fc800078f28ff */
[----:B------:R-:W-:-:S05]  /*db60*/  LOP3.LUT R23, R23, 0xffffffe0, RZ, 0xc0, !PT ;  /* 0xffffffe017177812 */ /* 0x000fca00078ec0ff */
[----:B------:R-:W-:Y:S02]  /*db70*/  IMAD.IADD R23, R30, 0x1, -R23 ;  /* 0x000000011e177824 */ /* 0x000fe400078e0a17 */
[----:B--2---:R-:W-:Y:S01]  /*db80*/  IMAD.IADD R13, R2, 0x1, R225 ;  /* 0x00000001020d7824 */ /* 0x004fe200078e02e1 */
[----:B------:R-:W-:-:S03]  /*db90*/  SEL R2, R237, RZ, !P0 ;  /* 0x000000ffed027207 */ /* 0x000fc60004000000 */
[----:B------:R-:W-:-:S04]  /*dba0*/  @P2 IMAD.HI.U32 R8, R13, c[0x0][0x4ec], RZ ;  /* 0x00013b000d082a27 */ /* 0x000fc800078e00ff */
[C---:B------:R-:W-:Y:S02]  /*dbb0*/  IMAD R10, R4.reuse, R2, R0 ;  /* 0x00000002040a7224 */ /* 0x040fe400078e0200 */
[----:B------:R-:W-:-:S04]  /*dbc0*/  IMAD.WIDE.U32 R2, R4, R7, RZ ;  /* 0x0000000704027225 */ /* 0x000fc800078e00ff */
[----:B------:R-:W-:-:S04]  /*dbd0*/  IMAD.WIDE.U32 R4, R14, R11, RZ ;  /* 0x0000000b0e047225 */ /* 0x000fc800078e00ff */
[----:B------:R-:W-:Y:S01]  /*dbe0*/  IMAD.MOV.U32 R0, RZ, RZ, R13 ;  /* 0x000000ffff007224 */ /* 0x000fe200078e000d */
[----:B------:R-:W-:Y:S02]  /*dbf0*/  @P2 SHF.R.U32.HI R0, RZ, c[0x0][0x4f0], R8 ;  /* 0x00013c00ff002a19 */ /* 0x000fe40000011608 */
[----:B------:R-:W-:Y:S01]  /*dc00*/  SEL R8, R236, RZ, P3 ;  /* 0x000000ffec087207 */ /* 0x000fe20001800000 */
[----:B------:R-:W-:Y:S01]  /*dc10*/  IMAD.IADD R12, R3, 0x1, R10 ;  /* 0x00000001030c7824 */ /* 0x000fe200078e020a */
[--C-:B-----5:R-:W-:Y:S01]  /*dc20*/  IADD3 R14, P1, P0, R2, R4, R6.reuse ;  /* 0x00000004020e7210 */ /* 0x120fe2000783e006 */
[----:B------:R-:W-:Y:S01]  /*dc30*/  IMAD.IADD R2, R5, 0x1, R9 ;  /* 0x0000000105027824 */ /* 0x000fe200078e0209 */
[----:B------:R-:W-:Y:S01]  /*dc40*/  SHF.R.S32.HI R9, RZ, 0x1f, R6 ;  /* 0x0000001fff097819 */ /* 0x000fe20000011406 */
[----:B------:R-:W-:Y:S02]  /*dc50*/  IMAD R10, R19, R8, RZ ;  /* 0x00000008130a7224 */ /* 0x000fe400078e02ff */
[----:B------:R-:W-:-:S02]  /*dc60*/  IMAD.MOV R3, RZ, RZ, -R0 ;  /* 0x000000ffff037224 */ /* 0x000fc400078e0a00 */
        /* <DEDUP_REMOVED lines=15> */
[----:B------:R-:W-:Y:S02]  /*dd60*/  LEA R0, P0, R2, R4, 0x2 ;  /* 0x0000000402007211 */ /* 0x000fe400078010ff */
[----:B------:R-:W-:-:S04]  /*dd70*/  SEL R5, R5, c[0x0][0x454], P3 ;  /* 0x0001150005057a07 */ /* 0x000fc80001800000 */
[----:B------:R-:W-:Y:S01]  /*dd80*/  LEA.HI.X R3, R2, R5, R3, 0x2, P0 ;  /* 0x0000000502037211 */ /* 0x000fe200000f1403 */
[----:B------:R-:W-:Y:S04]  /*dd90*/  SHFL.IDX PT, R4, R0, RZ, 0x1c1f ;  /* 0x001c1fff00047589 */ /* 0x000fe800000e0000 */
[----:B------:R-:W1:Y:S04]  /*dda0*/  SHFL.IDX PT, R5, R3, RZ, 0x1c1f ;  /* 0x001c1fff03057589 */ /* 0x000e6800000e0000 */
[----:B------:R3:W-:Y:S04]  /*ddb0*/  SHFL.IDX PT, R2, R0, 0x1, 0x1c1f ;  /* 0x003c1f0000027f89 */ /* 0x0007e800000e0000 */
[----:B------:R-:W2:Y:S01]  /*ddc0*/  SHFL.IDX PT, R3, R3, 0x1, 0x1c1f ;  /* 0x003c1f0003037f89 */ /* 0x000ea200000e0000 */
[----:B------:R-:W-:Y:S01]  /*ddd0*/  IMAD R12, R16, c[0x0][0x4e8], RZ ;  /* 0x00013a00100c7a24 */ /* 0x000fe200078e02ff */
[----:B------:R-:W-:Y:S01]  /*dde0*/  LOP3.LUT P0, RZ, R23, 0x3, RZ, 0xc0, !PT ;  /* 0x0000000317ff7812 */ /* 0x000fe2000780c0ff */
        /* <DEDUP_REMOVED lines=9> */
[----:B------:R-:W-:Y:S01]  /*de80*/  IMAD R0, R9, c[0x0][0x3a0], RZ ;  /* 0x0000e80009007a24 */ /* 0x000fe200078e02ff */
[----:B-1----:R-:W-:Y:S01]  /*de90*/  IADD3 R4, R207, R225, RZ ;  /* 0x000000e1cf047210 */ /* 0x002fe20007ffe0ff */
[C---:B------:R-:W-:Y:S01]  /*dea0*/  IMAD.WIDE.U32 R2, R6.reuse, c[0x0][0x3a0], RZ ;  /* 0x0000e80006027a25 */ /* 0x040fe200078e00ff */
[----:B------:R-:W-:Y:S01]  /*deb0*/  SHF.R.S32.HI R5, RZ, 0x1f, R7 ;  /* 0x0000001fff057819 */ /* 0x000fe20000011407 */
[----:B------:R1:W2:Y:S02]  /*dec0*/  LDS.128 R24, [R209+0x80] ;  /* 0x00008000d1187984 */ /* 0x0002a40000000c00 */
[----:B------:R-:W-:Y:S01]  /*ded0*/  IMAD R6, R6, c[0x0][0x3a4], R0 ;  /* 0x0000e90006067a24 */ /* 0x000fe200078e0200 */
[----:B------:R-:W-:Y:S01]  /*dee0*/  MOV R0, R4 ;  /* 0x0000000400007202 */ /* 0x000fe20000000f00 */
[----:B------:R1:W3:Y:S01]  /*def0*/  LDS.128 R40, [R209+0x1080] ;  /* 0x00108000d1287984 */ /* 0x0002e20000000c00 */
[----:B------:R-:W-:-:S02]  /*df00*/  IMAD R5, R5, c[0x0][0x3f0], RZ ;  /* 0x0000fc0005057a24 */ /* 0x000fc400078e02ff */
[----:B------:R-:W-:Y:S01]  /*df10*/  IADD3 R3, R3, R6, RZ ;  /* 0x0000000603037210 */ /* 0x000fe20007ffe0ff */
[----:B------:R-:W-:Y:S01]  /*df20*/  @P2 IMAD.HI.U32 R6, R4, c[0x0][0x4ec], RZ ;  /* 0x00013b0004062a27 */ /* 0x000fe200078e00ff */
[----:B------:R1:W4:Y:S03]  /*df30*/  LDS.128 R52, [R209+0x2080] ;  /* 0x00208000d1347984 */ /* 0x0003260000000c00 */
        /* <DEDUP_REMOVED lines=31> */
.L_x_2797:
[----:B------:R-:W-:Y:S05]  /*e130*/  BRA.DIV ~URZ, `(.L_x_2716) ;  /* 0x000053527f007947 */ /* 0x000fea000b800000 */
[----:B------:R4:W2:Y:S02]  /*e140*/  SHFL.IDX PT, R0, R11, RZ, 0x181f ;  /* 0x00181fff0b007589 */ /* 0x0008a400000e0000 */
.L_x_2798:
        /* <DEDUP_REMOVED lines=19> */
.L_x_2718:
[----:B------:R-:W-:Y:S05]  /*e280*/  BSYNC B0 ;  /* 0x0000000000007941 */ /* 0x000fea0003800000 */
.L_x_2717:
[----:B------:R-:W-:Y:S05]  /*e290*/  BRA.DIV ~URZ, `(.L_x_2719) ;  /* 0x000052627f007947 */ /* 0x000fea000b800000 */
[----:B---3--:R3:W4:Y:S04]  /*e2a0*/  SHFL.IDX PT, R8, R9, 0x1, 0x181f ;  /* 0x00381f0009087f89 */ /* 0x00872800000e0000 */
[----:B--2---:R3:W2:Y:S02]  /*e2b0*/  SHFL.IDX PT, R0, R11, 0x1, 0x181f ;  /* 0x00381f000b007f89 */ /* 0x0046a400000e0000 */
.L_x_2799:
        /* <DEDUP_REMOVED lines=19> */
.L_x_2721:
[----:B------:R-:W-:Y:S05]  /*e3f0*/  BSYNC B0 ;  /* 0x0000000000007941 */ /* 0x000fea0003800000 */
.L_x_2720:
[----:B------:R-:W-:Y:S05]  /*e400*/  BRA.DIV ~URZ, `(.L_x_2722) ;  /* 0x000051c27f007947 */ /* 0x000fea000b800000 */
[----:B----4-:R4:W3:Y:S02]  /*e410*/  SHFL.IDX PT, R8, R9, 0x2, 0x181f ;  /* 0x00581f0009087f89 */ /* 0x0108e400000e0000 */
.L_x_2800:
[----:B------:R-:W-:Y:S05]  /*e420*/  BRA.DIV ~URZ, `(.L_x_2723) ;  /* 0x000052127f007947 */ /* 0x000fea000b800000 */
[----:B--2---:R2:W4:Y:S02]  /*e430*/  SHFL.IDX PT, R0, R11, 0x2, 0x181f ;  /* 0x00581f000b007f89 */ /* 0x00452400000e0000 */
.L_x_2801:
        /* <DEDUP_REMOVED lines=19> */
.L_x_2725:
[----:B------:R-:W-:Y:S05]  /*e570*/  BSYNC B0 ;  /* 0x0000000000007941 */ /* 0x000fea0003800000 */
.L_x_2724:
[----:B------:R-:W-:Y:S05]  /*e580*/  BRA.DIV ~URZ, `(.L_x_2726) ;  /* 0x000051227f007947 */ /* 0x000fea000b800000 */
[----:B---3--:R3:W2:Y:S04]  /*e590*/  SHFL.IDX PT, R6, R9, 0x3, 0x181f ;  /* 0x00781f0009067f89 */ /* 0x0086a800000e0000 */
[----:B----4-:R3:W4:Y:S02]  /*e5a0*/  SHFL.IDX PT, R0, R11, 0x3, 0x181f ;  /* 0x00781f000b007f89 */ /* 0x01072400000e0000 */
.L_x_2802:
        /* <DEDUP_REMOVED lines=20> */
.L_x_2714:
        /* <DEDUP_REMOVED lines=32> */
.L_x_2803:
[----:B------:R-:W-:Y:S05]  /*e8f0*/  BRA.DIV ~URZ, `(.L_x_2729) ;  /* 0x00004ef27f007947 */ /* 0x000fea000b800000 */
[----:B------:R3:W4:Y:S02]  /*e900*/  SHFL.IDX PT, R0, R12, RZ, 0x1c1f ;  /* 0x001c1fff0c007589 */ /* 0x00072400000e0000 */
.L_x_2804:
[----:B------:R-:W-:Y:S01]  /*e910*/  BSSY B0, `(.L_x_2730) ;  /* 0x0000092000007945 */ /* 0x000fe20003800000 */
[----:B------:R-:W-:Y:S05]  /*e920*/  @P1 BRA `(.L_x_2731) ;  /* 0x0000090000001947 */ /* 0x000fea0003800000 */
[C---:B------:R-:W-:Y:S02]  /*e930*/  IADD3 R9, R228.reuse, 0x8, RZ ;  /* 0x00000008e4097810 */ /* 0x040fe40007ffe0ff */
[C---:B------:R-:W-:Y:S02]  /*e940*/  ISETP.GE.AND P4, PT, R228.reuse, c[0x0][0x3c8], PT ;  /* 0x0000f200e4007a0c */ /* 0x040fe40003f86270 */
[----:B------:R-:W-:Y:S02]  /*e950*/  ISETP.GE.AND P2, PT, R9, c[0x0][0x3c8], PT ;  /* 0x0000f20009007a0c */ /* 0x000fe40003f46270 */
[C---:B------:R-:W-:Y:S02]  /*e960*/  IADD3 R11, R228.reuse, 0x10, RZ ;  /* 0x00000010e40b7810 */ /* 0x040fe40007ffe0ff */
[----:B------:R-:W-:-:S02]  /*e970*/  IADD3 R8, R228, 0x18, RZ ;  /* 0x00000018e4087810 */ /* 0x000fc40007ffe0ff */
[----:B------:R-:W-:Y:S02]  /*e980*/  ISETP.GE.AND P5, PT, R11, c[0x0][0x3c8], PT ;  /* 0x0000f2000b007a0c */ /* 0x000fe40003fa6270 */
[----:B------:R-:W-:Y:S02]  /*e990*/  IADD3 R10, R228, 0x8, RZ ;  /* 0x00000008e40a7810 */ /* 0x000fe40007ffe0ff */
[----:B------:R-:W-:Y:S01]  /*e9a0*/  ISETP.GE.AND P1, PT, R8, c[0x0][0x3c8], PT ;  /* 0x0000f20008007a0c */ /* 0x000fe20003f26270 */
[----:B----4-:R-:W-:Y:S01]  /*e9b0*/  @!P4 IMAD.MOV.U32 R6, RZ, RZ, R0 ;  /* 0x000000ffff06c224 */ /* 0x010fe200078e0000 */
[----:B------:R-:W-:Y:S01]  /*e9c0*/  SHF.R.S32.HI R10, RZ, 0x1f, R10 ;  /* 0x0000001fff0a7819 */ /* 0x000fe2000001140a */
[----:B--2---:R-:W-:Y:S01]  /*e9d0*/  @!P4 IMAD.MOV.U32 R7, RZ, RZ, R4 ;  /* 0x000000ffff07c224 */ /* 0x004fe200078e0004 */
[C---:B------:R-:W-:Y:S02]  /*e9e0*/  @!P2 LEA R2, P3, R9.reuse, R0, 0x2 ;  /* 0x000000000902a211 */ /* 0x040fe400078610ff */
        /* <DEDUP_REMOVED lines=9> */
[----:B------:R-:W-:Y:S02]  /*ea80*/  SHF.R.S32.HI R14, RZ, 0x1f, R14 ;  /* 0x0000001fff0e7819 */ /* 0x000fe4000001140e */
[----:B------:R-:W-:-:S02]  /*ea90*/  ISETP.GE.AND P2, PT, R9, c[0x0][0x3c8], PT ;  /* 0x0000f20009007a0c */ /* 0x000fc40003f46270 */
[----:B------:R-:W-:Y:S02]  /*eaa0*/  SHF.R.S32.HI R10, RZ, 0x1f, R10 ;  /* 0x0000001fff0a7819 */ /* 0x000fe4000001140a */
[----:B------:R-:W-:-:S04]  /*eab0*/  IADD3 R15, R228, 0x40, RZ ;  /* 0x00000040e40f7810 */ /* 0x000fc80007ffe0ff */
[----:B------:R-:W-:Y:S02]  /*eac0*/  SHF.R.S32.HI R15, RZ, 0x1f, R15 ;  /* 0x0000001fff0f7819 */ /* 0x000fe4000001140f */
[CC--:B--2---:R-:W-:Y:S02]  /*ead0*/  @!P5 LEA R6, P4, R11.reuse, R0.reuse, 0x2 ;  /* 0x000000000b06d211 */ /* 0x0c4fe400078810ff */
[----:B----4-:R-:W-:Y:S02]  /*eae0*/  @!P1 LEA R2, P3, R8, R0, 0x2 ;  /* 0x0000000008029211 */ /* 0x010fe400078610ff */
[-C--:B------:R-:W-:Y:S02]  /*eaf0*/  @!P5 LEA.HI.X R7, R11, R4.reuse, R14, 0x2, P4 ;  /* 0x000000040b07d211 */ /* 0x080fe400020f140e */
[----:B------:R-:W-:Y:S02]  /*eb00*/  IADD3 R11, R228, 0x30, RZ ;  /* 0x00000030e40b7810 */ /* 0x000fe40007ffe0ff */
[----:B------:R-:W-:Y:S01]  /*eb10*/  @!P1 LEA.HI.X R3, R8, R4, R10, 0x2, P3 ;  /* 0x0000000408039211 */ /* 0x000fe200018f140a */
[----:B------:R2:W-:Y:S01]  /*eb20*/  @!P5 ST.E.64 [R6.64], R34 ;  /* 0x000000220600d985 */ /* 0x0005e2000c101b08 */
[----:B------:R-:W-:-:S02]  /*eb30*/  IADD3 R14, R228, 0x20, RZ ;  /* 0x00000020e40e7810 */ /* 0x000fc40007ffe0ff */
[C---:B------:R-:W-:Y:S01]  /*eb40*/  IADD3 R8, R228.reuse, 0x38, RZ ;  /* 0x00000038e4087810 */ /* 0x040fe20007ffe0ff */
[----:B------:R4:W-:Y:S01]  /*eb50*/  @!P1 ST.E.64 [R2.64], R102 ;  /* 0x0000006602009985 */ /* 0x0009e2000c101b08 */
[----:B------:R-:W-:Y:S02]  /*eb60*/  ISETP.GE.AND P5, PT, R11, c[0x0][0x3c8], PT ;  /* 0x0000f2000b007a0c */ /* 0x000fe40003fa6270 */
[----:B------:R-:W-:Y:S02]  /*eb70*/  IADD3 R10, R228, 0x28, RZ ;  /* 0x00000028e40a7810 */ /* 0x000fe40007ffe0ff */
[----:B------:R-:W-:Y:S02]  /*eb80*/  SHF.R.S32.HI R14, RZ, 0x1f, R14 ;  /* 0x0000001fff0e7819 */ /* 0x000fe4000001140e */
[----:B------:R-:W-:Y:S02]  /*eb90*/  ISETP.GE.AND P1, PT, R8, c[0x0][0x3c8], PT ;  /* 0x0000f20008007a0c */ /* 0x000fe40003f26270 */
[----:B------:R-:W-:-:S02]  /*eba0*/  SHF.R.S32.HI R10, RZ, 0x1f, R10 ;  /* 0x0000001fff0a7819 */ /* 0x000fc4000001140a */
[-C--:B--2---:R-:W-:Y:S02]  /*ebb0*/  @!P6 LEA R6, P4, R13, R0.reuse, 0x2 ;  /* 0x000000000d06e211 */ /* 0x084fe400078810ff */
[----:B----4-:R-:W-:Y:S02]  /*ebc0*/  @!P2 LEA R2, P3, R9, R0, 0x2 ;  /* 0x000000000902a211 */ /* 0x010fe400078610ff */
[-C--:B------:R-:W-:Y:S02]  /*ebd0*/  @!P6 LEA.HI.X R7, R13, R4.reuse, R14, 0x2, P4 ;  /* 0x000000040d07e211 */ /* 0x080fe400020f140e */
[C---:B------:R-:W-:Y:S02]  /*ebe0*/  IADD3 R14, R228.reuse, 0x40, RZ ;  /* 0x00000040e40e7810 */ /* 0x040fe40007ffe0ff */
[----:B------:R-:W-:Y:S01]  /*ebf0*/  @!P2 LEA.HI.X R3, R9, R4, R10, 0x2, P3 ;  /* 0x000000040903a211 */ /* 0x000fe200018f140a */
[----:B------:R2:W-:Y:S01]  /*ec00*/  @!P6 ST.E.64 [R6.64], R104 ;  /* 0x000000680600e985 */ /* 0x0005e2000c101b08 */
[----:B------:R-:W-:-:S02]  /*ec10*/  IADD3 R13, R228, 0x30, RZ ;  /* 0x00000030e40d7810 */ /* 0x000fc40007ffe0ff */
[----:B------:R-:W-:Y:S01]  /*ec20*/  IADD3 R10, R228, 0x48, RZ ;  /* 0x00000048e40a7810 */ /* 0x000fe20007ffe0ff */
[----:B------:R4:W-:Y:S01]  /*ec30*/  @!P2 ST.E.64 [R2.64], R108 ;  /* 0x0000006c0200a985 */ /* 0x0009e2000c101b08 */
[----:B------:R-:W-:Y:S02]  /*ec40*/  ISETP.GE.AND P6, PT, R14, c[0x0][0x3c8], PT ;  /* 0x0000f2000e007a0c */ /* 0x000fe40003fc6270 */
[----:B------:R-:W-:Y:S02]  /*ec50*/  IADD3 R9, R228, 0x38, RZ ;  /* 0x00000038e4097810 */ /* 0x000fe40007ffe0ff */
[----:B------:R-:W-:Y:S02]  /*ec60*/  SHF.R.S32.HI R13, RZ, 0x1f, R13 ;  /* 0x0000001fff0d7819 */ /* 0x000fe4000001140d */
[----:B------:R-:W-:Y:S02]  /*ec70*/  ISETP.GE.AND P2, PT, R10, c[0x0][0x3c8], PT ;  /* 0x0000f2000a007a0c */ /* 0x000fe40003f46270 */
[----:B------:R-:W-:-:S02]  /*ec80*/  SHF.R.S32.HI R9, RZ, 0x1f, R9 ;  /* 0x0000001fff097819 */ /* 0x000fc40000011409 */
[CC--:B--2---:R-:W-:Y:S02]  /*ec90*/  @!P5 LEA R6, P4, R11.reuse, R0.reuse, 0x2 ;  /* 0x000000000b06d211 */ /* 0x0c4fe400078810ff */
[----:B----4-:R-:W-:Y:S02]  /*eca0*/  @!P1 LEA R2, P3, R8, R0, 0x2 ;  /* 0x0000000008029211 */ /* 0x010fe400078610ff */
[-C--:B------:R-:W-:Y:S02]  /*ecb0*/  @!P5 LEA.HI.X R7, R11, R4.reuse, R13, 0x2, P4 ;  /* 0x000000040b07d211 */ /* 0x080fe400020f140d */
[----:B------:R-:W-:Y:S02]  /*ecc0*/  IADD3 R11, R228, 0x50, RZ ;  /* 0x00000050e40b7810 */ /* 0x000fe40007ffe0ff */
[----:B------:R-:W-:Y:S01]  /*ecd0*/  @!P1 LEA.HI.X R3, R8, R4, R9, 0x2, P3 ;  /* 0x0000000408039211 */ /* 0x000fe200018f1409 */
[----:B------:R2:W-:Y:S01]  /*ece0*/  @!P5 ST.E.64 [R6.64], R112 ;  /* 0x000000700600d985 */ /* 0x0005e2000c101b08 */
[----:B------:R-:W-:-:S02]  /*ecf0*/  IADD3 R8, R228, 0x58, RZ ;  /* 0x00000058e4087810 */ /* 0x000fc40007ffe0ff */
[----:B------:R-:W-:Y:S01]  /*ed00*/  ISETP.GE.AND P5, PT, R11, c[0x0][0x3c8], PT ;  /* 0x0000f2000b007a0c */ /* 0x000fe20003fa6270 */
[----:B------:R4:W-:Y:S01]  /*ed10*/  @!P1 ST.E.64 [R2.64], R116 ;  /* 0x0000007402009985 */ /* 0x0009e2000c101b08 */
[----:B------:R-:W-:Y:S02]  /*ed20*/  IADD3 R13, R228, 0x48, RZ ;  /* 0x00000048e40d7810 */ /* 0x000fe40007ffe0ff */
[----:B------:R-:W-:Y:S02]  /*ed30*/  ISETP.GE.AND P1, PT, R8, c[0x0][0x3c8], PT ;  /* 0x0000f20008007a0c */ /* 0x000fe40003f26270 */
[----:B------:R-:W-:Y:S02]  /*ed40*/  SHF.R.S32.HI R13, RZ, 0x1f, R13 ;  /* 0x0000001fff0d7819 */ /* 0x000fe4000001140d */
[----:B------:R-:W-:Y:S02]  /*ed50*/  IADD3 R9, R228, 0x60, RZ ;  /* 0x00000060e4097810 */ /* 0x000fe40007ffe0ff */
[----:B--2---:R-:W-:-:S02]  /*ed60*/  @!P6 LEA R6, P4, R14, R0, 0x2 ;  /* 0x000000000e06e211 */ /* 0x004fc400078810ff */
[----:B----4-:R-:W-:Y:S02]  /*ed70*/  @!P2 LEA R2, P3, R10, R0, 0x2 ;  /* 0x000000000a02a211 */ /* 0x010fe400078610ff */
[-C--:B------:R-:W-:Y:S02]  /*ed80*/  @!P6 LEA.HI.X R7, R14, R4.reuse, R15, 0x2, P4 ;  /* 0x000000040e07e211 */ /* 0x080fe400020f140f */
[----:B------:R-:W-:Y:S02]  /*ed90*/  @!P2 LEA.HI.X R3, R10, R4, R13, 0x2, P3 ;  /* 0x000000040a03a211 */ /* 0x000fe400018f140d */
[C---:B------:R-:W-:Y:S01]  /*eda0*/  IADD3 R13, R228.reuse, 0x50, RZ ;  /* 0x00000050e40d7810 */ /* 0x040fe20007ffe0ff */
[----:B------:R2:W-:Y:S01]  /*edb0*/  @!P6 ST.E.64 [R6.64], R36 ;  /* 0x000000240600e985 */ /* 0x0005e2000c101b08 */
[----:B------:R-:W-:Y:S02]  /*edc0*/  ISETP.GE.AND P6, PT, R9, c[0x0][0x3c8], PT ;  /* 0x0000f20009007a0c */ /* 0x000fe40003fc6270 */
[----:B------:R-:W-:Y:S01]  /*edd0*/  IADD3 R10, R228, 0x58, RZ ;  /* 0x00000058e40a7810 */ /* 0x000fe20007ffe0ff */
[----:B------:R4:W-:Y:S01]  /*ede0*/  @!P2 ST.E.64 [R2.64], R40 ;  /* 0x000000280200a985 */ /* 0x0009e2000c101b08 */
[----:B------:R-:W-:-:S02]  /*edf0*/  SHF.R.S32.HI R13, RZ, 0x1f, R13 ;  /* 0x0000001fff0d7819 */ /* 0x000fc4000001140d */
[----:B------:R-:W-:Y:S02]  /*ee00*/  SHF.R.S32.HI R10, RZ, 0x1f, R10 ;  /* 0x0000001fff0a7819 */ /* 0x000fe4000001140a */
[----:B------:R-:W-:Y:S02]  /*ee10*/  ISETP.GE.AND P2, PT, R252, c[0x0][0x3c8], PT ;  /* 0x0000f200fc007a0c */ /* 0x000fe40003f46270 */
[----:B------:R-:W-:Y:S02]  /*ee20*/  SHF.R.S32.HI R15, RZ, 0x1f, R244 ;  /* 0x0000001fff0f7819 */ /* 0x000fe400000114f4 */
[----:B------:R-:W-:Y:S02]  /*ee30*/  SHF.R.S32.HI R14, RZ, 0x1f, R243 ;  /* 0x0000001fff0e7819 */ /* 0x000fe400000114f3 */
[-C--:B--2---:R-:W-:Y:S02]  /*ee40*/  @!P5 LEA R6, P4, R11, R0.reuse, 0x2 ;  /* 0x000000000b06d211 */ /* 0x084fe400078810ff */
[----:B----4-:R-:W-:-:S02]  /*ee50*/  @!P1 LEA R2, P3, R8, R0, 0x2 ;  /* 0x0000000008029211 */ /* 0x010fc400078610ff */
[-C--:B------:R-:W-:Y:S02]  /*ee60*/  @!P5 LEA.HI.X R7, R11, R4.reuse, R13, 0x2, P4 ;  /* 0x000000040b07d211 */ /* 0x080fe400020f140d */
[----:B------:R-:W-:Y:S02]  /*ee70*/  @!P1 LEA.HI.X R3, R8, R4, R10, 0x2, P3 ;  /* 0x0000000408039211 */ /* 0x000fe400018f140a */
[----:B------:R-:W-:Y:S01]  /*ee80*/  IADD3 R10, R228, 0x60, RZ ;  /* 0x00000060e40a7810 */ /* 0x000fe20007ffe0ff */
[----:B------:R2:W-:Y:S01]  /*ee90*/  @!P5 ST.E.64 [R6.64], R44 ;  /* 0x0000002c0600d985 */ /* 0x0005e2000c101b08 */
[----:B------:R-:W-:Y:S02]  /*eea0*/  ISETP.GE.AND P5, PT, R251, c[0x0][0x3c8], PT ;  /* 0x0000f200fb007a0c */ /* 0x000fe40003fa6270 */
[----:B------:R-:W-:Y:S01]  /*eeb0*/  SHF.R.S32.HI R10, RZ, 0x1f, R10 ;  /* 0x0000001fff0a7819 */ /* 0x000fe2000001140a */
[----:B------:R4:W-:Y:S01]  /*eec0*/  @!P1 ST.E.64 [R2.64], R48 ;  /* 0x0000003002009985 */ /* 0x0009e2000c101b08 */
        /* <DEDUP_REMOVED lines=11> */
[----:B------:R-:W-:Y:S01]  /*ef80*/  ISETP.GE.AND P4, PT, R248, c[0x0][0x3c8], PT ;  /* 0x0000f200f8007a0c */ /* 0x000fe20003f86270 */
[----:B------:R4:W-:Y:S01]  /*ef90*/  @!P2 ST.E.64 [R2.64], R56 ;  /* 0x000000380200a985 */ /* 0x0009e2000c101b08 */
[----:B------:R-:W-:Y:S02]  /*efa0*/  SHF.R.S32.HI R8, RZ, 0x1f, R250 ;  /* 0x0000001fff087819 */ /* 0x000fe400000114fa */
[----:B------:R-:W-:-:S02]  /*efb0*/  SHF.R.S32.HI R10, RZ, 0x1f, R249 ;  /* 0x0000001fff0a7819 */ /* 0x000fc400000114f9 */
[CC--:B--2---:R-:W-:Y:S02]  /*efc0*/  @!P5 LEA R6, P3, R251.reuse, R0.reuse, 0x2 ;  /* 0x00000000fb06d211 */ /* 0x0c4fe400078610ff */
[C---:B----4-:R-:W-:Y:S02]  /*efd0*/  @!P1 LEA R2, P2, R250.reuse, R0, 0x2 ;  /* 0x00000000fa029211 */ /* 0x050fe400078410ff */
        /* <DEDUP_REMOVED lines=37> */
.L_x_2731:
[----:B------:R-:W-:Y:S05]  /*f230*/  BSYNC B0 ;  /* 0x0000000000007941 */ /* 0x000fea0003800000 */
.L_x_2730:
[----:B------:R-:W-:Y:S05]  /*f240*/  BRA.DIV ~URZ, `(.L_x_2732) ;  /* 0x000046127f007947 */ /* 0x000fea000b800000 */
[----:B--2---:R2:W1:Y:S04]  /*f250*/  SHFL.IDX PT, R4, R5, 0x1, 0x1c1f ;  /* 0x003c1f0005047f89 */ /* 0x00446800000e0000 */
[----:B----4-:R2:W4:Y:S02]  /*f260*/  SHFL.IDX PT, R0, R12, 0x1, 0x1c1f ;  /* 0x003c1f000c007f89 */ /* 0x01052400000e0000 */
.L_x_2805:
[----:B------:R-:W-:Y:S05]  /*f270*/  @P0 BRA `(.L_x_2727) ;  /* 0x000015a000000947 */ /* 0x000fea0003800000 */
[C---:B-12---:R-:W-:Y:S02]  /*f280*/  IADD3 R5, R228.reuse, 0x8, RZ ;  /* 0x00000008e4057810 */ /* 0x046fe40007ffe0ff */
[C---:B---3--:R-:W-:Y:S02]  /*f290*/  IADD3 R12, R228.reuse, 0x10, RZ ;  /* 0x00000010e40c7810 */ /* 0x048fe40007ffe0ff */
[----:B------:R-:W-:Y:S02]  /*f2a0*/  ISETP.GE.AND P3, PT, R5, c[0x0][0x3c8], PT ;  /* 0x0000f20005007a0c */ /* 0x000fe40003f66270 */
[----:B------:R-:W-:-:S02]  /*f2b0*/  ISETP.GE.AND P4, PT, R228, c[0x0][0x3c8], PT ;  /* 0x0000f200e4007a0c */ /* 0x000fc40003f86270 */
[----:B------:R-:W-:Y:S02]  /*f2c0*/  ISETP.GE.AND P2, PT, R12, c[0x0][0x3c8], PT ;  /* 0x0000f2000c007a0c */ /* 0x000fe40003f46270 */
[C---:B------:R-:W-:Y:S02]  /*f2d0*/  IADD3 R8, R228.reuse, 0x8, RZ ;  /* 0x00000008e4087810 */ /* 0x040fe40007ffe0ff */
[C---:B------:R-:W-:Y:S02]  /*f2e0*/  IADD3 R13, R228.reuse, 0x18, RZ ;  /* 0x00000018e40d7810 */ /* 0x040fe40007ffe0ff */
[----:B------:R-:W-:Y:S02]  /*f2f0*/  SHF.R.S32.HI R8, RZ, 0x1f, R8 ;  /* 0x0000001fff087819 */ /* 0x000fe40000011408 */
[----:B------:R-:W-:Y:S02]  /*f300*/  ISETP.GE.AND P1, PT, R13, c[0x0][0x3c8], PT ;  /* 0x0000f2000d007a0c */ /* 0x000fe40003f26270 */
[----:B----4-:R-:W-:Y:S01]  /*f310*/  @!P3 LEA R2, P5, R5, R0, 0x2 ;  /* 0x000000000502b211 */ /* 0x010fe200078a10ff */
[----:B------:R-:W-:Y:S01]  /*f320*/  @!P4 IMAD.MOV.U32 R6, RZ, RZ, R0 ;  /* 0x000000ffff06c224 */ /* 0x000fe200078e0000 */
[C---:B------:R-:W-:Y:S01]  /*f330*/  IADD3 R15, R228.reuse, 0x10, RZ ;  /* 0x00000010e40f7810 */ /* 0x040fe20007ffe0ff */
[----:B------:R-:W-:Y:S01]  /*f340*/  @!P4 IMAD.MOV.U32 R7, RZ, RZ, R4 ;  /* 0x000000ffff07c224 */ /* 0x000fe200078e0004 */
[----:B------:R-:W-:-:S02]  /*f350*/  IADD3 R11, R228, 0x20, RZ ;  /* 0x00000020e40b7810 */ /* 0x000fc40007ffe0ff */
[----:B------:R-:W-:Y:S01]  /*f360*/  @!P3 LEA.HI.X R3, R5, R4, R8, 0x2, P5 ;  /* 0x000000040503b211 */ /* 0x000fe200028f1408 */
[----:B------:R-:W-:Y:S01]  /*f370*/  @!P4 IMAD.WIDE R6, R228, 0x4, R6 ;  /* 0x00000004e406c825 */ /* 0x000fe200078e0206 */
[----:B------:R-:W-:Y:S02]  /*f380*/  @!P2 LEA R8, P6, R12, R0, 0x2 ;  /* 0x000000000c08a211 */ /* 0x000fe400078c10ff */
[----:B------:R-:W-:Y:S02]  /*f390*/  SHF.R.S32.HI R15, RZ, 0x1f, R15 ;  /* 0x0000001fff0f7819 */ /* 0x000fe4000001140f */
[----:B------:R-:W-:Y:S01]  /*f3a0*/  ISETP.GE.AND P0, PT, R11, c[0x0][0x3c8], PT ;  /* 0x0000f2000b007a0c */ /* 0x000fe20003f06270 */
[----:B------:R1:W-:Y:S01]  /*f3b0*/  @!P4 ST.E.64 [R6.64], R96 ;  /* 0x000000600600c985 */ /* 0x0003e2000c101b08 */
[----:B------:R-:W-:Y:S02]  /*f3c0*/  IADD3 R10, R228, 0x28, RZ ;  /* 0x00000028e40a7810 */ /* 0x000fe40007ffe0ff */
[----:B------:R-:W-:Y:S01]  /*f3d0*/  @!P2 LEA.HI.X R9, R12, R4, R15, 0x2, P6 ;  /* 0x000000040c09a211 */ /* 0x000fe200030f140f */
[----:B------:R2:W-:Y:S01]  /*f3e0*/  @!P3 ST.E.64 [R2.64], R84 ;  /* 0x000000540200b985 */ /* 0x0005e2000c101b08 */
[----:B------:R-:W-:-:S02]  /*f3f0*/  IADD3 R15, R228, 0x18, RZ ;  /* 0x00000018e40f7810 */ /* 0x000fc40007ffe0ff */
[----:B------:R-:W-:Y:S01]  /*f400*/  ISETP.GE.AND P5, PT, R10, c[0x0][0x3c8], PT ;  /* 0x0000f2000a007a0c */ /* 0x000fe20003fa6270 */
[----:B------:R3:W-:Y:S01]  /*f410*/  @!P2 ST.E.64 [R8.64], R132 ;  /* 0x000000840800a985 */ /* 0x0007e2000c101b08 */
[----:B------:R-:W-:Y:S02]  /*f420*/  SHF.R.S32.HI R15, RZ, 0x1f, R15 ;  /* 0x0000001fff0f7819 */ /* 0x000fe4000001140f */
[C---:B------:R-:W-:Y:S02]  /*f430*/  IADD3 R14, R228.reuse, 0x30, RZ ;  /* 0x00000030e40e7810 */ /* 0x040fe40007ffe0ff */
[----:B------:R-:W-:Y:S02]  /*f440*/  IADD3 R12, R228, 0x20, RZ ;  /* 0x00000020e40c7810 */ /* 0x000fe40007ffe0ff */
[----:B------:R-:W-:Y:S02]  /*f450*/  ISETP.GE.AND P4, PT, R14, c[0x0][0x3c8], PT ;  /* 0x0000f2000e007a0c */ /* 0x000fe40003f86270 */
[----:B------:R-:W-:-:S02]  /*f460*/  IADD3 R5, R228, 0x38, RZ ;  /* 0x00000038e4057810 */ /* 0x000fc40007ffe0ff */
[----:B------:R-:W-:Y:S02]  /*f470*/  SHF.R.S32.HI R12, RZ, 0x1f, R12 ;  /* 0x0000001fff0c7819 */ /* 0x000fe4000001140c */
[----:B-1----:R-:W-:-:S04]  /*f480*/  @!P1 LEA R6, P3, R13, R0, 0x2 ;  /* 0x000000000d069211 */ /* 0x002fc800078610ff */
[----:B------:R-:W-:Y:S02]  /*f490*/  @!P1 LEA.HI.X R7, R13, R4, R15, 0x2, P3 ;  /* 0x000000040d079211 */ /* 0x000fe400018f140f */
[----:B--2---:R-:W-:Y:S02]  /*f4a0*/  @!P0 LEA R2, P6, R11, R0, 0x2 ;  /* 0x000000000b028211 */ /* 0x004fe400078c10ff */
[----:B------:R-:W-:Y:S01]  /*f4b0*/  IADD3 R15, R228, 0x28, RZ ;  /* 0x00000028e40f7810 */ /* 0x000fe20007ffe0ff */
[----:B------:R1:W-:Y:S01]  /*f4c0*/  @!P1 ST.E.64 [R6.64], R106 ;  /* 0x0000006a06009985 */ /* 0x0003e2000c101b08 */
[----:B------:R-:W-:Y:S02]  /*f4d0*/  ISETP.GE.AND P3, PT, R5, c[0x0][0x3c8], PT ;  /* 0x0000f20005007a0c */ /* 0x000fe40003f66270 */
[----:B------:R-:W-:Y:S02]  /*f4e0*/  @!P0 LEA.HI.X R3, R11, R4, R12, 0x2, P6 ;  /* 0x000000040b038211 */ /* 0x000fe400030f140c */
[----:B---3--:R-:W-:-:S02]  /*f4f0*/  @!P5 LEA R8, P1, R10, R0, 0x2 ;  /* 0x000000000a08d211 */ /* 0x008fc400078210ff */
[----:B------:R-:W-:Y:S01]  /*f500*/  SHF.R.S32.HI R15, RZ, 0x1f, R15 ;  /* 0x0000001fff0f7819 */ /* 0x000fe2000001140f */
[----:B------:R2:W-:Y:S01]  /*f510*/  @!P0 ST.E.64 [R2.64], R88 ;  /* 0x0000005802008985 */ /* 0x0005e2000c101b08 */
[----:B------:R-:W-:Y:S02]  /*f520*/  IADD3 R12, R228, 0x40, RZ ;  /* 0x00000040e40c7810 */ /* 0x000fe40007ffe0ff */
[----:B------:R-:W-:Y:S02]  /*f530*/  @!P5 LEA.HI.X R9, R10, R4, R15, 0x2, P1 ;  /* 0x000000040a09d211 */ /* 0x000fe400008f140f */
[----:B------:R-:W-:Y:S02]  /*f540*/  ISETP.GE.AND P2, PT, R12, c[0x0][0x3c8], PT ;  /* 0x0000f2000c007a0c */ /* 0x000fe40003f46270 */
[C---:B------:R-:W-:Y:S01]  /*f550*/  IADD3 R15, R228.reuse, 0x30, RZ ;  /* 0x00000030e40f7810 */ /* 0x040fe20007ffe0ff */
[----:B------:R3:W-:Y:S01]  /*f560*/  @!P5 ST.E.64 [R8.64], R122 ;  /* 0x0000007a0800d985 */ /* 0x0007e2000c101b08 */
[----:B------:R-:W-:-:S02]  /*f570*/  IADD3 R10, R228, 0x38, RZ ;  /* 0x00000038e40a7810 */ /* 0x000fc40007ffe0ff */
[----:B------:R-:W-:Y:S02]  /*f580*/  SHF.R.S32.HI R15, RZ, 0x1f, R15 ;  /* 0x0000001fff0f7819 */ /* 0x000fe4000001140f */
[C---:B------:R-:W-:Y:S02]  /*f590*/  IADD3 R13, R228.reuse, 0x48, RZ ;  /* 0x00000048e40d7810 */ /* 0x040fe40007ffe0ff */
[----:B------:R-:W-:Y:S02]  /*f5a0*/  IADD3 R11, R228, 0x50, RZ ;  /* 0x00000050e40b7810 */ /* 0x000fe40007ffe0ff */
[----:B------:R-:W-:Y:S02]  /*f5b0*/  SHF.R.S32.HI R10, RZ, 0x1f, R10 ;  /* 0x0000001fff0a7819 */ /* 0x000fe4000001140a */
[----:B------:R-:W-:Y:S02]  /*f5c0*/  ISETP.GE.AND P1, PT, R13, c[0x0][0x3c8], PT ;  /* 0x0000f2000d007a0c */ /* 0x000fe40003f26270 */
[----:B-1----:R-:W-:-:S04]  /*f5d0*/  @!P4 LEA R6, P0, R14, R0, 0x2 ;  /* 0x000000000e06c211 */ /* 0x002fc800078010ff */
[----:B------:R-:W-:Y:S02]  /*f5e0*/  @!P4 LEA.HI.X R7, R14, R4, R15, 0x2, P0 ;  /* 0x000000040e07c211 */ /* 0x000fe400000f140f */
[----:B------:R-:W-:Y:S02]  /*f5f0*/  IADD3 R14, R228, 0x40, RZ ;  /* 0x00000040e40e7810 */ /* 0x000fe40007ffe0ff */
[----:B--2---:R-:W-:Y:S01]  /*f600*/  @!P3 LEA R2, P6, R5, R0, 0x2 ;  /* 0x000000000502b211 */ /* 0x004fe200078c10ff */
[----:B------:R1:W-:Y:S01]  /*f610*/  @!P4 ST.E.64 [R6.64], R110 ;  /* 0x0000006e0600c985 */ /* 0x0003e2000c101b08 */
[----:B------:R-:W-:Y:S02]  /*f620*/  ISETP.GE.AND P0, PT, R11, c[0x0][0x3c8], PT ;  /* 0x0000f2000b007a0c */ /* 0x000fe40003f06270 */
[----:B------:R-:W-:Y:S02]  /*f630*/  @!P3 LEA.HI.X R3, R5, R4, R10, 0x2, P6 ;  /* 0x000000040503b211 */ /* 0x000fe400030f140a */
[----:B------:R-:W-:-:S02]  /*f640*/  SHF.R.S32.HI R14, RZ, 0x1f, R14 ;  /* 0x0000001fff0e7819 */ /* 0x000fc4000001140e */
[----:B---3--:R-:W-:Y:S01]  /*f650*/  @!P2 LEA R8, P6, R12, R0, 0x2 ;  /* 0x000000000c08a211 */ /* 0x008fe200078c10ff */
[----:B------:R2:W-:Y:S01]  /*f660*/  @!P3 ST.E.64 [R2.64], R92 ;  /* 0x0000005c0200b985 */ /* 0x0005e2000c101b08 */
[----:B------:R-:W-:Y:S02]  /*f670*/  IADD3 R10, R228, 0x60, RZ ;  /* 0x00000060e40a7810 */ /* 0x000fe40007ffe0ff */
        /* <DEDUP_REMOVED lines=9> */
[----:B------:R-:W-:Y:S02]  /*f710*/  ISETP.GE.AND P2, PT, R251, c[0x0][0x3c8], PT ;  /* 0x0000f200fb007a0c */ /* 0x000fe40003f46270 */
[----:B-1----:R-:W-:-:S04]  /*f720*/  @!P1 LEA R6, P3, R13, R0, 0x2 ;  /* 0x000000000d069211 */ /* 0x002fc800078610ff */
[----:B------:R-:W-:Y:S02]  /*f730*/  @!P1 LEA.HI.X R7, R13, R4, R14, 0x2, P3 ;  /* 0x000000040d079211 */ /* 0x000fe400018f140e */
[----:B------:R-:W-:Y:S02]  /*f740*/  ISETP.GE.AND P3, PT, R252, c[0x0][0x3c8], PT ;  /* 0x0000f200fc007a0c */ /* 0x000fe40003f66270 */
[C---:B--2---:R-:W-:Y:S01]  /*f750*/  @!P0 LEA R2, P6, R11.reuse, R0, 0x2 ;  /* 0x000000000b028211 */ /* 0x044fe200078c10ff */
[----:B------:R1:W-:Y:S01]  /*f760*/  @!P1 ST.E.64 [R6.64], R114 ;  /* 0x0000007206009985 */ /* 0x0003e2000c101b08 */
[----:B------:R-:W-:Y:S02]  /*f770*/  ISETP.GE.AND P1, PT, R250, c[0x0][0x3c8], PT ;  /* 0x0000f200fa007a0c */ /* 0x000fe40003f26270 */
[----:B------:R-:W-:Y:S02]  /*f780*/  @!P0 LEA.HI.X R3, R11, R4, R12, 0x2, P6 ;  /* 0x000000040b038211 */ /* 0x000fe400030f140c */
[----:B------:R-:W-:-:S02]  /*f790*/  IADD3 R11, R228, 0x60, RZ ;  /* 0x00000060e40b7810 */ /* 0x000fc40007ffe0ff */
[----:B------:R-:W-:Y:S01]  /*f7a0*/  IADD3 R12, R228, 0x58, RZ ;  /* 0x00000058e40c7810 */ /* 0x000fe20007ffe0ff */
[----:B------:R2:W-:Y:S01]  /*f7b0*/  @!P0 ST.E.64 [R2.64], R46 ;  /* 0x0000002e02008985 */ /* 0x0005e2000c101b08 */
[----:B------:R-:W-:Y:S02]  /*f7c0*/  SHF.R.S32.HI R11, RZ, 0x1f, R11 ;  /* 0x0000001fff0b7819 */ /* 0x000fe4000001140b */
[C---:B---3--:R-:W-:Y:S02]  /*f7d0*/  @!P5 LEA R8, P6, R5.reuse, R0, 0x2 ;  /* 0x000000000508d211 */ /* 0x048fe400078c10ff */
[----:B------:R-:W-:Y:S02]  /*f7e0*/  SHF.R.S32.HI R12, RZ, 0x1f, R12 ;  /* 0x0000001fff0c7819 */ /* 0x000fe4000001140c */
[----:B------:R-:W-:Y:S02]  /*f7f0*/  SHF.R.S32.HI R13, RZ, 0x1f, R245 ;  /* 0x0000001fff0d7819 */ /* 0x000fe400000114f5 */
[----:B------:R-:W-:-:S02]  /*f800*/  @!P5 LEA.HI.X R9, R5, R4, R12, 0x2, P6 ;  /* 0x000000040509d211 */ /* 0x000fc400030f140c */
[----:B------:R-:W-:Y:S02]  /*f810*/  SHF.R.S32.HI R5, RZ, 0x1f, R252 ;  /* 0x0000001fff057819 */ /* 0x000fe400000114fc */
[----:B------:R-:W-:Y:S01]  /*f820*/  SHF.R.S32.HI R12, RZ, 0x1f, R244 ;  /* 0x0000001fff0c7819 */ /* 0x000fe200000114f4 */
        /* <DEDUP_REMOVED lines=9> */
[----:B------:R-:W-:Y:S01]  /*f8c0*/  SHF.R.S32.HI R10, RZ, 0x1f, R250 ;  /* 0x0000001fff0a7819 */ /* 0x000fe200000114fa */
[----:B------:R2:W-:Y:S01]  /*f8d0*/  @!P3 ST.E.64 [R2.64], R50 ;  /* 0x000000320200b985 */ /* 0x0005e2000c101b08 */
[----:B------:R-:W-:Y:S02]  /*f8e0*/  SHF.R.S32.HI R5, RZ, 0x1f, R249 ;  /* 0x0000001fff057819 */ /* 0x000fe400000114f9 */
[----:B---3--:R-:W-:-:S04]  /*f8f0*/  @!P2 LEA R8, P5, R251, R0, 0x2 ;  /* 0x00000000fb08a211 */ /* 0x008fc800078a10ff */
        /* <DEDUP_REMOVED lines=42> */
.L_x_2712:
        /* <DEDUP_REMOVED lines=19> */
.L_x_2733:
        /* <DEDUP_REMOVED lines=55> */
.L_x_2735:
[----:B------:R-:W-:Y:S05]  /*10040*/  BSYNC B0 ;  /* 0x0000000000007941 */ /* 0x000fea0003800000 */
.L_x_2734:
        /* <DEDUP_REMOVED lines=34> */
.L_x_2806:
[----:B------:R-:W-:Y:S05]  /*10270*/  BRA.DIV ~URZ, `(.L_x_2737) ;  /* 0x000037227f007947 */ /* 0x000fea000b800000 */
[----:B------:R3:W4:Y:S02]  /*10280*/  SHFL.IDX PT, R0, R12, RZ, 0x181f ;  /* 0x00181fff0c007589 */ /* 0x00072400000e0000 */
.L_x_2807:
        /* <DEDUP_REMOVED lines=20> */
.L_x_2739:
[----:B------:R-:W-:Y:S05]  /*103d0*/  BSYNC B0 ;  /* 0x0000000000007941 */ /* 0x000fea0003800000 */
.L_x_2738:
[----:B------:R-:W-:Y:S05]  /*103e0*/  BRA.DIV ~URZ, `(.L_x_2740) ;  /* 0x000036227f007947 */ /* 0x000fea000b800000 */
[----:B--2---:R2:W1:Y:S04]  /*103f0*/  SHFL.IDX PT, R8, R9, 0x1, 0x181f ;  /* 0x00381f0009087f89 */ /* 0x00446800000e0000 */
[----:B----4-:R2:W4:Y:S02]  /*10400*/  SHFL.IDX PT, R0, R12, 0x1, 0x181f ;  /* 0x00381f000c007f89 */ /* 0x01052400000e0000 */
.L_x_2808:
        /* <DEDUP_REMOVED lines=19> */
.L_x_2742:
[----:B------:R-:W-:Y:S05]  /*10540*/  BSYNC B0 ;  /* 0x0000000000007941 */ /* 0x000fea0003800000 */
.L_x_2741:
[----:B------:R-:W-:Y:S05]  /*10550*/  BRA.DIV ~URZ, `(.L_x_2743) ;  /* 0x000035827f007947 */ /* 0x000fea000b800000 */
[----:B-1----:R1:W2:Y:S02]  /*10560*/  SHFL.IDX PT, R8, R9, 0x2, 0x181f ;  /* 0x00581f0009087f89 */ /* 0x0022a400000e0000 */
.L_x_2809:
[----:B------:R-:W-:Y:S05]  /*10570*/  BRA.DIV ~URZ, `(.L_x_2744) ;  /* 0x000035d27f007947 */ /* 0x000fea000b800000 */
[----:B----4-:R4:W1:Y:S02]  /*10580*/  SHFL.IDX PT, R0, R12, 0x2, 0x181f ;  /* 0x00581f000c007f89 */ /* 0x01086400000e0000 */
.L_x_2810:
        /* <DEDUP_REMOVED lines=19> */
.L_x_2746:
[----:B------:R-:W-:Y:S05]  /*106c0*/  BSYNC B0 ;  /* 0x0000000000007941 */ /* 0x000fea0003800000 */
.L_x_2745:
[----:B------:R-:W-:Y:S05]  /*106d0*/  BRA.DIV ~URZ, `(.L_x_2747) ;  /* 0x000034e27f007947 */ /* 0x000fea000b800000 */
[----:B--2---:R2:W3:Y:S04]  /*106e0*/  SHFL.IDX PT, R8, R9, 0x3, 0x181f ;  /* 0x00781f0009087f89 */ /* 0x0044e800000e0000 */
[----:B-1----:R2:W1:Y:S02]  /*106f0*/  SHFL.IDX PT, R0, R12, 0x3, 0x181f ;  /* 0x00781f000c007f89 */ /* 0x00246400000e0000 */
.L_x_2811:
        /* <DEDUP_REMOVED lines=18> */
.L_x_2727:
[----:B------:R-:W-:Y:S05]  /*10820*/  BSYNC B1 ;  /* 0x0000000000017941 */ /* 0x000fea0003800000 */
.L_x_2711:
[----:B------:R-:W-:-:S13]  /*10830*/  ISETP.NE.AND P0, PT, RZ, UR6, PT ;  /* 0x00000006ff007c0c */ /* 0x000fda000bf05270 */
[----:B------:R-:W-:Y:S01]  /*10840*/  @P0 WARPSYNC 0xffffffff ;  /* 0xffffffff00000948 */ /* 0x000fe20003800000 */
[----:B------:R-:W-:Y:S06]  /*10850*/  @P0 BAR.SYNC.DEFER_BLOCKING 0x5, 0x100 ;  /* 0x0144000000000b1d */ /* 0x000fec0000010000 */
[----:B------:R-:W4:Y:S04]  /*10860*/  @P0 LDS.128 R224, [0x24100] ;  /* 0x02410000ffe00984 */ /* 0x000f280000000c00 */
[----:B------:R-:W-:Y:S06]  /*10870*/  @P0 BAR.ARV 0x4, 0x100 ;  /* 0x0104000000000b1d */ /* 0x000fec0000002000 */
[----:B------:R-:W-:Y:S05]  /*10880*/  @P0 BRA `(.L_x_2748) ;  /* 0x00000f7000000947 */ /* 0x000fea0003800000 */
[----:B-1--4-:R-:W1:Y:S01]  /*10890*/  S2R R0, SR_TID.X ;  /* 0x0000000000007919 */ /* 0x012e620000002100 */
[----:B---3--:R-:W-:Y:S01]  /*108a0*/  IMAD.MOV.U32 R7, RZ, RZ, RZ ;  /* 0x000000ffff077224 */ /* 0x008fe200078e00ff */
[----:B-1----:R-:W-:-:S04]  /*108b0*/  LOP3.LUT R13, R0, 0x1f, RZ, 0xc0, !PT ;  /* 0x0000001f000d7812 */ /* 0x002fc800078ec0ff */
[----:B------:R-:W-:Y:S01]  /*108c0*/  ISETP.NE.AND P5, PT, R13, 0x1f, PT ;  /* 0x0000001f0d00780c */ /* 0x000fe20003fa5270 */
[----:B------:R-:W-:Y:S10]  /*108d0*/  BRA.DIV ~URZ, `(.L_x_2749) ;  /* 0x000033b27f007947 */ /* 0x000ff4000b800000 */
[----:B--2---:R1:W2:Y:S02]  /*108e0*/  SHFL.IDX PT, R9, R28, RZ, 0x1f ;  /* 0x00001fff1c097589 */ /* 0x0042a400000e0000 */
.L_x_2812:
[----:B------:R-:W-:Y:S05]  /*108f0*/  BRA.DIV ~URZ, `(.L_x_2750) ;  /* 0x000034027f007947 */ /* 0x000fea000b800000 */
[----:B------:R3:W4:Y:S02]  /*10900*/  SHFL.IDX PT, R8, R28, 0x1, 0x1f ;  /* 0x00201f001c087f89 */ /* 0x00072400000e0000 */
.L_x_2813:
        /* <DEDUP_REMOVED lines=18> */
.L_x_2814:
        /* <DEDUP_REMOVED lines=16> */
.L_x_2815:
[----:B---3--:R-:W-:Y:S01]  /*10b30*/  IMAD R0, R0, c[0x0][0x538], RZ ;  /* 0x00014e0000007a24 */ /* 0x008fe200078e02ff */
[----:B------:R-:W-:Y:S04]  /*10b40*/  BSSY B1, `(.L_x_2753) ;  /* 0x00000c6000017945 */ /* 0x000fe80003800000 */
[----:B----4-:R-:W-:-:S04]  /*10b50*/  IADD3 R8, R0, R8, RZ ;  /* 0x0000000800087210 */ /* 0x010fc80007ffe0ff */
[----:B--2---:R-:W-:-:S13]  /*10b60*/  ISETP.GT.AND P6, PT, R8, R9, PT ;  /* 0x000000090800720c */ /* 0x004fda0003fc4270 */
[----:B------:R-:W-:Y:S05]  /*10b70*/  @P6 BRA `(.L_x_2754) ;  /* 0x0000024000006947 */ /* 0x000fea0003800000 */
.L_x_2758:
        /* <DEDUP_REMOVED lines=16> */
.L_x_2816:
        /* <DEDUP_REMOVED lines=16> */
.L_x_2817:
[----:B--2---:R-:W-:-:S05]  /*10d80*/  IMAD R0, R0, c[0x0][0x538], RZ ;  /* 0x00014e0000007a24 */ /* 0x004fca00078e02ff */
[----:B------:R-:W-:-:S04]  /*10d90*/  IADD3 R8, R0, R8, RZ ;  /* 0x0000000800087210 */ /* 0x000fc80007ffe0ff */
[----:B------:R-:W-:-:S13]  /*10da0*/  ISETP.GT.AND P6, PT, R8, R9, PT ;  /* 0x000000090800720c */ /* 0x000fda0003fc4270 */
[----:B-1----:R-:W-:Y:S05]  /*10db0*/  @!P6 BRA `(.L_x_2758) ;  /* 0xfffffdc00000e947 */ /* 0x002fea000383ffff */
.L_x_2754:
[----:B------:R-:W-:-:S05]  /*10dc0*/  IADD3 R8, -R0, R8, RZ ;  /* 0x0000000800087210 */ /* 0x000fca0007ffe1ff */
[----:B------:R-:W-:-:S05]  /*10dd0*/  IMAD R0, R4, c[0x0][0x538], R8 ;  /* 0x00014e0004007a24 */ /* 0x000fca00078e0208 */
[----:B------:R-:W-:Y:S01]  /*10de0*/  ISETP.GT.AND P0, PT, R0, R9, PT ;  /* 0x000000090000720c */ /* 0x000fe20003f04270 */
[----:B------:R-:W-:-:S12]  /*10df0*/  BRA.DIV ~URZ, `(.L_x_2759) ;  /* 0x000033627f007947 */ /* 0x000fd8000b800000 */
[----:B------:R-:W-:-:S04]  /*10e00*/  VOTE.ANY R5, PT, !P0 ;  /* 0x0000000000057806 */ /* 0x000fc800040e0100 */
.L_x_2818:
[----:B------:R-:W2:Y:S02]  /*10e10*/  POPC R0, R5 ;  /* 0x0000000500007309 */ /* 0x000ea40000000000 */
[----:B--2---:R-:W-:Y:S01]  /*10e20*/  IADD3 R227, R0, R227, RZ ;  /* 0x000000e300e37210 */ /* 0x004fe20007ffe0ff */
[----:B------:R-:W-:Y:S05]  /*10e30*/  BRA.DIV ~URZ, `(.L_x_2760) ;  /* 0x000033727f007947 */ /* 0x000fea000b800000 */
[----:B------:R2:W3:Y:S04]  /*10e40*/  SHFL.IDX PT, R11, R6, R0, 0x1f ;  /* 0x00001f00060b7589 */ /* 0x0004e800000e0000 */
[----:B------:R2:W4:Y:S02]  /*10e50*/  SHFL.IDX PT, R7, R7, R0, 0x1f ;  /* 0x00001f0007077589 */ /* 0x00052400000e0000 */
.L_x_2819:
[----:B------:R-:W-:Y:S01]  /*10e60*/  ISETP.NE.AND P0, PT, R5, RZ, PT ;  /* 0x000000ff0500720c */ /* 0x000fe20003f05270 */
[----:B------:R-:W-:-:S12]  /*10e70*/  BSSY B0, `(.L_x_2761) ;  /* 0x0000005000007945 */ /* 0x000fd80003800000 */
[----:B------:R-:W-:Y:S05]  /*10e80*/  @!P0 BRA `(.L_x_2762) ;  /* 0x0000003000008947 */ /* 0x000fea0003800000 */
[----:B--2---:R-:W-:Y:S01]  /*10e90*/  IADD3 R0, R0, -0x1, RZ ;  /* 0xffffffff00007810 */ /* 0x004fe20007ffe0ff */
[----:B------:R-:W-:Y:S05]  /*10ea0*/  BRA.DIV ~URZ, `(.L_x_2763) ;  /* 0x000033d27f007947 */ /* 0x000fea000b800000 */
[----:B------:R2:W1:Y:S02]  /*10eb0*/  SHFL.IDX PT, R10, R4, R0, 0x1f ;  /* 0x00001f00040a7589 */ /* 0x00046400000e0000 */
.L_x_2762:
[----:B------:R-:W-:Y:S05]  /*10ec0*/  BSYNC B0 ;  /* 0x0000000000007941 */ /* 0x000fea0003800000 */
.L_x_2761:
        /* <DEDUP_REMOVED lines=67> */
.L_x_2765:
        /* <DEDUP_REMOVED lines=66> */
.L_x_2766:
[----:B------:R-:W-:Y:S05]  /*11720*/  BSYNC B0 ;  /* 0x0000000000007941 */ /* 0x000fea0003800000 */
.L_x_2764:
[----:B------:R-:W-:-:S04]  /*11730*/  LOP3.LUT R0, RZ, R0, RZ, 0x33, !PT ;  /* 0x00000000ff007212 */ /* 0x000fc800078e33ff */
[----:B------:R-:W-:Y:S01]  /*11740*/  IADD3 R225, R0, R11, RZ ;  /* 0x0000000b00e17210 */ /* 0x000fe20007ffe0ff */
[----:B------:R-:W-:Y:S05]  /*11750*/  BRA `(.L_x_2767) ;  /* 0x0000004000007947 */ /* 0x000fea0003800000 */
.L_x_2755:
[----:B------:R-:W-:Y:S01]  /*11760*/  IMAD.MOV.U32 R224, RZ, RZ, R9 ;  /* 0x000000ffffe07224 */ /* 0x000fe200078e0009 */
[----:B------:R-:W-:Y:S01]  /*11770*/  MOV R226, RZ ;  /* 0x000000ff00e27202 */ /* 0x000fe20000000f00 */
[----:B------:R-:W-:Y:S01]  /*11780*/  IMAD.MOV.U32 R225, RZ, RZ, RZ ;  /* 0x000000ffffe17224 */ /* 0x000fe200078e00ff */
[----:B------:R-:W-:Y:S02]  /*11790*/  MOV R227, c[0x0][0x53c] ;  /* 0x00014f0000e37a02 */ /* 0x000fe40000000f00 */
.L_x_2767:
[----:B------:R-:W-:Y:S05]  /*117a0*/  BSYNC B1 ;  /* 0x0000000000017941 */ /* 0x000fea0003800000 */
.L_x_2753:
[----:B------:R-:W-:Y:S01]  /*117b0*/  WARPSYNC 0xffffffff ;  /* 0xffffffff00007948 */ /* 0x000fe20003800000 */
[----:B------:R-:W-:Y:S01]  /*117c0*/  BAR.SYNC.DEFER_BLOCKING 0x4, 0x100 ;  /* 0x0104000000007b1d */ /* 0x000fe20000010000 */
[----:B------:R-:W-:-:S13]  /*117d0*/  ISETP.NE.AND P0, PT, R13, RZ, PT ;  /* 0x000000ff0d00720c */ /* 0x000fda0003f05270 */
[----:B------:R2:W-:Y:S04]  /*117e0*/  @!P0 STS.128 [0x24100], R224 ;  /* 0x024100e0ff008388 */ /* 0x0005e80000000c00 */
[----:B------:R-:W-:Y:S06]  /*117f0*/  BAR.ARV 0x5, 0x100 ;  /* 0x0144000000007b1d */ /* 0x000fec0000002000 */
.L_x_2748:
[----:B----4-:R-:W-:-:S13]  /*11800*/  ISETP.GE.AND P0, PT, R227, c[0x0][0x53c], PT ;  /* 0x00014f00e3007a0c */ /* 0x010fda0003f06270 */
[----:B-123--:R-:W-:Y:S01]  /*11810*/  @P0 CALL.REL.NOINC `(.L_x_2768) ;  /* 0x0000001000000944 */ /* 0x00efe20003c00000 */
[----:B------:R-:W-:Y:S05]  /*11820*/  BRA `(.L_x_2769) ;  /* 0xffff026000007947 */ /* 0x000fea000383ffff */
.L_x_2768:
[----:B------:R-:W-:Y:S05]  /*11830*/  EXIT ;  /* 0x000000000000794d */ /* 0x000fea0003800000 */
.L_x_2644:
[----:B------:R-:W-:Y:S01]  /*11840*/  IMAD.MOV.U32 R0, RZ, RZ, R5 ;  /* 0x000000ffff007224 */ /* 0x000fe200078e0005 */
[----:B------:R-:W-:Y:S02]  /*11850*/  MOV R2, 0x1 ;  /* 0x0000000100027802 */ /* 0x000fe40000000f00 */
[----:B------:R-:W-:Y:S02]  /*11860*/  MOV R3, 0x11880 ;  /* 0x0001188000037802 */ /* 0x000fe40000000f00 */
[----:B-1----:R-:W-:Y:S05]  /*11870*/  CALL.REL.NOINC `($__internal_46_$__cuda_sm70_shflsync_up_p) ;  /* 0x00002b2000007944 */ /* 0x002fea0003c00000 */
[----:B------:R-:W-:Y:S01]  /*11880*/  MOV R0, R4 ;  /* 0x0000000400007202 */ /* 0x000fe20000000f00 */
[----:B------:R-:W-:Y:S05]  /*11890*/  BRA `(.L_x_2770) ;  /* 0xfffeeba000007947 */ /* 0x000fea000383ffff */
.L_x_2645:
[----:B------:R-:W-:Y:S01]  /*118a0*/  IMAD.MOV.U32 R0, RZ, RZ, R5 ;  /* 0x000000ffff007224 */ /* 0x000fe200078e0005 */
[----:B------:R-:W-:Y:S02]  /*118b0*/  MOV R2, 0x2 ;  /* 0x0000000200027802 */ /* 0x000fe40000000f00 */
[----:B------:R-:W-:Y:S02]  /*118c0*/  MOV R3, 0x118e0 ;  /* 0x000118e000037802 */ /* 0x000fe40000000f00 */
[----:B-1----:R-:W-:Y:S05]  /*118d0*/  CALL.REL.NOINC `($__internal_46_$__cuda_sm70_shflsync_up_p) ;  /* 0x00002ac000007944 */ /* 0x002fea0003c00000 */
[----:B------:R-:W-:Y:S01]  /*118e0*/  SEL R0, R4, RZ, P4 ;  /* 0x000000ff04007207 */ /* 0x000fe20002000000 */
[----:B------:R-:W-:Y:S01]  /*118f0*/  IMAD.MOV.U32 R2, RZ, RZ, 0x4 ;  /* 0x00000004ff027424 */ /* 0x000fe200078e00ff */
[----:B------:R-:W-:-:S03]  /*11900*/  MOV R3, 0x11930 ;  /* 0x0001193000037802 */ /* 0x000fc60000000f00 */
[----:B------:R-:W-:Y:S02]  /*11910*/  IMAD.IADD R0, R5, 0x1, R0 ;  /* 0x0000000105007824 */ /* 0x000fe400078e0200 */
[----:B------:R-:W-:Y:S05]  /*11920*/  CALL.REL.NOINC `($__internal_46_$__cuda_sm70_shflsync_up_p) ;  /* 0x00002a7000007944 */ /* 0x000fea0003c00000 */
        /* <DEDUP_REMOVED lines=12> */
[----:B------:R-:W-:Y:S02]  /*119f0*/  MOV R29, 0x1f ;  /* 0x0000001f001d7802 */ /* 0x000fe40000000f00 */
[----:B------:R-:W-:Y:S01]  /*11a00*/  MOV R3, 0x11a40 ;  /* 0x00011a4000037802 */ /* 0x000fe20000000f00 */
[----:B------:R-:W-:-:S04]  /*11a10*/  IMAD.IADD R4, R0, 0x1, R4 ;  /* 0x0000000100047824 */ /* 0x000fc800078e0204 */
[----:B------:R-:W-:Y:S02]  /*11a20*/  IMAD.MOV.U32 R30, RZ, RZ, R4 ;  /* 0x000000ffff1e7224 */ /* 0x000fe400078e0004 */
[----:B------:R-:W-:Y:S05]  /*11a30*/  CALL.REL.NOINC `($__internal_45_$__cuda_sm70_shflsync_idx_p) ;  /* 0x0000290000007944 */ /* 0x000fea0003c00000 */
[----:B------:R-:W-:Y:S01]  /*11a40*/  MOV R0, R29 ;  /* 0x0000001d00007202 */ /* 0x000fe20000000f00 */
[----:B------:R-:W-:Y:S05]  /*11a50*/  BRA `(.L_x_2771) ;  /* 0xfffeeae000007947 */ /* 0x000fea000383ffff */
.L_x_2647:
[----:B------:R-:W-:Y:S02]  /*11a60*/  SEL R0, RZ, 0x1, P0 ;  /* 0x00000001ff007807 */ /* 0x000fe40000000000 */
[----:B------:R-:W-:Y:S02]  /*11a70*/  MOV R2, 0x11a90 ;  /* 0x00011a9000027802 */ /* 0x000fe40000000f00 */
[----:B-1----:R-:W-:Y:S05]  /*11a80*/  CALL.REL.NOINC `($__internal_47_$__cuda_sm70_votesync_ballot) ;  /* 0x0000298000007944 */ /* 0x002fea0003c00000 */
[----:B------:R-:W-:Y:S01]  /*11a90*/  MOV R6, R0 ;  /* 0x0000000000067202 */ /* 0x000fe20000000f00 */
[----:B------:R-:W-:Y:S05]  /*11aa0*/  BRA `(.L_x_2772) ;  /* 0xfffeeb2000007947 */ /* 0x000fea000383ffff */
.L_x_2648:
[----:B------:R-:W-:Y:S01]  /*11ab0*/  IMAD.MOV.U32 R30, RZ, RZ, R9 ;  /* 0x000000ffff1e7224 */ /* 0x000fe200078e0009 */
[----:B------:R-:W-:Y:S01]  /*11ac0*/  MOV R2, R0 ;  /* 0x0000000000027202 */ /* 0x000fe20000000f00 */
[----:B------:R-:W-:Y:S01]  /*11ad0*/  IMAD.MOV.U32 R29, RZ, RZ, 0x1f ;  /* 0x0000001fff1d7424 */ /* 0x000fe200078e00ff */
[----:B------:R-:W-:Y:S02]  /*11ae0*/  MOV R3, 0x11b00 ;  /* 0x00011b0000037802 */ /* 0x000fe40000000f00 */
[----:B------:R-:W-:Y:S05]  /*11af0*/  CALL.REL.NOINC `($__internal_45_$__cuda_sm70_shflsync_idx_p) ;  /* 0x0000284000007944 */ /* 0x000fea0003c00000 */
[----:B------:R-:W-:Y:S01]  /*11b00*/  IMAD.MOV.U32 R225, RZ, RZ, R29 ;  /* 0x000000ffffe17224 */ /* 0x000fe200078e001d */
[----:B------:R-:W-:Y:S01]  /*11b10*/  MOV R30, R8 ;  /* 0x00000008001e7202 */ /* 0x000fe20000000f00 */
[----:B------:R-:W-:Y:S01]  /*11b20*/  IMAD.MOV.U32 R5, RZ, RZ, RZ ;  /* 0x000000ffff057224 */ /* 0x000fe200078e00ff */
[----:B------:R-:W-:Y:S01]  /*11b30*/  MOV R2, R0 ;  /* 0x0000000000027202 */ /* 0x000fe20000000f00 */
[----:B------:R-:W-:Y:S01]  /*11b40*/  IMAD.MOV.U32 R29, RZ, RZ, 0x1f ;  /* 0x0000001fff1d7424 */ /* 0x000fe200078e00ff */
[----:B------:R-:W-:-:S02]  /*11b50*/  MOV R3, 0x11b70 ;  /* 0x00011b7000037802 */ /* 0x000fc40000000f00 */
[----:B------:R-:W-:Y:S05]  /*11b60*/  CALL.REL.NOINC `($__internal_45_$__cuda_sm70_shflsync_idx_p) ;  /* 0x000027d000007944 */ /* 0x000fea0003c00000 */
[----:B------:R-:W-:Y:S01]  /*11b70*/  MOV R9, R29 ;  /* 0x0000001d00097202 */ /* 0x000fe20000000f00 */
[----:B------:R-:W-:Y:S05]  /*11b80*/  BRA `(.L_x_2773) ;  /* 0xfffeeaa000007947 */ /* 0x000fea000383ffff */
.L_x_2651:
[----:B------:R-:W-:Y:S01]  /*11b90*/  IMAD.MOV.U32 R30, RZ, RZ, R4 ;  /* 0x000000ffff1e7224 */ /* 0x000fe200078e0004 */
[----:B------:R-:W-:-:S02]  /*11ba0*/  MOV R29, 0x1f ;  /* 0x0000001f001d7802 */ /* 0x000fc40000000f00 */
[----:B------:R-:W-:Y:S02]  /*11bb0*/  MOV R3, 0x11bd0 ;  /* 0x00011bd000037802 */ /* 0x000fe40000000f00 */
[----:B-123--:R-:W-:Y:S05]  /*11bc0*/  CALL.REL.NOINC `($__internal_45_$__cuda_sm70_shflsync_idx_p) ;  /* 0x0000277000007944 */ /* 0x00efea0003c00000 */
[----:B------:R-:W-:Y:S01]  /*11bd0*/  MOV R5, R29 ;  /* 0x0000001d00057202 */ /* 0x000fe20000000f00 */
[----:B------:R-:W-:Y:S05]  /*11be0*/  BRA `(.L_x_2650) ;  /* 0xfffeeaa000007947 */ /* 0x000fea000383ffff */
.L_x_2662:
[----:B------:R-:W-:Y:S01]  /*11bf0*/  IMAD.MOV.U32 R30, RZ, RZ, R9 ;  /* 0x000000ffff1e7224 */ /* 0x000fe200078e0009 */
[----:B------:R-:W-:Y:S01]  /*11c00*/  MOV R2, RZ ;  /* 0x000000ff00027202 */ /* 0x000fe20000000f00 */
[----:B------:R-:W-:Y:S01]  /*11c10*/  IMAD.MOV.U32 R29, RZ, RZ, 0x181f ;  /* 0x0000181fff1d7424 */ /* 0x000fe200078e00ff */
[----:B------:R-:W-:Y:S02]  /*11c20*/  MOV R3, 0x11c40 ;  /* 0x00011c4000037802 */ /* 0x000fe40000000f00 */
[----:B-----5:R-:W-:Y:S05]  /*11c30*/  CALL.REL.NOINC `($__internal_45_$__cuda_sm70_shflsync_idx_p) ;  /* 0x0000270000007944 */ /* 0x020fea0003c00000 */
[----:B------:R-:W-:Y:S01]  /*11c40*/  MOV R8, R29 ;  /* 0x0000001d00087202 */ /* 0x000fe20000000f00 */
[----:B------:R-:W-:Y:S05]  /*11c50*/  BRA `(.L_x_2774) ;  /* 0xffff0af000007947 */ /* 0x000fea000383ffff */
.L_x_2663:
[----:B------:R-:W-:Y:S01]  /*11c60*/  IMAD.MOV.U32 R30, RZ, RZ, R12 ;  /* 0x000000ffff1e7224 */ /* 0x000fe200078e000c */
[----:B------:R-:W-:Y:S01]  /*11c70*/  MOV R2, RZ ;  /* 0x000000ff00027202 */ /* 0x000fe20000000f00 */
[----:B------:R-:W-:Y:S01]  /*11c80*/  IMAD.MOV.U32 R29, RZ, RZ, 0x181f ;  /* 0x0000181fff1d7424 */ /* 0x000fe200078e00ff */
[----:B------:R-:W-:Y:S02]  /*11c90*/  MOV R3, 0x11cb0 ;  /* 0x00011cb000037802 */ /* 0x000fe40000000f00 */
[----:B-12--5:R-:W-:Y:S05]  /*11ca0*/  CALL.REL.NOINC `($__internal_45_$__cuda_sm70_shflsync_idx_p) ;  /* 0x0000269000007944 */ /* 0x026fea0003c00000 */
[----:B------:R-:W-:Y:S01]  /*11cb0*/  MOV R0, R29 ;  /* 0x0000001d00007202 */ /* 0x000fe20000000f00 */
[----:B------:R-:W-:Y:S05]  /*11cc0*/  BRA `(.L_x_2775) ;  /* 0xffff0aa000007947 */ /* 0x000fea000383ffff */
.L_x_2666:
[----:B------:R-:W-:Y:S01]  /*11cd0*/  IMAD.MOV.U32 R30, RZ, RZ, R9 ;  /* 0x000000ffff1e7224 */ /* 0x000fe200078e0009 */
[----:B--2---:R-:W-:Y:S01]  /*11ce0*/  MOV R2, 0x1 ;  /* 0x0000000100027802 */ /* 0x004fe20000000f00 */
[----:B------:R-:W-:Y:S01]  /*11cf0*/  IMAD.MOV.U32 R29, RZ, RZ, 0x181f ;  /* 0x0000181fff1d7424 */ /* 0x000fe200078e00ff */
[----:B------:R-:W-:-:S02]  /*11d00*/  MOV R3, 0x11d20 ;  /* 0x00011d2000037802 */ /* 0x000fc40000000f00 */
[----:B-1-345:R-:W-:Y:S05]  /*11d10*/  CALL.REL.NOINC `($__internal_45_$__cuda_sm70_shflsync_idx_p) ;  /* 0x0000262000007944 */ /* 0x03afea0003c00000 */
[----:B------:R-:W-:Y:S01]  /*11d20*/  IMAD.MOV.U32 R8, RZ, RZ, R29 ;  /* 0x000000ffff087224 */ /* 0x000fe200078e001d */
[----:B------:R-:W-:Y:S01]  /*11d30*/  MOV R2, 0x1 ;  /* 0x0000000100027802 */ /* 0x000fe20000000f00 */
[----:B------:R-:W-:Y:S01]  /*11d40*/  IMAD.MOV.U32 R30, RZ, RZ, R12 ;  /* 0x000000ffff1e7224 */ /* 0x000fe200078e000c */
[----:B------:R-:W-:-:S02]  /*11d50*/  MOV R29, 0x181f ;  /* 0x0000181f001d7802 */ /* 0x000fc40000000f00 */
[----:B------:R-:W-:Y:S02]  /*11d60*/  MOV R3, 0x11d80 ;  /* 0x00011d8000037802 */ /* 0x000fe40000000f00 */
[----:B------:R-:W-:Y:S05]  /*11d70*/  CALL.REL.NOINC `($__internal_45_$__cuda_sm70_shflsync_idx_p) ;  /* 0x000025c000007944 */ /* 0x000fea0003c00000 */
[----:B------:R-:W-:Y:S01]  /*11d80*/  MOV R0, R29 ;  /* 0x0000001d00007202 */ /* 0x000fe20000000f00 */
[----:B------:R-:W-:Y:S05]  /*11d90*/  BRA `(.L_x_2776) ;  /* 0xffff0b5000007947 */ /* 0x000fea000383ffff */
.L_x_2669:
[----:B------:R-:W-:Y:S01]  /*11da0*/  IMAD.MOV.U32 R30, RZ, RZ, R9 ;  /* 0x000000ffff1e7224 */ /* 0x000fe200078e0009 */
[----:B-1----:R-:W-:Y:S01]  /*11db0*/  MOV R2, 0x2 ;  /* 0x0000000200027802 */ /* 0x002fe20000000f00 */
[----:B------:R-:W-:Y:S01]  /*11dc0*/  IMAD.MOV.U32 R29, RZ, RZ, 0x181f ;  /* 0x0000181fff1d7424 */ /* 0x000fe200078e00ff */
[----:B------:R-:W-:Y:S02]  /*11dd0*/  MOV R3, 0x11df0 ;  /* 0x00011df000037802 */ /* 0x000fe40000000f00 */
[----:B--2345:R-:W-:Y:S05]  /*11de0*/  CALL.REL.NOINC `($__internal_45_$__cuda_sm70_shflsync_idx_p) ;  /* 0x0000255000007944 */ /* 0x03cfea0003c00000 */
[----:B------:R-:W-:Y:S01]  /*11df0*/  MOV R8, R29 ;  /* 0x0000001d00087202 */ /* 0x000fe20000000f00 */
[----:B------:R-:W-:Y:S05]  /*11e00*/  BRA `(.L_x_2777) ;  /* 0xffff0c4000007947 */ /* 0x000fea000383ffff */
.L_x_2670:
[----:B------:R-:W-:Y:S01]  /*11e10*/  IMAD.MOV.U32 R30, RZ, RZ, R12 ;  /* 0x000000ffff1e7224 */ /* 0x000fe200078e000c */
[----:B------:R-:W-:Y:S01]  /*11e20*/  MOV R2, 0x2 ;  /* 0x0000000200027802 */ /* 0x000fe20000000f00 */
[----:B------:R-:W-:Y:S01]  /*11e30*/  IMAD.MOV.U32 R29, RZ, RZ, 0x181f ;  /* 0x0000181fff1d7424 */ /* 0x000fe200078e00ff */
[----:B------:R-:W-:Y:S02]  /*11e40*/  MOV R3, 0x11e60 ;  /* 0x00011e6000037802 */ /* 0x000fe40000000f00 */
[----:B-12345:R-:W-:Y:S05]  /*11e50*/  CALL.REL.NOINC `($__internal_45_$__cuda_sm70_shflsync_idx_p) ;  /* 0x000024e000007944 */ /* 0x03efea0003c00000 */
[----:B------:R-:W-:Y:S01]  /*11e60*/  MOV R0, R29 ;  /* 0x0000001d00007202 */ /* 0x000fe20000000f00 */
[----:B------:R-:W-:Y:S05]  /*11e70*/  BRA `(.L_x_2778) ;  /* 0xffff0bf000007947 */ /* 0x000fea000383ffff */
.L_x_2673:
[----:B------:R-:W-:Y:S01]  /*11e80*/  IMAD.MOV.U32 R30, RZ, RZ, R9 ;  /* 0x000000ffff1e7224 */ /* 0x000fe200078e0009 */
[----:B-1----:R-:W-:Y:S01]  /*11e90*/  MOV R2, 0x3 ;  /* 0x0000000300027802 */ /* 0x002fe20000000f00 */
[----:B------:R-:W-:Y:S01]  /*11ea0*/  IMAD.MOV.U32 R29, RZ, RZ, 0x181f ;  /* 0x0000181fff1d7424 */ /* 0x000fe200078e00ff */
[----:B------:R-:W-:-:S02]  /*11eb0*/  MOV R3, 0x11ed0 ;  /* 0x00011ed000037802 */ /* 0x000fc40000000f00 */
[----:B--2345:R-:W-:Y:S05]  /*11ec0*/  CALL.REL.NOINC `($__internal_45_$__cuda_sm70_shflsync_idx_p) ;  /* 0x0000247000007944 */ /* 0x03cfea0003c00000 */
        /* <DEDUP_REMOVED lines=8> */
.L_x_2676:
[----:B------:R-:W-:Y:S01]  /*11f50*/  IMAD.MOV.U32 R30, RZ, RZ, R9 ;  /* 0x000000ffff1e7224 */ /* 0x000fe200078e0009 */
[----:B------:R-:W-:Y:S01]  /*11f60*/  MOV R2, RZ ;  /* 0x000000ff00027202 */ /* 0x000fe20000000f00 */
[----:B------:R-:W-:Y:S01]  /*11f70*/  IMAD.MOV.U32 R29, RZ, RZ, 0x181f ;  /* 0x0000181fff1d7424 */ /* 0x000fe200078e00ff */
[----:B------:R-:W-:Y:S02]  /*11f80*/  MOV R3, 0x11fa0 ;  /* 0x00011fa000037802 */ /* 0x000fe40000000f00 */
[----:B------:R-:W-:Y:S05]  /*11f90*/  CALL.REL.NOINC `($__internal_45_$__cuda_sm70_shflsync_idx_p) ;  /* 0x000023a000007944 */ /* 0x000fea0003c00000 */
[----:B------:R-:W-:Y:S01]  /*11fa0*/  MOV R8, R29 ;  /* 0x0000001d00087202 */ /* 0x000fe20000000f00 */
[----:B------:R-:W-:Y:S05]  /*11fb0*/  BRA `(.L_x_2780) ;  /* 0xffff16f000007947 */ /* 0x000fea000383ffff */
.L_x_2677:
[----:B------:R-:W-:Y:S01]  /*11fc0*/  IMAD.MOV.U32 R30, RZ, RZ, R12 ;  /* 0x000000ffff1e7224 */ /* 0x000fe200078e000c */
[----:B------:R-:W-:Y:S01]  /*11fd0*/  MOV R2, RZ ;  /* 0x000000ff00027202 */ /* 0x000fe20000000f00 */
[----:B------:R-:W-:Y:S01]  /*11fe0*/  IMAD.MOV.U32 R29, RZ, RZ, 0x181f ;  /* 0x0000181fff1d7424 */ /* 0x000fe200078e00ff */
[----:B------:R-:W-:Y:S02]  /*11ff0*/  MOV R3, 0x12010 ;  /* 0x0001201000037802 */ /* 0x000fe40000000f00 */
[----:B-12---:R-:W-:Y:S05]  /*12000*/  CALL.REL.NOINC `($__internal_45_$__cuda_sm70_shflsync_idx_p) ;  /* 0x0000233000007944 */ /* 0x006fea0003c00000 */
[C---:B------:R-:W-:Y:S01]  /*12010*/  IADD3 R6, P6, R29.reuse, R17, RZ ;  /* 0x000000111d067210 */ /* 0x040fe20007fde0ff */
[----:B------:R-:W-:Y:S01]  /*12020*/  IMAD.MOV.U32 R30, RZ, RZ, R9 ;  /* 0x000000ffff1e7224 */ /* 0x000fe200078e0009 */
[----:B------:R-:W-:-:S02]  /*12030*/  IADD3 R4, P5, R29, R18, RZ ;  /* 0x000000121d047210 */ /* 0x000fc40007fbe0ff */
[----:B------:R-:W-:Y:S01]  /*12040*/  IADD3 R2, P0, R29, R19, RZ ;  /* 0x000000131d027210 */ /* 0x000fe20007f1e0ff */
[----:B------:R-:W-:Y:S01]  /*12050*/  IMAD.X R7, R8, 0x1, R14, P6 ;  /* 0x0000000108077824 */ /* 0x000fe200030e060e */
[----:B------:R-:W-:Y:S01]  /*12060*/  ISETP.GE.AND P6, PT, R192, c[0x0][0x1d4], PT ;  /* 0x00007500c0007a0c */ /* 0x000fe20003fc6270 */
[----:B------:R-:W-:Y:S01]  /*12070*/  IMAD.X R5, R8, 0x1, R16, P5 ;  /* 0x0000000108057824 */ /* 0x000fe200028e0610 */
        /* <DEDUP_REMOVED lines=15> */
[----:B-1----:R-:W-:Y:S05]  /*12170*/  CALL.REL.NOINC `($__internal_45_$__cuda_sm70_shflsync_idx_p) ;  /* 0x000021c000007944 */ /* 0x002fea0003c00000 */
        /* <DEDUP_REMOVED lines=8> */
.L_x_2680:
[----:B------:R-:W-:Y:S01]  /*12200*/  IMAD.MOV.U32 R30, RZ, RZ, R13 ;  /* 0x000000ffff1e7224 */ /* 0x000fe200078e000d */
[----:B------:R-:W-:Y:S01]  /*12210*/  MOV R2, RZ ;  /* 0x000000ff00027202 */ /* 0x000fe20000000f00 */
[----:B------:R-:W-:Y:S01]  /*12220*/  IMAD.MOV.U32 R29, RZ, RZ, 0x181f ;  /* 0x0000181fff1d7424 */ /* 0x000fe200078e00ff */
[----:B------:R-:W-:Y:S02]  /*12230*/  MOV R3, 0x12250 ;  /* 0x0001225000037802 */ /* 0x000fe40000000f00 */
[----:B-1234-:R-:W-:Y:S05]  /*12240*/  CALL.REL.NOINC `($__internal_45_$__cuda_sm70_shflsync_idx_p) ;  /* 0x000020f000007944 */ /* 0x01efea0003c00000 */
[----:B------:R-:W-:Y:S01]  /*12250*/  MOV R12, R29 ;  /* 0x0000001d000c7202 */ /* 0x000fe20000000f00 */
[----:B------:R-:W-:Y:S05]  /*12260*/  BRA `(.L_x_2782) ;  /* 0xffff19b000007947 */ /* 0x000fea000383ffff */
.L_x_2681:
[----:B------:R-:W-:Y:S01]  /*12270*/  IMAD.MOV.U32 R30, RZ, RZ, R21 ;  /* 0x000000ffff1e7224 */ /* 0x000fe200078e0015 */
[----:B------:R-:W-:Y:S01]  /*12280*/  MOV R2, RZ ;  /* 0x000000ff00027202 */ /* 0x000fe20000000f00 */
[----:B------:R-:W-:Y:S01]  /*12290*/  IMAD.MOV.U32 R29, RZ, RZ, 0x181f ;  /* 0x0000181fff1d7424 */ /* 0x000fe200078e00ff */
[----:B------:R-:W-:Y:S02]  /*122a0*/  MOV R3, 0x122c0 ;  /* 0x000122c000037802 */ /* 0x000fe40000000f00 */
[----:B-1234-:R-:W-:Y:S05]  /*122b0*/  CALL.REL.NOINC `($__internal_45_$__cuda_sm70_shflsync_idx_p) ;  /* 0x0000208000007944 */ /* 0x01efea0003c00000 */
[C---:B------:R-:W-:Y:S01]  /*122c0*/  IADD3 R16, P0, R29.reuse, R25, RZ ;  /* 0x000000191d107210 */ /* 0x040fe20007f1e0ff */
[----:B------:R-:W-:Y:S01]  /*122d0*/  IMAD.MOV.U32 R30, RZ, RZ, R13 ;  /* 0x000000ffff1e7224 */ /* 0x000fe200078e000d */
[----:B------:R-:W-:-:S02]  /*122e0*/  IADD3 R14, P1, R29, R26, RZ ;  /* 0x0000001a1d0e7210 */ /* 0x000fc40007f3e0ff */
[----:B------:R-:W-:Y:S01]  /*122f0*/  ISETP.GE.AND P6, PT, R192, c[0x0][0x1d4], PT ;  /* 0x00007500c0007a0c */ /* 0x000fe20003fc6270 */
[----:B------:R-:W-:Y:S01]  /*12300*/  IMAD.X R17, R12, 0x1, R22, P0 ;  /* 0x000000010c117824 */ /* 0x000fe200000e0616 */
[----:B------:R-:W-:Y:S01]  /*12310*/  ISETP.GE.AND P5, PT, R200, c[0x0][0x1d4], PT ;  /* 0x00007500c8007a0c */ /* 0x000fe20003fa6270 */
[C---:B------:R-:W-:Y:S01]  /*12320*/  IMAD.X R15, R12.reuse, 0x1, R23, P1 ;  /* 0x000000010c0f7824 */ /* 0x040fe200008e0617 */
        /* <DEDUP_REMOVED lines=24> */
.L_x_2684:
[----:B------:R-:W-:Y:S01]  /*124b0*/  IMAD.MOV.U32 R30, RZ, RZ, R5 ;  /* 0x000000ffff1e7224 */ /* 0x000fe200078e0005 */
[----:B------:R-:W-:Y:S01]  /*124c0*/  MOV R2, RZ ;  /* 0x000000ff00027202 */ /* 0x000fe20000000f00 */
[----:B------:R-:W-:Y:S01]  /*124d0*/  IMAD.MOV.U32 R29, RZ, RZ, 0x181f ;  /* 0x0000181fff1d7424 */ /* 0x000fe200078e00ff */
[----:B------:R-:W-:Y:S02]  /*124e0*/  MOV R3, 0x12500 ;  /* 0x0001250000037802 */ /* 0x000fe40000000f00 */
[----:B------:R-:W-:Y:S05]  /*124f0*/  CALL.REL.NOINC `($__internal_45_$__cuda_sm70_shflsync_idx_p) ;  /* 0x00001e4000007944 */ /* 0x000fea0003c00000 */
[----:B------:R-:W-:Y:S01]  /*12500*/  MOV R4, R29 ;  /* 0x0000001d00047202 */ /* 0x000fe20000000f00 */
[----:B------:R-:W-:Y:S05]  /*12510*/  BRA `(.L_x_2784) ;  /* 0xffff3df000007947 */ /* 0x000fea000383ffff */
.L_x_2685:
[----:B------:R-:W-:Y:S01]  /*12520*/  IMAD.MOV.U32 R30, RZ, RZ, R12 ;  /* 0x000000ffff1e7224 */ /* 0x000fe200078e000c */
[----:B------:R-:W-:Y:S01]  /*12530*/  MOV R2, RZ ;  /* 0x000000ff00027202 */ /* 0x000fe20000000f00 */
[----:B------:R-:W-:Y:S01]  /*12540*/  IMAD.MOV.U32 R29, RZ, RZ, 0x181f ;  /* 0x0000181fff1d7424 */ /* 0x000fe200078e00ff */
[----:B------:R-:W-:Y:S02]  /*12550*/  MOV R3, 0x12570 ;  /* 0x0001257000037802 */ /* 0x000fe40000000f00 */
[----:B-12---:R-:W-:Y:S05]  /*12560*/  CALL.REL.NOINC `($__internal_45_$__cuda_sm70_shflsync_idx_p) ;  /* 0x00001dd000007944 */ /* 0x006fea0003c00000 */
        /* <DEDUP_REMOVED lines=22> */
[----:B-1----:R-:W-:Y:S05]  /*126d0*/  CALL.REL.NOINC `($__internal_45_$__cuda_sm70_shflsync_idx_p) ;  /* 0x00001c6000007944 */ /* 0x002fea0003c00000 */
[----:B------:R-:W-:Y:S01]  /*126e0*/  IMAD.MOV.U32 R4, RZ, RZ, R29 ;  /* 0x000000ffff047224 */ /* 0x000fe200078e001d */
[----:B------:R-:W-:Y:S01]  /*126f0*/  MOV R2, 0x1 ;  /* 0x0000000100027802 */ /* 0x000fe20000000f00 */
[----:B------:R-:W-:Y:S01]  /*12700*/  IMAD.MOV.U32 R30, RZ, RZ, R12 ;  /* 0x000000ffff1e7224 */ /* 0x000fe200078e000c */
[----:B------:R-:W-:Y:S02]  /*12710*/  MOV R29, 0x181f ;  /* 0x0000181f001d7802 */ /* 0x000fe40000000f00 */
[----:B------:R-:W-:Y:S02]  /*12720*/  MOV R3, 0x12740 ;  /* 0x0001274000037802 */ /* 0x000fe40000000f00 */
[----:B------:R-:W-:Y:S05]  /*12730*/  CALL.REL.NOINC `($__internal_45_$__cuda_sm70_shflsync_idx_p) ;  /* 0x00001c0000007944 */ /* 0x000fea0003c00000 */
[----:B------:R-:W-:Y:S01]  /*12740*/  MOV R0, R29 ;  /* 0x0000001d00007202 */ /* 0x000fe20000000f00 */
[----:B------:R-:W-:Y:S05]  /*12750*/  BRA `(.L_x_2785) ;  /* 0xffff3d0000007947 */ /* 0x000fea000383ffff */
.L_x_2689:
[----:B------:R-:W-:Y:S01]  /*12760*/  MOV R2, RZ ;  /* 0x000000ff00027202 */ /* 0x000fe20000000f00 */
[----:B------:R-:W-:Y:S01]  /*12770*/  IMAD.MOV.U32 R30, RZ, RZ, R12 ;  /* 0x000000ffff1e7224 */ /* 0x000fe200078e000c */
[----:B------:R-:W-:Y:S01]  /*12780*/  MOV R3, 0x127b0 ;  /* 0x000127b000037802 */ /* 0x000fe20000000f00 */
[----:B------:R-:W-:Y:S02]  /*12790*/  IMAD.MOV.U32 R29, RZ, RZ, 0x181f ;  /* 0x0000181fff1d7424 */ /* 0x000fe400078e00ff */
[----:B-1234-:R-:W-:Y:S05]  /*127a0*/  CALL.REL.NOINC `($__internal_45_$__cuda_sm70_shflsync_idx_p) ;  /* 0x00001b9000007944 */ /* 0x01efea0003c00000 */
[----:B------:R-:W-:Y:S01]  /*127b0*/  MOV R5, R29 ;  /* 0x0000001d00057202 */ /* 0x000fe20000000f00 */
[----:B------:R-:W-:-:S05]  /*127c0*/  BRA `(.L_x_2786) ;  /* 0xffff41c000007947 */ /* 0x000fca000383ffff */
.L_x_2690:
[----:B------:R-:W-:Y:S01]  /*127d0*/  MOV R2, RZ ;  /* 0x000000ff00027202 */ /* 0x000fe20000000f00 */
[----:B------:R-:W-:Y:S01]  /*127e0*/  IMAD.MOV.U32 R30, RZ, RZ, R14 ;  /* 0x000000ffff1e7224 */ /* 0x000fe200078e000e */
[----:B------:R-:W-:Y:S01]  /*127f0*/  MOV R3, 0x12820 ;  /* 0x0001282000037802 */ /* 0x000fe20000000f00 */
[----:B------:R-:W-:Y:S02]  /*12800*/  IMAD.MOV.U32 R29, RZ, RZ, 0x181f ;  /* 0x0000181fff1d7424 */ /* 0x000fe400078e00ff */
[----:B-1234-:R-:W-:Y:S05]  /*12810*/  CALL.REL.NOINC `($__internal_45_$__cuda_sm70_shflsync_idx_p) ;  /* 0x00001b2000007944 */ /* 0x01efea0003c00000 */
[----:B------:R-:W-:Y:S01]  /*12820*/  ISETP.GE.AND P6, PT, R192, c[0x0][0x1d4], PT ;  /* 0x00007500c0007a0c */ /* 0x000fe20003fc6270 */
[----:B------:R-:W-:Y:S01]  /*12830*/  IMAD R4, R198, 0x6000, R222 ;  /* 0x00006000c6047824 */ /* 0x000fe200078e02de */
[C---:B------:R-:W-:Y:S01]  /*12840*/  IADD3 R2, P0, R29.reuse, R22, RZ ;  /* 0x000000161d027210 */ /* 0x040fe20007f1e0ff */
[----:B------:R-:W-:Y:S01]  /*12850*/  IMAD.MOV.U32 R30, RZ, RZ, R12 ;  /* 0x000000ffff1e7224 */ /* 0x000fe200078e000c */
[----:B------:R-:W-:Y:S02]  /*12860*/  ISETP.GE.AND P5, PT, R200, c[0x0][0x1d4], PT ;  /* 0x00007500c8007a0c */ /* 0x000fe40003fa6270 */
[----:B------:R-:W-:Y:S01]  /*12870*/  IADD3 R6, P1, R29, R23, RZ ;  /* 0x000000171d067210 */ /* 0x000fe20007f3e0ff */
[----:B------:R-:W-:Y:S01]  /*12880*/  IMAD.X R3, R5, 0x1, R15, P0 ;  /* 0x0000000105037824 */ /* 0x000fe200000e060f */
        /* <DEDUP_REMOVED lines=16> */
[----:B------:R-:W-:Y:S05]  /*12990*/  CALL.REL.NOINC `($__internal_45_$__cuda_sm70_shflsync_idx_p) ;  /* 0x000019a000007944 */ /* 0x000fea0003c00000 */
[----:B------:R-:W-:Y:S01]  /*129a0*/  MOV R2, 0x1 ;  /* 0x0000000100027802 */ /* 0x000fe20000000f00 */
[----:B------:R-:W-:Y:S01]  /*129b0*/  IMAD.MOV.U32 R5, RZ, RZ, R29 ;  /* 0x000000ffff057224 */ /* 0x000fe200078e001d */
[----:B------:R-:W-:Y:S01]  /*129c0*/  MOV R29, 0x181f ;  /* 0x0000181f001d7802 */ /* 0x000fe20000000f00 */
[----:B------:R-:W-:Y:S01]  /*129d0*/  IMAD.MOV.U32 R30, RZ, RZ, R14 ;  /* 0x000000ffff1e7224 */ /* 0x000fe200078e000e */
[----:B------:R-:W-:Y:S02]  /*129e0*/  MOV R3, 0x12a00 ;  /* 0x00012a0000037802 */ /* 0x000fe40000000f00 */
[----:B------:R-:W-:Y:S05]  /*129f0*/  CALL.REL.NOINC `($__internal_45_$__cuda_sm70_shflsync_idx_p) ;  /* 0x0000194000007944 */ /* 0x000fea0003c00000 */
[----:B------:R-:W-:Y:S01]  /*12a00*/  MOV R2, R29 ;  /* 0x0000001d00027202 */ /* 0x000fe20000000f00 */
[----:B------:R-:W-:-:S05]  /*12a10*/  BRA `(.L_x_2787) ;  /* 0xffff40d000007947 */ /* 0x000fca000383ffff */
.L_x_2693:
[----:B------:R-:W-:Y:S01]  /*12a20*/  MOV R2, RZ ;  /* 0x000000ff00027202 */ /* 0x000fe20000000f00 */
[----:B------:R-:W-:Y:S01]  /*12a30*/  IMAD.MOV.U32 R30, RZ, RZ, R5 ;  /* 0x000000ffff1e7224 */ /* 0x000fe200078e0005 */
[----:B------:R-:W-:Y:S01]  /*12a40*/  MOV R3, 0x12a70 ;  /* 0x00012a7000037802 */ /* 0x000fe20000000f00 */
[----:B------:R-:W-:Y:S02]  /*12a50*/  IMAD.MOV.U32 R29, RZ, RZ, 0x181f ;  /* 0x0000181fff1d7424 */ /* 0x000fe400078e00ff */
[----:B------:R-:W-:Y:S05]  /*12a60*/  CALL.REL.NOINC `($__internal_45_$__cuda_sm70_shflsync_idx_p) ;  /* 0x000018d000007944 */ /* 0x000fea0003c00000 */
[----:B------:R-:W-:Y:S01]  /*12a70*/  MOV R4, R29 ;  /* 0x0000001d00047202 */ /* 0x000fe20000000f00 */
[----:B------:R-:W-:-:S05]  /*12a80*/  BRA `(.L_x_2788) ;  /* 0xffff6c7000007947 */ /* 0x000fca000383ffff */
.L_x_2694:
[----:B------:R-:W-:Y:S01]  /*12a90*/  MOV R2, RZ ;  /* 0x000000ff00027202 */ /* 0x000fe20000000f00 */
[----:B------:R-:W-:Y:S01]  /*12aa0*/  IMAD.MOV.U32 R30, RZ, RZ, R12 ;  /* 0x000000ffff1e7224 */ /* 0x000fe200078e000c */
[----:B------:R-:W-:Y:S01]  /*12ab0*/  MOV R3, 0x12ae0 ;  /* 0x00012ae000037802 */ /* 0x000fe20000000f00 */
[----:B------:R-:W-:Y:S02]  /*12ac0*/  IMAD.MOV.U32 R29, RZ, RZ, 0x181f ;  /* 0x0000181fff1d7424 */ /* 0x000fe400078e00ff */
[----:B-12---:R-:W-:Y:S05]  /*12ad0*/  CALL.REL.NOINC `($__internal_45_$__cuda_sm70_shflsync_idx_p) ;  /* 0x0000186000007944 */ /* 0x006fea0003c00000 */
[----:B------:R-:W-:Y:S01]  /*12ae0*/  ISETP.GE.AND P6, PT, R192, c[0x0][0x1d4], PT ;  /* 0x00007500c0007a0c */ /* 0x000fe20003fc6270 */
[----:B------:R-:W-:Y:S01]  /*12af0*/  IMAD R0, R198, 0x6000, R223 ;  /* 0x00006000c6007824 */ /* 0x000fe200078e02df */
[C---:B------:R-:W-:Y:S01]  /*12b00*/  IADD3 R2, P0, R29.reuse, R16, RZ ;  /* 0x000000101d027210 */ /* 0x040fe20007f1e0ff */
[----:B------:R-:W-:Y:S01]  /*12b10*/  IMAD.MOV.U32 R30, RZ, RZ, R5 ;  /* 0x000000ffff1e7224 */ /* 0x000fe200078e0005 */
[----:B------:R-:W-:Y:S02]  /*12b20*/  ISETP.GE.AND P5, PT, R200, c[0x0][0x1d4], PT ;  /* 0x00007500c8007a0c */ /* 0x000fe40003fa6270 */
[----:B------:R-:W-:Y:S01]  /*12b30*/  IADD3 R6, P1, R29, R17, RZ ;  /* 0x000000111d067210 */ /* 0x000fe20007f3e0ff */
[C---:B------:R-:W-:Y:S01]  /*12b40*/  IMAD.X R3, R4.reuse, 0x1, R13, P0 ;  /* 0x0000000104037824 */ /* 0x040fe200000e060d */
        /* <DEDUP_REMOVED lines=16> */
[----:B--2---:R-:W-:Y:S05]  /*12c50*/  CALL.REL.NOINC `($__internal_45_$__cuda_sm70_shflsync_idx_p) ;  /* 0x000016e000007944 */ /* 0x004fea0003c00000 */
        /* <DEDUP_REMOVED lines=8> */
.L_x_2699:
[----:B------:R-:W-:Y:S01]  /*12ce0*/  MOV R2, RZ ;  /* 0x000000ff00027202 */ /* 0x000fe20000000f00 */
[----:B------:R-:W-:Y:S01]  /*12cf0*/  IMAD.MOV.U32 R30, RZ, RZ, R12 ;  /* 0x000000ffff1e7224 */ /* 0x000fe200078e000c */
[----:B------:R-:W-:Y:S01]  /*12d00*/  MOV R3, 0x12d30 ;  /* 0x00012d3000037802 */ /* 0x000fe20000000f00 */
[----:B------:R-:W-:Y:S02]  /*12d10*/  IMAD.MOV.U32 R29, RZ, RZ, 0x181f ;  /* 0x0000181fff1d7424 */ /* 0x000fe400078e00ff */
[----:B-1234-:R-:W-:Y:S05]  /*12d20*/  CALL.REL.NOINC `($__internal_45_$__cuda_sm70_shflsync_idx_p) ;  /* 0x0000161000007944 */ /* 0x01efea0003c00000 */
[----:B------:R-:W-:Y:S01]  /*12d30*/  MOV R5, R29 ;  /* 0x0000001d00057202 */ /* 0x000fe20000000f00 */
[----:B------:R-:W-:-:S05]  /*12d40*/  BRA `(.L_x_2790) ;  /* 0xffff701000007947 */ /* 0x000fca000383ffff */
.L_x_2700:
        /* <DEDUP_REMOVED lines=37> */
.L_x_2701:
[----:B------:R-:W-:Y:S01]  /*12fa0*/  MOV R136, 0x2 ;  /* 0x0000000200887802 */ /* 0x000fe20000000f00 */
[----:B------:R-:W-:Y:S01]  /*12fb0*/  IMAD.MOV.U32 R2, RZ, RZ, R100 ;  /* 0x000000ffff027224 */ /* 0x000fe200078e0064 */
[----:B------:R-:W-:Y:S02]  /*12fc0*/  MOV R3, 0x12fe0 ;  /* 0x00012fe000037802 */ /* 0x000fe40000000f00 */
[----:B------:R-:W-:Y:S05]  /*12fd0*/  CALL.REL.NOINC `($__internal_44_$__cuda_sm70_shflsync_bfly_p) ;  /* 0x0000131000007944 */ /* 0x000fea0003c00000 */
[----:B------:R-:W-:Y:S01]  /*12fe0*/  MOV R2, R136 ;  /* 0x0000008800027202 */ /* 0x000fe20000000f00 */
[----:B------:R-:W-:-:S05]  /*12ff0*/  BRA `(.L_x_2792) ;  /* 0xffff7bf000007947 */ /* 0x000fca000383ffff */
.L_x_2704:
[----:B------:R-:W-:Y:S01]  /*13000*/  MOV R2, RZ ;  /* 0x000000ff00027202 */ /* 0x000fe20000000f00 */
[----:B------:R-:W-:Y:S01]  /*13010*/  IMAD.MOV.U32 R30, RZ, RZ, R5 ;  /* 0x000000ffff1e7224 */ /* 0x000fe200078e0005 */
[----:B------:R-:W-:Y:S01]  /*13020*/  MOV R3, 0x13050 ;  /* 0x0001305000037802 */ /* 0x000fe20000000f00 */
[----:B------:R-:W-:Y:S02]  /*13030*/  IMAD.MOV.U32 R29, RZ, RZ, 0x181f ;  /* 0x0000181fff1d7424 */ /* 0x000fe400078e00ff */
[----:B------:R-:W-:Y:S05]  /*13040*/  CALL.REL.NOINC `($__internal_45_$__cuda_sm70_shflsync_idx_p) ;  /* 0x000012f000007944 */ /* 0x000fea0003c00000 */
[----:B------:R-:W-:Y:S01]  /*13050*/  MOV R4, R29 ;  /* 0x0000001d00047202 */ /* 0x000fe20000000f00 */
[----:B------:R-:W-:-:S05]  /*13060*/  BRA `(.L_x_2793) ;  /* 0xffff957000007947 */ /* 0x000fca000383ffff */
.L_x_2705:
        /* <DEDUP_REMOVED lines=37> */
.L_x_2707:
[----:B------:R-:W-:Y:S01]  /*132c0*/  IMAD.MOV.U32 R2, RZ, RZ, R203 ;  /* 0x000000ffff027224 */ /* 0x000fe200078e00cb */
[----:B------:R-:W-:-:S02]  /*132d0*/  MOV R136, 0x2 ;  /* 0x0000000200887802 */ /* 0x000fc40000000f00 */
[----:B------:R-:W-:Y:S02]  /*132e0*/  MOV R3, 0x13300 ;  /* 0x0001330000037802 */ /* 0x000fe40000000f00 */
[----:B------:R-:W-:Y:S05]  /*132f0*/  CALL.REL.NOINC `($__internal_44_$__cuda_sm70_shflsync_bfly_p) ;  /* 0x00000ff000007944 */ /* 0x000fea0003c00000 */
[----:B------:R-:W-:Y:S01]  /*13300*/  MOV R0, R136 ;  /* 0x0000008800007202 */ /* 0x000fe20000000f00 */
[----:B------:R-:W-:Y:S05]  /*13310*/  BRA `(.L_x_2795) ;  /* 0xffff963000007947 */ /* 0x000fea000383ffff */
.L_x_2708:
[----:B------:R-:W-:Y:S01]  /*13320*/  IMAD.MOV.U32 R2, RZ, RZ, R0 ;  /* 0x000000ffff027224 */ /* 0x000fe200078e0000 */
[----:B------:R-:W-:Y:S02]  /*13330*/  MOV R136, 0x1 ;  /* 0x0000000100887802 */ /* 0x000fe40000000f00 */
[----:B------:R-:W-:Y:S02]  /*13340*/  MOV R3, 0x13360 ;  /* 0x0001336000037802 */ /* 0x000fe40000000f00 */
[----:B-1----:R-:W-:Y:S05]  /*13350*/  CALL.REL.NOINC `($__internal_44_$__cuda_sm70_shflsync_bfly_p) ;  /* 0x00000f9000007944 */ /* 0x002fea0003c00000 */
[----:B------:R-:W-:Y:S01]  /*13360*/  FADD.FTZ R0, R0, R136 ;  /* 0x0000008800007221 */ /* 0x000fe20000010000 */
[----:B------:R-:W-:Y:S02]  /*13370*/  MOV R2, R202 ;  /* 0x000000ca00027202 */ /* 0x000fe40000000f00 */
[----:B------:R-:W-:Y:S02]  /*13380*/  MOV R136, 0x2 ;  /* 0x0000000200887802 */ /* 0x000fe40000000f00 */
[----:B------:R-:W-:Y:S02]  /*13390*/  MOV R3, 0x133b0 ;  /* 0x000133b000037802 */ /* 0x000fe40000000f00 */
[----:B------:R-:W-:Y:S05]  /*133a0*/  CALL.REL.NOINC `($__internal_44_$__cuda_sm70_shflsync_bfly_p) ;  /* 0x00000f4000007944 */ /* 0x000fea0003c00000 */
[----:B------:R-:W-:Y:S01]  /*133b0*/  FADD.FTZ R4, R202, R136 ;  /* 0x00000088ca047221 */ /* 0x000fe20000010000 */
[----:B------:R-:W-:-:S02]  /*133c0*/  MOV R136, 0x1 ;  /* 0x0000000100887802 */ /* 0x000fc40000000f00 */
[----:B------:R-:W-:Y:S02]  /*133d0*/  MOV R3, 0x13400 ;  /* 0x0001340000037802 */ /* 0x000fe40000000f00 */
[----:B------:R-:W-:Y:S02]  /*133e0*/  MOV R2, R4 ;  /* 0x0000000400027202 */ /* 0x000fe40000000f00 */
[----:B------:R-:W-:Y:S05]  /*133f0*/  CALL.REL.NOINC `($__internal_44_$__cuda_sm70_shflsync_bfly_p) ;  /* 0x00000ef000007944 */ /* 0x000fea0003c00000 */
[----:B------:R-:W-:Y:S01]  /*13400*/  MOV R3, R136 ;  /* 0x0000008800037202 */ /* 0x000fe20000000f00 */
[----:B------:R-:W-:Y:S05]  /*13410*/  BRA `(.L_x_2796) ;  /* 0xffff95a000007947 */ /* 0x000fea000383ffff */
.L_x_2715:
[----:B--234-:R-:W-:Y:S01]  /*13420*/  IMAD.MOV.U32 R30, RZ, RZ, R9 ;  /* 0x000000ffff1e7224 */ /* 0x01cfe200078e0009 */
[----:B------:R-:W-:Y:S01]  /*13430*/  MOV R2, RZ ;  /* 0x000000ff00027202 */ /* 0x000fe20000000f00 */
[----:B------:R-:W-:Y:S01]  /*13440*/  IMAD.MOV.U32 R29, RZ, RZ, 0x181f ;  /* 0x0000181fff1d7424 */ /* 0x000fe200078e00ff */
[----:B------:R-:W-:Y:S02]  /*13450*/  MOV R3, 0x13470 ;  /* 0x0001347000037802 */ /* 0x000fe40000000f00 */
[----:B-1----:R-:W-:Y:S05]  /*13460*/  CALL.REL.NOINC `($__internal_45_$__cuda_sm70_shflsync_idx_p) ;  /* 0x00000ed000007944 */ /* 0x002fea0003c00000 */
[----:B------:R-:W-:Y:S01]  /*13470*/  MOV R8, R29 ;  /* 0x0000001d00087202 */ /* 0x000fe20000000f00 */
[----:B------:R-:W-:Y:S05]  /*13480*/  BRA `(.L_x_2797) ;  /* 0xffffaca000007947 */ /* 0x000fea000383ffff */
.L_x_2716:
[----:B------:R-:W-:Y:S01]  /*13490*/  IMAD.MOV.U32 R30, RZ, RZ, R11 ;  /* 0x000000ffff1e7224 */ /* 0x000fe200078e000b */
[----:B------:R-:W-:Y:S01]  /*134a0*/  MOV R2, RZ ;  /* 0x000000ff00027202 */ /* 0x000fe20000000f00 */
[----:B------:R-:W-:Y:S01]  /*134b0*/  IMAD.MOV.U32 R29, RZ, RZ, 0x181f ;  /* 0x0000181fff1d7424 */ /* 0x000fe200078e00ff */
[----:B------:R-:W-:-:S02]  /*134c0*/  MOV R3, 0x134e0 ;  /* 0x000134e000037802 */ /* 0x000fc40000000f00 */
[----:B-123--:R-:W-:Y:S05]  /*134d0*/  CALL.REL.NOINC `($__internal_45_$__cuda_sm70_shflsync_idx_p) ;  /* 0x00000e6000007944 */ /* 0x00efea0003c00000 */
[----:B------:R-:W-:Y:S01]  /*134e0*/  MOV R0, R29 ;  /* 0x0000001d00007202 */ /* 0x000fe20000000f00 */
[----:B------:R-:W-:Y:S05]  /*134f0*/  BRA `(.L_x_2798) ;  /* 0xffffac5000007947 */ /* 0x000fea000383ffff */
.L_x_2719:
[----:B------:R-:W-:Y:S01]  /*13500*/  IMAD.MOV.U32 R30, RZ, RZ, R9 ;  /* 0x000000ffff1e7224 */ /* 0x000fe200078e0009 */
[----:B--2---:R-:W-:Y:S01]  /*13510*/  MOV R2, 0x1 ;  /* 0x0000000100027802 */ /* 0x004fe20000000f00 */
[----:B------:R-:W-:Y:S01]  /*13520*/  IMAD.MOV.U32 R29, RZ, RZ, 0x181f ;  /* 0x0000181fff1d7424 */ /* 0x000fe200078e00ff */
[----:B------:R-:W-:-:S02]  /*13530*/  MOV R3, 0x13550 ;  /* 0x0001355000037802 */ /* 0x000fc40000000f00 */
[----:B-1-34-:R-:W-:Y:S05]  /*13540*/  CALL.REL.NOINC `($__internal_45_$__cuda_sm70_shflsync_idx_p) ;  /* 0x00000df000007944 */ /* 0x01afea0003c00000 */
        /* <DEDUP_REMOVED lines=8> */
.L_x_2722:
[----:B------:R-:W-:Y:S01]  /*135d0*/  IMAD.MOV.U32 R30, RZ, RZ, R9 ;  /* 0x000000ffff1e7224 */ /* 0x000fe200078e0009 */
[----:B--2---:R-:W-:Y:S01]  /*135e0*/  MOV R2, 0x2 ;  /* 0x0000000200027802 */ /* 0x004fe20000000f00 */
[----:B------:R-:W-:Y:S01]  /*135f0*/  IMAD.MOV.U32 R29, RZ, RZ, 0x181f ;  /* 0x0000181fff1d7424 */ /* 0x000fe200078e00ff */
[----:B------:R-:W-:Y:S02]  /*13600*/  MOV R3, 0x13620 ;  /* 0x0001362000037802 */ /* 0x000fe40000000f00 */
[----:B-1-34-:R-:W-:Y:S05]  /*13610*/  CALL.REL.NOINC `($__internal_45_$__cuda_sm70_shflsync_idx_p) ;  /* 0x00000d2000007944 */ /* 0x01afea0003c00000 */
[----:B------:R-:W-:Y:S01]  /*13620*/  MOV R8, R29 ;  /* 0x0000001d00087202 */ /* 0x000fe20000000f00 */
[----:B------:R-:W-:Y:S05]  /*13630*/  BRA `(.L_x_2800) ;  /* 0xffffade000007947 */ /* 0x000fea000383ffff */
.L_x_2723:
[----:B------:R-:W-:Y:S01]  /*13640*/  IMAD.MOV.U32 R30, RZ, RZ, R11 ;  /* 0x000000ffff1e7224 */ /* 0x000fe200078e000b */
[----:B--2---:R-:W-:Y:S01]  /*13650*/  MOV R2, 0x2 ;  /* 0x0000000200027802 */ /* 0x004fe20000000f00 */
[----:B------:R-:W-:Y:S01]  /*13660*/  IMAD.MOV.U32 R29, RZ, RZ, 0x181f ;  /* 0x0000181fff1d7424 */ /* 0x000fe200078e00ff */
[----:B------:R-:W-:Y:S02]  /*13670*/  MOV R3, 0x13690 ;  /* 0x0001369000037802 */ /* 0x000fe40000000f00 */
[----:B-1-34-:R-:W-:Y:S05]  /*13680*/  CALL.REL.NOINC `($__internal_45_$__cuda_sm70_shflsync_idx_p) ;  /* 0x00000cb000007944 */ /* 0x01afea0003c00000 */
[----:B------:R-:W-:Y:S01]  /*13690*/  MOV R0, R29 ;  /* 0x0000001d00007202 */ /* 0x000fe20000000f00 */
[----:B------:R-:W-:Y:S05]  /*136a0*/  BRA `(.L_x_2801) ;  /* 0xffffad9000007947 */ /* 0x000fea000383ffff */
.L_x_2726:
[----:B------:R-:W-:Y:S01]  /*136b0*/  IMAD.MOV.U32 R30, RZ, RZ, R9 ;  /* 0x000000ffff1e7224 */ /* 0x000fe200078e0009 */
[----:B---3--:R-:W-:Y:S01]  /*136c0*/  MOV R2, 0x3 ;  /* 0x0000000300027802 */ /* 0x008fe20000000f00 */
        /* <DEDUP_REMOVED lines=11> */
.L_x_2728:
[----:B------:R-:W-:Y:S01]  /*13780*/  IMAD.MOV.U32 R30, RZ, RZ, R5 ;  /* 0x000000ffff1e7224 */ /* 0x000fe200078e0005 */
[----:B------:R-:W-:Y:S01]  /*13790*/  MOV R2, RZ ;  /* 0x000000ff00027202 */ /* 0x000fe20000000f00 */
[----:B------:R-:W-:Y:S01]  /*137a0*/  IMAD.MOV.U32 R29, RZ, RZ, 0x1c1f ;  /* 0x00001c1fff1d7424 */ /* 0x000fe200078e00ff */
[----:B------:R-:W-:Y:S02]  /*137b0*/  MOV R3, 0x137d0 ;  /* 0x000137d000037802 */ /* 0x000fe40000000f00 */
[----:B------:R-:W-:Y:S05]  /*137c0*/  CALL.REL.NOINC `($__internal_45_$__cuda_sm70_shflsync_idx_p) ;  /* 0x00000b7000007944 */ /* 0x000fea0003c00000 */
[----:B------:R-:W-:Y:S01]  /*137d0*/  MOV R4, R29 ;  /* 0x0000001d00047202 */ /* 0x000fe20000000f00 */
[----:B------:R-:W-:Y:S05]  /*137e0*/  BRA `(.L_x_2803) ;  /* 0xffffb10000007947 */ /* 0x000fea000383ffff */
.L_x_2729:
[----:B------:R-:W-:Y:S01]  /*137f0*/  IMAD.MOV.U32 R30, RZ, RZ, R12 ;  /* 0x000000ffff1e7224 */ /* 0x000fe200078e000c */
[----:B------:R-:W-:Y:S01]  /*13800*/  MOV R2, RZ ;  /* 0x000000ff00027202 */ /* 0x000fe20000000f00 */
[----:B------:R-:W-:Y:S01]  /*13810*/  IMAD.MOV.U32 R29, RZ, RZ, 0x1c1f ;  /* 0x00001c1fff1d7424 */ /* 0x000fe200078e00ff */
[----:B------:R-:W-:Y:S02]  /*13820*/  MOV R3, 0x13840 ;  /* 0x0001384000037802 */ /* 0x000fe40000000f00 */
[----:B-12---:R-:W-:Y:S05]  /*13830*/  CALL.REL.NOINC `($__internal_45_$__cuda_sm70_shflsync_idx_p) ;  /* 0x00000b0000007944 */ /* 0x006fea0003c00000 */
[----:B------:R-:W-:Y:S01]  /*13840*/  MOV R0, R29 ;  /* 0x0000001d00007202 */ /* 0x000fe20000000f00 */
[----:B------:R-:W-:Y:S05]  /*13850*/  BRA `(.L_x_2804) ;  /* 0xffffb0b000007947 */ /* 0x000fea000383ffff */
.L_x_2732:
[----:B------:R-:W-:Y:S01]  /*13860*/  IMAD.MOV.U32 R30, RZ, RZ, R5 ;  /* 0x000000ffff1e7224 */ /* 0x000fe200078e0005 */
[----:B----4-:R-:W-:Y:S01]  /*13870*/  MOV R2, 0x1 ;  /* 0x0000000100027802 */ /* 0x010fe20000000f00 */
[----:B------:R-:W-:Y:S01]  /*13880*/  IMAD.MOV.U32 R29, RZ, RZ, 0x1c1f ;  /* 0x00001c1fff1d7424 */ /* 0x000fe200078e00ff */
[----:B------:R-:W-:-:S02]  /*13890*/  MOV R3, 0x138b0 ;  /* 0x000138b000037802 */ /* 0x000fc40000000f00 */
[----:B-123--:R-:W-:Y:S05]  /*138a0*/  CALL.REL.NOINC `($__internal_45_$__cuda_sm70_shflsync_idx_p) ;  /* 0x00000a9000007944 */ /* 0x00efea0003c00000 */
        /* <DEDUP_REMOVED lines=8> */
.L_x_2736:
[----:B------:R-:W-:Y:S01]  /*13930*/  IMAD.MOV.U32 R30, RZ, RZ, R9 ;  /* 0x000000ffff1e7224 */ /* 0x000fe200078e0009 */
[----:B------:R-:W-:Y:S01]  /*13940*/  MOV R2, RZ ;  /* 0x000000ff00027202 */ /* 0x000fe20000000f00 */
[----:B------:R-:W-:Y:S01]  /*13950*/  IMAD.MOV.U32 R29, RZ, RZ, 0x181f ;  /* 0x0000181fff1d7424 */ /* 0x000fe200078e00ff */
[----:B------:R-:W-:Y:S02]  /*13960*/  MOV R3, 0x13980 ;  /* 0x0001398000037802 */ /* 0x000fe40000000f00 */
[----:B------:R-:W-:Y:S05]  /*13970*/  CALL.REL.NOINC `($__internal_45_$__cuda_sm70_shflsync_idx_p) ;  /* 0x000009c000007944 */ /* 0x000fea0003c00000 */
[----:B------:R-:W-:Y:S01]  /*13980*/  MOV R8, R29 ;  /* 0x0000001d00087202 */ /* 0x000fe20000000f00 */
[----:B------:R-:W-:Y:S05]  /*13990*/  BRA `(.L_x_2806) ;  /* 0xffffc8d000007947 */ /* 0x000fea000383ffff */
.L_x_2737:
[----:B------:R-:W-:Y:S01]  /*139a0*/  IMAD.MOV.U32 R30, RZ, RZ, R12 ;  /* 0x000000ffff1e7224 */ /* 0x000fe200078e000c */
[----:B------:R-:W-:Y:S01]  /*139b0*/  MOV R2, RZ ;  /* 0x000000ff00027202 */ /* 0x000fe20000000f00 */
[----:B------:R-:W-:Y:S01]  /*139c0*/  IMAD.MOV.U32 R29, RZ, RZ, 0x181f ;  /* 0x0000181fff1d7424 */ /* 0x000fe200078e00ff */
[----:B------:R-:W-:Y:S02]  /*139d0*/  MOV R3, 0x139f0 ;  /* 0x000139f000037802 */ /* 0x000fe40000000f00 */
[----:B-12---:R-:W-:Y:S05]  /*139e0*/  CALL.REL.NOINC `($__internal_45_$__cuda_sm70_shflsync_idx_p) ;  /* 0x0000095000007944 */ /* 0x006fea0003c00000 */
[----:B------:R-:W-:Y:S01]  /*139f0*/  MOV R0, R29 ;  /* 0x0000001d00007202 */ /* 0x000fe20000000f00 */
[----:B------:R-:W-:Y:S05]  /*13a00*/  BRA `(.L_x_2807) ;  /* 0xffffc88000007947 */ /* 0x000fea000383ffff */
.L_x_2740:
        /* <DEDUP_REMOVED lines=13> */
.L_x_2743:
[----:B------:R-:W-:Y:S01]  /*13ae0*/  IMAD.MOV.U32 R30, RZ, RZ, R9 ;  /* 0x000000ffff1e7224 */ /* 0x000fe200078e0009 */
[----:B-1----:R-:W-:Y:S01]  /*13af0*/  MOV R2, 0x2 ;  /* 0x0000000200027802 */ /* 0x002fe20000000f00 */
[----:B------:R-:W-:Y:S01]  /*13b00*/  IMAD.MOV.U32 R29, RZ, RZ, 0x181f ;  /* 0x0000181fff1d7424 */ /* 0x000fe200078e00ff */
[----:B------:R-:W-:Y:S02]  /*13b10*/  MOV R3, 0x13b30 ;  /* 0x00013b3000037802 */ /* 0x000fe40000000f00 */
[----:B--234-:R-:W-:Y:S05]  /*13b20*/  CALL.REL.NOINC `($__internal_45_$__cuda_sm70_shflsync_idx_p) ;  /* 0x0000081000007944 */ /* 0x01cfea0003c00000 */
[----:B------:R-:W-:Y:S01]  /*13b30*/  MOV R8, R29 ;  /* 0x0000001d00087202 */ /* 0x000fe20000000f00 */
[----:B------:R-:W-:Y:S05]  /*13b40*/  BRA `(.L_x_2809) ;  /* 0xffffca2000007947 */ /* 0x000fea000383ffff */
.L_x_2744:
[----:B------:R-:W-:Y:S01]  /*13b50*/  IMAD.MOV.U32 R30, RZ, RZ, R12 ;  /* 0x000000ffff1e7224 */ /* 0x000fe200078e000c */
[----:B------:R-:W-:Y:S01]  /*13b60*/  MOV R2, 0x2 ;  /* 0x0000000200027802 */ /* 0x000fe20000000f00 */
[----:B------:R-:W-:Y:S01]  /*13b70*/  IMAD.MOV.U32 R29, RZ, RZ, 0x181f ;  /* 0x0000181fff1d7424 */ /* 0x000fe200078e00ff */
[----:B------:R-:W-:Y:S02]  /*13b80*/  MOV R3, 0x13ba0 ;  /* 0x00013ba000037802 */ /* 0x000fe40000000f00 */
[----:B-1234-:R-:W-:Y:S05]  /*13b90*/  CALL.REL.NOINC `($__internal_45_$__cuda_sm70_shflsync_idx_p) ;  /* 0x000007a000007944 */ /* 0x01efea0003c00000 */
[----:B------:R-:W-:Y:S01]  /*13ba0*/  MOV R0, R29 ;  /* 0x0000001d00007202 */ /* 0x000fe20000000f00 */
[----:B------:R-:W-:Y:S05]  /*13bb0*/  BRA `(.L_x_2810) ;  /* 0xffffc9d000007947 */ /* 0x000fea000383ffff */
.L_x_2747:
[----:B------:R-:W-:Y:S01]  /*13bc0*/  IMAD.MOV.U32 R30, RZ, RZ, R9 ;  /* 0x000000ffff1e7224 */ /* 0x000fe200078e0009 */
[----:B-1----:R-:W-:Y:S01]  /*13bd0*/  MOV R2, 0x3 ;  /* 0x0000000300027802 */ /* 0x002fe20000000f00 */
[----:B------:R-:W-:Y:S01]  /*13be0*/  IMAD.MOV.U32 R29, RZ, RZ, 0x181f ;  /* 0x0000181fff1d7424 */ /* 0x000fe200078e00ff */
[----:B------:R-:W-:-:S02]  /*13bf0*/  MOV R3, 0x13c10 ;  /* 0x00013c1000037802 */ /* 0x000fc40000000f00 */
[----:B--234-:R-:W-:Y:S05]  /*13c00*/  CALL.REL.NOINC `($__internal_45_$__cuda_sm70_shflsync_idx_p) ;  /* 0x0000073000007944 */ /* 0x01cfea0003c00000 */
        /* <DEDUP_REMOVED lines=8> */
.L_x_2749:
[----:B------:R-:W-:Y:S01]  /*13c90*/  IMAD.MOV.U32 R30, RZ, RZ, R28 ;  /* 0x000000ffff1e7224 */ /* 0x000fe200078e001c */
[----:B------:R-:W-:Y:S01]  /*13ca0*/  MOV R2, RZ ;  /* 0x000000ff00027202 */ /* 0x000fe20000000f00 */
[----:B------:R-:W-:Y:S01]  /*13cb0*/  IMAD.MOV.U32 R29, RZ, RZ, 0x1f ;  /* 0x0000001fff1d7424 */ /* 0x000fe200078e00ff */
[----:B------:R-:W-:Y:S02]  /*13cc0*/  MOV R3, 0x13ce0 ;  /* 0x00013ce000037802 */ /* 0x000fe40000000f00 */
[----:B--2---:R-:W-:Y:S05]  /*13cd0*/  CALL.REL.NOINC `($__internal_45_$__cuda_sm70_shflsync_idx_p) ;  /* 0x0000066000007944 */ /* 0x004fea0003c00000 */
[----:B------:R-:W-:Y:S01]  /*13ce0*/  MOV R9, R29 ;  /* 0x0000001d00097202 */ /* 0x000fe20000000f00 */
[----:B------:R-:W-:Y:S05]  /*13cf0*/  BRA `(.L_x_2812) ;  /* 0xffffcbf000007947 */ /* 0x000fea000383ffff */
.L_x_2750:
[----:B------:R-:W-:Y:S01]  /*13d00*/  IMAD.MOV.U32 R30, RZ, RZ, R28 ;  /* 0x000000ffff1e7224 */ /* 0x000fe200078e001c */
[----:B------:R-:W-:Y:S01]  /*13d10*/  MOV R2, 0x1 ;  /* 0x0000000100027802 */ /* 0x000fe20000000f00 */
[----:B------:R-:W-:Y:S01]  /*13d20*/  IMAD.MOV.U32 R29, RZ, RZ, 0x1f ;  /* 0x0000001fff1d7424 */ /* 0x000fe200078e00ff */
[----:B------:R-:W-:Y:S02]  /*13d30*/  MOV R3, 0x13d50 ;  /* 0x00013d5000037802 */ /* 0x000fe40000000f00 */
[----:B-12---:R-:W-:Y:S05]  /*13d40*/  CALL.REL.NOINC `($__internal_45_$__cuda_sm70_shflsync_idx_p) ;  /* 0x000005f000007944 */ /* 0x006fea0003c00000 */
[----:B------:R-:W-:Y:S01]  /*13d50*/  MOV R8, R29 ;  /* 0x0000001d00087202 */ /* 0x000fe20000000f00 */
[----:B------:R-:W-:Y:S05]  /*13d60*/  BRA `(.L_x_2813) ;  /* 0xffffcba000007947 */ /* 0x000fea000383ffff */
.L_x_2751:
[----:B------:R-:W-:Y:S02]  /*13d70*/  MOV R2, 0x1 ;  /* 0x0000000100027802 */ /* 0x000fe40000000f00 */
[----:B------:R-:W-:-:S02]  /*13d80*/  MOV R3, 0x13da0 ;  /* 0x00013da000037802 */ /* 0x000fc40000000f00 */
[----:B-1234-:R-:W-:Y:S05]  /*13d90*/  CALL.REL.NOINC `($__internal_46_$__cuda_sm70_shflsync_up_p) ;  /* 0x0000060000007944 */ /* 0x01efea0003c00000 */
[----:B------:R-:W-:Y:S05]  /*13da0*/  BRA `(.L_x_2814) ;  /* 0xffffcc8000007947 */ /* 0x000fea000383ffff */
.L_x_2752:
[----:B------:R-:W-:Y:S02]  /*13db0*/  MOV R2, 0x2 ;  /* 0x0000000200027802 */ /* 0x000fe40000000f00 */
[----:B------:R-:W-:-:S02]  /*13dc0*/  MOV R3, 0x13de0 ;  /* 0x00013de000037802 */ /* 0x000fc40000000f00 */
[----:B--2-4-:R-:W-:Y:S05]  /*13dd0*/  CALL.REL.NOINC `($__internal_46_$__cuda_sm70_shflsync_up_p) ;  /* 0x000005c000007944 */ /* 0x014fea0003c00000 */
        /* <DEDUP_REMOVED lines=24> */
.L_x_2756:
[----:B------:R-:W-:Y:S02]  /*13f60*/  MOV R2, 0x1 ;  /* 0x0000000100027802 */ /* 0x000fe40000000f00 */
[----:B------:R-:W-:Y:S02]  /*13f70*/  MOV R3, 0x13f90 ;  /* 0x00013f9000037802 */ /* 0x000fe40000000f00 */
[----:B------:R-:W-:Y:S05]  /*13f80*/  CALL.REL.NOINC `($__internal_46_$__cuda_sm70_shflsync_up_p) ;  /* 0x0000041000007944 */ /* 0x000fea0003c00000 */
[----:B------:R-:W-:Y:S01]  /*13f90*/  MOV R2, R4 ;  /* 0x0000000400027202 */ /* 0x000fe20000000f00 */
[----:B------:R-:W-:Y:S05]  /*13fa0*/  BRA `(.L_x_2816) ;  /* 0xffffccd000007947 */ /* 0x000fea000383ffff */
.L_x_2757:
[----:B------:R-:W-:Y:S02]  /*13fb0*/  MOV R2, 0x2 ;  /* 0x0000000200027802 */ /* 0x000fe40000000f00 */
[----:B------:R-:W-:Y:S02]  /*13fc0*/  MOV R3, 0x13fe0 ;  /* 0x00013fe000037802 */ /* 0x000fe40000000f00 */
        /* <DEDUP_REMOVED lines=25> */
.L_x_2759:
[----:B------:R-:W-:Y:S02]  /*14160*/  SEL R0, RZ, 0x1, P0 ;  /* 0x00000001ff007807 */ /* 0x000fe40000000000 */
[----:B------:R-:W-:Y:S02]  /*14170*/  MOV R2, 0x14190 ;  /* 0x0001419000027802 */ /* 0x000fe40000000f00 */
[----:B-1----:R-:W-:Y:S05]  /*14180*/  CALL.REL.NOINC `($__internal_47_$__cuda_sm70_votesync_ballot) ;  /* 0x0000028000007944 */ /* 0x002fea0003c00000 */
[----:B------:R-:W-:Y:S01]  /*14190*/  MOV R5, R0 ;  /* 0x0000000000057202 */ /* 0x000fe20000000f00 */
[----:B------:R-:W-:Y:S05]  /*141a0*/  BRA `(.L_x_2818) ;  /* 0xffffcc6000007947 */ /* 0x000fea000383ffff */
.L_x_2760:
[----:B------:R-:W-:Y:S01]  /*141b0*/  IMAD.MOV.U32 R30, RZ, RZ, R6 ;  /* 0x000000ffff1e7224 */ /* 0x000fe200078e0006 */
[----:B------:R-:W-:Y:S01]  /*141c0*/  MOV R2, R0 ;  /* 0x0000000000027202 */ /* 0x000fe20000000f00 */
[----:B------:R-:W-:Y:S01]  /*141d0*/  IMAD.MOV.U32 R29, RZ, RZ, 0x1f ;  /* 0x0000001fff1d7424 */ /* 0x000fe200078e00ff */
[----:B------:R-:W-:Y:S02]  /*141e0*/  MOV R3, 0x14200 ;  /* 0x0001420000037802 */ /* 0x000fe40000000f00 */
[----:B-1----:R-:W-:Y:S05]  /*141f0*/  CALL.REL.NOINC `($__internal_45_$__cuda_sm70_shflsync_idx_p) ;  /* 0x0000014000007944 */ /* 0x002fea0003c00000 */
[----:B------:R-:W-:Y:S01]  /*14200*/  IMAD.MOV.U32 R11, RZ, RZ, R29 ;  /* 0x000000ffff0b7224 */ /* 0x000fe200078e001d */
[----:B------:R-:W-:Y:S01]  /*14210*/  MOV R2, R0 ;  /* 0x0000000000027202 */ /* 0x000fe20000000f00 */
[----:B------:R-:W-:Y:S01]  /*14220*/  IMAD.MOV.U32 R30, RZ, RZ, R7 ;  /* 0x000000ffff1e7224 */ /* 0x000fe200078e0007 */
[----:B------:R-:W-:-:S02]  /*14230*/  MOV R29, 0x1f ;  /* 0x0000001f001d7802 */ /* 0x000fc40000000f00 */
[----:B------:R-:W-:Y:S02]  /*14240*/  MOV R3, 0x14260 ;  /* 0x0001426000037802 */ /* 0x000fe40000000f00 */
[----:B------:R-:W-:Y:S05]  /*14250*/  CALL.REL.NOINC `($__internal_45_$__cuda_sm70_shflsync_idx_p) ;  /* 0x000000e000007944 */ /* 0x000fea0003c00000 */
[----:B------:R-:W-:Y:S01]  /*14260*/  MOV R7, R29 ;  /* 0x0000001d00077202 */ /* 0x000fe20000000f00 */
[----:B------:R-:W-:Y:S05]  /*14270*/  BRA `(.L_x_2819) ;  /* 0xffffcbe000007947 */ /* 0x000fea000383ffff */
.L_x_2763:
[----:B------:R-:W-:Y:S01]  /*14280*/  IMAD.MOV.U32 R30, RZ, RZ, R4 ;  /* 0x000000ffff1e7224 */ /* 0x000fe200078e0004 */
[----:B------:R-:W-:Y:S01]  /*14290*/  MOV R2, R0 ;  /* 0x0000000000027202 */ /* 0x000fe20000000f00 */
[----:B------:R-:W-:Y:S01]  /*142a0*/  IMAD.MOV.U32 R29, RZ, RZ, 0x1f ;  /* 0x0000001fff1d7424 */ /* 0x000fe200078e00ff */
[----:B------:R-:W-:Y:S02]  /*142b0*/  MOV R3, 0x142d0 ;  /* 0x000142d000037802 */ /* 0x000fe40000000f00 */
[----:B-1-34-:R-:W-:Y:S05]  /*142c0*/  CALL.REL.NOINC `($__internal_45_$__cuda_sm70_shflsync_idx_p) ;  /* 0x0000007000007944 */ /* 0x01afea0003c00000 */
[----:B------:R-:W-:Y:S01]  /*142d0*/  MOV R10, R29 ;  /* 0x0000001d000a7202 */ /* 0x000fe20000000f00 */
[----:B------:R-:W-:Y:S05]  /*142e0*/  BRA `(.L_x_2762) ;  /* 0xffffcbd000007947 */ /* 0x000fea000383ffff */
        .weak           $__internal_44_$__cuda_sm70_shflsync_bfly_p
        .type           $__internal_44_$__cuda_sm70_shflsync_bfly_p,@function
        .size           $__internal_44_$__cuda_sm70_shflsync_bfly_p,($__internal_45_$__cuda_sm70_shflsync_idx_p - $__internal_44_$__cuda_sm70_shflsync_bfly_p)
$__internal_44_$__cuda_sm70_shflsync_bfly_p:
[----:B------:R-:W-:Y:S04]  /*142f0*/  WARPSYNC R181 ;  /* 0x000000b500007348 */ /* 0x000fe80003800000 */
[----:B------:R1:W2:Y:S02]  /*14300*/  SHFL.BFLY PT, R136, R2, R136, R182 ;  /* 0x0c00008802887389 */ /* 0x0002a400000e00b6 */
[----:B-1----:R-:W-:-:S02]  /*14310*/  MOV R2, R3 ;  /* 0x0000000300027202 */ /* 0x002fc40000000f00 */
[----:B------:R-:W-:-:S04]  /*14320*/  MOV R3, 0x0 ;  /* 0x0000000000037802 */ /* 0x000fc80000000f00 */
[----:B--2---:R-:W-:Y:S05]  /*14330*/  RET.REL.NODEC R2 `(_ZN7cutlass13device_kernelIN5flash19enable_sm80_to_sm89INS1_16FlashAttnFwdSm80INS1_25CollectiveMainloopFwdSm80ILi8ELi2ELb0EN4cute5tupleIJNS5_1CILi128EEENS7_ILi64EEENS7_ILi192EEEEEELi192ENS_6half_tEfNS_4arch4Sm80ELb1ELb0ELb0ELb1ELb1ELb0ELb1ELb1EEENS1_21CollectiveEpilogueFwdINS6_IJS8_SA_S9_EEENS6_IJNS7_ILi1EEESI_SI_EEESC_SE_Li256ELb1ELb1ELb1ELb0EEENS1_36VarlenDynamicPersistentTileSchedulerILi128ELi64ELi256ELi256ELb1ELb1ELb0ELb1ELb1ELb1EEEEEEEEEvNT_6ParamsE) ;  /* 0xfffebcc002007950 */ /* 0x004fea0003c3ffff */
        .weak           $__internal_45_$__cuda_sm70_shflsync_idx_p
        .type           $__internal_45_$__cuda_sm70_shflsync_idx_p,@function
        .size           $__internal_45_$__cuda_sm70_shflsync_idx_p,($__internal_46_$__cuda_sm70_shflsync_up_p - $__internal_45_$__cuda_sm70_shflsync_idx_p)
$__internal_45_$__cuda_sm70_shflsync_idx_p:
[----:B------:R-:W-:-:S04]  /*14340*/  MOV R31, 0xffffffff ;  /* 0xffffffff001f7802 */ /* 0x000fc80000000f00 */
[----:B------:R-:W-:Y:S04]  /*14350*/  WARPSYNC R31 ;  /* 0x0000001f00007348 */ /* 0x000fe80003800000 */
[----:B------:R1:W2:Y:S02]  /*14360*/  SHFL.IDX PT, R29, R30, R2, R29 ;  /* 0x000000021e1d7389 */ /* 0x0002a400000e001d */
[----:B-1----:R-:W-:Y:S02]  /*14370*/  MOV R2, R3 ;  /* 0x0000000300027202 */ /* 0x002fe40000000f00 */
[----:B------:R-:W-:-:S04]  /*14380*/  MOV R3, 0x0 ;  /* 0x0000000000037802 */ /* 0x000fc80000000f00 */
[----:B--2---:R-:W-:Y:S05]  /*14390*/  RET.REL.NODEC R2 `(_ZN7cutlass13device_kernelIN5flash19enable_sm80_to_sm89INS1_16FlashAttnFwdSm80INS1_25CollectiveMainloopFwdSm80ILi8ELi2ELb0EN4cute5tupleIJNS5_1CILi128EEENS7_ILi64EEENS7_ILi192EEEEEELi192ENS_6half_tEfNS_4arch4Sm80ELb1ELb0ELb0ELb1ELb1ELb0ELb1ELb1EEENS1_21CollectiveEpilogueFwdINS6_IJS8_SA_S9_EEENS6_IJNS7_ILi1EEESI_SI_EEESC_SE_Li256ELb1ELb1ELb1ELb0EEENS1_36VarlenDynamicPersistentTileSchedulerILi128ELi64ELi256ELi256ELb1ELb1ELb0ELb1ELb1ELb1EEEEEEEEEvNT_6ParamsE) ;  /* 0xfffebc6002007950 */ /* 0x004fea0003c3ffff */
        .weak           $__internal_46_$__cuda_sm70_shflsync_up_p
        .type           $__internal_46_$__cuda_sm70_shflsync_up_p,@function
        .size           $__internal_46_$__cuda_sm70_shflsync_up_p,($__internal_47_$__cuda_sm70_votesync_ballot - $__internal_46_$__cuda_sm70_shflsync_up_p)
$__internal_46_$__cuda_sm70_shflsync_up_p:
[----:B------:R-:W-:Y:S02]  /*143a0*/  IMAD.MOV.U32 R4, RZ, RZ, RZ ;  /* 0x000000ffff047224 */ /* 0x000fe400078e00ff */
[----:B------:R-:W-:-:S04]  /*143b0*/  IMAD.MOV.U32 R11, RZ, RZ, -0x1 ;  /* 0xffffffffff0b7424 */ /* 0x000fc800078e00ff */
[----:B------:R-:W-:Y:S04]  /*143c0*/  WARPSYNC R11 ;  /* 0x0000000b00007348 */ /* 0x000fe80003800000 */
[----:B------:R1:W2:Y:S02]  /*143d0*/  SHFL.UP PT, R4, R0, R2, R4 ;  /* 0x0400000200047389 */ /* 0x0002a400000e0004 */
[----:B-1----:R-:W-:Y:S02]  /*143e0*/  MOV R2, R3 ;  /* 0x0000000300027202 */ /* 0x002fe40000000f00 */
[----:B------:R-:W-:-:S04]  /*143f0*/  MOV R3, 0x0 ;  /* 0x0000000000037802 */ /* 0x000fc80000000f00 */
[----:B--2---:R-:W-:Y:S05]  /*14400*/  RET.REL.NODEC R2 `(_ZN7cutlass13device_kernelIN5flash19enable_sm80_to_sm89INS1_16FlashAttnFwdSm80INS1_25CollectiveMainloopFwdSm80ILi8ELi2ELb0EN4cute5tupleIJNS5_1CILi128EEENS7_ILi64EEENS7_ILi192EEEEEELi192ENS_6half_tEfNS_4arch4Sm80ELb1ELb0ELb0ELb1ELb1ELb0ELb1ELb1EEENS1_21CollectiveEpilogueFwdINS6_IJS8_SA_S9_EEENS6_IJNS7_ILi1EEESI_SI_EEESC_SE_Li256ELb1ELb1ELb1ELb0EEENS1_36VarlenDynamicPersistentTileSchedulerILi128ELi64ELi256ELi256ELb1ELb1ELb0ELb1ELb1ELb1EEEEEEEEEvNT_6ParamsE) ;  /* 0xfffebbf002007950 */ /* 0x004fea0003c3ffff */
        .weak           $__internal_47_$__cuda_sm70_votesync_ballot
        .type           $__internal_47_$__cuda_sm70_votesync_ballot,@function
        .size           $__internal_47_$__cuda_sm70_votesync_ballot,(.L_x_3145 - $__internal_47_$__cuda_sm70_votesync_ballot)
$__internal_47_$__cuda_sm70_votesync_ballot:
[----:B------:R-:W-:Y:S01]  /*14410*/  ISETP.NE.U32.AND P0, PT, R0, 0x1, PT ;  /* 0x000000010000780c */ /* 0x000fe20003f05070 */
[----:B------:R-:W-:-:S04]  /*14420*/  IMAD.MOV.U32 R3, RZ, RZ, -0x1 ;  /* 0xffffffffff037424 */ /* 0x000fc800078e00ff */
[----:B------:R-:W-:Y:S08]  /*14430*/  WARPSYNC R3 ;  /* 0x0000000300007348 */ /* 0x000ff00003800000 */
[----:B------:R-:W-:-:S04]  /*14440*/  VOTE.ANY R0, PT, !P0 ;  /* 0x0000000000007806 */ /* 0x000fc800040e0100 */
[----:B------:R-:W-:Y:S01]  /*14450*/  LOP3.LUT R0, R0, R3, RZ, 0xc0, !PT ;  /* 0x0000000300007212 */ /* 0x000fe200078ec0ff */
[----:B------:R-:W-:-:S04]  /*14460*/  IMAD.MOV.U32 R3, RZ, RZ, 0x0 ;  /* 0x00000000ff037424 */ /* 0x000fc800078e00ff */
[----:B------:R-:W-:Y:S05]  /*14470*/  RET.REL.NODEC R2 `(_ZN7cutlass13device_kernelIN5flash19enable_sm80_to_sm89INS1_16FlashAttnFwdSm80INS1_25CollectiveMainloopFwdSm80ILi8ELi2ELb0EN4cute5tupleIJNS5_1CILi128EEENS7_ILi64EEENS7_ILi192EEEEEELi192ENS_6half_tEfNS_4arch4Sm80ELb1ELb0ELb0ELb1ELb1ELb0ELb1ELb1EEENS1_21CollectiveEpilogueFwdINS6_IJS8_SA_S9_EEENS6_IJNS7_ILi1EEESI_SI_EEESC_SE_Li256ELb1ELb1ELb1ELb0EEENS1_36VarlenDynamicPersistentTileSchedulerILi128ELi64ELi256ELi256ELb1ELb1ELb0ELb1ELb1ELb1EEEEEEEEEvNT_6ParamsE) ;  /* 0xfffebb8002007950 */ /* 0x000fea0003c3ffff */
.L_x_2820:
        /* <DEDUP_REMOVED lines=16> */
.L_x_3145:


//--------------------- .text._ZN7cutlass13device_kernelIN5flash19enable_sm80_to_sm89INS1_16FlashAttnFwdSm80INS1_25CollectiveMainloopFwdSm80ILi8ELi2ELb0EN4cute5tupleIJNS5_1CILi128EEENS7_ILi64EEENS7_ILi192EEEEEELi192ENS_6half_tEfNS_4arch4Sm80ELb1ELb0ELb0ELb1ELb1ELb1ELb1ELb1EEENS1_21CollectiveEpilogueFwdINS6_IJS8_SA_S9_EEENS6_IJNS7_ILi1EEESI_SI_EEESC_SE_Li256ELb1ELb1ELb1ELb0EEENS1_36VarlenDynamicPersistentTileSchedulerILi128ELi64ELi256ELi256ELb1ELb1ELb0ELb1ELb1ELb1EEEEEEEEEvNT_6ParamsE --------------------------
	.section	.text._ZN7cutlass13device_kernelIN5flash19enable_sm80_to_sm89INS1_16FlashAttnFwdSm80INS1_25CollectiveMainloopFwdSm80ILi8ELi2ELb0EN4cute5tupleIJNS5_1CILi128EEENS7_ILi64EEENS7_ILi192EEEEEELi192ENS_6half_tEfNS_4arch4Sm80ELb1ELb0ELb0ELb1ELb1ELb1ELb1ELb1EEENS1_21CollectiveEpilogueFwdINS6_IJS8_SA_S9_EEENS6_IJNS7_ILi1EEESI_SI_EEESC_SE_Li256ELb1ELb1ELb1ELb0EEENS1_36VarlenDynamicPersistentTileSchedulerILi128ELi64ELi256ELi256ELb1ELb1ELb0ELb1ELb1ELb1EEEEEEEEEvNT_6ParamsE,"ax",@progbits
	.sectioninfo	@"SHI_REGISTERS=255"
	.align	128
.text._ZN7cutlass13device_kernelIN5flash19enable_sm80_to_sm89INS1_16FlashAttnFwdSm80INS1_25CollectiveMainloopFwdSm80ILi8ELi2ELb0EN4cute5tupleIJNS5_1CILi128EEENS7_ILi64EEENS7_ILi192EEEEEELi192ENS_6half_tEfNS_4arch4Sm80ELb1ELb0ELb0ELb1ELb1ELb1ELb1ELb1EEENS1_21CollectiveEpilogueFwdINS6_IJS8_SA_S9_EEENS6_IJNS7_ILi1EEESI_SI_EEESC_SE_Li256ELb1ELb1ELb1ELb0EEENS1_36VarlenDynamicPersistentTileSchedulerILi128ELi64ELi256ELi256ELb1ELb1ELb0ELb1ELb1ELb1EEEEEEEEEvNT_6ParamsE:
        .type           _ZN7cutlass13device_kernelIN5flash19enable_sm80_to_sm89INS1_16FlashAttnFwdSm80INS1_25CollectiveMainloopFwdSm80ILi8ELi2ELb0EN4cute5tupleIJNS5_1CILi128EEENS7_ILi64EEENS7_ILi192EEEEEELi192ENS_6half_tEfNS_4arch4Sm80ELb1ELb0ELb0ELb1ELb1ELb1ELb1ELb1EEENS1_21CollectiveEpilogueFwdINS6_IJS8_SA_S9_EEENS6_IJNS7_ILi1EEESI_SI_EEESC_SE_Li256ELb1ELb1ELb1ELb0EEENS1_36VarlenDynamicPersistentTileSchedulerILi128ELi64ELi256ELi256ELb1ELb1ELb0ELb1ELb1ELb1EEEEEEEEEvNT_6ParamsE,@function
        .size           _ZN7cutlass13device_kernelIN5flash19enable_sm80_to_sm89INS1_16FlashAttnFwdSm80INS1_25CollectiveMainloopFwdSm80ILi8ELi2ELb0EN4cute5tupleIJNS5_1CILi128EEENS7_ILi64EEENS7_ILi192EEEEEELi192ENS_6half_tEfNS_4arch4Sm80ELb1ELb0ELb0ELb1ELb1ELb1ELb1ELb1EEENS1_21CollectiveEpilogueFwdINS6_IJS8_SA_S9_EEENS6_IJNS7_ILi1EEESI_SI_EEESC_SE_Li256ELb1ELb1ELb1ELb0EEENS1_36VarlenDynamicPersistentTileSchedulerILi128ELi64ELi256ELi256ELb1ELb1ELb0ELb1ELb1ELb1EEEEEEEEEvNT_6ParamsE,(.L_x_3150 - _ZN7cutlass13device_kernelIN5flash19enable_sm80_to_sm89INS1_16FlashAttnFwdSm80INS1_25CollectiveMainloopFwdSm80ILi8ELi2ELb0EN4cute5tupleIJNS5_1CILi128EEENS7_ILi64EEENS7_ILi192EEEEEELi192ENS_6half_tEfNS_4arch4Sm80ELb1ELb0ELb0ELb1ELb1ELb1ELb1ELb1EEENS1_21CollectiveEpilogueFwdINS6_IJS8_SA_S9_EEENS6_IJNS7_ILi1EEESI_SI_EEESC_SE_Li256ELb1ELb1ELb1ELb0EEENS1_36VarlenDynamicPersistentTileSchedulerILi128ELi64ELi256ELi256ELb1ELb1ELb0ELb1ELb1ELb1EEEEEEEEEvNT_6ParamsE)
        .other          _ZN7cutlass13device_kernelIN5flash19enable_sm80_to_sm89INS1_16FlashAttnFwdSm80INS1_25CollectiveMainloopFwdSm80ILi8ELi2ELb0EN4cute5tupleIJNS5_1CILi128EEENS7_ILi64EEENS7_ILi192EEEEEELi192ENS_6half_tEfNS_4arch4Sm80ELb1ELb0ELb0ELb1ELb1ELb1ELb1ELb1EEENS1_21CollectiveEpilogueFwdINS6_IJS8_SA_S9_EEENS6_IJNS7_ILi1EEESI_SI_EEESC_SE_Li256ELb1ELb1ELb1ELb0EEENS1_36VarlenDynamicPersistentTileSchedulerILi128ELi64ELi256ELi256ELb1ELb1ELb0ELb1ELb1ELb1EEEEEEEEEvNT_6ParamsE,@"STO_CUDA_ENTRY STV_DEFAULT"
_ZN7cutlass13device_kernelIN5flash19enable_sm80_to_sm89INS1_16FlashAttnFwdSm80INS1_25CollectiveMainloopFwdSm80ILi8ELi2ELb0EN4cute5tupleIJNS5_1CILi128EEENS7_ILi64EEENS7_ILi192EEEEEELi192ENS_6half_tEfNS_4arch4Sm80ELb1ELb0ELb0ELb1ELb1ELb1ELb1ELb1EEENS1_21CollectiveEpilogueFwdINS6_IJS8_SA_S9_EEENS6_IJNS7_ILi1EEESI_SI_EEESC_SE_Li256ELb1ELb1ELb1ELb0EEENS1_36VarlenDynamicPersistentTileSchedulerILi128ELi64ELi256ELi256ELb1ELb1ELb0ELb1ELb1ELb1EEEEEEEEEvNT_6ParamsE:
[----:B------:R-:W-:-:S03]  /*0000*/  MOV R1, c[0x0][0x28] ;  /* 0x00000a0000017a02 */ /* 0x000fc60000000f00 */
[----:B------:R-:W1:Y:S01]  /*0010*/  S2R R2, SR_TID.X ;  /* 0x0000000000027919 */ /* 0x000e620000002100 */
[----:B------:R-:W-:Y:S01]  /*0020*/  IADD3 R1, R1, -0x70, RZ ;  /* 0xffffff9001017810 */ /* 0x000fe20007ffe0ff */
[----:B------:R-:W-:Y:S01]  /*0030*/  ULDC.64 UR8, c[0x0][0x118] ;  /* 0x0000460000087ab9 */ /* 0x000fe20000000a00 */
[----:B-1----:R-:W-:-:S05]  /*0040*/  SHF.R.U32.HI R0, RZ, 0x5, R2 ;  /* 0x00000005ff007819 */ /* 0x002fca0000011602 */
[----:B------:R-:W1:Y:S02]  /*0050*/  SHFL.IDX PT, R3, R0, RZ, 0x1f ;  /* 0x00001fff00037589 */ /* 0x000e6400000e0000 */
[----:B-1----:R-:W-:Y:S02]  /*0060*/  ISETP.NE.AND P0, PT, R3, RZ, PT ;  /* 0x000000ff0300720c */ /* 0x002fe40003f05270 */
[----:B------:R-:W-:Y:S11]  /*0070*/  STL [R1+0x68], R3 ;  /* 0x0000680301007387 */ /* 0x000ff60000100800 */
[----:B------:R-:W-:Y:S06]  /*0080*/  @P0 BAR.SYNC.DEFER_BLOCKING 0x5, 0x100 ;  /* 0x0144000000000b1d */ /* 0x000fec0000010000 */
[----:B------:R-:W1:Y:S04]  /*0090*/  @P0 LDS.128 R4, [0x24100] ;  /* 0x02410000ff040984 */ /* 0x000e680000000c00 */
[----:B-1----:R1:W-:Y:S04]  /*00a0*/  @P0 STL.64 [R1], R4 ;  /* 0x0000000401000387 */ /* 0x0023e80000100a00 */
[----:B------:R1:W-:Y:S04]  /*00b0*/  @P0 STL.64 [R1+0x8], R6 ;  /* 0x0000080601000387 */ /* 0x0003e80000100a00 */
[----:B------:R-:W-:Y:S06]  /*00c0*/  @P0 BAR.ARV 0x4, 0x100 ;  /* 0x0104000000000b1d */ /* 0x000fec0000002000 */
[----:B------:R-:W-:Y:S05]  /*00d0*/  @P0 BRA `(.L_x_2821) ;  /* 0x00000fd000000947 */ /* 0x000fea0003800000 */
[----:B------:R-:W-:Y:S01]  /*00e0*/  LOP3.LUT R13, R2, 0x1f, RZ, 0xc0, !PT ;  /* 0x0000001f020d7812 */ /* 0x000fe200078ec0ff */
[----:B------:R-:W-:-:S03]  /*00f0*/  CS2R R8, SRZ ;  /* 0x0000000000087805 */ /* 0x000fc6000001ff00 */
[----:B------:R-:W-:-:S04]  /*0100*/  ISETP.NE.AND P6, PT, R13, 0x1f, PT ;  /* 0x0000001f0d00780c */ /* 0x000fc80003fc5270 */
[----:B------:R-:W-:-:S13]  /*0110*/  ISETP.GE.OR P0, PT, R13, c[0x0][0x53c], !P6 ;  /* 0x00014f000d007a0c */ /* 0x000fda0007706670 */
[----:B-1----:R-:W-:Y:S02]  /*0120*/  @!P0 IMAD.MOV.U32 R4, RZ, RZ, 0x4 ;  /* 0x00000004ff048424 */ /* 0x002fe400078e00ff */
[----:B------:R-:W-:Y:S02]  /*0130*/  @!P0 IMAD.MOV.U32 R2, RZ, RZ, 0x4 ;  /* 0x00000004ff028424 */ /* 0x000fe400078e00ff */
[----:B------:R-:W-:-:S04]  /*0140*/  @!P0 IMAD.WIDE.U32 R4, R13, R4, c[0x0][0x580] ;  /* 0x000160000d048625 */ /* 0x000fc800078e0004 */
[C---:B------:R-:W-:Y:S01]  /*0150*/  @!P0 IMAD.WIDE.U32 R2, R13.reuse, R2, c[0x0][0x578] ;  /* 0x00015e000d028625 */ /* 0x040fe200078e0002 */
[----:B------:R-:W2:Y:S04]  /*0160*/  @!P0 LDG.E R9, [R4.64] ;  /* 0x0000000804098981 */ /* 0x000ea8000c1e1900 */
[----:B------:R-:W2:Y:S01]  /*0170*/  @!P0 LDG.E R8, [R2.64] ;  /* 0x0000000802088981 */ /* 0x000ea2000c1e1900 */
[C---:B------:R-:W-:Y:S01]  /*0180*/  ISETP.NE.AND P5, PT, R13.reuse, RZ, PT ;  /* 0x000000ff0d00720c */ /* 0x040fe20003fa5270 */
[----:B------:R-:W1:Y:S01]  /*0190*/  S2UR UR4, SR_CTAID.X ;  /* 0x00000000000479c3 */ /* 0x000e620000002500 */
        /* <DEDUP_REMOVED lines=24> */
[----:B-1----:R-:W-:-:S13]  /*0320*/  ISETP.GT.AND P0, PT, R6, UR4, PT ;  /* 0x0000000406007c0c */ /* 0x002fda000bf04270 */
[----:B------:R-:W-:Y:S05]  /*0330*/  @P0 BRA `(.L_x_2822) ;  /* 0x0000026000000947 */ /* 0x000fea0003800000 */
[----:B------:R-:W-:Y:S02]  /*0340*/  MOV R6, R0 ;  /* 0x0000000000067202 */ /* 0x000fe40000000f00 */
[----:B------:R-:W-:-:S04]  /*0350*/  MOV R7, RZ ;  /* 0x000000ff00077202 */ /* 0x000fc80000000f00 */
.L_x_2826:
        /* <DEDUP_REMOVED lines=15> */
[----:B------:R1:W2:Y:S02]  /*0450*/  SHFL.UP PT, R0, R5, 0x1, RZ ;  /* 0x0420000005007989 */ /* 0x0002a400000e00ff */
.L_x_3028:
        /* <DEDUP_REMOVED lines=16> */
.L_x_3029:
[----:B--2---:R-:W-:-:S05]  /*0560*/  IMAD R0, R0, c[0x0][0x538], RZ ;  /* 0x00014e0000007a24 */ /* 0x004fca00078e02ff */
[----:B------:R-:W-:-:S04]  /*0570*/  IADD3 R6, R0, R6, RZ ;  /* 0x0000000600067210 */ /* 0x000fc80007ffe0ff */
[----:B------:R-:W-:-:S13]  /*0580*/  ISETP.GT.AND P0, PT, R6, UR4, PT ;  /* 0x0000000406007c0c */ /* 0x000fda000bf04270 */
[----:B-1----:R-:W-:Y:S05]  /*0590*/  @!P0 BRA `(.L_x_2826) ;  /* 0xfffffdc000008947 */ /* 0x002fea000383ffff */
.L_x_2822:
[----:B------:R-:W-:-:S05]  /*05a0*/  IADD3 R10, -R0, R6, RZ ;  /* 0x00000006000a7210 */ /* 0x000fca0007ffe1ff */
[----:B------:R-:W-:-:S05]  /*05b0*/  IMAD R0, R4, c[0x0][0x538], R10 ;  /* 0x00014e0004007a24 */ /* 0x000fca00078e020a */
[----:B------:R-:W-:Y:S01]  /*05c0*/  ISETP.GT.AND P0, PT, R0, UR4, PT ;  /* 0x0000000400007c0c */ /* 0x000fe2000bf04270 */
[----:B------:R-:W-:-:S12]  /*05d0*/  BRA.DIV ~URZ, `(.L_x_2827) ;  /* 0x0001e5e27f007947 */ /* 0x000fd8000b800000 */
[----:B------:R-:W-:-:S04]  /*05e0*/  VOTE.ANY R6, PT, !P0 ;  /* 0x0000000000067806 */ /* 0x000fc800040e0100 */
.L_x_3030:
[----:B------:R-:W1:Y:S02]  /*05f0*/  POPC R0, R6 ;  /* 0x0000000600007309 */ /* 0x000e640000000000 */
[----:B-1----:R-:W-:-:S05]  /*0600*/  IADD3 R2, R0, R7, RZ ;  /* 0x0000000700027210 */ /* 0x002fca0007ffe0ff */
[----:B------:R1:W-:Y:S01]  /*0610*/  STL [R1+0xc], R2 ;  /* 0x00000c0201007387 */ /* 0x0003e20000100800 */
[----:B------:R-:W-:Y:S05]  /*0620*/  BRA.DIV ~URZ, `(.L_x_2828) ;  /* 0x0001e5e27f007947 */ /* 0x000fea000b800000 */
[----:B------:R2:W3:Y:S01]  /*0630*/  SHFL.IDX PT, R12, R9, R0, 0x1f ;  /* 0x00001f00090c7589 */ /* 0x0004e200000e0000 */
[----:B------:R-:W-:-:S03]  /*0640*/  MOV R5, RZ ;  /* 0x000000ff00057202 */ /* 0x000fc60000000f00 */
[----:B------:R2:W4:Y:S04]  /*0650*/  SHFL.IDX PT, R9, R8, R0, 0x1f ;  /* 0x00001f0008097589 */ /* 0x00052800000e0000 */
.L_x_3031:
[----:B------:R-:W-:Y:S01]  /*0660*/  ISETP.NE.AND P0, PT, R6, RZ, PT ;  /* 0x000000ff0600720c */ /* 0x000fe20003f05270 */
[----:B------:R-:W-:-:S12]  /*0670*/  BSSY B0, `(.L_x_2829) ;  /* 0x0000005000007945 */ /* 0x000fd80003800000 */
[----:B------:R-:W-:Y:S05]  /*0680*/  @!P0 BRA `(.L_x_2830) ;  /* 0x0000003000008947 */ /* 0x000fea0003800000 */
[----:B-1----:R-:W-:Y:S01]  /*0690*/  IADD3 R2, R0, -0x1, RZ ;  /* 0xffffffff00027810 */ /* 0x002fe20007ffe0ff */
[----:B------:R-:W-:Y:S05]  /*06a0*/  BRA.DIV ~URZ, `(.L_x_2831) ;  /* 0x0001e6427f007947 */ /* 0x000fea000b800000 */
[----:B------:R1:W2:Y:S02]  /*06b0*/  SHFL.IDX PT, R5, R4, R2, 0x1f ;  /* 0x00001f0204057589 */ /* 0x0002a400000e0000 */
.L_x_2830:
[----:B------:R-:W-:Y:S05]  /*06c0*/  BSYNC B0 ;  /* 0x0000000000007941 */ /* 0x000fea0003800000 */
.L_x_2829:
[----:B--2---:R-:W-:Y:S01]  /*06d0*/  IMAD R0, R5, c[0x0][0x538], R10 ;  /* 0x00014e0005007a24 */ /* 0x004fe200078e020a */
[----:B----4-:R-:W-:Y:S01]  /*06e0*/  ISETP.NE.AND P0, PT, R9, 0x1, PT ;  /* 0x000000010900780c */ /* 0x010fe20003f05270 */
[----:B------:R-:W-:Y:S03]  /*06f0*/  BSSY B0, `(.L_x_2832) ;  /* 0x0000089000007945 */ /* 0x000fe60003800000 */
[----:B------:R2:W-:Y:S01]  /*0700*/  STL [R1], R0 ;  /* 0x0000000001007387 */ /* 0x0005e20000100800 */
[----:B------:R-:W-:-:S08]  /*0710*/  IADD3 R11, -R0, UR4, RZ ;  /* 0x00000004000b7c10 */ /* 0x000fd0000fffe1ff */
[----:B------:R-:W-:Y:S05]  /*0720*/  @!P0 BRA `(.L_x_2833) ;  /* 0x000003f000008947 */ /* 0x000fea0003800000 */
[-C--:B--23--:R-:W-:Y:S02]  /*0730*/  IABS R0, R12.reuse ;  /* 0x0000000c00007213 */ /* 0x08cfe40000000000 */
[----:B------:R-:W-:-:S03]  /*0740*/  IABS R6, R12 ;  /* 0x0000000c00067213 */ /* 0x000fc60000000000 */
[----:B------:R-:W-:Y:S01]  /*0750*/  IMAD.MOV.U32 R5, RZ, RZ, R0 ;  /* 0x000000ffff057224 */ /* 0x000fe200078e0000 */
[----:B------:R-:W-:-:S03]  /*0760*/  IABS R0, R9 ;  /* 0x0000000900007213 */ /* 0x000fc60000000000 */
[----:B-1----:R-:W1:Y:S02]  /*0770*/  I2F.RP R2, R5 ;  /* 0x0000000500027306 */ /* 0x002e640000209400 */
        /* <DEDUP_REMOVED lines=55> */
[----:B------:R-:W-:-:S05]  /*0af0*/  IMAD R2, R3, 0x10000, R2 ;  /* 0x0001000003027824 */ /* 0x000fca00078e0202 */
[----:B------:R1:W-:Y:S01]  /*0b00*/  STL [R1+0x8], R2 ;  /* 0x0000080201007387 */ /* 0x0003e20000100800 */
[----:B------:R-:W-:Y:S05]  /*0b10*/  BRA `(.L_x_2834) ;  /* 0x0000046000007947 */ /* 0x000fea0003800000 */
.L_x_2833:
[----:B------:R-:W4:Y:S01]  /*0b20*/  LDL R3, [R1+0xc] ;  /* 0x00000c0001037983 */ /* 0x000f220000100800 */
[----:B-1----:R-:W-:-:S04]  /*0b30*/  IMAD.MOV.U32 R2, RZ, RZ, 0x4 ;  /* 0x00000004ff027424 */ /* 0x002fc800078e00ff */
[----:B----4-:R-:W-:-:S05]  /*0b40*/  IMAD.WIDE R2, R3, R2, c[0x0][0x590] ;  /* 0x0001640003027625 */ /* 0x010fca00078e0202 */
[----:B------:R-:W4:Y:S02]  /*0b50*/  LDG.E R7, [R2.64] ;  /* 0x0000000802077981 */ /* 0x000f24000c1e1900 */
[----:B---34-:R-:W-:-:S05]  /*0b60*/  IMAD R9, R7, R12, RZ ;  /* 0x0000000c07097224 */ /* 0x018fca00078e02ff */
[-C--:B--2---:R-:W-:Y:S02]  /*0b70*/  IABS R0, R9.reuse ;  /* 0x0000000900007213 */ /* 0x084fe40000000000 */
        /* <DEDUP_REMOVED lines=62> */
[----:B------:R-:W-:-:S05]  /*0f60*/  IMAD R2, R0, R2, R3 ;  /* 0x0000000200027224 */ /* 0x000fca00078e0203 */
[----:B------:R1:W-:Y:S02]  /*0f70*/  STL [R1+0x8], R2 ;  /* 0x0000080201007387 */ /* 0x0003e40000100800 */
.L_x_2834:
[----:B------:R-:W-:Y:S05]  /*0f80*/  BSYNC B0 ;  /* 0x0000000000007941 */ /* 0x000fea0003800000 */
.L_x_2832:
[----:B------:R-:W-:-:S04]  /*0f90*/  LOP3.LUT R0, RZ, R0, RZ, 0x33, !PT ;  /* 0x00000000ff007212 */ /* 0x000fc800078e33ff */
[----:B------:R-:W-:-:S05]  /*0fa0*/  IADD3 R0, R0, R12, RZ ;  /* 0x0000000c00007210 */ /* 0x000fca0007ffe0ff */
[----:B------:R2:W-:Y:S01]  /*0fb0*/  STL [R1+0x4], R0 ;  /* 0x0000040001007387 */ /* 0x0005e20000100800 */
[----:B------:R-:W-:Y:S05]  /*0fc0*/  BRA `(.L_x_2835) ;  /* 0x0000006000007947 */ /* 0x000fea0003800000 */
.L_x_2823:
[----:B------:R-:W-:Y:S01]  /*0fd0*/  MOV R0, UR4 ;  /* 0x0000000400007c02 */ /* 0x000fe20008000f00 */
[----:B------:R-:W-:Y:S04]  /*0fe0*/  STL [R1+0x4], RZ ;  /* 0x000004ff01007387 */ /* 0x000fe80000100800 */
[----:B------:R1:W-:Y:S04]  /*0ff0*/  STL [R1], R0 ;  /* 0x0000000001007387 */ /* 0x0003e80000100800 */
[----:B------:R2:W-:Y:S01]  /*1000*/  STL [R1+0x8], RZ ;  /* 0x000008ff01007387 */ /* 0x0005e20000100800 */
[----:B-1----:R-:W-:-:S05]  /*1010*/  MOV R0, c[0x0][0x53c] ;  /* 0x00014f0000007a02 */ /* 0x002fca0000000f00 */
[----:B------:R2:W-:Y:S02]  /*1020*/  STL [R1+0xc], R0 ;  /* 0x00000c0001007387 */ /* 0x0005e40000100800 */
.L_x_2835:
[----:B------:R-:W3:Y:S04]  /*1030*/  LDL R4, [R1] ;  /* 0x0000000001047983 */ /* 0x000ee80000100800 */
[----:B------:R-:W3:Y:S04]  /*1040*/  LDL R5, [R1+0x4] ;  /* 0x0000040001057983 */ /* 0x000ee80000100800 */
[----:B------:R-:W3:Y:S04]  /*1050*/  LDL R6, [R1+0x8] ;  /* 0x0000080001067983 */ /* 0x000ee80000100800 */
[----:B------:R-:W3:Y:S01]  /*1060*/  LDL R7, [R1+0xc] ;  /* 0x00000c0001077983 */ /* 0x000ee20000100800 */
[----:B------:R-:W-:Y:S01]  /*1070*/  ISETP.NE.AND P0, PT, R13, RZ, PT ;  /* 0x000000ff0d00720c */ /* 0x000fe20003f05270 */
[----:B------:R-:W-:-:S12]  /*1080*/  WARPSYNC 0xffffffff ;  /* 0xffffffff00007948 */ /* 0x000fd80003800000 */
[----:B---3--:R3:W-:Y:S04]  /*1090*/  @!P0 STS.128 [0x24100], R4 ;  /* 0x02410004ff008388 */ /* 0x0087e80000000c00 */
[----:B------:R-:W-:Y:S06]  /*10a0*/  BAR.ARV 0x5, 0x100 ;  /* 0x0144000000007b1d */ /* 0x000fec0000002000 */
.L_x_2821:
[----:B--2---:R-:W2:Y:S02]  /*10b0*/  LDL R0, [R1+0xc] ;  /* 0x00000c0001007983 */ /* 0x004ea40000100800 */
[----:B--2---:R-:W-:-:S13]  /*10c0*/  ISETP.GE.AND P0, PT, R0, c[0x0][0x53c], PT ;  /* 0x00014f0000007a0c */ /* 0x004fda0003f06270 */
[----:B------:R-:W-:Y:S05]  /*10d0*/  @P0 EXIT ;  /* 0x000000000000094d */ /* 0x000fea0003800000 */
[----:B------:R-:W2:Y:S01]  /*10e0*/  S2R R14, SR_TID.X ;  /* 0x00000000000e7919 */ /* 0x000ea20000002100 */
[----:B------:R-:W-:Y:S02]  /*10f0*/  ULDC UR4, c[0x0][0x2ac] ;  /* 0x0000ab0000047ab9 */ /* 0x000fe40000000800 */
[----:B------:R-:W-:Y:S02]  /*1100*/  ULDC UR6, c[0x0][0x1d0] ;  /* 0x0000740000067ab9 */ /* 0x000fe40000000800 */
[----:B------:R-:W-:Y:S01]  /*1110*/  UIMAD UR6, UR4, UR6, URZ ;  /* 0x00000006040672a4 */ /* 0x000fe2000f8e023f */
[----:B--2---:R-:W-:-:S04]  /*1120*/  SHF.R.S32.HI R12, RZ, 0x1f, R14 ;  /* 0x0000001fff0c7819 */ /* 0x004fc8000001140e */
[CC--:B-1----:R-:W-:Y:S02]  /*1130*/  LEA.HI R2, R12.reuse, R14.reuse, RZ, 0x4 ;  /* 0x0000000e0c027211 */ /* 0x0c2fe400078f20ff */
[-C--:B------:R-:W-:Y:S02]  /*1140*/  LEA.HI R11, R12, R14.reuse, RZ, 0x3 ;  /* 0x0000000e0c0b7211 */ /* 0x080fe400078f18ff */
[----:B------:R-:W-:Y:S02]  /*1150*/  LOP3.LUT R0, R2, 0xfffffff0, RZ, 0xc0, !PT ;  /* 0xfffffff002007812 */ /* 0x000fe400078ec0ff */
[----:B------:R-:W-:Y:S02]  /*1160*/  SHF.R.S32.HI R250, RZ, 0x3, R11 ;  /* 0x00000003fffa7819 */ /* 0x000fe4000001140b */
[----:B---3--:R-:W-:Y:S01]  /*1170*/  LOP3.LUT R4, R11, 0xfffffff8, RZ, 0xc0, !PT ;  /* 0xfffffff80b047812 */ /* 0x008fe200078ec0ff */
[----:B------:R-:W-:Y:S01]  /*1180*/  IMAD.IADD R0, R14, 0x1, -R0 ;  /* 0x000000010e007824 */ /* 0x000fe200078e0a00 */
[----:B------:R-:W-:Y:S01]  /*1190*/  SHF.R.S32.HI R3, RZ, 0x4, R2 ;  /* 0x00000004ff037819 */ /* 0x000fe20000011402 */
[----:B------:R-:W-:Y:S01]  /*11a0*/  IMAD.SHL.U32 R5, R250, 0x40, RZ ;  /* 0x00000040fa057824 */ /* 0x000fe200078e00ff */
[----:B------:R-:W-:Y:S01]  /*11b0*/  LEA.HI R8, R12, R14, RZ, 0x6 ;  /* 0x0000000e0c087211 */ /* 0x000fe200078f30ff */
[----:B------:R-:W-:Y:S01]  /*11c0*/  IMAD.IADD R21, R14, 0x1, -R4 ;  /* 0x000000010e157824 */ /* 0x000fe200078e0a04 */
[----:B------:R-:W-:-:S02]  /*11d0*/  SHF.R.S32.HI R6, RZ, 0x1f, R0 ;  /* 0x0000001fff067819 */ /* 0x000fc40000011400 */
[----:B------:R-:W-:Y:S01]  /*11e0*/  LEA.HI R4, R2, R3, RZ, 0x1 ;  /* 0x0000000302047211 */ /* 0x000fe200078f08ff */
[C---:B------:R-:W-:Y:S01]  /*11f0*/  IMAD.SHL.U32 R216, R21.reuse, 0x8, RZ ;  /* 0x0000000815d87824 */ /* 0x040fe200078e00ff */
[----:B------:R-:W-:Y:S01]  /*1200*/  LEA.HI R13, R6, R0, RZ, 0x3 ;  /* 0x00000000060d7211 */ /* 0x000fe200078f18ff */
[----:B------:R-:W-:Y:S01]  /*1210*/  IMAD R230, R21, 0x20, R250 ;  /* 0x0000002015e67824 */ /* 0x000fe200078e02fa */
        /* <DEDUP_REMOVED lines=32> */
[----:B------:R-:W-:Y:S01]  /*1420*/  IMAD.SHL.U32 R4, R9, 0x8, RZ ;  /* 0x0000000809047824 */ /* 0x000fe200078e00ff */
[--C-:B------:R-:W-:Y:S01]  /*1430*/  SHF.R.S32.HI R226, RZ, 0x2, R7.reuse ;  /* 0x00000002ffe27819 */ /* 0x100fe20000011407 */
[----:B------:R-:W-:Y:S01]  /*1440*/  IMAD.SHL.U32 R144, R144, 0x2, RZ ;  /* 0x0000000290907824 */ /* 0x000fe200078e00ff */
[----:B------:R-:W-:Y:S01]  /*1450*/  SHF.R.S32.HI R3, RZ, 0x1f, R7 ;  /* 0x0000001fff037819 */ /* 0x000fe20000011407 */
[----:B------:R-:W-:Y:S01]  /*1460*/  IMAD.IADD R252, R14, 0x1, -R2 ;  /* 0x000000010efc7824 */ /* 0x000fe200078e0a02 */
[----:B------:R-:W-:Y:S01]  /*1470*/  LOP3.LUT R0, R0, 0x1c0, RZ, 0xc0, !PT ;  /* 0x000001c000007812 */ /* 0x000fe200078ec0ff */
[----:B------:R-:W-:Y:S01]  /*1480*/  STL [R1+0x6c], R18 ;  /* 0x00006c1201007387 */ /* 0x000fe20000100800 */
[----:B------:R-:W-:Y:S01]  /*1490*/  LEA.HI R3, R3, R226, RZ, 0x3 ;  /* 0x000000e203037211 */ /* 0x000fe200078f18ff */
[----:B------:R-:W-:Y:S01]  /*14a0*/  IMAD.SHL.U32 R110, R252, 0x4, RZ ;  /* 0x00000004fc6e7824 */ /* 0x000fe200078e00ff */
[----:B------:R-:W-:Y:S01]  /*14b0*/  LOP3.LUT R5, R0, 0x8, R4, 0xf8, !PT ;  /* 0x0000000800057812 */ /* 0x000fe200078ef804 */
[----:B------:R-:W-:Y:S01]  /*14c0*/  IMAD.SHL.U32 R104, R252, 0x8, RZ ;  /* 0x00000008fc687824 */ /* 0x000fe200078e00ff */
[----:B------:R-:W-:-:S02]  /*14d0*/  R2P PR, R6, 0x6 ;  /* 0x0000000606007804 */ /* 0x000fc40000000000 */
[----:B------:R-:W-:Y:S01]  /*14e0*/  SHF.R.U32.HI R4, RZ, 0x3, R0 ;  /* 0x00000003ff047819 */ /* 0x000fe20000011600 */
[----:B------:R-:W-:Y:S01]  /*14f0*/  IMAD R0, R9, 0x200, R8 ;  /* 0x0000020009007824 */ /* 0x000fe200078e0208 */
[----:B------:R-:W-:Y:S02]  /*1500*/  IADD3 R6, R226, 0x40, RZ ;  /* 0x00000040e2067810 */ /* 0x000fe40007ffe0ff */
[----:B------:R-:W-:Y:S02]  /*1510*/  LOP3.LUT R3, R3, 0xfffffff8, RZ, 0xc0, !PT ;  /* 0xfffffff803037812 */ /* 0x000fe400078ec0ff */
[----:B------:R-:W-:Y:S01]  /*1520*/  IADD3 R146, R110, 0x20, RZ ;  /* 0x000000206e927810 */ /* 0x000fe20007ffe0ff */
[----:B------:R-:W-:Y:S01]  /*1530*/  IMAD.SHL.U32 R2, R6, 0x40, RZ ;  /* 0x0000004006027824 */ /* 0x000fe200078e00ff */
[----:B------:R-:W-:Y:S01]  /*1540*/  LOP3.LUT R9, R5, R4, RZ, 0x3c, !PT ;  /* 0x0000000405097212 */ /* 0x000fe200078e3cff */
[----:B------:R-:W-:Y:S01]  /*1550*/  IMAD.IADD R5, R226, 0x1, -R3 ;  /* 0x00000001e2057824 */ /* 0x000fe200078e0a03 */
[----:B------:R-:W-:Y:S01]  /*1560*/  SHF.R.S32.HI R4, RZ, 0x1f, R6 ;  /* 0x0000001fff047819 */ /* 0x000fe20000011406 */
[----:B------:R-:W-:Y:S01]  /*1570*/  IMAD.IADD R109, R110, 0x1, R146 ;  /* 0x000000016e6d7824 */ /* 0x000fe200078e0292 */
[----:B------:R-:W-:-:S02]  /*1580*/  LOP3.LUT R20, R2, 0x1c0, RZ, 0xc0, !PT ;  /* 0x000001c002147812 */ /* 0x000fc400078ec0ff */
[----:B------:R-:W-:Y:S01]  /*1590*/  LEA.HI R3, R4, R6, RZ, 0x3 ;  /* 0x0000000604037211 */ /* 0x000fe200078f18ff */
[----:B------:R-:W-:Y:S01]  /*15a0*/  IMAD.SHL.U32 R4, R5, 0x40, RZ ;  /* 0x0000004005047824 */ /* 0x000fe200078e00ff */
[----:B------:R-:W-:Y:S01]  /*15b0*/  IADD3 R145, R110, 0x40, RZ ;  /* 0x000000406e917810 */ /* 0x000fe20007ffe0ff */
[----:B------:R1:W-:Y:S01]  /*15c0*/  STL [R1+0x10], R5 ;  /* 0x0000100501007387 */ /* 0x0003e20000100800 */
[----:B------:R-:W-:Y:S01]  /*15d0*/  SHF.R.S32.HI R2, RZ, 0x1f, R109 ;  /* 0x0000001fff027819 */ /* 0x000fe2000001146d */
[----:B------:R-:W-:Y:S01]  /*15e0*/  IMAD.SHL.U32 R3, R3, 0x40, RZ ;  /* 0x0000004003037824 */ /* 0x000fe200078e00ff */
[----:B------:R-:W-:Y:S01]  /*15f0*/  LOP3.LUT R232, R4, 0x1c0, RZ, 0xc0, !PT ;  /* 0x000001c004e87812 */ /* 0x000fe200078ec0ff */
[----:B------:R-:W-:Y:S01]  /*1600*/  IMAD.IADD R108, R110, 0x1, R145 ;  /* 0x000000016e6c7824 */ /* 0x000fe200078e0291 */
[CC--:B------:R-:W-:Y:S02]  /*1610*/  LEA.HI R4, R2.reuse, R109.reuse, RZ, 0x6 ;  /* 0x0000006d02047211 */ /* 0x0c0fe400078f30ff */
[----:B------:R-:W-:-:S02]  /*1620*/  LEA.HI R8, R2, R109, RZ, 0x3 ;  /* 0x0000006d02087211 */ /* 0x000fc400078f18ff */
[----:B------:R-:W-:Y:S01]  /*1630*/  LOP3.LUT R16, R3, 0xfffffe00, RZ, 0xc0, !PT ;  /* 0xfffffe0003107812 */ /* 0x000fe200078ec0ff */
[----:B------:R-:W-:Y:S01]  /*1640*/  IMAD.SHL.U32 R2, R4, 0x80, RZ ;  /* 0x0000008004027824 */ /* 0x000fe200078e00ff */
[----:B------:R-:W-:Y:S02]  /*1650*/  SHF.R.U32.HI R150, RZ, 0x3, R232 ;  /* 0x00000003ff967819 */ /* 0x000fe400000116e8 */
[----:B------:R-:W-:Y:S01]  /*1660*/  SHF.R.U32.HI R17, RZ, 0x3, R20 ;  /* 0x00000003ff117819 */ /* 0x000fe20000011614 */
[----:B------:R-:W-:Y:S01]  /*1670*/  STL [R1+0x34], R16 ;  /* 0x0000341001007387 */ /* 0x000fe20000100800 */
[----:B------:R-:W-:Y:S02]  /*1680*/  LOP3.LUT R4, R20, 0x38, R8, 0xf8, !PT ;  /* 0x0000003814047812 */ /* 0x000fe400078ef808 */
[----:B------:R-:W-:Y:S02]  /*1690*/  SHF.R.S32.HI R3, RZ, 0x1f, R108 ;  /* 0x0000001fff037819 */ /* 0x000fe4000001146c */
[----:B------:R-:W-:-:S02]  /*16a0*/  LOP3.LUT R2, R2, 0xffffe000, RZ, 0xc0, !PT ;  /* 0xffffe00002027812 */ /* 0x000fc400078ec0ff */
[----:B------:R-:W-:Y:S02]  /*16b0*/  LOP3.LUT R4, R4, R17, RZ, 0x3c, !PT ;  /* 0x0000001104047212 */ /* 0x000fe400078e3cff */
[----:B------:R-:W-:Y:S02]  /*16c0*/  LEA.HI R7, R3, R108, RZ, 0x3 ;  /* 0x0000006c03077211 */ /* 0x000fe400078f18ff */
[----:B-1----:R-:W-:Y:S02]  /*16d0*/  LOP3.LUT R5, R232, 0x38, R8, 0xf8, !PT ;  /* 0x00000038e8057812 */ /* 0x002fe400078ef808 */
[----:B------:R-:W-:Y:S02]  /*16e0*/  IADD3 R14, R4, R2, R16 ;  /* 0x00000002040e7210 */ /* 0x000fe40007ffe010 */
[----:B------:R-:W-:Y:S02]  /*16f0*/  LOP3.LUT R6, R5, R150, RZ, 0x3c, !PT ;  /* 0x0000009605067212 */ /* 0x000fe400078e3cff */
[----:B------:R-:W-:-:S02]  /*1700*/  LEA.HI R5, R3, R108, RZ, 0x6 ;  /* 0x0000006c03057211 */ /* 0x000fc400078f30ff */
[----:B------:R-:W-:Y:S01]  /*1710*/  IADD3 R15, R6, R2, R151 ;  /* 0x00000002060f7210 */ /* 0x000fe20007ffe097 */
[----:B------:R-:W-:Y:S01]  /*1720*/  IMAD.SHL.U32 R6, R13, 0x40, RZ ;  /* 0x000000400d067824 */ /* 0x000fe200078e00ff */
[--C-:B------:R-:W-:Y:S01]  /*1730*/  LOP3.LUT R4, R232, 0x38, R7.reuse, 0xf8, !PT ;  /* 0x00000038e8047812 */ /* 0x100fe200078ef807 */
[----:B------:R-:W-:Y:S01]  /*1740*/  IMAD.SHL.U32 R2, R5, 0x80, RZ ;  /* 0x0000008005027824 */ /* 0x000fe200078e00ff */
[----:B------:R-:W-:Y:S02]  /*1750*/  LOP3.LUT R3, R20, 0x38, R7, 0xf8, !PT ;  /* 0x0000003814037812 */ /* 0x000fe400078ef807 */
[----:B------:R-:W-:Y:S02]  /*1760*/  LOP3.LUT R5, R4, R150, RZ, 0x3c, !PT ;  /* 0x0000009604057212 */ /* 0x000fe400078e3cff */
[----:B------:R-:W-:Y:S02]  /*1770*/  LOP3.LUT R2, R2, 0xffffe000, RZ, 0xc0, !PT ;  /* 0xffffe00002027812 */ /* 0x000fe400078ec0ff */
[----:B------:R-:W-:-:S02]  /*1780*/  LOP3.LUT R4, R3, R17, RZ, 0x3c, !PT ;  /* 0x0000001103047212 */ /* 0x000fc400078e3cff */
[----:B------:R-:W-:Y:S02]  /*1790*/  IADD3 R13, R5, R2, R151 ;  /* 0x00000002050d7210 */ /* 0x000fe40007ffe097 */
[----:B------:R-:W-:Y:S02]  /*17a0*/  LEA.HI R5, R252, R252, RZ, 0x1 ;  /* 0x000000fcfc057211 */ /* 0x000fe400078f08ff */
[----:B------:R-:W-:Y:S02]  /*17b0*/  LOP3.LUT R3, R6, 0xfffffe00, RZ, 0xc0, !PT ;  /* 0xfffffe0006037812 */ /* 0x000fe400078ec0ff */
[----:B------:R-:W-:Y:S02]  /*17c0*/  LOP3.LUT R5, R5, 0x1ffffffe, RZ, 0xc0, !PT ;  /* 0x1ffffffe05057812 */ /* 0x000fe400078ec0ff */
[----:B------:R-:W-:Y:S01]  /*17d0*/  IADD3 R12, R4, R2, R16 ;  /* 0x00000002040c7210 */ /* 0x000fe20007ffe010 */
[----:B------:R-:W-:Y:S01]  /*17e0*/  IMAD.MOV.U32 R4, RZ, RZ, 0x20 ;  /* 0x00000020ff047424 */ /* 0x000fe200078e00ff */
[----:B------:R-:W-:Y:S01]  /*17f0*/  IADD3 R2, R9, R3, R10 ;  /* 0x0000000309027210 */ /* 0x000fe20007ffe00a */
[----:B------:R-:W-:Y:S01]  /*1800*/  IMAD.MOV.U32 R10, RZ, RZ, 0x40 ;  /* 0x00000040ff0a7424 */ /* 0x000fe200078e00ff */
[----:B------:R-:W-:-:S02]  /*1810*/  IADD3 R149, R110, 0x10, RZ ;  /* 0x000000106e957810 */ /* 0x000fc40007ffe0ff */
[----:B------:R-:W-:Y:S01]  /*1820*/  LOP3.LUT R3, R9, R3, RZ, 0xfc, !PT ;  /* 0x0000000309037212 */ /* 0x000fe200078efcff */
[----:B------:R-:W-:Y:S01]  /*1830*/  IMAD.IADD R9, R252, 0x1, -R5 ;  /* 0x00000001fc097824 */ /* 0x000fe200078e0a05 */
[----:B------:R-:W-:Y:S02]  /*1840*/  LOP3.LUT R6, R11, 0x7ffffffc, RZ, 0xc0, !PT ;  /* 0x7ffffffc0b067812 */ /* 0x000fe400078ec0ff */
[----:B------:R-:W-:Y:S02]  /*1850*/  LOP3.LUT R5, R20, 0x38, R104, 0xf8, !PT ;  /* 0x0000003814057812 */ /* 0x000fe400078ef868 */
[----:B------:R-:W-:Y:S01]  /*1860*/  SHF.R.S32.HI R20, RZ, 0x1f, R149 ;  /* 0x0000001fff147819 */ /* 0x000fe20000011495 */
[----:B------:R-:W-:Y:S01]  /*1870*/  IMAD.IADD R6, R19, 0x1, -R6 ;  /* 0x0000000113067824 */ /* 0x000fe200078e0a06 */
[C---:B------:R-:W-:Y:S02]  /*1880*/  IADD3 R148, R110.reuse, 0x30, RZ ;  /* 0x000000306e947810 */ /* 0x040fe40007ffe0ff */
[----:B------:R-:W-:Y:S01]  /*1890*/  SHF.R.S32.HI R11, RZ, 0x1f, R146 ;  /* 0x0000001fff0b7819 */ /* 0x000fe20000011492 */
[----:B------:R1:W-:Y:S01]  /*18a0*/  STL [R1+0x48], R20 ;  /* 0x0000481401007387 */ /* 0x0003e20000100800 */
[----:B------:R-:W-:Y:S01]  /*18b0*/  IADD3 R147, R110, 0x50, RZ ;  /* 0x000000506e937810 */ /* 0x000fe20007ffe0ff */
[----:B------:R-:W-:Y:S01]  /*18c0*/  IMAD.SHL.U32 R251, R6, 0x2, RZ ;  /* 0x0000000206fb7824 */ /* 0x000fe200078e00ff */
[----:B------:R-:W-:Y:S01]  /*18d0*/  SHF.R.S32.HI R21, RZ, 0x1f, R148 ;  /* 0x0000001fff157819 */ /* 0x000fe20000011494 */
[----:B------:R2:W-:Y:S01]  /*18e0*/  STL [R1+0x44], R11 ;  /* 0x0000440b01007387 */ /* 0x0005e20000100800 */
[----:B------:R-:W-:Y:S01]  /*18f0*/  LOP3.LUT R5, R16, R5, R17, 0xf6, !PT ;  /* 0x0000000510057212 */ /* 0x000fe200078ef611 */
[----:B------:R-:W-:Y:S01]  /*1900*/  IMAD R6, R9, 0x8, R18 ;  /* 0x0000000809067824 */ /* 0x000fe200078e0212 */
[----:B------:R-:W-:Y:S01]  /*1910*/  IADD3 R34, R251, 0x8, RZ ;  /* 0x00000008fb227810 */ /* 0x000fe20007ffe0ff */
[----:B------:R-:W-:Y:S01]  /*1920*/  STL [R1+0x40], R21 ;  /* 0x0000401501007387 */ /* 0x000fe20000100800 */
[----:B------:R-:W-:-:S02]  /*1930*/  LEA R5, R5, 0x18100, 0x1 ;  /* 0x0001810005057811 */ /* 0x000fc400078e08ff */
[C---:B------:R-:W-:Y:S02]  /*1940*/  IADD3 R33, R251.reuse, 0x10, RZ ;  /* 0x00000010fb217810 */ /* 0x040fe40007ffe0ff */
[C---:B------:R-:W-:Y:S02]  /*1950*/  IADD3 R32, R251.reuse, 0x18, RZ ;  /* 0x00000018fb207810 */ /* 0x040fe40007ffe0ff */
[C---:B------:R-:W-:Y:S02]  /*1960*/  IADD3 R31, R251.reuse, 0x20, RZ ;  /* 0x00000020fb1f7810 */ /* 0x040fe40007ffe0ff */
[C---:B------:R-:W-:Y:S02]  /*1970*/  IADD3 R29, R251.reuse, 0x30, RZ ;  /* 0x00000030fb1d7810 */ /* 0x040fe40007ffe0ff */
[C---:B------:R-:W-:Y:S02]  /*1980*/  IADD3 R28, R251.reuse, 0x38, RZ ;  /* 0x00000038fb1c7810 */ /* 0x040fe40007ffe0ff */
[----:B------:R-:W-:-:S02]  /*1990*/  IADD3 R26, R251, 0x48, RZ ;  /* 0x00000048fb1a7810 */ /* 0x000fc40007ffe0ff */
[----:B------:R-:W-:Y:S02]  /*19a0*/  SEL R184, R4, 0xffffffe0, !P1 ;  /* 0xffffffe004b87807 */ /* 0x000fe40004800000 */
[----:B-1----:R-:W-:Y:S02]  /*19b0*/  SHF.R.S32.HI R20, RZ, 0x1f, R145 ;  /* 0x0000001fff147819 */ /* 0x002fe40000011491 */
[C---:B------:R-:W-:Y:S02]  /*19c0*/  IADD3 R25, R251.reuse, 0x50, RZ ;  /* 0x00000050fb197810 */ /* 0x040fe40007ffe0ff */
[----:B--2---:R-:W-:Y:S01]  /*19d0*/  SHF.R.S32.HI R11, RZ, 0x1f, R147 ;  /* 0x0000001fff0b7819 */ /* 0x004fe20000011493 */
[----:B------:R1:W-:Y:S01]  /*19e0*/  STL [R1+0x3c], R20 ;  /* 0x00003c1401007387 */ /* 0x0003e20000100800 */
[C---:B------:R-:W-:Y:S02]  /*19f0*/  IADD3 R23, R251.reuse, 0x60, RZ ;  /* 0x00000060fb177810 */ /* 0x040fe40007ffe0ff */
[----:B------:R-:W-:Y:S01]  /*1a00*/  IADD3 R22, R251, 0x68, RZ ;  /* 0x00000068fb167810 */ /* 0x000fe20007ffe0ff */
[----:B------:R-:W-:Y:S01]  /*1a10*/  STL [R1+0x38], R11 ;  /* 0x0000380b01007387 */ /* 0x000fe20000100800 */
[----:B------:R-:W-:-:S02]  /*1a20*/  SHF.R.S32.HI R4, RZ, 0x1f, R33 ;  /* 0x0000001fff047819 */ /* 0x000fc40000011421 */
[----:B------:R-:W-:Y:S01]  /*1a30*/  SHF.R.S32.HI R234, RZ, 0x3, R8 ;  /* 0x00000003ffea7819 */ /* 0x000fe20000011408 */
[----:B------:R-:W-:Y:S01]  /*1a40*/  STL [R1+0x64], R6 ;  /* 0x0000640601007387 */ /* 0x000fe20000100800 */
[C---:B------:R-:W-:Y:S02]  /*1a50*/  IADD3 R19, R251.reuse, 0x80, RZ ;  /* 0x00000080fb137810 */ /* 0x040fe40007ffe0ff */
[C---:B------:R-:W-:Y:S01]  /*1a60*/  IADD3 R17, R251.reuse, 0x90, RZ ;  /* 0x00000090fb117810 */ /* 0x040fe20007ffe0ff */
[----:B------:R2:W-:Y:S01]  /*1a70*/  STL [R1+0x60], R5 ;  /* 0x0000600501007387 */ /* 0x0005e20000100800 */
[----:B------:R-:W-:Y:S02]  /*1a80*/  SHF.R.S32.HI R4, RZ, 0x1f, R31 ;  /* 0x0000001fff047819 */ /* 0x000fe4000001141f */
[----:B------:R-:W-:Y:S02]  /*1a90*/  SHF.R.S32.HI R233, RZ, 0x3, R7 ;  /* 0x00000003ffe97819 */ /* 0x000fe40000011407 */
[----:B------:R-:W-:-:S02]  /*1aa0*/  IADD3 R16, R251, 0x98, RZ ;  /* 0x00000098fb107810 */ /* 0x000fc40007ffe0ff */
[C---:B------:R-:W-:Y:S02]  /*1ab0*/  IADD3 R8, R251.reuse, 0xa8, RZ ;  /* 0x000000a8fb087810 */ /* 0x040fe40007ffe0ff */
[----:B------:R-:W-:Y:S02]  /*1ac0*/  SHF.R.S32.HI R4, RZ, 0x1f, R28 ;  /* 0x0000001fff047819 */ /* 0x000fe4000001141c */
[C---:B------:R-:W-:Y:S02]  /*1ad0*/  IADD3 R7, R251.reuse, 0xb0, RZ ;  /* 0x000000b0fb077810 */ /* 0x040fe40007ffe0ff */
[----:B-1----:R-:W-:Y:S02]  /*1ae0*/  IADD3 R20, R251, 0x78, RZ ;  /* 0x00000078fb147810 */ /* 0x002fe40007ffe0ff */
[----:B------:R-:W-:Y:S02]  /*1af0*/  SHF.R.S32.HI R4, RZ, 0x1f, R25 ;  /* 0x0000001fff047819 */ /* 0x000fe40000011419 */
[----:B------:R-:W-:-:S02]  /*1b00*/  SHF.R.S32.HI R4, RZ, 0x1f, R22 ;  /* 0x0000001fff047819 */ /* 0x000fc40000011416 */
[----:B------:R-:W-:Y:S02]  /*1b10*/  SHF.R.S32.HI R4, RZ, 0x1f, R19 ;  /* 0x0000001fff047819 */ /* 0x000fe40000011413 */
[----:B------:R-:W-:Y:S02]  /*1b20*/  SHF.R.S32.HI R4, RZ, 0x1f, R16 ;  /* 0x0000001fff047819 */ /* 0x000fe40000011410 */
[----:B------:R-:W-:Y:S02]  /*1b30*/  SHF.R.S32.HI R4, RZ, 0x1f, R7 ;  /* 0x0000001fff047819 */ /* 0x000fe40000011407 */
[----:B--2---:R-:W-:Y:S02]  /*1b40*/  SHF.R.S32.HI R5, RZ, 0x1f, R34 ;  /* 0x0000001fff057819 */ /* 0x004fe40000011422 */
        /* <DEDUP_REMOVED lines=10> */
[----:B------:R-:W-:Y:S01]  /*1bf0*/  STL [R1+0x5c], R5 ;  /* 0x00005c0501007387 */ /* 0x000fe20000100800 */
[----:B------:R-:W-:Y:S02]  /*1c00*/  LEA R2, R13, 0x18100, 0x1 ;  /* 0x000181000d027811 */ /* 0x000fe400078e08ff */
[----:B------:R-:W-:Y:S01]  /*1c10*/  LEA R186, R3, 0x100, 0x1 ;  /* 0x0000010003ba7811 */ /* 0x000fe200078e08ff */
[----:B------:R-:W-:Y:S01]  /*1c20*/  STL [R1+0x58], R4 ;  /* 0x0000580401007387 */ /* 0x000fe20000100800 */
[----:B------:R-:W-:Y:S01]  /*1c30*/  LEA R185, R0, 0xc100, 0x1 ;  /* 0x0000c10000b97811 */ /* 0x000fe200078e08ff */
[----:B------:R-:W-:Y:S01]  /*1c40*/  IMAD.IADD R181, R180, 0x1, R184 ;  /* 0x00000001b4b57824 */ /* 0x000fe200078e02b8 */
[----:B------:R-:W-:Y:S01]  /*1c50*/  SEL R0, R10, 0xffffffc0, !P2 ;  /* 0xffffffc00a007807 */ /* 0x000fe20005000000 */
[----:B------:R1:W-:Y:S01]  /*1c60*/  STL [R1+0x54], R2 ;  /* 0x0000540201007387 */ /* 0x0003e20000100800 */
[----:B------:R-:W-:-:S02]  /*1c70*/  LEA R3, R12, 0x18100, 0x1 ;  /* 0x000181000c037811 */ /* 0x000fc400078e08ff */
[----:B------:R-:W-:Y:S01]  /*1c80*/  IADD3 R215, R216, 0x40, RZ ;  /* 0x00000040d8d77810 */ /* 0x000fe20007ffe0ff */
[----:B------:R-:W-:Y:S01]  /*1c90*/  IMAD.IADD R187, R0, 0x1, R186 ;  /* 0x0000000100bb7824 */ /* 0x000fe200078e02ba */
[----:B------:R-:W-:Y:S01]  /*1ca0*/  IADD3 R218, R216, 0x80, RZ ;  /* 0x00000080d8da7810 */ /* 0x000fe20007ffe0ff */
[----:B------:R-:W-:Y:S01]  /*1cb0*/  STL [R1+0x50], R3 ;  /* 0x0000500301007387 */ /* 0x000fe20000100800 */
[--C-:B------:R-:W-:Y:S01]  /*1cc0*/  IMAD.IADD R183, R180, 0x1, R0.reuse ;  /* 0x00000001b4b77824 */ /* 0x100fe200078e0200 */
[C---:B------:R-:W-:Y:S01]  /*1cd0*/  IADD3 R223, R104.reuse, 0x60, RZ ;  /* 0x0000006068df7810 */ /* 0x040fe20007ffe0ff */
[----:B------:R-:W-:Y:S01]  /*1ce0*/  IMAD.IADD R182, R181, 0x1, R0 ;  /* 0x00000001b5b67824 */ /* 0x000fe200078e0200 */
[C---:B------:R-:W-:Y:S02]  /*1cf0*/  IADD3 R222, R104.reuse, 0x80, RZ ;  /* 0x0000008068de7810 */ /* 0x040fe40007ffe0ff */
[----:B------:R-:W-:Y:S02]  /*1d00*/  IADD3 R221, R104, 0xa0, RZ ;  /* 0x000000a068dd7810 */ /* 0x000fe40007ffe0ff */
[----:B------:R-:W-:-:S02]  /*1d10*/  IADD3 R30, R251, 0x28, RZ ;  /* 0x00000028fb1e7810 */ /* 0x000fc40007ffe0ff */
[C---:B------:R-:W-:Y:S02]  /*1d20*/  IADD3 R27, R251.reuse, 0x40, RZ ;  /* 0x00000040fb1b7810 */ /* 0x040fe40007ffe0ff */
[C---:B------:R-:W-:Y:S02]  /*1d30*/  IADD3 R24, R251.reuse, 0x58, RZ ;  /* 0x00000058fb187810 */ /* 0x040fe40007ffe0ff */
[C---:B------:R-:W-:Y:S02]  /*1d40*/  IADD3 R21, R251.reuse, 0x70, RZ ;  /* 0x00000070fb157810 */ /* 0x040fe40007ffe0ff */
[C---:B------:R-:W-:Y:S02]  /*1d50*/  IADD3 R18, R251.reuse, 0x88, RZ ;  /* 0x00000088fb127810 */ /* 0x040fe40007ffe0ff */
[C---:B------:R-:W-:Y:S01]  /*1d60*/  IADD3 R9, R251.reuse, 0xa0, RZ ;  /* 0x000000a0fb097810 */ /* 0x040fe20007ffe0ff */
[----:B-1----:R-:W-:Y:S01]  /*1d70*/  IMAD.IADD R2, R184, 0x1, R186 ;  /* 0x00000001b8027824 */ /* 0x002fe200078e02ba */
[----:B------:R-:W-:-:S02]  /*1d80*/  IADD3 R6, R251, 0xb8, RZ ;  /* 0x000000b8fb067810 */ /* 0x000fc40007ffe0ff */
[----:B------:R-:W-:Y:S02]  /*1d90*/  SHF.R.S32.HI R217, RZ, 0x1f, R216 ;  /* 0x0000001fffd97819 */ /* 0x000fe400000114d8 */
        /* <DEDUP_REMOVED lines=8> */
[----:B------:R-:W-:Y:S02]  /*1e20*/  IADD3 R10, R144, 0x100, RZ ;  /* 0x00000100900a7810 */ /* 0x000fe40007ffe0ff */
[----:B------:R-:W-:Y:S02]  /*1e30*/  SHF.R.S32.HI R30, RZ, 0x1f, R30 ;  /* 0x0000001fff1e7819 */ /* 0x000fe4000001141e */
[----:B------:R-:W-:Y:S02]  /*1e40*/  SHF.R.S32.HI R27, RZ, 0x1f, R27 ;  /* 0x0000001fff1b7819 */ /* 0x000fe4000001141b */
[----:B------:R-:W-:-:S02]  /*1e50*/  SHF.R.S32.HI R24, RZ, 0x1f, R24 ;  /* 0x0000001fff187819 */ /* 0x000fc40000011418 */
[----:B------:R-:W-:Y:S01]  /*1e60*/  SHF.R.S32.HI R21, RZ, 0x1f, R21 ;  /* 0x0000001fff157819 */ /* 0x000fe20000011415 */
[----:B-1----:R-:W-:Y:S01]  /*1e70*/  IMAD.IADD R2, R0, 0x1, R2 ;  /* 0x0000000100027824 */ /* 0x002fe200078e0202 */
[----:B------:R-:W-:Y:S01]  /*1e80*/  SHF.R.S32.HI R18, RZ, 0x1f, R18 ;  /* 0x0000001fff127819 */ /* 0x000fe20000011412 */
[----:B------:R-:W-:Y:S01]  /*1e90*/  IMAD.IADD R0, R184, 0x1, R187 ;  /* 0x00000001b8007824 */ /* 0x000fe200078e02bb */
[----:B------:R-:W-:Y:S02]  /*1ea0*/  SHF.R.S32.HI R9, RZ, 0x1f, R9 ;  /* 0x0000001fff097819 */ /* 0x000fe40000011409 */
[----:B------:R-:W-:Y:S02]  /*1eb0*/  SHF.R.S32.HI R6, RZ, 0x1f, R6 ;  /* 0x0000001fff067819 */ /* 0x000fe40000011406 */
[----:B------:R1:W-:Y:S04]  /*1ec0*/  STL [R1+0x24], R0 ;  /* 0x0000240001007387 */ /* 0x0003e80000100800 */
[----:B------:R1:W-:Y:S02]  /*1ed0*/  STL [R1+0x4c], R2 ;  /* 0x00004c0201007387 */ /* 0x0003e40000100800 */
.L_x_3027:
[----:B-1----:R-:W2:Y:S01]  /*1ee0*/  LDL R0, [R1+0xc] ;  /* 0x00000c0001007983 */ /* 0x002ea20000100800 */
[----:B------:R-:W-:Y:S01]  /*1ef0*/  IMAD.MOV.U32 R2, RZ, RZ, 0x4 ;  /* 0x00000004ff027424 */ /* 0x000fe200078e00ff */
[----:B------:R-:W-:-:S02]  /*1f00*/  ISETP.NE.U32.AND P0, PT, RZ, c[0x0][0x370], PT ;  /* 0x0000dc00ff007a0c */ /* 0x000fc40003f05070 */
[----:B------:R-:W-:Y:S02]  /*1f10*/  ISETP.NE.U32.AND P4, PT, RZ, c[0x0][0x360], PT ;  /* 0x0000d800ff007a0c */ /* 0x000fe40003f85070 */
[----:B------:R-:W-:Y:S01]  /*1f20*/  ISETP.NE.AND.EX P1, PT, RZ, c[0x0][0x374], PT, P0 ;  /* 0x0000dd00ff007a0c */ /* 0x000fe20003f25300 */
[----:B--2---:R-:W-:-:S05]  /*1f30*/  IMAD.WIDE R2, R0, R2, c[0x0][0x588] ;  /* 0x0001620000027625 */ /* 0x004fca00078e0202 */
[----:B------:R-:W2:Y:S01]  /*1f40*/  LDG.E R24, [R2.64] ;  /* 0x0000000802187981 */ /* 0x000ea2000c1e1900 */
[----:B------:R-:W-:Y:S01]  /*1f50*/  ISETP.NE.AND.EX P4, PT, RZ, c[0x0][0x364], PT, P4 ;  /* 0x0000d900ff007a0c */ /* 0x000fe20003f85340 */
[----:B------:R-:W-:Y:S01]  /*1f60*/  IMAD.MOV.U32 R247, RZ, RZ, RZ ;  /* 0x000000fffff77224 */ /* 0x000fe200078e00ff */
[----:B------:R-:W-:Y:S02]  /*1f70*/  ISETP.NE.U32.AND P3, PT, RZ, c[0x0][0x348], PT ;  /* 0x0000d200ff007a0c */ /* 0x000fe40003f65070 */
[----:B------:R-:W-:Y:S02]  /*1f80*/  ISETP.NE.U32.AND P5, PT, RZ, c[0x0][0x350], PT ;  /* 0x0000d400ff007a0c */ /* 0x000fe40003fa5070 */
[----:B------:R-:W-:Y:S02]  /*1f90*/  ISETP.NE.U32.AND P6, PT, RZ, c[0x0][0x358], PT ;  /* 0x0000d600ff007a0c */ /* 0x000fe40003fc5070 */
[----:B------:R-:W-:Y:S02]  /*1fa0*/  ISETP.NE.AND.EX P3, PT, RZ, c[0x0][0x34c], PT, P3 ;  /* 0x0000d300ff007a0c */ /* 0x000fe40003f65330 */
[----:B------:R-:W-:-:S02]  /*1fb0*/  ISETP.NE.AND.EX P5, PT, RZ, c[0x0][0x354], PT, P5 ;  /* 0x0000d500ff007a0c */ /* 0x000fc40003fa5350 */
[----:B------:R-:W-:Y:S01]  /*1fc0*/  ISETP.NE.AND.EX P6, PT, RZ, c[0x0][0x35c], PT, P6 ;  /* 0x0000d700ff007a0c */ /* 0x000fe20003fc5360 */
[----:B------:R-:W-:Y:S02]  /*1fd0*/  IMAD.MOV.U32 R139, RZ, RZ, RZ ;  /* 0x000000ffff8b7224 */ /* 0x000fe400078e00ff */
[----:B------:R-:W-:Y:S02]  /*1fe0*/  IMAD.MOV.U32 R20, RZ, RZ, RZ ;  /* 0x000000ffff147224 */ /* 0x000fe400078e00ff */
[----:B------:R-:W-:Y:S01]  /*1ff0*/  IMAD.MOV.U32 R13, RZ, RZ, RZ ;  /* 0x000000ffff0d7224 */ /* 0x000fe200078e00ff */
[----:B--2---:R-:W-:Y:S01]  /*2000*/  SHF.R.S32.HI R21, RZ, 0x1f, R24 ;  /* 0x0000001fff157819 */ /* 0x004fe20000011418 */
[C---:B------:R-:W-:Y:S01]  /*2010*/  IMAD.SHL.U32 R22, R24.reuse, 0x4, RZ ;  /* 0x0000000418167824 */ /* 0x040fe200078e00ff */
[C---:B------:R-:W-:Y:S01]  /*2020*/  @P1 LEA R4, P0, R24.reuse, c[0x0][0x370], 0x2 ;  /* 0x0000dc0018041a11 */ /* 0x040fe200078010ff */
[----:B------:R1:W-:Y:S01]  /*2030*/  STL [R1+0x1c], R24 ;  /* 0x00001c1801007387 */ /* 0x0003e20000100800 */
[----:B------:R-:W-:-:S02]  /*2040*/  SHF.L.U64.HI R16, R24, 0x2, R21 ;  /* 0x0000000218107819 */ /* 0x000fc40000010215 */
[----:B------:R-:W-:Y:S01]  /*2050*/  @P1 LEA.HI.X R5, R24, c[0x0][0x374], R21, 0x2, P0 ;  /* 0x0000dd0018051a11 */ /* 0x000fe200000f1415 */
[----:B------:R1:W-:Y:S01]  /*2060*/  STL [R1+0x28], R21 ;  /* 0x0000281501007387 */ /* 0x0003e20000100800 */
[C---:B------:R-:W-:Y:S02]  /*2070*/  @P4 IADD3 R2, P0, R22.reuse, c[0x0][0x360], RZ ;  /* 0x0000d80016024a10 */ /* 0x040fe40007f1e0ff */
[----:B------:R-:W-:Y:S01]  /*2080*/  IADD3 R6, P2, R22, c[0x0][0x348], RZ ;  /* 0x0000d20016067a10 */ /* 0x000fe20007f5e0ff */
[----:B------:R2:W5:Y:S01]  /*2090*/  @P1 LDG.E R247, [R4.64] ;  /* 0x0000000804f71981 */ /* 0x000562000c1e1900 */
[----:B------:R-:W-:-:S03]  /*20a0*/  @P4 IADD3.X R3, R16, c[0x0][0x364], RZ, P0, !PT ;  /* 0x0000d90010034a10 */ /* 0x000fc600007fe4ff */
[----:B------:R1:W-:Y:S04]  /*20b0*/  STL [R1+0x14], R22 ;  /* 0x0000141601007387 */ /* 0x0003e80000100800 */
[----:B------:R3:W5:Y:S01]  /*20c0*/  @P4 LDG.E R249, [R2.64] ;  /* 0x0000000802f94981 */ /* 0x000762000c1e1900 */
[----:B------:R-:W-:-:S03]  /*20d0*/  IADD3.X R7, R16, c[0x0][0x34c], RZ, P2, !PT ;  /* 0x0000d30010077a10 */ /* 0x000fc600017fe4ff */
[----:B------:R1:W-:Y:S04]  /*20e0*/  STL [R1+0x18], R16 ;  /* 0x0000181001007387 */ /* 0x0003e80000100800 */
[----:B------:R1:W5:Y:S01]  /*20f0*/  @P3 LDG.E R139, [R6.64] ;  /* 0x00000008068b3981 */ /* 0x000362000c1e1900 */
[----:B--2---:R-:W-:-:S04]  /*2100*/  IADD3 R4, P1, R22, c[0x0][0x350], RZ ;  /* 0x0000d40016047a10 */ /* 0x004fc80007f3e0ff */
[----:B------:R-:W-:Y:S02]  /*2110*/  IADD3.X R5, R16, c[0x0][0x354], RZ, P1, !PT ;  /* 0x0000d50010057a10 */ /* 0x000fe40000ffe4ff */
[----:B---3--:R-:W-:-:S03]  /*2120*/  IADD3 R2, P0, R22, c[0x0][0x358], RZ ;  /* 0x0000d60016027a10 */ /* 0x008fc60007f1e0ff */
[----:B------:R1:W5:Y:S01]  /*2130*/  @P5 LDG.E R20, [R4.64] ;  /* 0x0000000804145981 */ /* 0x000362000c1e1900 */
[----:B------:R-:W-:-:S05]  /*2140*/  IADD3.X R3, R16, c[0x0][0x35c], RZ, P0, !PT ;  /* 0x0000d70010037a10 */ /* 0x000fca00007fe4ff */
[----:B------:R1:W5:Y:S01]  /*2150*/  @P6 LDG.E R13, [R2.64] ;  /* 0x00000008020d6981 */ /* 0x000362000c1e1900 */
[----:B------:R-:W-:Y:S01]  /*2160*/  YIELD ;  /* 0x0000000000007946 */ /* 0x000fe20003800000 */
[----:B------:R-:W-:Y:S05]  /*2170*/  @P4 BRA `(.L_x_2836) ;  /* 0x0000005000004947 */ /* 0x000fea0003800000 */
[----:B-----5:R-:W-:Y:S01]  /*2180*/  MOV R249, c[0x0][0x168] ;  /* 0x00005a0000f97a02 */ /* 0x020fe20000000f00 */
[----:B------:R-:W-:Y:S05]  /*2190*/  @!P3 BRA `(.L_x_2836) ;  /* 0x000000300000b947 */ /* 0x000fea0003800000 */
[----:B------:R-:W2:Y:S04]  /*21a0*/  LDG.E R8, [R6.64] ;  /* 0x0000000806087981 */ /* 0x000ea8000c1e1900 */
[----:B------:R-:W2:Y:S02]  /*21b0*/  LDG.E R0, [R6.64+0x4] ;  /* 0x0000040806007981 */ /* 0x000ea4000c1e1900 */
[----:B--2---:R-:W-:Y:S02]  /*21c0*/  IADD3 R249, -R8, R0, RZ ;  /* 0x0000000008f97210 */ /* 0x004fe40007ffe1ff */
.L_x_2836:
[----:B------:R-:W-:-:S04]  /*21d0*/  ISETP.NE.U32.AND P0, PT, RZ, c[0x0][0x368], PT ;  /* 0x0000da00ff007a0c */ /* 0x000fc80003f05070 */
[----:B------:R-:W-:-:S13]  /*21e0*/  ISETP.NE.AND.EX P0, PT, RZ, c[0x0][0x36c], PT, P0 ;  /* 0x0000db00ff007a0c */ /* 0x000fda0003f05300 */
[----:B------:R-:W-:Y:S05]  /*21f0*/  @!P0 BRA `(.L_x_2837) ;  /* 0x0000004000008947 */ /* 0x000fea0003800000 */
[----:B-1----:R-:W-:-:S04]  /*2200*/  IADD3 R4, P0, R22, c[0x0][0x368], RZ ;  /* 0x0000da0016047a10 */ /* 0x002fc80007f1e0ff */
[----:B------:R-:W-:-:S05]  /*2210*/  IADD3.X R5, R16, c[0x0][0x36c], RZ, P0, !PT ;  /* 0x0000db0010057a10 */ /* 0x000fca00007fe4ff */
[----:B------:R1:W5:Y:S01]  /*2220*/  LDG.E R15, [R4.64] ;  /* 0x00000008040f7981 */ /* 0x000362000c1e1900 */
[----:B------:R-:W-:Y:S05]  /*2230*/  BRA `(.L_x_2838) ;  /* 0x0000005000007947 */ /* 0x000fea0003800000 */
.L_x_2837:
[----:B------:R-:W-:Y:S01]  /*2240*/  MOV R15, UR6 ;  /* 0x00000006000f7c02 */ /* 0x000fe20008000f00 */
[----:B------:R-:W-:Y:S05]  /*2250*/  @!P5 BRA `(.L_x_2838) ;  /* 0x000000300000d947 */ /* 0x000fea0003800000 */
[----:B-1----:R-:W2:Y:S04]  /*2260*/  LDG.E R6, [R4.64] ;  /* 0x0000000804067981 */ /* 0x002ea8000c1e1900 */
[----:B------:R-:W2:Y:S02]  /*2270*/  LDG.E R0, [R4.64+0x4] ;  /* 0x0000040804007981 */ /* 0x000ea4000c1e1900 */
[----:B--2---:R-:W-:Y:S02]  /*2280*/  IADD3 R15, -R6, R0, RZ ;  /* 0x00000000060f7210 */ /* 0x004fe40007ffe1ff */
.L_x_2838:
[----:B------:R-:W2:Y:S04]  /*2290*/  LDL.LU R0, [R1+0x4] ;  /* 0x0000040001007983 */ /* 0x000ea80000300800 */
[----:B-1----:R1:W3:Y:S04]  /*22a0*/  @P6 LDG.E R5, [R2.64] ;  /* 0x0000000802056981 */ /* 0x0022e8000c1e1900 */
[----:B------:R1:W3:Y:S04]  /*22b0*/  @P6 LDG.E R4, [R2.64+0x4] ;  /* 0x0000040802046981 */ /* 0x0002e8000c1e1900 */
[----:B------:R-:W4:Y:S01]  /*22c0*/  LDL R14, [R1+0x8] ;  /* 0x00000800010e7983 */ /* 0x000f220000100800 */
[----:B------:R-:W-:-:S04]  /*22d0*/  ISETP.NE.U32.AND P0, PT, RZ, c[0x0][0x378], PT ;  /* 0x0000de00ff007a0c */ /* 0x000fc80003f05070 */
[----:B------:R-:W-:Y:S01]  /*22e0*/  ISETP.NE.AND.EX P1, PT, RZ, c[0x0][0x37c], PT, P0 ;  /* 0x0000df00ff007a0c */ /* 0x000fe20003f25300 */
[----:B------:R-:W-:-:S05]  /*22f0*/  IMAD.MOV.U32 R6, RZ, RZ, c[0x0][0x2c4] ;  /* 0x0000b100ff067624 */ /* 0x000fca00078e00ff */
[----:B------:R-:W-:Y:S01]  /*2300*/  ISETP.NE.AND P2, PT, R6, 0x1, PT ;  /* 0x000000010600780c */ /* 0x000fe20003f45270 */
[----:B-----5:R-:W-:Y:S02]  /*2310*/  IMAD.MOV.U32 R138, RZ, RZ, R15 ;  /* 0x000000ffff8a7224 */ /* 0x020fe400078e000f */
[----:B------:R-:W-:-:S04]  /*2320*/  IMAD.MOV.U32 R76, RZ, RZ, c[0x0][0x228] ;  /* 0x00008a00ff4c7624 */ /* 0x000fc800078e00ff */
[----:B-1----:R-:W-:Y:S01]  /*2330*/  @P1 IADD3 R2, P0, R22, c[0x0][0x378], RZ ;  /* 0x0000de0016021a10 */ /* 0x002fe20007f1e0ff */
[----:B------:R-:W-:-:S03]  /*2340*/  IMAD.IADD R7, R15, 0x1, -R247 ;  /* 0x000000010f077824 */ /* 0x000fc600078e0af7 */
[----:B------:R-:W-:-:S05]  /*2350*/  @P1 IADD3.X R3, R16, c[0x0][0x37c], RZ, P0, !PT ;  /* 0x0000df0010031a10 */ /* 0x000fca00007fe4ff */
[----:B------:R4:W5:Y:S01]  /*2360*/  @P1 LDG.E R138, [R2.64] ;  /* 0x00000008028a1981 */ /* 0x000962000c1e1900 */
[----:B------:R-:W-:Y:S01]  /*2370*/  LOP3.LUT R231, R231, 0xffffffbf, RZ, 0xc0, !PT ;  /* 0xffffffbfe7e77812 */ /* 0x000fe200078ec0ff */
[----:B------:R-:W-:Y:S03]  /*2380*/  BSSY B0, `(.L_x_2839) ;  /* 0x000003c000007945 */ /* 0x000fe60003800000 */
[----:B------:R-:W-:Y:S01]  /*2390*/  @P2 LOP3.LUT R231, R231, 0x40, RZ, 0xfc, !PT ;  /* 0x00000040e7e72812 */ /* 0x000fe200078efcff */
[----:B--2---:R-:W-:-:S05]  /*23a0*/  IMAD.SHL.U32 R0, R0, 0x80, RZ ;  /* 0x0000008000007824 */ /* 0x004fca00078e00ff */
[----:B------:R1:W-:Y:S01]  /*23b0*/  STL [R1+0x4], R0 ;  /* 0x0000040001007387 */ /* 0x0003e20000100800 */
[----:B---3--:R-:W-:-:S04]  /*23c0*/  @P6 IMAD.IADD R76, R4, 0x1, -R5 ;  /* 0x00000001044c6824 */ /* 0x008fc800078e0a05 */
[----:B------:R-:W-:Y:S01]  /*23d0*/  IMAD.IADD R248, R7, 0x1, R76 ;  /* 0x0000000107f87824 */ /* 0x000fe200078e024c */
[----:B----4-:R-:W-:-:S04]  /*23e0*/  LOP3.LUT R3, R14, 0xff000000, RZ, 0xc0, !PT ;  /* 0xff0000000e037812 */ /* 0x010fc800078ec0ff */
[----:B------:R-:W-:Y:S02]  /*23f0*/  IADD3 R128, R248, 0x40, -R249 ;  /* 0x00000040f8807810 */ /* 0x000fe40007ffe8f9 */
[----:B-1----:R-:W-:-:S05]  /*2400*/  IADD3 R0, R0, 0x7f, RZ ;  /* 0x0000007f00007810 */ /* 0x002fca0007ffe0ff */
[----:B------:R-:W-:-:S05]  /*2410*/  @P2 IMAD.HI.U32 R2, R0, c[0x0][0x2c8], RZ ;  /* 0x0000b20000022a27 */ /* 0x000fca00078e00ff */
[----:B------:R-:W-:Y:S02]  /*2420*/  @P2 SHF.R.U32.HI R0, RZ, c[0x0][0x2cc], R2 ;  /* 0x0000b300ff002a19 */ /* 0x000fe40000011602 */
[----:B------:R-:W-:-:S03]  /*2430*/  IADD3 R2, R248, 0x3f, RZ ;  /* 0x0000003ff8027810 */ /* 0x000fc60007ffe0ff */
[----:B------:R-:W-:Y:S01]  /*2440*/  IMAD.IADD R0, R128, 0x1, R0 ;  /* 0x0000000180007824 */ /* 0x000fe200078e0200 */
[----:B------:R-:W-:Y:S02]  /*2450*/  SHF.R.S32.HI R4, RZ, 0x1f, R2 ;  /* 0x0000001fff047819 */ /* 0x000fe40000011402 */
[----:B------:R-:W-:Y:S02]  /*2460*/  LOP3.LUT R8, R14, 0xff0000, RZ, 0xc0, !PT ;  /* 0x00ff00000e087812 */ /* 0x000fe400078ec0ff */
[----:B------:R-:W-:Y:S02]  /*2470*/  SHF.R.U32.HI R6, RZ, 0x8, R3 ;  /* 0x00000008ff067819 */ /* 0x000fe40000011603 */
[----:B------:R-:W-:Y:S02]  /*2480*/  SHF.R.S32.HI R5, RZ, 0x1f, R0 ;  /* 0x0000001fff057819 */ /* 0x000fe40000011400 */
[----:B------:R-:W-:Y:S02]  /*2490*/  LEA.HI R3, R4, R2, RZ, 0x6 ;  /* 0x0000000204037211 */ /* 0x000fe400078f30ff */
[----:B------:R-:W-:-:S02]  /*24a0*/  LEA.HI R2, R8, R6, RZ, 0x10 ;  /* 0x0000000608027211 */ /* 0x000fc400078f80ff */
[----:B------:R-:W-:Y:S02]  /*24b0*/  LEA.HI R0, R5, R0, RZ, 0x6 ;  /* 0x0000000005007211 */ /* 0x000fe400078f30ff */
[----:B------:R-:W-:Y:S02]  /*24c0*/  SHF.R.U32.HI R9, RZ, 0x10, R2 ;  /* 0x00000010ff097819 */ /* 0x000fe40000011602 */
[----:B------:R-:W-:Y:S02]  /*24d0*/  LOP3.LUT R17, R2, 0xff, RZ, 0xc0, !PT ;  /* 0x000000ff02117812 */ /* 0x000fe400078ec0ff */
[----:B------:R-:W-:Y:S02]  /*24e0*/  SHF.R.S32.HI R127, RZ, 0x6, R3 ;  /* 0x00000006ff7f7819 */ /* 0x000fe40000011403 */
[----:B------:R-:W-:Y:S01]  /*24f0*/  SHF.R.S32.HI R0, RZ, 0x6, R0 ;  /* 0x00000006ff007819 */ /* 0x000fe20000011400 */
[----:B------:R1:W-:Y:S03]  /*2500*/  STL [R1+0x2c], R9 ;  /* 0x00002c0901007387 */ /* 0x0003e60000100800 */
[----:B------:R-:W-:Y:S01]  /*2510*/  IMNMX R6, R127, R0, PT ;  /* 0x000000007f067217 */ /* 0x000fe20003800200 */
[----:B------:R1:W-:Y:S03]  /*2520*/  STL [R1+0x30], R17 ;  /* 0x0000301101007387 */ /* 0x0003e60000100800 */
[----:B------:R-:W-:-:S02]  /*2530*/  ISETP.GE.AND P0, PT, R6, 0x1, PT ;  /* 0x000000010600780c */ /* 0x000fc40003f06270 */
[----:B------:R-:W-:Y:S01]  /*2540*/  ISETP.NE.AND P1, PT, R9, RZ, PT ;  /* 0x000000ff0900720c */ /* 0x000fe20003f25270 */
[----:B------:R-:W-:-:S03]  /*2550*/  IMAD.MOV.U32 R0, RZ, RZ, RZ ;  /* 0x000000ffff007224 */ /* 0x000fc600078e00ff */
[----:B------:R-:W-:-:S07]  /*2560*/  SEL R125, R9, c[0x0][0x338], P1 ;  /* 0x0000ce00097d7a07 */ /* 0x000fce0000800000 */
        /* <DEDUP_REMOVED lines=13> */
[----:B-1----:R-:W-:Y:S02]  /*2640*/  IMAD.MOV R9, RZ, RZ, -R0 ;  /* 0x000000ffff097224 */ /* 0x002fe400078e0a00 */
        /* <DEDUP_REMOVED lines=15> */
.L_x_2840:
[----:B------:R-:W-:Y:S05]  /*2740*/  BSYNC B0 ;  /* 0x0000000000007941 */ /* 0x000fea0003800000 */
.L_x_2839:
[----:B------:R-:W-:-:S04]  /*2750*/  IMAD R2, R17, R0, RZ ;  /* 0x0000000011027224 */ /* 0x000fc800078e02ff */
        /* <DEDUP_REMOVED lines=15> */
[----:B------:R-:W-:Y:S02]  /*2850*/  SHF.R.S32.HI R2, RZ, 0x1f, R13 ;  /* 0x0000001fff027819 */ /* 0x000fe4000001140d */
[----:B------:R-:W-:Y:S01]  /*2860*/  IADD3 R0, P0, R250, R13, RZ ;  /* 0x0000000dfa007210 */ /* 0x000fe20007f1e0ff */
[----:B------:R-:W-:Y:S01]  /*2870*/  IMAD.MOV.U32 R13, RZ, RZ, c[0x0][0x238] ;  /* 0x00008e00ff0d7624 */ /* 0x000fe200078e00ff */
[----:B------:R-:W-:Y:S02]  /*2880*/  LOP3.LUT R23, R14, 0xffff, RZ, 0xc0, !PT ;  /* 0x0000ffff0e177812 */ /* 0x000fe400078ec0ff */
[----:B-1----:R-:W-:Y:S01]  /*2890*/  LEA.HI.X.SX32 R17, R250, R2, 0x1, P0 ;  /* 0x00000002fa117211 */ /* 0x002fe200000f0eff */
[----:B------:R-:W-:Y:S01]  /*28a0*/  IMAD.WIDE.U32 R2, R0, c[0x0][0x238], R216 ;  /* 0x00008e0000027a25 */ /* 0x000fe200078e00d8 */
[----:B------:R-:W-:Y:S02]  /*28b0*/  SEL R12, R21, RZ, !P6 ;  /* 0x000000ff150c7207 */ /* 0x000fe40007000000 */
[----:B------:R-:W-:Y:S01]  /*28c0*/  IADD3 R18, R8, -0x1, RZ ;  /* 0xffffffff08127810 */ /* 0x000fe20007ffe0ff */
[----:B------:R-:W-:Y:S01]  /*28d0*/  IMAD R4, R17, c[0x0][0x238], RZ ;  /* 0x00008e0011047a24 */ /* 0x000fe200078e02ff */
[----:B------:R-:W-:Y:S01]  /*28e0*/  SEL R9, R24, RZ, !P6 ;  /* 0x000000ff18097207 */ /* 0x000fe20007000000 */
[----:B------:R-:W-:Y:S01]  /*28f0*/  IMAD R5, R12, c[0x0][0x248], RZ ;  /* 0x000092000c057a24 */ /* 0x000fe200078e02ff */
[----:B------:R-:W-:Y:S01]  /*2900*/  MOV R130, 0x6 ;  /* 0x0000000600827802 */ /* 0x000fe20000000f00 */
[----:B------:R-:W-:Y:S01]  /*2910*/  IMAD R4, R0, c[0x0][0x23c], R4 ;  /* 0x00008f0000047a24 */ /* 0x000fe200078e0204 */
[----:B------:R-:W-:Y:S01]  /*2920*/  SHF.R.S32.HI R19, RZ, 0x1f, R18 ;  /* 0x0000001fff137819 */ /* 0x000fe20000011412 */
[----:B------:R-:W-:Y:S01]  /*2930*/  IMAD R5, R9, c[0x0][0x24c], R5 ;  /* 0x0000930009057a24 */ /* 0x000fe200078e0205 */
        /* <DEDUP_REMOVED lines=8> */
[----:B------:R-:W-:Y:S01]  /*29c0*/  IMAD R3, R23, c[0x0][0x244], R3 ;  /* 0x0000910017037a24 */ /* 0x000fe200078e0203 */
[----:B------:R-:W-:Y:S01]  /*29d0*/  P2R R14, PR, RZ, 0x10 ;  /* 0x00000010ff0e7803 */ /* 0x000fe20000000000 */
[----:B------:R-:W-:Y:S01]  /*29e0*/  IMAD R4, R18, -0x40, R4 ;  /* 0xffffffc012047824 */ /* 0x000fe200078e0204 */
[----:B------:R-:W-:Y:S01]  /*29f0*/  ISETP.GE.AND P6, PT, R216, c[0x0][0x1d4], PT ;  /* 0x00007500d8007a0c */ /* 0x000fe20003fc6270 */
[----:B------:R-:W-:Y:S01]  /*2a00*/  IMAD.WIDE.U32 R88, R9, c[0x0][0x248], R2 ;  /* 0x0000920009587a25 */ /* 0x000fe200078e0002 */
[----:B------:R-:W-:Y:S02]  /*2a10*/  ISETP.GE.AND P5, PT, R215, c[0x0][0x1d4], PT ;  /* 0x00007500d7007a0c */ /* 0x000fe40003fa6270 */
[C---:B------:R-:W-:Y:S01]  /*2a20*/  ISETP.GE.AND P1, PT, R4.reuse, 0x21, PT ;  /* 0x000000210400780c */ /* 0x040fe20003f26270 */
[----:B------:R-:W-:Y:S01]  /*2a30*/  IMAD.SHL.U32 R135, R13, 0x40, RZ ;  /* 0x000000400d877824 */ /* 0x000fe200078e00ff */
[----:B------:R-:W-:Y:S01]  /*2a40*/  ISETP.GE.AND P2, PT, R4, 0x1, PT ;  /* 0x000000010400780c */ /* 0x000fe20003f46270 */
[----:B------:R-:W-:-:S02]  /*2a50*/  IMAD R3, R134, R18, RZ ;  /* 0x0000001286037224 */ /* 0x000fc400078e02ff */
[----:B------:R-:W-:Y:S02]  /*2a60*/  IMAD.IADD R85, R89, 0x1, R5 ;  /* 0x0000000159557824 */ /* 0x000fe400078e0205 */
[----:B------:R-:W-:Y:S02]  /*2a70*/  IMAD.MOV.U32 R84, RZ, RZ, R88 ;  /* 0x000000ffff547224 */ /* 0x000fe400078e0058 */
[-C--:B------:R-:W-:Y:S02]  /*2a80*/  IMAD R3, R19, R135.reuse, R3 ;  /* 0x0000008713037224 */ /* 0x080fe400078e0203 */
[----:B------:R-:W-:-:S04]  /*2a90*/  IMAD.WIDE.U32 R6, R18, R135, R84 ;  /* 0x0000008712067225 */ /* 0x000fc800078e0054 */
[----:B------:R-:W-:Y:S01]  /*2aa0*/  IMAD.SHL.U32 R136, R13, 0x20, RZ ;  /* 0x000000200d887824 */ /* 0x000fe200078e00ff */
[----:B------:R-:W-:Y:S02]  /*2ab0*/  IADD3 R3, R7, R3, RZ ;  /* 0x0000000307037210 */ /* 0x000fe40007ffe0ff */
[----:B------:R-:W-:Y:S02]  /*2ac0*/  @P2 LEA R4, P3, R6, c[0x0][0x220], 0x1 ;  /* 0x0000880006042a11 */ /* 0x000fe400078608ff */
[----:B------:R-:W-:Y:S02]  /*2ad0*/  @P1 IADD3 R7, P0, R136, R6, RZ ;  /* 0x0000000688071210 */ /* 0x000fe40007f1e0ff */
[----:B------:R-:W-:Y:S02]  /*2ae0*/  @P2 LEA.HI.X R5, R6, c[0x0][0x224], R3, 0x1, P3 ;  /* 0x0000890006052a11 */ /* 0x000fe400018f0c03 */
[----:B------:R-:W-:Y:S01]  /*2af0*/  @P4 IADD3 R6, P3, R22, c[0x0][0x340], RZ ;  /* 0x0000d00016064a10 */ /* 0x000fe20007f7e0ff */
[----:B------:R-:W-:Y:S01]  /*2b00*/  @P1 IMAD.X R13, R3, 0x1, R131, P0 ;  /* 0x00000001030d1824 */ /* 0x000fe200000e0683 */
[----:B------:R-:W-:Y:S01]  /*2b10*/  @P1 LEA R2, P0, R7, c[0x0][0x220], 0x1 ;  /* 0x0000880007021a11 */ /* 0x000fe200078008ff */
[----:B------:R-:W-:Y:S01]  /*2b20*/  @!PT LDS RZ, [RZ] ;  /* 0x00000000fffff984 */ /* 0x000fe20000000800 */
[----:B------:R-:W-:Y:S01]  /*2b30*/  @!PT LDS RZ, [RZ] ;  /* 0x00000000fffff984 */ /* 0x000fe20000000800 */
[----:B------:R-:W-:Y:S01]  /*2b40*/  @!PT LDS RZ, [RZ] ;  /* 0x00000000fffff984 */ /* 0x000fe20000000800 */
[----:B------:R1:W-:Y:S01]  /*2b50*/  @P2 LDGSTS.E.BYPASS.LTC128B.128 [R144+0xc100], [R4.64], !P6 ;  /* 0x0c10000004902fae */ /* 0x0003e2000f101d48 */
[----:B------:R-:W-:-:S02]  /*2b60*/  ISETP.GE.AND P4, PT, R218, c[0x0][0x1d4], PT ;  /* 0x00007500da007a0c */ /* 0x000fc40003f86270 */
[----:B------:R-:W-:Y:S01]  /*2b70*/  @P1 LEA.HI.X R3, R7, c[0x0][0x224], R13, 0x1, P0 ;  /* 0x0000890007031a11 */ /* 0x000fe200000f0c0d */
[----:B------:R1:W-:Y:S01]  /*2b80*/  @P2 LDGSTS.E.BYPASS.LTC128B.128 [R144+0xe100], [R4.64+0x80], !P5 ;  /* 0x0e10008004902fae */ /* 0x0003e2000e901d48 */
[----:B------:R-:W-:-:S09]  /*2b90*/  ISETP.NE.AND P0, PT, R14, RZ, PT ;  /* 0x000000ff0e00720c */ /* 0x000fd20003f05270 */
[----:B------:R1:W-:Y:S04]  /*2ba0*/  @P2 LDGSTS.E.BYPASS.LTC128B.128 [R144+0x10100], [R4.64+0x100], !P4 ;  /* 0x1010010004902fae */ /* 0x0003e8000e101d48 */
[----:B------:R-:W-:Y:S01]  /*2bb0*/  @P0 IADD3.X R7, R16, c[0x0][0x344], RZ, P3, !PT ;  /* 0x0000d10010070a10 */ /* 0x000fe20001ffe4ff */
[----:B------:R2:W-:Y:S04]  /*2bc0*/  @P1 LDGSTS.E.BYPASS.LTC128B.128 [R144+0xd100], [R2.64], !P6 ;  /* 0x0d10000002901fae */ /* 0x0005e8000f101d48 */
        /* <DEDUP_REMOVED lines=9> */
[C---:B------:R-:W-:Y:S01]  /*2c60*/  SHF.L.U64.HI R133, R142.reuse, R130, c[0x0][0x25c] ;  /* 0x000097008e857619 */ /* 0x040fe20000010282 */
[----:B-1----:R-:W-:Y:S01]  /*2c70*/  IMAD R4, R17, c[0x0][0x258], RZ ;  /* 0x0000960011047a24 */ /* 0x002fe200078e02ff */
[----:B------:R-:W-:Y:S01]  /*2c80*/  SHF.R.S32.HI R111, RZ, 0x1f, R110 ;  /* 0x0000001fff6f7819 */ /* 0x000fe2000001146e */
[C---:B------:R-:W-:Y:S01]  /*2c90*/  IMAD.SHL.U32 R141, R142.reuse, 0x40, RZ ;  /* 0x000000408e8d7824 */ /* 0x040fe200078e00ff */
[----:B------:R-:W-:Y:S01]  /*2ca0*/  SHF.L.U32 R142, R142, 0x5, RZ ;  /* 0x000000058e8e7819 */ /* 0x000fe200000006ff */
[----:B------:R-:W-:Y:S02]  /*2cb0*/  IMAD.SHL.U32 R126, R126, 0x2, RZ ;  /* 0x000000027e7e7824 */ /* 0x000fe400078e00ff */
[----:B------:R-:W-:Y:S02]  /*2cc0*/  IMAD.MOV.U32 R28, RZ, RZ, R18 ;  /* 0x000000ffff1c7224 */ /* 0x000fe400078e0012 */
[----:B------:R-:W-:Y:S02]  /*2cd0*/  IMAD R82, R23, c[0x0][0x1ec], R79 ;  /* 0x00007b0017527a24 */ /* 0x000fe400078e024f */
[----:B--2---:R-:W-:-:S04]  /*2ce0*/  IMAD.WIDE.U32 R2, R0, c[0x0][0x258], R216 ;  /* 0x0000960000027a25 */ /* 0x004fc800078e00d8 */
[----:B------:R-:W-:-:S04]  /*2cf0*/  IMAD R0, R0, c[0x0][0x25c], R4 ;  /* 0x0000970000007a24 */ /* 0x000fc800078e0204 */
[----:B------:R-:W-:Y:S02]  /*2d00*/  IMAD.IADD R3, R3, 0x1, R0 ;  /* 0x0000000103037824 */ /* 0x000fe400078e0200 */
[----:B------:R-:W-:Y:S01]  /*2d10*/  IMAD R0, R12, c[0x0][0x268], RZ ;  /* 0x00009a000c007a24 */ /* 0x000fe200078e02ff */
[----:B------:R-:W-:Y:S01]  /*2d20*/  SHF.R.S32.HI R12, RZ, 0x1f, R226 ;  /* 0x0000001fff0c7819 */ /* 0x000fe200000114e2 */
        /* <DEDUP_REMOVED lines=8> */
[----:B------:R-:W2:Y:S01]  /*2db0*/  LDL R24, [R1+0x10] ;  /* 0x0000100001187983 */ /* 0x000ea20000100800 */
[----:B------:R-:W-:Y:S01]  /*2dc0*/  IMAD R0, R133, R18, RZ ;  /* 0x0000001285007224 */ /* 0x000fe200078e02ff */
[----:B------:R-:W-:Y:S01]  /*2dd0*/  ISETP.GE.AND P3, PT, R109, c[0x0][0x27c], PT ;  /* 0x00009f006d007a0c */ /* 0x000fe20003f66270 */
[----:B------:R-:W-:Y:S01]  /*2de0*/  IMAD.MOV.U32 R2, RZ, RZ, R86 ;  /* 0x000000ffff027224 */ /* 0x000fe200078e0056 */
[----:B------:R-:W-:Y:S01]  /*2df0*/  LOP3.LUT R231, R231, 0xfffffffd, RZ, 0xc0, !PT ;  /* 0xfffffffde7e77812 */ /* 0x000fe200078ec0ff */
[----:B------:R-:W-:Y:S01]  /*2e00*/  IMAD.MOV.U32 R3, RZ, RZ, R83 ;  /* 0x000000ffff037224 */ /* 0x000fe200078e0053 */
[----:B------:R-:W-:Y:S01]  /*2e10*/  ULDC.U8 UR5, c[0x0][0x298] ;  /* 0x0000a60000057ab9 */ /* 0x000fe20000000000 */
[----:B------:R-:W-:-:S02]  /*2e20*/  IMAD R0, R19, R141, R0 ;  /* 0x0000008d13007224 */ /* 0x000fc400078e0200 */
[----:B------:R-:W-:-:S04]  /*2e30*/  IMAD.WIDE.U32 R2, R18, R141, R2 ;  /* 0x0000008d12027225 */ /* 0x000fc800078e0002 */
[----:B------:R-:W-:Y:S01]  /*2e40*/  IMAD.IADD R0, R3, 0x1, R0 ;  /* 0x0000000103007824 */ /* 0x000fe200078e0200 */
[C---:B------:R-:W-:Y:S01]  /*2e50*/  @P2 LEA R6, P0, R2.reuse, c[0x0][0x250], 0x1 ;  /* 0x0000940002062a11 */ /* 0x040fe200078008ff */
[----:B------:R-:W-:Y:S02]  /*2e60*/  IMAD.IADD R123, R15, 0x1, R20 ;  /* 0x000000010f7b7824 */ /* 0x000fe400078e0214 */
[----:B------:R-:W-:Y:S01]  /*2e70*/  IMAD.MOV.U32 R152, RZ, RZ, 0x1 ;  /* 0x00000001ff987424 */ /* 0x000fe200078e00ff */
[----:B------:R-:W-:Y:S01]  /*2e80*/  @P2 LEA.HI.X R7, R2, c[0x0][0x254], R0, 0x1, P0 ;  /* 0x0000950002072a11 */ /* 0x000fe200000f0c00 */
[----:B------:R-:W-:Y:S01]  /*2e90*/  BAR.SYNC.DEFER_BLOCKING 0x0 ;  /* 0x0000000000007b1d */ /* 0x000fe20000010000 */
[----:B------:R-:W-:Y:S01]  /*2ea0*/  @P1 IADD3 R2, P0, R142, R2, RZ ;  /* 0x000000028e021210 */ /* 0x000fe20007f1e0ff */
[----:B------:R-:W-:-:S04]  /*2eb0*/  IMAD.WIDE.U32 R100, R16, c[0x0][0x2b0], RZ ;  /* 0x0000ac0010647a25 */ /* 0x000fc800078e00ff */
[----:B------:R-:W-:Y:S01]  /*2ec0*/  @P1 IMAD.X R0, R0, 0x1, R132, P0 ;  /* 0x0000000100001824 */ /* 0x000fe200000e0684 */
[C---:B------:R-:W-:Y:S01]  /*2ed0*/  @P1 LEA R4, P0, R2.reuse, c[0x0][0x250], 0x1 ;  /* 0x0000940002041a11 */ /* 0x040fe200078008ff */
[----:B------:R-:W-:Y:S02]  /*2ee0*/  IMAD.MOV.U32 R140, RZ, RZ, c[0x0][0x290] ;  /* 0x0000a400ff8c7624 */ /* 0x000fe400078e00ff */
[----:B------:R-:W-:Y:S01]  /*2ef0*/  IMAD.MOV.U32 R137, RZ, RZ, c[0x0][0x280] ;  /* 0x0000a000ff897624 */ /* 0x000fe200078e00ff */
[----:B------:R-:W-:Y:S01]  /*2f00*/  @P1 LEA.HI.X R5, R2, c[0x0][0x254], R0, 0x1, P0 ;  /* 0x0000950002051a11 */ /* 0x000fe200000f0c00 */
[----:B------:R-:W-:Y:S01]  /*2f10*/  IMAD.WIDE.U32 R98, R23, c[0x0][0x210], RZ ;  /* 0x0000840017627a25 */ /* 0x000fe200078e00ff */
[----:B------:R-:W-:Y:S02]  /*2f20*/  ISETP.GT.AND P0, PT, R28, R33, PT ;  /* 0x000000211c00720c */ /* 0x000fe40003f04270 */
[-C--:B------:R-:W-:Y:S01]  /*2f30*/  SHF.L.U64.HI R129, R140, R130.reuse, c[0x0][0x294] ;  /* 0x0000a5008c817619 */ /* 0x080fe20000010282 */
[----:B------:R-:W-:Y:S01]  /*2f40*/  IMAD R143, R252, 0x40, R226 ;  /* 0x00000040fc8f7824 */ /* 0x000fe200078e02e2 */
[----:B------:R-:W-:Y:S01]  /*2f50*/  SHF.L.U64.HI R130, R137, R130, c[0x0][0x284] ;  /* 0x0000a10089827619 */ /* 0x000fe20000010282 */
[----:B------:R-:W-:-:S02]  /*2f60*/  IMAD.MOV.U32 R34, RZ, RZ, RZ ;  /* 0x000000ffff227224 */ /* 0x000fc400078e00ff */
[----:B------:R-:W-:Y:S02]  /*2f70*/  IMAD.MOV.U32 R38, RZ, RZ, 0x1 ;  /* 0x00000001ff267424 */ /* 0x000fe400078e00ff */
[----:B------:R-:W-:Y:S01]  /*2f80*/  IMAD.SHL.U32 R140, R140, 0x40, RZ ;  /* 0x000000408c8c7824 */ /* 0x000fe200078e00ff */
[----:B------:R-:W-:Y:S01]  /*2f90*/  @!PT LDS RZ, [RZ] ;  /* 0x00000000fffff984 */ /* 0x000fe20000000800 */
[----:B------:R-:W-:Y:S01]  /*2fa0*/  @!PT LDS RZ, [RZ] ;  /* 0x00000000fffff984 */ /* 0x000fe20000000800 */
[----:B------:R-:W-:Y:S01]  /*2fb0*/  @!PT LDS RZ, [RZ] ;  /* 0x00000000fffff984 */ /* 0x000fe20000000800 */
[----:B------:R1:W-:Y:S01]  /*2fc0*/  @P2 LDGSTS.E.BYPASS.LTC128B.128 [R144+0x100], [R6.64], !P6 ;  /* 0x0010000006902fae */ /* 0x0003e2000f101d48 */
[----:B------:R-:W-:Y:S02]  /*2fd0*/  IMAD.SHL.U32 R137, R137, 0x40, RZ ;  /* 0x0000004089897824 */ /* 0x000fe400078e00ff */
[----:B------:R-:W-:Y:S01]  /*2fe0*/  @P0 IADD3 R0, R8, -0x2, RZ ;  /* 0xfffffffe08000810 */ /* 0x000fe20007ffe0ff */
[----:B------:R-:W-:Y:S01]  /*2ff0*/  IMAD R119, R23, c[0x0][0x214], R99 ;  /* 0x0000850017777a24 */ /* 0x000fe200078e0263 */
[----:B------:R1:W-:Y:S02]  /*3000*/  @P2 LDGSTS.E.BYPASS.LTC128B.128 [R144+0x2100], [R6.64+0x80], !P5 ;  /* 0x0210008006902fae */ /* 0x0003e4000e901d48 */
[----:B------:R-:W-:Y:S01]  /*3010*/  @P0 SHF.R.S32.HI R3, RZ, 0x1f, R0 ;  /* 0x0000001fff030819 */ /* 0x000fe20000011400 */
[----:B------:R-:W-:Y:S01]  /*3020*/  @P0 IMAD R2, R134, R0, RZ ;  /* 0x0000000086020224 */ /* 0x000fe200078e02ff */
[----:B------:R1:W-:Y:S01]  /*3030*/  @P2 LDGSTS.E.BYPASS.LTC128B.128 [R144+0x4100], [R6.64+0x100], !P4 ;  /* 0x0410010006902fae */ /* 0x0003e2000e101d48 */
[----:B------:R-:W-:-:S03]  /*3040*/  @P0 IMAD.WIDE.U32 R8, R0, R135, R84 ;  /* 0x0000008700080225 */ /* 0x000fc600078e0054 */
[----:B------:R3:W-:Y:S01]  /*3050*/  @P1 LDGSTS.E.BYPASS.LTC128B.128 [R144+0x1100], [R4.64], !P6 ;  /* 0x0110000004901fae */ /* 0x0007e2000f101d48 */
[----:B------:R-:W-:Y:S01]  /*3060*/  @P0 IMAD R3, R3, R135, R2 ;  /* 0x0000008703030224 */ /* 0x000fe200078e0202 */
[----:B------:R-:W-:Y:S01]  /*3070*/  @P0 LEA R2, P2, R8, c[0x0][0x220], 0x1 ;  /* 0x0000880008020a11 */ /* 0x000fe200078408ff */
[----:B------:R-:W-:Y:S01]  /*3080*/  IMAD R0, R12, c[0x0][0x290], RZ ;  /* 0x0000a4000c007a24 */ /* 0x000fe200078e02ff */
[----:B------:R3:W-:Y:S01]  /*3090*/  @P1 LDGSTS.E.BYPASS.LTC128B.128 [R144+0x3100], [R4.64+0x80], !P5 ;  /* 0x0310008004901fae */ /* 0x0007e2000e901d48 */
[----:B------:R-:W-:Y:S02]  /*30a0*/  @P0 IMAD.IADD R3, R9, 0x1, R3 ;  /* 0x0000000109030824 */ /* 0x000fe400078e0203 */
[----:B------:R-:W-:Y:S01]  /*30b0*/  IMAD R0, R226, c[0x0][0x294], R0 ;  /* 0x0000a500e2007a24 */ /* 0x000fe200078e0200 */
[----:B------:R3:W-:Y:S02]  /*30c0*/  @P1 LDGSTS.E.BYPASS.LTC128B.128 [R144+0x5100], [R4.64+0x100], !P4 ;  /* 0x0510010004901fae */ /* 0x0007e4000e101d48 */
[----:B------:R-:W-:-:S02]  /*30d0*/  @P0 LEA.HI.X R3, R8, c[0x0][0x224], R3, 0x1, P2 ;  /* 0x0000890008030a11 */ /* 0x000fc400010f0c03 */
[----:B------:R-:W-:Y:S01]  /*30e0*/  ISETP.GE.AND P2, PT, R104, c[0x0][0x27c], PT ;  /* 0x00009f0068007a0c */ /* 0x000fe20003f46270 */
[----:B------:R-:W0:Y:S04]  /*30f0*/  LDGDEPBAR ;  /* 0x00000000000079af */ /* 0x000e280000000000 */
[----:B------:R4:W-:Y:S04]  /*3100*/  @P0 LDGSTS.E.BYPASS.LTC128B.128 [R144+0x12100], [R2.64], !P6 ;  /* 0x1210000002900fae */ /* 0x0009e8000f101d48 */
[----:B------:R4:W-:Y:S01]  /*3110*/  @P0 LDGSTS.E.BYPASS.LTC128B.128 [R144+0x14100], [R2.64+0x80], !P5 ;  /* 0x1410008002900fae */ /* 0x0009e2000e901d48 */
[----:B-1----:R-:W-:-:S03]  /*3120*/  IMAD.WIDE.U32 R6, R226, c[0x0][0x290], R104 ;  /* 0x0000a400e2067a25 */ /* 0x002fc600078e0068 */
[----:B------:R4:W-:Y:S01]  /*3130*/  @P0 LDGSTS.E.BYPASS.LTC128B.128 [R144+0x16100], [R2.64+0x100], !P4 ;  /* 0x1610010002900fae */ /* 0x0009e2000e101d48 */
[----:B------:R-:W-:Y:S01]  /*3140*/  @P2 LOP3.LUT R231, R231, 0x2, RZ, 0xfc, !PT ;  /* 0x00000002e7e72812 */ /* 0x000fe200078efcff */
[----:B------:R-:W-:Y:S02]  /*3150*/  IMAD.MOV.U32 R8, RZ, RZ, R6 ;  /* 0x000000ffff087224 */ /* 0x000fe400078e0006 */
[----:B------:R-:W-:Y:S01]  /*3160*/  IMAD R6, R12, c[0x0][0x280], RZ ;  /* 0x0000a0000c067a24 */ /* 0x000fe200078e02ff */
[----:B------:R-:W-:Y:S01]  /*3170*/  SEL R12, RZ, c[0x0][0x27c], !P3 ;  /* 0x00009f00ff0c7a07 */ /* 0x000fe20005800000 */
[----:B------:R-:W-:Y:S01]  /*3180*/  IMAD.IADD R9, R7, 0x1, R0 ;  /* 0x0000000107097824 */ /* 0x000fe200078e0200 */
[----:B------:R-:W-:Y:S01]  /*3190*/  LOP3.LUT R231, R231, 0xfffffffe, RZ, 0xc0, !PT ;  /* 0xfffffffee7e77812 */ /* 0x000fe200078ec0ff */
[----:B------:R-:W-:Y:S01]  /*31a0*/  IMAD R15, R226, c[0x0][0x284], R6 ;  /* 0x0000a100e20f7a24 */ /* 0x000fe200078e0206 */
[----:B------:R-:W-:Y:S01]  /*31b0*/  SEL R6, RZ, c[0x0][0x27c], !P2 ;  /* 0x00009f00ff067a07 */ /* 0x000fe20005000000 */
[----:B------:R-:W-:Y:S01]  /*31c0*/  IMAD.IADD R12, R109, 0x1, R12 ;  /* 0x000000016d0c7824 */ /* 0x000fe200078e020c */
[----:B---3--:R-:W-:Y:S01]  /*31d0*/  @P0 LEA R4, P1, R136, R2, 0x1 ;  /* 0x0000000288040211 */ /* 0x008fe200078208ff */
[----:B-----5:R-:W-:Y:S01]  /*31e0*/  IMAD.WIDE.U32 R96, R138, c[0x0][0x290], R8 ;  /* 0x0000a4008a607a25 */ /* 0x020fe200078e0008 */
[----:B------:R-:W-:-:S02]  /*31f0*/  @P3 LOP3.LUT R231, R231, 0x1, RZ, 0xfc, !PT ;  /* 0x00000001e7e73812 */ /* 0x000fc400078efcff */
[----:B------:R-:W-:Y:S02]  /*3200*/  @P0 LEA.HI.X R5, R136, R3, R131, 0x1, P1 ;  /* 0x0000000388050211 */ /* 0x000fe400008f0c83 */
[----:B------:R-:W-:Y:S02]  /*3210*/  SHF.R.S32.HI R18, RZ, 0x1f, R12 ;  /* 0x0000001fff127819 */ /* 0x000fe4000001140c */
[----:B------:R-:W-:Y:S01]  /*3220*/  LOP3.LUT R231, R231, 0xfffffffb, RZ, 0xc0, !PT ;  /* 0xfffffffbe7e77812 */ /* 0x000fe200078ec0ff */
[----:B------:R1:W-:Y:S01]  /*3230*/  @P0 LDGSTS.E.BYPASS.LTC128B.128 [R144+0x13100], [R4.64], !P6 ;  /* 0x1310000004900fae */ /* 0x0003e2000f101d48 */
[CC--:B------:R-:W-:Y:S02]  /*3240*/  LEA.HI R13, R18.reuse, R12.reuse, RZ, 0x3 ;  /* 0x0000000c120d7211 */ /* 0x0c0fe400078f18ff */
[----:B------:R-:W-:Y:S01]  /*3250*/  LEA.HI R18, R18, R12, RZ, 0x6 ;  /* 0x0000000c12127211 */ /* 0x000fe200078f30ff */
[----:B------:R1:W-:Y:S01]  /*3260*/  @P0 LDGSTS.E.BYPASS.LTC128B.128 [R144+0x15100], [R4.64+0x80], !P5 ;  /* 0x1510008004900fae */ /* 0x0003e2000e901d48 */
[----:B------:R-:W-:Y:S01]  /*3270*/  ISETP.NE.AND P1, PT, R152, c[0x0][0x2b8], PT ;  /* 0x0000ae0098007a0c */ /* 0x000fe20003f25270 */
[----:B----4-:R-:W-:-:S02]  /*3280*/  IMAD.WIDE.U32 R2, R226, c[0x0][0x280], R104 ;  /* 0x0000a000e2027a25 */ /* 0x010fc400078e0068 */
[----:B------:R1:W-:Y:S01]  /*3290*/  @P0 LDGSTS.E.BYPASS.LTC128B.128 [R144+0x17100], [R4.64+0x100], !P4 ;  /* 0x1710010004900fae */ /* 0x0003e2000e101d48 */
[----:B------:R-:W-:Y:S01]  /*32a0*/  ISETP.GE.AND P0, PT, R108, c[0x0][0x27c], PT ;  /* 0x00009f006c007a0c */ /* 0x000fe20003f06270 */
[----:B------:R-:W-:Y:S02]  /*32b0*/  IMAD.IADD R7, R3, 0x1, R15 ;  /* 0x0000000103077824 */ /* 0x000fe400078e020f */
[----:B------:R-:W0:Y:S01]  /*32c0*/  LDGDEPBAR ;  /* 0x00000000000079af */ /* 0x000e220000000000 */
[----:B------:R-:W-:Y:S01]  /*32d0*/  IMAD.IADD R3, R104, 0x1, R6 ;  /* 0x0000000168037824 */ /* 0x000fe200078e0206 */
[----:B------:R-:W-:Y:S01]  /*32e0*/  LOP3.LUT R80, R13, 0xfffffff8, RZ, 0xc0, !PT ;  /* 0xfffffff80d507812 */ /* 0x000fe200078ec0ff */
[----:B------:R-:W-:Y:S01]  /*32f0*/  IMAD.MOV.U32 R6, RZ, RZ, R2 ;  /* 0x000000ffff067224 */ /* 0x000fe200078e0002 */
[----:B------:R-:W-:Y:S01]  /*3300*/  SHF.R.S32.HI R116, RZ, 0x3, R13 ;  /* 0x00000003ff747819 */ /* 0x000fe2000001140d */
[----:B------:R-:W-:Y:S01]  /*3310*/  IMAD.SHL.U32 R18, R18, 0x40, RZ ;  /* 0x0000004012127824 */ /* 0x000fe200078e00ff */
[----:B------:R-:W-:Y:S01]  /*3320*/  SHF.R.S32.HI R2, RZ, 0x1f, R3 ;  /* 0x0000001fff027819 */ /* 0x000fe20000011403 */
[----:B------:R-:W-:Y:S01]  /*3330*/  IMAD.WIDE.U32 R94, R138, c[0x0][0x280], R6 ;  /* 0x0000a0008a5e7a25 */ /* 0x000fe200078e0006 */
[----:B------:R-:W-:-:S02]  /*3340*/  SHF.R.S32.HI R106, RZ, 0x1f, R80 ;  /* 0x0000001fff6a7819 */ /* 0x000fc40000011450 */
[CC--:B------:R-:W-:Y:S02]  /*3350*/  LEA.HI R19, R2.reuse, R3.reuse, RZ, 0x6 ;  /* 0x0000000302137211 */ /* 0x0c0fe400078f30ff */
[----:B------:R-:W-:Y:S01]  /*3360*/  LEA.HI R14, R2, R3, RZ, 0x3 ;  /* 0x00000003020e7211 */ /* 0x000fe200078f18ff */
[----:B------:R-:W-:Y:S01]  /*3370*/  IMAD.WIDE.U32 R2, R226, c[0x0][0x280], R110 ;  /* 0x0000a000e2027a25 */ /* 0x000fe200078e006e */
[----:B------:R-:W-:Y:S02]  /*3380*/  @P0 LOP3.LUT R231, R231, 0x4, RZ, 0xfc, !PT ;  /* 0x00000004e7e70812 */ /* 0x000fe400078efcff */
[----:B------:R-:W-:Y:S01]  /*3390*/  LOP3.LUT R18, R18, 0xfffff000, RZ, 0xc0, !PT ;  /* 0xfffff00012127812 */ /* 0x000fe200078ec0ff */
[----:B------:R-:W-:Y:S01]  /*33a0*/  IMAD.SHL.U32 R19, R19, 0x40, RZ ;  /* 0x0000004013137824 */ /* 0x000fe200078e00ff */
[----:B------:R-:W-:Y:S01]  /*33b0*/  LOP3.LUT R231, R231, 0xfffffff7, RZ, 0xc0, !PT ;  /* 0xfffffff7e7e77812 */ /* 0x000fe200078ec0ff */
[----:B------:R-:W-:Y:S01]  /*33c0*/  IMAD.IADD R3, R15, 0x1, R3 ;  /* 0x000000010f037824 */ /* 0x000fe200078e0203 */
[----:B------:R-:W-:-:S02]  /*33d0*/  LOP3.LUT R15, R232, 0x38, R13, 0xf8, !PT ;  /* 0x00000038e80f7812 */ /* 0x000fc400078ef80d */
[----:B------:R-:W-:Y:S01]  /*33e0*/  LOP3.LUT R21, R19, 0xfffff000, RZ, 0xc0, !PT ;  /* 0xfffff00013157812 */ /* 0x000fe200078ec0ff */
[----:B-1----:R-:W-:Y:S01]  /*33f0*/  IMAD.WIDE.U32 R4, R226, c[0x0][0x290], R110 ;  /* 0x0000a400e2047a25 */ /* 0x002fe200078e006e */
[----:B------:R-:W-:Y:S02]  /*3400*/  LOP3.LUT R81, R14, 0xfffffff8, RZ, 0xc0, !PT ;  /* 0xfffffff80e517812 */ /* 0x000fe400078ec0ff */
[----:B------:R-:W-:Y:S01]  /*3410*/  SHF.R.S32.HI R117, RZ, 0x3, R14 ;  /* 0x00000003ff757819 */ /* 0x000fe2000001140e */
[----:B------:R-:W-:Y:S01]  /*3420*/  IMAD.IADD R5, R0, 0x1, R5 ;  /* 0x0000000100057824 */ /* 0x000fe200078e0205 */
[----:B------:R-:W-:Y:S01]  /*3430*/  SEL R0, RZ, c[0x0][0x27c], !P0 ;  /* 0x00009f00ff007a07 */ /* 0x000fe20004000000 */
[----:B------:R-:W-:Y:S01]  /*3440*/  IMAD.WIDE.U32 R90, R138, c[0x0][0x280], R2 ;  /* 0x0000a0008a5a7a25 */ /* 0x000fe200078e0002 */
[----:B------:R-:W-:-:S03]  /*3450*/  SHF.R.S32.HI R107, RZ, 0x1f, R81 ;  /* 0x0000001fff6b7819 */ /* 0x000fc60000011451 */
[----:B------:R-:W-:Y:S02]  /*3460*/  IMAD.IADD R0, R108, 0x1, R0 ;  /* 0x000000016c007824 */ /* 0x000fe400078e0200 */
[----:B------:R-:W-:-:S03]  /*3470*/  IMAD.WIDE.U32 R92, R138, c[0x0][0x290], R4 ;  /* 0x0000a4008a5c7a25 */ /* 0x000fc600078e0004 */
[----:B------:R-:W-:-:S04]  /*3480*/  SHF.R.S32.HI R17, RZ, 0x1f, R0 ;  /* 0x0000001fff117819 */ /* 0x000fc80000011400 */
[CC--:B------:R-:W-:Y:S02]  /*3490*/  LEA.HI R12, R17.reuse, R0.reuse, RZ, 0x3 ;  /* 0x00000000110c7211 */ /* 0x0c0fe400078f18ff */
[----:B------:R-:W-:Y:S02]  /*34a0*/  LEA.HI R0, R17, R0, RZ, 0x6 ;  /* 0x0000000011007211 */ /* 0x000fe400078f30ff */
[C---:B------:R-:W-:Y:S02]  /*34b0*/  LOP3.LUT R17, R232.reuse, 0x38, R14, 0xf8, !PT ;  /* 0x00000038e8117812 */ /* 0x040fe400078ef80e */
[----:B------:R-:W-:Y:S01]  /*34c0*/  LOP3.LUT R20, R232, 0x38, R12, 0xf8, !PT ;  /* 0x00000038e8147812 */ /* 0x000fe200078ef80c */
[----:B------:R-:W-:Y:S01]  /*34d0*/  IMAD.SHL.U32 R0, R0, 0x40, RZ ;  /* 0x0000004000007824 */ /* 0x000fe200078e00ff */
[-C--:B------:R-:W-:Y:S02]  /*34e0*/  LOP3.LUT R19, R17, R150.reuse, RZ, 0x3c, !PT ;  /* 0x0000009611137212 */ /* 0x080fe400078e3cff */
[----:B------:R-:W-:-:S02]  /*34f0*/  LOP3.LUT R17, R15, R150, RZ, 0x3c, !PT ;  /* 0x000000960f117212 */ /* 0x000fc400078e3cff */
[----:B------:R-:W-:Y:S02]  /*3500*/  LOP3.LUT R15, R0, 0xfffff000, RZ, 0xc0, !PT ;  /* 0xfffff000000f7812 */ /* 0x000fe400078ec0ff */
[----:B------:R-:W-:Y:S02]  /*3510*/  LOP3.LUT R0, R20, R150, RZ, 0x3c, !PT ;  /* 0x0000009614007212 */ /* 0x000fe400078e3cff */
[--C-:B------:R-:W-:Y:S02]  /*3520*/  IADD3 R121, R17, R18, R151.reuse ;  /* 0x0000001211797210 */ /* 0x100fe40007ffe097 */
[--C-:B------:R-:W-:Y:S01]  /*3530*/  IADD3 R120, R0, R15, R151.reuse ;  /* 0x0000000f00787210 */ /* 0x100fe20007ffe097 */
[----:B------:R-:W-:Y:S01]  /*3540*/  IMAD R0, R22, c[0x0][0x2b0], RZ ;  /* 0x0000ac0016007a24 */ /* 0x000fe200078e02ff */
[----:B------:R-:W-:Y:S02]  /*3550*/  SHF.R.S32.HI R15, RZ, 0x1f, R138 ;  /* 0x0000001fff0f7819 */ /* 0x000fe4000001148a */
[----:B------:R-:W-:Y:S01]  /*3560*/  LOP3.LUT R77, R12, 0xfffffff8, RZ, 0xc0, !PT ;  /* 0xfffffff80c4d7812 */ /* 0x000fe200078ec0ff */
[----:B------:R-:W-:Y:S01]  /*3570*/  IMAD R17, R16, c[0x0][0x2b4], R0 ;  /* 0x0000ad0010117a24 */ /* 0x000fe200078e0200 */
[----:B------:R-:W-:Y:S01]  /*3580*/  LOP3.LUT R0, R232, 0x18, R104, 0xf8, !PT ;  /* 0x00000018e8007812 */ /* 0x000fe200078ef868 */
[----:B------:R-:W-:Y:S01]  /*3590*/  IMAD R16, R15, c[0x0][0x290], RZ ;  /* 0x0000a4000f107a24 */ /* 0x000fe200078e02ff */
[----:B------:R-:W-:Y:S01]  /*35a0*/  IADD3 R122, R19, R21, R151 ;  /* 0x00000015137a7210 */ /* 0x000fe20007ffe097 */
[----:B------:R-:W-:Y:S01]  /*35b0*/  IMAD R15, R15, c[0x0][0x280], RZ ;  /* 0x0000a0000f0f7a24 */ /* 0x000fe200078e02ff */
[----:B------:R-:W-:Y:S01]  /*35c0*/  LOP3.LUT R0, R151, R0, R150, 0xf6, !PT ;  /* 0x0000000097007212 */ /* 0x000fe200078ef696 */
[C---:B------:R-:W-:Y:S01]  /*35d0*/  IMAD R16, R138.reuse, c[0x0][0x294], R16 ;  /* 0x0000a5008a107a24 */ /* 0x040fe200078e0210 */
[----:B------:R-:W-:Y:S01]  /*35e0*/  SHF.R.S32.HI R115, RZ, 0x3, R12 ;  /* 0x00000003ff737819 */ /* 0x000fe2000001140c */
[----:B------:R-:W-:Y:S01]  /*35f0*/  IMAD R15, R138, c[0x0][0x284], R15 ;  /* 0x0000a1008a0f7a24 */ /* 0x000fe200078e020f */
[----:B------:R-:W-:Y:S01]  /*3600*/  SHF.R.S32.HI R103, RZ, 0x1f, R77 ;  /* 0x0000001fff677819 */ /* 0x000fe2000001144d */
[----:B------:R-:W-:-:S02]  /*3610*/  IMAD.IADD R118, R101, 0x1, R17 ;  /* 0x0000000165767824 */ /* 0x000fc400078e0211 */
[----:B------:R-:W-:Y:S02]  /*3620*/  IMAD.IADD R114, R97, 0x1, R16 ;  /* 0x0000000161727824 */ /* 0x000fe400078e0210 */
[----:B------:R-:W-:Y:S02]  /*3630*/  IMAD.IADD R112, R16, 0x1, R93 ;  /* 0x0000000110707824 */ /* 0x000fe400078e025d */
[----:B------:R-:W-:Y:S02]  /*3640*/  IMAD.IADD R113, R95, 0x1, R15 ;  /* 0x000000015f717824 */ /* 0x000fe400078e020f */
[----:B------:R-:W-:Y:S01]  /*3650*/  IMAD.IADD R102, R15, 0x1, R91 ;  /* 0x000000010f667824 */ /* 0x000fe200078e025b */
[----:B--2---:R-:W-:-:S13]  /*3660*/  LOP3.LUT P0, RZ, R24, 0x4, RZ, 0xc0, !PT ;  /* 0x0000000418ff7812 */ /* 0x004fda000780c0ff */
[----:B------:R-:W-:Y:S02]  /*3670*/  @P0 LOP3.LUT R231, R231, 0x8, RZ, 0xfc, !PT ;  /* 0x00000008e7e70812 */ /* 0x000fe400078efcff */
[----:B------:R-:W-:Y:S02]  /*3680*/  ISETP.LE.AND P0, PT, R152, c[0x0][0x27c], PT ;  /* 0x00009f0098007a0c */ /* 0x000fe40003f03270 */
[----:B------:R-:W-:-:S04]  /*3690*/  LOP3.LUT R231, R231, 0xffffffdf, RZ, 0xc0, !PT ;  /* 0xffffffdfe7e77812 */ /* 0x000fc800078ec0ff */
[----:B------:R-:W-:-:S04]  /*36a0*/  LOP3.LUT R231, R231, 0xffffffef, RZ, 0xc0, !PT ;  /* 0xffffffefe7e77812 */ /* 0x000fc800078ec0ff */
[----:B------:R-:W-:-:S04]  /*36b0*/  @P1 LOP3.LUT R231, R231, 0x10, RZ, 0xfc, !PT ;  /* 0x00000010e7e71812 */ /* 0x000fc800078efcff */
[----:B------:R-:W-:Y:S02]  /*36c0*/  @P0 LOP3.LUT R231, R231, 0x20, RZ, 0xfc, !PT ;  /* 0x00000020e7e70812 */ /* 0x000fe400078efcff */
.L_x_2866:
[----:B------:R-:W-:Y:S01]  /*36d0*/  ISETP.NE.AND P1, PT, R152, c[0x0][0x2b8], PT ;  /* 0x0000ae0098007a0c */ /* 0x000fe20003f25270 */
[----:B------:R-:W-:Y:S01]  /*36e0*/  IMAD.SHL.U32 R8, R28, 0x40, RZ ;  /* 0x000000401c087824 */ /* 0x000fe200078e00ff */
[----:B------:R-:W2:Y:S01]  /*36f0*/  LDL R9, [R1+0x10] ;  /* 0x0000100001097983 */ /* 0x000ea20000100800 */
        /* <DEDUP_REMOVED lines=20> */
[C---:B------:R-:W-:Y:S01]  /*3840*/  LEA R70, R2.reuse, 0x100, 0x1 ;  /* 0x0000010002467811 */ /* 0x040fe200078e08ff */
[----:B------:R-:W-:Y:S01]  /*3850*/  BAR.SYNC.DEFER_BLOCKING 0x0 ;  /* 0x0000000000007b1d */ /* 0x000fe20000010000 */
[----:B--2---:R-:W-:Y:S11]  /*3860*/  LOP3.LUT P2, RZ, R9, 0x4, RZ, 0xc0, !PT ;  /* 0x0000000409ff7812 */ /* 0x004ff6000784c0ff */
[----:B------:R-:W-:Y:S02]  /*3870*/  @!UPT UIADD3 URZ, URZ, URZ, URZ ;  /* 0x0000003f3f3ff290 */ /* 0x000fe4000fffe03f */
[----:B------:R-:W-:Y:S02]  /*3880*/  @P2 IADD3 R5, R2, -0x20, RZ ;  /* 0xffffffe002052810 */ /* 0x000fe40007ffe0ff */
[----:B------:R-:W-:Y:S02]  /*3890*/  ISETP.LE.AND P2, PT, R152, c[0x0][0x27c], PT ;  /* 0x00009f0098007a0c */ /* 0x000fe40003f43270 */
[----:B------:R-:W-:Y:S11]  /*38a0*/  LEA R71, R5, 0x100, 0x1 ;  /* 0x0000010005477811 */ /* 0x000ff600078e08ff */
[----:B----4-:R-:W-:-:S05]  /*38b0*/  @!P2 BRA `(.L_x_2843) ;  /* 0x00003b100000a947 */ /* 0x010fca0003800000 */
[----:B-1----:R-:W-:Y:S01]  /*38c0*/  IMAD.WIDE.U32 R2, R72, c[0x0][0x1e0], RZ ;  /* 0x0000780048027a25 */ /* 0x002fe200078e00ff */
        /* <DEDUP_REMOVED lines=84> */
.L_x_2846:
[----:B------:R-:W-:Y:S05]  /*3e10*/  BSYNC B0 ;  /* 0x0000000000007941 */ /* 0x000fea0003800000 */
.L_x_2845:
        /* <DEDUP_REMOVED lines=42> */
[----:B------:R-:W-:Y:S01]  /*40c0*/  @!P0 SHF.R.U64 R8, R4, 0x10, R5 ;  /* 0x0000001004088819 */ /* 0x000fe20000001205 */
[----:B-1----:R-:W-:Y:S01]  /*40d0*/  @!P0 IMAD.MOV.U32 R4, RZ, RZ, R13 ;  /* 0x000000ffff048224 */ /* 0x002fe200078e000d */
[----:B------:R-:W-:Y:S05]  /*40e0*/  @!P0 MOV R3, R12 ;  /* 0x0000000c00038202 */ /* 0x000fea0000000f00 */
[--C-:B------:R-:W-:Y:S02]  /*40f0*/  @!P0 HADD2.F32 R9, -RZ, R3.reuse.H1_H1 ;  /* 0x30000003ff098230 */ /* 0x100fe40000004100 */
[----:B------:R-:W-:Y:S03]  /*4100*/  @!P0 HADD2.F32 R3, -RZ, R3.H0_H0 ;  /* 0x20000003ff038230 */ /* 0x000fe60000004100 */
[-C--:B------:R-:W-:Y:S02]  /*4110*/  @!P0 FMUL.FTZ R32, R9, R2.reuse ;  /* 0x0000000209208220 */ /* 0x080fe40000410000 */
[C---:B------:R-:W-:Y:S02]  /*4120*/  @!P0 FMUL.FTZ R2, R3.reuse, R2 ;  /* 0x0000000203028220 */ /* 0x040fe40000410000 */
[-C--:B------:R-:W-:Y:S01]  /*4130*/  @!P0 FFMA.FTZ R56, R3, R30.reuse, -R32 ;  /* 0x0000001e03388223 */ /* 0x080fe20000010820 */
[----:B------:R-:W-:Y:S01]  /*4140*/  @!P0 HADD2.F32 R3, -RZ, R8.H0_H0 ;  /* 0x20000008ff038230 */ /* 0x000fe20000004100 */
[----:B------:R-:W-:Y:S01]  /*4150*/  @!P0 FFMA.FTZ R2, R9, R30, R2 ;  /* 0x0000001e09028223 */ /* 0x000fe20000010002 */
[----:B------:R-:W-:Y:S01]  /*4160*/  @!P0 SHF.R.U64 R9, R36, 0x10, R37 ;  /* 0x0000001024098819 */ /* 0x000fe20000001225 */
[--C-:B------:R-:W-:Y:S02]  /*4170*/  @!P0 HADD2.F32 R8, -RZ, R4.reuse.H1_H1 ;  /* 0x30000004ff088230 */ /* 0x100fe40000004100 */
[----:B------:R-:W-:Y:S02]  /*4180*/  @!P0 HADD2.F32 R4, -RZ, R4.H0_H0 ;  /* 0x20000004ff048230 */ /* 0x000fe40000004100 */
[----:B------:R-:W-:Y:S01]  /*4190*/  @!P0 HADD2.F32 R9, -RZ, R9.H0_H0 ;  /* 0x20000009ff098230 */ /* 0x000fe20000004100 */
[-C--:B------:R-:W-:Y:S02]  /*41a0*/  @!P0 FMUL.FTZ R30, R8, R3.reuse ;  /* 0x00000003081e8220 */ /* 0x080fe40000410000 */
[C---:B------:R-:W-:Y:S02]  /*41b0*/  @!P0 FMUL.FTZ R3, R4.reuse, R3 ;  /* 0x0000000304038220 */ /* 0x040fe40000410000 */
[-C--:B------:R-:W-:Y:S01]  /*41c0*/  @!P0 FFMA.FTZ R53, R4, R9.reuse, -R30 ;  /* 0x0000000904358223 */ /* 0x080fe2000001081e */
[----:B------:R-:W-:Y:S01]  /*41d0*/  @!P0 MOV R4, R14 ;  /* 0x0000000e00048202 */ /* 0x000fe20000000f00 */
[----:B------:R-:W-:Y:S01]  /*41e0*/  @!P0 FFMA.FTZ R3, R8, R9, R3 ;  /* 0x0000000908038223 */ /* 0x000fe20000010003 */
[----:B------:R-:W-:Y:S01]  /*41f0*/  MOV R8, R5 ;  /* 0x0000000500087202 */ /* 0x000fe20000000f00 */
[----:B------:R-:W-:Y:S01]  /*4200*/  IMAD.MOV.U32 R30, RZ, RZ, R37 ;  /* 0x000000ffff1e7224 */ /* 0x000fe200078e0025 */
[----:B------:R-:W-:Y:S03]  /*4210*/  @!P0 SHF.R.U32.HI R9, RZ, 0x10, R5 ;  /* 0x00000010ff098819 */ /* 0x000fe60000011605 */
[----:B------:R-:W-:Y:S02]  /*4220*/  @!P0 HADD2.F32 R5, -RZ, R8.H0_H0 ;  /* 0x20000008ff058230 */ /* 0x000fe40000004100 */
[----:B------:R-:W-:Y:S02]  /*4230*/  @!P0 HADD2.F32 R8, -RZ, R4.H1_H1 ;  /* 0x30000004ff088230 */ /* 0x000fe40000004100 */
[----:B------:R-:W-:Y:S02]  /*4240*/  @!P0 HADD2.F32 R30, -RZ, R30.H0_H0 ;  /* 0x2000001eff1e8230 */ /* 0x000fe40000004100 */
[----:B------:R-:W-:Y:S01]  /*4250*/  @!P0 HADD2.F32 R4, -RZ, R4.H0_H0 ;  /* 0x20000004ff048230 */ /* 0x000fe20000004100 */
[-C--:B------:R-:W-:Y:S01]  /*4260*/  @!P0 FMUL.FTZ R32, R8, R5.reuse ;  /* 0x0000000508208220 */ /* 0x080fe20000410000 */
[----:B------:R-:W-:Y:S03]  /*4270*/  @!P0 HADD2.F32 R9, -RZ, R9.H0_H0 ;  /* 0x20000009ff098230 */ /* 0x000fe60000004100 */
[CC--:B------:R-:W-:Y:S02]  /*4280*/  @!P0 FFMA.FTZ R36, R4.reuse, R30.reuse, -R32 ;  /* 0x0000001e04248223 */ /* 0x0c0fe40000010820 */
[----:B------:R-:W-:Y:S01]  /*4290*/  @!P0 FMUL.FTZ R4, R4, R5 ;  /* 0x0000000504048220 */ /* 0x000fe20000410000 */
[----:B------:R-:W-:Y:S03]  /*42a0*/  @!P0 MOV R5, R15 ;  /* 0x0000000f00058202 */ /* 0x000fe60000000f00 */
[----:B------:R-:W-:Y:S01]  /*42b0*/  @!P0 FFMA.FTZ R4, R8, R30, R4 ;  /* 0x0000001e08048223 */ /* 0x000fe20000010004 */
[----:B------:R-:W-:Y:S01]  /*42c0*/  @!P0 SHF.R.U32.HI R30, RZ, 0x10, R37 ;  /* 0x00000010ff1e8819 */ /* 0x000fe20000011625 */
[--C-:B------:R-:W-:Y:S02]  /*42d0*/  @!P0 HADD2.F32 R8, -RZ, R5.reuse.H1_H1 ;  /* 0x30000005ff088230 */ /* 0x100fe40000004100 */
[----:B------:R-:W-:Y:S02]  /*42e0*/  @!P0 HADD2.F32 R5, -RZ, R5.H0_H0 ;  /* 0x20000005ff058230 */ /* 0x000fe40000004100 */
[----:B------:R-:W-:Y:S01]  /*42f0*/  @!P0 HADD2.F32 R30, -RZ, R30.H0_H0 ;  /* 0x2000001eff1e8230 */ /* 0x000fe20000004100 */
[-C--:B------:R-:W-:Y:S04]  /*4300*/  @!P0 FMUL.FTZ R32, R8, R9.reuse ;  /* 0x0000000908208220 */ /* 0x080fe80000410000 */
[C---:B------:R-:W-:Y:S01]  /*4310*/  @!P0 FFMA.FTZ R35, R5.reuse, R30, -R32 ;  /* 0x0000001e05238223 */ /* 0x040fe20000010820 */
[----:B------:R-:W-:Y:S01]  /*4320*/  @!P0 F2FP.PACK_AB R32, R2, R56 ;  /* 0x000000380220823e */ /* 0x000fe200000000ff */
[----:B------:R-:W-:Y:S03]  /*4330*/  @!P0 FMUL.FTZ R5, R5, R9 ;  /* 0x0000000905058220 */ /* 0x000fe60000410000 */
[----:B------:R-:W-:Y:S01]  /*4340*/  @!P0 MOV R12, R32 ;  /* 0x00000020000c8202 */ /* 0x000fe20000000f00 */
[----:B------:R-:W-:Y:S01]  /*4350*/  @!P0 FFMA.FTZ R5, R8, R30, R5 ;  /* 0x0000001e08058223 */ /* 0x000fe20000010005 */
[----:B------:R-:W-:Y:S02]  /*4360*/  @!P0 F2FP.PACK_AB R30, R3, R53 ;  /* 0x00000035031e823e */ /* 0x000fe400000000ff */
[----:B----4-:R-:W-:Y:S02]  /*4370*/  LEA R8, P1, R104, R54, 0x1 ;  /* 0x0000003668087211 */ /* 0x010fe400078208ff */
[----:B------:R-:W-:Y:S01]  /*4380*/  @!P0 F2FP.PACK_AB R3, R4, R36 ;  /* 0x000000240403823e */ /* 0x000fe200000000ff */
[----:B------:R-:W-:Y:S01]  /*4390*/  @!P0 IMAD.MOV.U32 R13, RZ, RZ, R30 ;  /* 0x000000ffff0d8224 */ /* 0x000fe200078e001e */
[----:B------:R-:W-:Y:S02]  /*43a0*/  @!P0 F2FP.PACK_AB R2, R5, R35 ;  /* 0x000000230502823e */ /* 0x000fe400000000ff */
[----:B---3--:R-:W-:Y:S02]  /*43b0*/  LEA.HI.X R9, R104, R55, R105, 0x1, P1 ;  /* 0x0000003768097211 */ /* 0x008fe400008f0c69 */
[----:B------:R-:W-:Y:S02]  /*43c0*/  @!P0 MOV R14, R3 ;  /* 0x00000003000e8202 */ /* 0x000fe40000000f00 */
[----:B------:R-:W-:Y:S05]  /*43d0*/  @!P0 MOV R15, R2 ;  /* 0x00000002000f8202 */ /* 0x000fea0000000f00 */
[----:B------:R1:W-:Y:S02]  /*43e0*/  ST.E.128 [R8.64], R12 ;  /* 0x0000000c08007985 */ /* 0x0003e4000c101d08 */
.L_x_2849:
[----:B------:R-:W-:Y:S05]  /*43f0*/  BSYNC B0 ;  /* 0x0000000000007941 */ /* 0x000fea0003800000 */
.L_x_2848:
[----:B------:R-:W-:Y:S01]  /*4400*/  ISETP.GE.AND P0, PT, R109, c[0x0][0x1d4], PT ;  /* 0x000075006d007a0c */ /* 0x000fe20003f06270 */
[----:B------:R-:W-:Y:S01]  /*4410*/  @!UPT UIADD3 URZ, URZ, URZ, URZ ;  /* 0x0000003f3f3ff290 */ /* 0x000fe2000fffe03f */
[----:B------:R-:W-:Y:S11]  /*4420*/  BSSY B0, `(.L_x_2850) ;  /* 0x0000039000007945 */ /* 0x000ff60003800000 */
[----:B------:R-:W-:-:S05]  /*4430*/  @P0 BRA `(.L_x_2851) ;  /* 0x0000037000000947 */ /* 0x000fca0003800000 */
[----:B-1----:R-:W1:Y:S01]  /*4440*/  LDS.128 R12, [R71+0xc000] ;  /* 0x00c00000470c7984 */ /* 0x002e620000000c00 */
        /* <DEDUP_REMOVED lines=27> */
[----:B------:R-:W-:Y:S01]  /*4600*/  @!P0 HADD2.F32 R7, -RZ, R6.H0_H0 ;  /* 0x20000006ff078230 */ /* 0x000fe20000004100 */
[-C--:B------:R-:W-:Y:S01]  /*4610*/  @!P0 FFMA.FTZ R40, R4, R30.reuse, -R32 ;  /* 0x0000001e04288223 */ /* 0x080fe20000010820 */
[----:B------:R-:W-:Y:S01]  /*4620*/  @!P0 HADD2.F32 R4, -RZ, R24.H1_H1 ;  /* 0x30000018ff048230 */ /* 0x000fe20000004100 */
[----:B------:R-:W-:Y:S01]  /*4630*/  @!P0 FFMA.FTZ R3, R9, R30, R3 ;  /* 0x0000001e09038223 */ /* 0x000fe20000010003 */
[----:B------:R-:W-:Y:S01]  /*4640*/  @!P0 F2FP.PACK_AB R9, R2, R41 ;  /* 0x000000290209823e */ /* 0x000fe200000000ff */
[----:B------:R-:W-:Y:S02]  /*4650*/  @!P0 HADD2.F32 R24, -RZ, R6.H1_H1 ;  /* 0x30000006ff188230 */ /* 0x000fe40000004100 */
[--C-:B------:R-:W-:Y:S01]  /*4660*/  @!P0 HADD2.F32 R6, -RZ, R5.reuse.H0_H0 ;  /* 0x20000005ff068230 */ /* 0x100fe20000004100 */
[----:B------:R-:W-:Y:S01]  /*4670*/  @!P0 MOV R12, R9 ;  /* 0x00000009000c8202 */ /* 0x000fe20000000f00 */
[----:B------:R-:W-:Y:S01]  /*4680*/  @!P0 HADD2.F32 R32, -RZ, R5.H1_H1 ;  /* 0x30000005ff208230 */ /* 0x000fe20000004100 */
[-C--:B------:R-:W-:Y:S02]  /*4690*/  @!P0 FMUL.FTZ R37, R24, R4.reuse ;  /* 0x0000000418258220 */ /* 0x080fe40000410000 */
[----:B------:R-:W-:Y:S02]  /*46a0*/  @!P0 FMUL.FTZ R4, R7, R4 ;  /* 0x0000000407048220 */ /* 0x000fe40000410000 */
[-C--:B------:R-:W-:Y:S02]  /*46b0*/  @!P0 FMUL.FTZ R5, R6, R8.reuse ;  /* 0x0000000806058220 */ /* 0x080fe40000410000 */
[----:B------:R-:W-:Y:S01]  /*46c0*/  @!P0 FMUL.FTZ R36, R32, R8 ;  /* 0x0000000820248220 */ /* 0x000fe20000410000 */
[----:B------:R-:W-:Y:S01]  /*46d0*/  @!P0 F2FP.PACK_AB R8, R3, R40 ;  /* 0x000000280308823e */ /* 0x000fe200000000ff */
[----:B------:R-:W-:Y:S02]  /*46e0*/  @!P0 FFMA.FTZ R4, R24, R31, R4 ;  /* 0x0000001f18048223 */ /* 0x000fe40000010004 */
[----:B------:R-:W-:Y:S02]  /*46f0*/  @!P0 FFMA.FTZ R36, R6, R35, -R36 ;  /* 0x0000002306248223 */ /* 0x000fe40000010824 */
[----:B------:R-:W-:Y:S01]  /*4700*/  @!P0 FFMA.FTZ R37, R7, R31, -R37 ;  /* 0x0000001f07258223 */ /* 0x000fe20000010825 */
[----:B------:R-:W-:Y:S01]  /*4710*/  SHF.L.U32 R7, R234, 0x3, RZ ;  /* 0x00000003ea077819 */ /* 0x000fe200000006ff */
[----:B------:R-:W-:Y:S02]  /*4720*/  @!P0 FFMA.FTZ R5, R32, R35, R5 ;  /* 0x0000002320058223 */ /* 0x000fe40000010005 */
[----:B------:R-:W-:Y:S01]  /*4730*/  @!P0 IMAD.MOV.U32 R13, RZ, RZ, R8 ;  /* 0x000000ffff0d8224 */ /* 0x000fe200078e0008 */
[----:B----4-:R-:W-:Y:S02]  /*4740*/  LEA R6, P1, R7, R54, 0x1 ;  /* 0x0000003607067211 */ /* 0x010fe400078208ff */
[----:B------:R-:W-:Y:S02]  /*4750*/  @!P0 F2FP.PACK_AB R3, R4, R37 ;  /* 0x000000250403823e */ /* 0x000fe400000000ff */
[----:B------:R-:W-:Y:S02]  /*4760*/  @!P0 F2FP.PACK_AB R2, R5, R36 ;  /* 0x000000240502823e */ /* 0x000fe400000000ff */
[----:B---3--:R-:W-:Y:S02]  /*4770*/  LEA.HI.X.SX32 R7, R7, R55, 0x1, P1 ;  /* 0x0000003707077211 */ /* 0x008fe400008f0eff */
[----:B------:R-:W-:Y:S02]  /*4780*/  @!P0 MOV R14, R3 ;  /* 0x00000003000e8202 */ /* 0x000fe40000000f00 */
[----:B------:R-:W-:Y:S05]  /*4790*/  @!P0 MOV R15, R2 ;  /* 0x00000002000f8202 */ /* 0x000fea0000000f00 */
[----:B------:R1:W-:Y:S02]  /*47a0*/  ST.E.128 [R6.64], R12 ;  /* 0x0000000c06007985 */ /* 0x0003e4000c101d08 */
.L_x_2851:
[----:B------:R-:W-:Y:S05]  /*47b0*/  BSYNC B0 ;  /* 0x0000000000007941 */ /* 0x000fea0003800000 */
.L_x_2850:
        /* <DEDUP_REMOVED lines=61> */
.L_x_2853:
[----:B------:R-:W-:Y:S05]  /*4b90*/  BSYNC B0 ;  /* 0x0000000000007941 */ /* 0x000fea0003800000 */
.L_x_2852:
        /* <DEDUP_REMOVED lines=58> */
.L_x_2855:
[----:B------:R-:W-:Y:S05]  /*4f40*/  BSYNC B0 ;  /* 0x0000000000007941 */ /* 0x000fea0003800000 */
.L_x_2854:
        /* <DEDUP_REMOVED lines=58> */
.L_x_2857:
[----:B------:R-:W-:Y:S05]  /*52f0*/  BSYNC B0 ;  /* 0x0000000000007941 */ /* 0x000fea0003800000 */
.L_x_2856:
        /* <DEDUP_REMOVED lines=58> */
.L_x_2844:
        /* <DEDUP_REMOVED lines=47> */
.L_x_2859:
[----:B------:R-:W-:Y:S05]  /*5990*/  BSYNC B0 ;  /* 0x0000000000007941 */ /* 0x000fea0003800000 */
.L_x_2858:
        /* <DEDUP_REMOVED lines=162> */
.L_x_2861:
[----:B------:R-:W-:Y:S05]  /*63c0*/  BSYNC B0 ;  /* 0x0000000000007941 */ /* 0x000fea0003800000 */
.L_x_2860:
        /* <DEDUP_REMOVED lines=54> */
[-C--:B------:R-:W-:Y:S01]  /*6730*/  @!P0 FMUL.FTZ R5, R18, R8.reuse ;  /* 0x0000000812058220 */ /* 0x080fe20000410000 */
[----:B------:R-:W-:Y:S03]  /*6740*/  @!P0 SHF.R.U32.HI R35, RZ, 0x10, R47 ;  /* 0x00000010ff238819 */ /* 0x000fe6000001162f */
[C---:B------:R-:W-:Y:S02]  /*6750*/  @!P0 FFMA.FTZ R20, R3.reuse, R19, -R5 ;  /* 0x0000001303148223 */ /* 0x040fe40000010805 */
[----:B------:R-:W-:Y:S01]  /*6760*/  @!P0 FMUL.FTZ R5, R3, R8 ;  /* 0x0000000803058220 */ /* 0x000fe20000410000 */
[----:B------:R-:W-:Y:S01]  /*6770*/  @!P0 HADD2.F32 R8, -RZ, R36.H0_H0 ;  /* 0x20000024ff088230 */ /* 0x000fe20000004100 */
[----:B------:R-:W-:Y:S01]  /*6780*/  @!P0 SHF.R.U64 R36, R46, 0x10, R47 ;  /* 0x000000102e248819 */ /* 0x000fe2000000122f */
[----:B------:R-:W-:Y:S01]  /*6790*/  @!P0 HADD2.F32 R3, -RZ, R6.H1_H1 ;  /* 0x30000006ff038230 */ /* 0x000fe20000004100 */
[----:B------:R-:W-:Y:S01]  /*67a0*/  @!P0 FMUL.FTZ R6, R9, R7 ;  /* 0x0000000709068220 */ /* 0x000fe20000410000 */
[----:B------:R-:W-:Y:S01]  /*67b0*/  @!P0 F2FP.PACK_AB R44, R20, R21 ;  /* 0x00000015142c823e */ /* 0x000fe200000000ff */
[----:B------:R-:W-:Y:S02]  /*67c0*/  @!P0 HADD2.F32 R21, -RZ, R57.H1_H1 ;  /* 0x30000039ff158230 */ /* 0x000fe40000004100 */
[CC--:B------:R-:W-:Y:S01]  /*67d0*/  @!P0 FFMA.FTZ R20, R3.reuse, R8.reuse, -R6 ;  /* 0x0000000803148223 */ /* 0x0c0fe20000010806 */
[----:B------:R-:W-:Y:S01]  /*67e0*/  @!P0 HADD2.F32 R6, -RZ, R30.H0_H0 ;  /* 0x2000001eff068230 */ /* 0x000fe20000004100 */
[----:B------:R-:W-:Y:S02]  /*67f0*/  @!P0 FMUL.FTZ R3, R3, R7 ;  /* 0x0000000703038220 */ /* 0x000fe40000410000 */
        /* <DEDUP_REMOVED lines=9> */
[--C-:B------:R-:W-:Y:S01]  /*6890*/  @!P0 SHF.R.U64 R18, R22, 0x10, R23.reuse ;  /* 0x0000001016128819 */ /* 0x100fe20000001217 */
[CC--:B------:R-:W-:Y:S01]  /*68a0*/  @!P0 FMUL.FTZ R19, R8.reuse, R6.reuse ;  /* 0x0000000608138220 */ /* 0x0c0fe20000410000 */
[----:B------:R-:W-:Y:S01]  /*68b0*/  @!P0 HADD2.F32 R7, -RZ, R16.H0_H0 ;  /* 0x20000010ff078230 */ /* 0x000fe20000004100 */
[----:B------:R-:W-:Y:S02]  /*68c0*/  @!P0 MOV R22, R43 ;  /* 0x0000002b00168202 */ /* 0x000fe40000000f00 */
[----:B------:R-:W-:Y:S02]  /*68d0*/  @!P0 SHF.R.U32.HI R17, RZ, 0x10, R23 ;  /* 0x00000010ff118819 */ /* 0x000fe40000011617 */
[C---:B------:R-:W-:Y:S01]  /*68e0*/  @!P0 FMUL.FTZ R6, R7.reuse, R6 ;  /* 0x0000000607068220 */ /* 0x040fe20000410000 */
[----:B------:R-:W-:Y:S01]  /*68f0*/  @!P0 HADD2.F32 R20, -RZ, R22.H0_H0 ;  /* 0x20000016ff148230 */ /* 0x000fe20000004100 */
[-C--:B------:R-:W-:Y:S01]  /*6900*/  @!P0 FFMA.FTZ R45, R7, R9.reuse, -R19 ;  /* 0x00000009072d8223 */ /* 0x080fe20000010813 */
[----:B------:R-:W-:Y:S01]  /*6910*/  @!P0 HADD2.F32 R7, -RZ, R30.H1_H1 ;  /* 0x3000001eff078230 */ /* 0x000fe20000004100 */
[----:B------:R-:W-:Y:S01]  /*6920*/  @!P0 FFMA.FTZ R6, R8, R9, R6 ;  /* 0x0000000908068223 */ /* 0x000fe20000010006 */
[----:B------:R-:W-:Y:S01]  /*6930*/  @!P0 HADD2.F32 R19, -RZ, R17.H0_H0 ;  /* 0x20000011ff138230 */ /* 0x000fe20000004100 */
[----:B------:R-:W-:Y:S01]  /*6940*/  @!P0 IMAD.MOV.U32 R9, RZ, RZ, R15 ;  /* 0x000000ffff098224 */ /* 0x000fe200078e000f */
[----:B------:R-:W-:Y:S01]  /*6950*/  @!P0 HADD2.F32 R22, -RZ, R22.H1_H1 ;  /* 0x30000016ff168230 */ /* 0x000fe20000004100 */
[----:B------:R-:W-:Y:S01]  /*6960*/  @!P0 FMUL.FTZ R23, R20, R7 ;  /* 0x0000000714178220 */ /* 0x000fe20000410000 */
[----:B------:R-:W-:Y:S01]  /*6970*/  @!P0 HADD2.F32 R17, -RZ, R18.H0_H0 ;  /* 0x20000012ff118230 */ /* 0x000fe20000004100 */
[----:B------:R-:W-:Y:S01]  /*6980*/  @!P0 F2FP.PACK_AB R4, R5, R4 ;  /* 0x000000040504823e */ /* 0x000fe200000000ff */
[----:B------:R-:W-:Y:S02]  /*6990*/  @!P0 HADD2.F32 R8, -RZ, R9.H0_H0 ;  /* 0x20000009ff088230 */ /* 0x000fe40000004100 */
[----:B------:R-:W-:Y:S02]  /*69a0*/  @!P0 HADD2.F32 R18, -RZ, R29.H1_H1 ;  /* 0x3000001dff128230 */ /* 0x000fe40000004100 */
[----:B------:R-:W-:Y:S02]  /*69b0*/  @!P0 IMAD.MOV.U32 R41, RZ, RZ, R4 ;  /* 0x000000ffff298224 */ /* 0x000fe400078e0004 */
[C---:B------:R-:W-:Y:S01]  /*69c0*/  @!P0 FFMA.FTZ R39, R8.reuse, R21, -R23 ;  /* 0x0000001508278223 */ /* 0x040fe20000010817 */
[----:B------:R-:W-:Y:S01]  /*69d0*/  @!P0 HADD2.F32 R23, -RZ, R35.H0_H0 ;  /* 0x20000023ff178230 */ /* 0x000fe20000004100 */
        /* <DEDUP_REMOVED lines=29> */
.L_x_2863:
[----:B------:R-:W-:Y:S05]  /*6bb0*/  BSYNC B0 ;  /* 0x0000000000007941 */ /* 0x000fea0003800000 */
.L_x_2862:
        /* <DEDUP_REMOVED lines=129> */
.L_x_2843:
[----:B-1----:R-:W-:Y:S01]  /*73d0*/  IMAD.WIDE.U32 R2, R72, c[0x0][0x1e0], RZ ;  /* 0x0000780048027a25 */ /* 0x002fe200078e00ff */
        /* <DEDUP_REMOVED lines=12> */
[----:B------:R-:W1:Y:S08]  /*74a0*/  SHFL.IDX PT, R2, R3, RZ, 0x1c1f ;  /* 0x001c1fff03027589 */ /* 0x000e7000000e0000 */
[----:B------:R2:W3:Y:S02]  /*74b0*/  SHFL.IDX PT, R3, R4, RZ, 0x1c1f ;  /* 0x001c1fff04037589 */ /* 0x0004e400000e0000 */
[----:B--2---:R-:W-:Y:S05]  /*74c0*/  IMAD.IADD R4, R76, 0x1, -R8 ;  /* 0x000000014c047824 */ /* 0x004fea00078e0a08 */
[----:B------:R-:W-:Y:S04]  /*74d0*/  IMNMX R73, R4, 0x40, PT ;  /* 0x0000004004497817 */ /* 0x000fe80003800200 */
[----:B------:R-:W-:Y:S11]  /*74e0*/  ISETP.GT.AND P0, PT, R73, R226, PT ;  /* 0x000000e24900720c */ /* 0x000ff60003f04270 */
[----:B------:R-:W-:Y:S02]  /*74f0*/  @!UPT UIADD3 URZ, URZ, URZ, URZ ;  /* 0x0000003f3f3ff290 */ /* 0x000fe4000fffe03f */
[----:B------:R-:W-:-:S05]  /*7500*/  @!P0 BRA `(.L_x_2847) ;  /* 0x0000020000008947 */ /* 0x000fca0003800000 */
[----:B-1-3--:R-:W-:Y:S02]  /*7510*/  ISETP.GE.AND P1, PT, R104, c[0x0][0x1d4], PT ;  /* 0x0000750068007a0c */ /* 0x00afe40003f26270 */
[C---:B------:R-:W-:Y:S02]  /*7520*/  ISETP.GE.AND P3, PT, R223.reuse, c[0x0][0x1d4], PT ;  /* 0x00007500df007a0c */ /* 0x040fe40003f66270 */
[----:B------:R-:W-:Y:S09]  /*7530*/  ISETP.GE.AND P2, PT, R222, c[0x0][0x1d4], PT ;  /* 0x00007500de007a0c */ /* 0x000ff20003f46270 */
[----:B------:R-:W1:Y:S01]  /*7540*/  @!P1 LDS.128 R12, [R70+0xc000] ;  /* 0x00c00000460c9984 */ /* 0x000e620000000c00 */
        /* <DEDUP_REMOVED lines=28> */
.L_x_2847:
[----:B-1-3--:R-:W-:Y:S05]  /*7710*/  BSYNC B1 ;  /* 0x0000000000017941 */ /* 0x00afea0003800000 */
.L_x_2842:
[----:B------:R-:W-:Y:S01]  /*7720*/  ISETP.GT.AND P0, PT, R28, R33, PT ;  /* 0x000000211c00720c */ /* 0x000fe20003f04270 */
[----:B------:R-:W-:Y:S01]  /*7730*/  IMAD R8, R75, c[0x0][0x218], RZ ;  /* 0x000086004b087a24 */ /* 0x000fe200078e02ff */
[C---:B------:R-:W-:Y:S01]  /*7740*/  ISETP.GE.AND P1, PT, R38.reuse, 0x1, PT ;  /* 0x000000012600780c */ /* 0x040fe20003f26270 */
[----:B------:R-:W-:Y:S01]  /*7750*/  BSSY B0, `(.L_x_2864) ;  /* 0x000004a000007945 */ /* 0x000fe20003800000 */
[C---:B--2---:R-:W-:Y:S01]  /*7760*/  IADD3 R3, R38.reuse, 0x1, RZ ;  /* 0x0000000126037810 */ /* 0x044fe20007ffe0ff */
        /* <DEDUP_REMOVED lines=36> */
[----:B------:R2:W3:Y:S01]  /*79b0*/  SHFL.IDX PT, R5, R3, RZ, 0x1c1f ;  /* 0x001c1fff03057589 */ /* 0x0004e200000e0000 */
[----:B------:R-:W-:Y:S04]  /*79c0*/  DEPBAR.LE SB0, 0x2 ;  /* 0x000080800000791a */ /* 0x000fe80000000000 */
[----:B------:R-:W-:Y:S06]  /*79d0*/  BAR.SYNC.DEFER_BLOCKING 0x0 ;  /* 0x0000000000007b1d */ /* 0x000fec0000010000 */
[----:B------:R-:W-:-:S05]  /*79e0*/  @!P0 BRA `(.L_x_2865) ;  /* 0x0000020000008947 */ /* 0x000fca0003800000 */
[----:B-123--:R-:W-:Y:S02]  /*79f0*/  ISETP.GE.AND P1, PT, R104, c[0x0][0x1d4], PT ;  /* 0x0000750068007a0c */ /* 0x00efe40003f26270 */
[C---:B------:R-:W-:Y:S02]  /*7a00*/  ISETP.GE.AND P3, PT, R223.reuse, c[0x0][0x1d4], PT ;  /* 0x00007500df007a0c */ /* 0x040fe40003f66270 */
[----:B------:R-:W-:Y:S09]  /*7a10*/  ISETP.GE.AND P2, PT, R222, c[0x0][0x1d4], PT ;  /* 0x00007500de007a0c */ /* 0x000ff20003f46270 */
        /* <DEDUP_REMOVED lines=29> */
.L_x_2865:
[----:B-123--:R-:W-:Y:S05]  /*7bf0*/  BSYNC B0 ;  /* 0x0000000000007941 */ /* 0x00efea0003800000 */
.L_x_2864:
        /* <DEDUP_REMOVED lines=33> */
.L_x_2841:
[----:B------:R-:W2:Y:S01]  /*7e10*/  LDL R16, [R1+0x4] ;  /* 0x0000040001107983 */ /* 0x000ea20000100800 */
[----:B------:R-:W-:-:S05]  /*7e20*/  IMAD.MOV.U32 R0, RZ, RZ, c[0x0][0x2c4] ;  /* 0x0000b100ff007624 */ /* 0x000fca00078e00ff */
[----:B------:R-:W-:Y:S01]  /*7e30*/  ISETP.NE.AND P3, PT, R0, 0x1, PT ;  /* 0x000000010000780c */ /* 0x000fe20003f65270 */
[----:B------:R-:W-:Y:S01]  /*7e40*/  BSSY B0, `(.L_x_2867) ;  /* 0x0000028000007945 */ /* 0x000fe20003800000 */
[----:B--2---:R-:W-:-:S11]  /*7e50*/  IADD3 R0, R16, 0x7f, RZ ;  /* 0x0000007f10007810 */ /* 0x004fd60007ffe0ff */
[----:B-1----:R-:W-:-:S05]  /*7e60*/  @P3 IMAD.HI.U32 R2, R0, c[0x0][0x2c8], RZ ;  /* 0x0000b20000023a27 */ /* 0x002fca00078e00ff */
[----:B------:R-:W-:-:S05]  /*7e70*/  @P3 SHF.R.U32.HI R0, RZ, c[0x0][0x2cc], R2 ;  /* 0x0000b300ff003a19 */ /* 0x000fca0000011602 */
[----:B------:R-:W-:-:S05]  /*7e80*/  IMAD.IADD R0, R128, 0x1, R0 ;  /* 0x0000000180007824 */ /* 0x000fca00078e0200 */
[----:B------:R-:W-:-:S04]  /*7e90*/  SHF.R.S32.HI R2, RZ, 0x1f, R0 ;  /* 0x0000001fff027819 */ /* 0x000fc80000011400 */
[----:B------:R-:W-:-:S04]  /*7ea0*/  LEA.HI R0, R2, R0, RZ, 0x6 ;  /* 0x0000000002007211 */ /* 0x000fc800078f30ff */
[----:B------:R-:W-:-:S04]  /*7eb0*/  SHF.R.S32.HI R0, RZ, 0x6, R0 ;  /* 0x00000006ff007819 */ /* 0x000fc80000011400 */
[----:B------:R-:W-:-:S04]  /*7ec0*/  IMNMX R6, R127, R0, PT ;  /* 0x000000007f067217 */ /* 0x000fc80003800200 */
[----:B------:R-:W-:Y:S01]  /*7ed0*/  ISETP.GE.AND P0, PT, R6, 0x1, PT ;  /* 0x000000010600780c */ /* 0x000fe20003f06270 */
[----:B------:R-:W-:-:S12]  /*7ee0*/  IMAD.MOV.U32 R0, RZ, RZ, RZ ;  /* 0x000000ffff007224 */ /* 0x000fd800078e00ff */
        /* <DEDUP_REMOVED lines=29> */
.L_x_2868:
[----:B------:R-:W-:Y:S05]  /*80c0*/  BSYNC B0 ;  /* 0x0000000000007941 */ /* 0x000fea0003800000 */
.L_x_2867:
[----:B------:R-:W2:Y:S01]  /*80d0*/  LDL R2, [R1+0x30] ;  /* 0x0000300001027983 */ /* 0x000ea20000100800 */
[----:B------:R-:W-:Y:S01]  /*80e0*/  MOV R17, RZ ;  /* 0x000000ff00117202 */ /* 0x000fe20000000f00 */
[----:B------:R-:W-:Y:S01]  /*80f0*/  IMAD.MOV.U32 R22, RZ, RZ, RZ ;  /* 0x000000ffff167224 */ /* 0x000fe200078e00ff */
        /* <DEDUP_REMOVED lines=54> */
[----:B------:R-:W2:Y:S04]  /*8460*/  LDL R3, [R1+0x14] ;  /* 0x0000140001037983 */ /* 0x000ea80000100800 */
[----:B------:R-:W3:Y:S04]  /*8470*/  LDL R7, [R1+0x18] ;  /* 0x0000180001077983 */ /* 0x000ee80000100800 */
[----:B------:R-:W4:Y:S04]  /*8480*/  LDL R4, [R1+0x8] ;  /* 0x0000080001047983 */ /* 0x000f280000100800 */
[----:B------:R-:W4:Y:S04]  /*8490*/  LDL R5, [R1+0x28] ;  /* 0x0000280001057983 */ /* 0x000f280000100800 */
[----:B------:R-:W4:Y:S01]  /*84a0*/  LDL R8, [R1+0x1c] ;  /* 0x00001c0001087983 */ /* 0x000f220000100800 */
[----:B------:R-:W-:-:S04]  /*84b0*/  ISETP.NE.U32.AND P0, PT, RZ, c[0x0][0x340], PT ;  /* 0x0000d000ff007a0c */ /* 0x000fc80003f05070 */
[----:B------:R-:W-:Y:S02]  /*84c0*/  ISETP.NE.AND.EX P1, PT, RZ, c[0x0][0x344], PT, P0 ;  /* 0x0000d100ff007a0c */ /* 0x000fe40003f25300 */
[----:B------:R-:W-:-:S05]  /*84d0*/  SHF.R.S32.HI R0, RZ, 0x1f, R139 ;  /* 0x0000001fff007819 */ /* 0x000fca000001148b */
[----:B------:R-:W-:-:S04]  /*84e0*/  IMAD R0, R0, c[0x0][0x178], RZ ;  /* 0x00005e0000007a24 */ /* 0x000fc800078e02ff */
[----:B------:R-:W-:Y:S02]  /*84f0*/  IMAD R0, R139, c[0x0][0x17c], R0 ;  /* 0x00005f008b007a24 */ /* 0x000fe400078e0200 */
[----:B--2---:R-:W-:-:S04]  /*8500*/  @P1 IADD3 R2, P0, R3, c[0x0][0x340], RZ ;  /* 0x0000d00003021a10 */ /* 0x004fc80007f1e0ff */
[----:B---3--:R-:W-:-:S05]  /*8510*/  @P1 IADD3.X R3, R7, c[0x0][0x344], RZ, P0, !PT ;  /* 0x0000d10007031a10 */ /* 0x008fca00007fe4ff */
[----:B------:R1:W5:Y:S01]  /*8520*/  @P1 LDG.E R14, [R2.64] ;  /* 0x00000008020e1981 */ /* 0x000362000c1e1900 */
[----:B------:R-:W-:Y:S02]  /*8530*/  ISETP.NE.U32.AND P0, PT, RZ, c[0x0][0x348], PT ;  /* 0x0000d200ff007a0c */ /* 0x000fe40003f05070 */
[----:B----4-:R-:W-:Y:S01]  /*8540*/  LOP3.LUT R15, R4, 0xffff, RZ, 0xc0, !PT ;  /* 0x0000ffff040f7812 */ /* 0x010fe200078ec0ff */
[----:B------:R-:W-:Y:S01]  /*8550*/  IMAD.IADD R4, R230, 0x1, R16 ;  /* 0x00000001e6047824 */ /* 0x000fe200078e0210 */
[----:B------:R-:W-:Y:S02]  /*8560*/  ISETP.NE.AND.EX P0, PT, RZ, c[0x0][0x34c], PT, P0 ;  /* 0x0000d300ff007a0c */ /* 0x000fe40003f05300 */
[----:B------:R-:W-:Y:S01]  /*8570*/  ISETP.GE.AND P5, PT, R216, c[0x0][0x198], PT ;  /* 0x00006600d8007a0c */ /* 0x000fe20003fa6270 */
[----:B------:R-:W-:Y:S01]  /*8580*/  @P3 IMAD.HI.U32 R7, R4, c[0x0][0x2c8], RZ ;  /* 0x0000b20004073a27 */ /* 0x000fe200078e00ff */
[----:B------:R-:W-:Y:S02]  /*8590*/  SEL R6, R5, RZ, !P0 ;  /* 0x000000ff05067207 */ /* 0x000fe40004000000 */
[----:B------:R-:W-:-:S02]  /*85a0*/  SEL R5, R8, RZ, !P0 ;  /* 0x000000ff08057207 */ /* 0x000fc40004000000 */
        /* <DEDUP_REMOVED lines=8> */
[C---:B------:R-:W-:Y:S01]  /*8630*/  IMAD.WIDE.U32 R2, R15.reuse, c[0x0][0x1b8], R2 ;  /* 0x00006e000f027a25 */ /* 0x040fe200078e0002 */
[----:B------:R-:W-:Y:S02]  /*8640*/  ISETP.GE.AND P3, PT, R218, c[0x0][0x198], PT ;  /* 0x00006600da007a0c */ /* 0x000fe40003f66270 */
        /* <DEDUP_REMOVED lines=15> */
[----:B------:R-:W-:-:S03]  /*8740*/  IMAD.IADD R5, R250, 0x1, R16 ;  /* 0x00000001fa057824 */ /* 0x000fc600078e0210 */
[----:B------:R-:W-:-:S04]  /*8750*/  IADD3 R0, R3, R0, RZ ;  /* 0x0000000003007210 */ /* 0x000fc80007ffe0ff */
[----:B------:R-:W-:Y:S02]  /*8760*/  LEA.HI.X R12, R2, c[0x0][0x164], R0, 0x1, P0 ;  /* 0x00005900020c7a11 */ /* 0x000fe400000f0c00 */
[----:B------:R-:W-:Y:S01]  /*8770*/  @!P1 MOV R14, R8 ;  /* 0x00000008000e9202 */ /* 0x000fe20000000f00 */
[----:B------:R-:W-:Y:S05]  /*8780*/  BRA.DIV ~URZ, `(.L_x_2870) ;  /* 0x000165c27f007947 */ /* 0x000fea000b800000 */
[----:B------:R1:W2:Y:S02]  /*8790*/  SHFL.IDX PT, R4, R12, RZ, 0x181f ;  /* 0x00181fff0c047589 */ /* 0x0002a400000e0000 */
.L_x_3032:
[----:B------:R-:W-:Y:S05]  /*87a0*/  BRA.DIV ~URZ, `(.L_x_2871) ;  /* 0x000166127f007947 */ /* 0x000fea000b800000 */
[----:B------:R3:W4:Y:S02]  /*87b0*/  SHFL.IDX PT, R0, R13, RZ, 0x181f ;  /* 0x00181fff0d007589 */ /* 0x00072400000e0000 */
.L_x_3033:
        /* <DEDUP_REMOVED lines=16> */
.L_x_2873:
[----:B------:R-:W-:Y:S05]  /*88c0*/  BSYNC B0 ;  /* 0x0000000000007941 */ /* 0x000fea0003800000 */
.L_x_2872:
[----:B------:R-:W-:Y:S05]  /*88d0*/  BRA.DIV ~URZ, `(.L_x_2874) ;  /* 0x000165527f007947 */ /* 0x000fea000b800000 */
[----:B--2---:R2:W1:Y:S04]  /*88e0*/  SHFL.IDX PT, R4, R12, 0x1, 0x181f ;  /* 0x00381f000c047f89 */ /* 0x00446800000e0000 */
[----:B----4-:R2:W4:Y:S02]  /*88f0*/  SHFL.IDX PT, R0, R13, 0x1, 0x181f ;  /* 0x00381f000d007f89 */ /* 0x01052400000e0000 */
.L_x_3034:
        /* <DEDUP_REMOVED lines=16> */
.L_x_2876:
[----:B------:R-:W-:Y:S05]  /*8a00*/  BSYNC B0 ;  /* 0x0000000000007941 */ /* 0x000fea0003800000 */
.L_x_2875:
[----:B------:R-:W-:Y:S05]  /*8a10*/  BRA.DIV ~URZ, `(.L_x_2877) ;  /* 0x000164e27f007947 */ /* 0x000fea000b800000 */
[----:B-1----:R1:W2:Y:S02]  /*8a20*/  SHFL.IDX PT, R4, R12, 0x2, 0x181f ;  /* 0x00581f000c047f89 */ /* 0x0022a400000e0000 */
.L_x_3035:
[----:B------:R-:W-:Y:S05]  /*8a30*/  BRA.DIV ~URZ, `(.L_x_2878) ;  /* 0x000165327f007947 */ /* 0x000fea000b800000 */
[----:B----4-:R4:W1:Y:S02]  /*8a40*/  SHFL.IDX PT, R0, R13, 0x2, 0x181f ;  /* 0x00581f000d007f89 */ /* 0x01086400000e0000 */
.L_x_3036:
        /* <DEDUP_REMOVED lines=16> */
.L_x_2880:
[----:B------:R-:W-:Y:S05]  /*8b50*/  BSYNC B0 ;  /* 0x0000000000007941 */ /* 0x000fea0003800000 */
.L_x_2879:
[----:B------:R-:W-:Y:S05]  /*8b60*/  BRA.DIV ~URZ, `(.L_x_2881) ;  /* 0x000164727f007947 */ /* 0x000fea000b800000 */
[----:B--2---:R2:W3:Y:S04]  /*8b70*/  SHFL.IDX PT, R4, R12, 0x3, 0x181f ;  /* 0x00781f000c047f89 */ /* 0x0044e800000e0000 */
[----:B-1----:R2:W1:Y:S02]  /*8b80*/  SHFL.IDX PT, R0, R13, 0x3, 0x181f ;  /* 0x00781f000d007f89 */ /* 0x00246400000e0000 */
.L_x_3037:
[----:B------:R-:W-:Y:S01]  /*8b90*/  IADD3 R2, R5, 0x60, RZ ;  /* 0x0000006005027810 */ /* 0x000fe20007ffe0ff */
[----:B-----5:R-:W-:-:S03]  /*8ba0*/  IMAD.WIDE.U32 R238, R14, c[0x0][0x2b0], RZ ;  /* 0x0000ac000eee7a25 */ /* 0x020fc600078e00ff */
[----:B------:R-:W-:-:S13]  /*8bb0*/  ISETP.GE.AND P0, PT, R2, R48, PT ;  /* 0x000000300200720c */ /* 0x000fda0003f06270 */
        /* <DEDUP_REMOVED lines=44> */
[----:B------:R-:W-:-:S04]  /*8e80*/  IMAD.WIDE.U32 R2, R197, c[0x0][0x1e0], RZ ;  /* 0x00007800c5027a25 */ /* 0x000fc800078e00ff */
[----:B------:R-:W-:Y:S02]  /*8e90*/  IMAD R99, R106, -0x40, R248 ;  /* 0xffffffc06a637824 */ /* 0x000fe400078e02f8 */
        /* <DEDUP_REMOVED lines=8> */
[----:B------:R-:W-:-:S04]  /*8f20*/  IMAD R0, R197, c[0x0][0x1e4], R0 ;  /* 0x00007900c5007a24 */ /* 0x000fc800078e0200 */
[----:B------:R-:W-:Y:S02]  /*8f30*/  IMAD.IADD R3, R3, 0x1, R0 ;  /* 0x0000000103037824 */ /* 0x000fe400078e0200 */
        /* <DEDUP_REMOVED lines=8> */
[----:B--2-4-:R-:W-:-:S03]  /*8fc0*/  IMAD R13, R191, c[0x0][0x21c], R7 ;  /* 0x00008700bf0d7a24 */ /* 0x014fc600078e0207 */
[----:B------:R-:W-:Y:S01]  /*8fd0*/  IADD3.X R2, R235, R3, R5, P0, !PT ;  /* 0x00000003eb027210 */ /* 0x000fe200007fe405 */
[----:B------:R-:W-:Y:S01]  /*8fe0*/  IMAD R5, R197, c[0x0][0x20c], R4 ;  /* 0x00008300c5057a24 */ /* 0x000fe200078e0204 */
[----:B------:R-:W-:-:S04]  /*8ff0*/  LEA R6, P0, R0, c[0x0][0x1c8], 0x1 ;  /* 0x0000720000067a11 */ /* 0x000fc800078008ff */
[----:B------:R-:W-:Y:S01]  /*9000*/  LEA.HI.X R12, R0, c[0x0][0x1cc], R2, 0x1, P0 ;  /* 0x00007300000c7a11 */ /* 0x000fe200000f0c02 */
[----:B------:R-:W-:Y:S01]  /*9010*/  IMAD.WIDE.U32 R2, R197, c[0x0][0x208], RZ ;  /* 0x00008200c5027a25 */ /* 0x000fe200078e00ff */
[----:B------:R-:W1:Y:S01]  /*9020*/  SHFL.IDX PT, R0, R6, RZ, 0x181f ;  /* 0x00181fff06007589 */ /* 0x000e6200000e0000 */
[C---:B------:R-:W-:Y:S02]  /*9030*/  @P1 ISETP.GE.AND P0, PT, R216.reuse, c[0x0][0x1d4], PT ;  /* 0x00007500d8001a0c */ /* 0x040fe40003f06270 */
[----:B------:R-:W-:Y:S01]  /*9040*/  IMAD.IADD R3, R3, 0x1, R5 ;  /* 0x0000000103037824 */ /* 0x000fe200078e0205 */
[----:B------:R-:W2:Y:S03]  /*9050*/  SHFL.IDX PT, R8, R12, RZ, 0x181f ;  /* 0x00181fff0c087589 */ /* 0x000ea600000e0000 */
[----:B------:R-:W-:Y:S01]  /*9060*/  IMAD.WIDE.U32 R2, R191, c[0x0][0x218], R2 ;  /* 0x00008600bf027a25 */ /* 0x000fe200078e0002 */
[----:B------:R3:W4:Y:S04]  /*9070*/  SHFL.IDX PT, R9, R6, 0x1, 0x181f ;  /* 0x00381f0006097f89 */ /* 0x00072800000e0000 */
[----:B------:R-:W5:Y:S01]  /*9080*/  SHFL.IDX PT, R12, R12, 0x1, 0x181f ;  /* 0x00381f000c0c7f89 */ /* 0x000f6200000e0000 */
[----:B-1----:R-:W-:-:S04]  /*9090*/  @P1 LEA R4, P2, R216, R0, 0x1 ;  /* 0x00000000d8041211 */ /* 0x002fc800078408ff */
[----:B--2---:R-:W-:-:S05]  /*90a0*/  @P1 LEA.HI.X R5, R216, R8, R217, 0x1, P2 ;  /* 0x00000008d8051211 */ /* 0x004fca00010f0cd9 */
[----:B------:R1:W-:Y:S01]  /*90b0*/  @P1 LDGSTS.E.BYPASS.LTC128B.128 [R144+0xc100], [R4.64], !P0 ;  /* 0x0c10000004901fae */ /* 0x0003e2000c101d48 */
[----:B---3--:R-:W-:-:S04]  /*90c0*/  @P1 LEA R6, P0, R215, R0, 0x1 ;  /* 0x00000000d7061211 */ /* 0x008fc800078008ff */
[----:B------:R-:W-:Y:S02]  /*90d0*/  @P1 LEA.HI.X R7, R215, R8, R229, 0x1, P0 ;  /* 0x00000008d7071211 */ /* 0x000fe400000f0ce5 */
[----:B------:R-:W-:-:S03]  /*90e0*/  ISETP.GE.AND P0, PT, R14, 0x21, PT ;  /* 0x000000210e00780c */ /* 0x000fc60003f06270 */
[----:B------:R4:W-:Y:S01]  /*90f0*/  @P1 LDGSTS.E.BYPASS.LTC128B.128 [R144+0xe100], [R6.64], !P5 ;  /* 0x0e10000006901fae */ /* 0x0009e2000e901d48 */
[----:B-1----:R-:W-:Y:S02]  /*9100*/  @P1 LEA R4, P3, R218, R0, 0x1 ;  /* 0x00000000da041211 */ /* 0x002fe400078608ff */
[----:B------:R-:W-:Y:S02]  /*9110*/  IADD3 R0, P2, R2, R240, RZ ;  /* 0x000000f002007210 */ /* 0x000fe40007f5e0ff */
[----:B------:R-:W-:Y:S02]  /*9120*/  @P1 LEA.HI.X R5, R218, R8, R228, 0x1, P3 ;  /* 0x00000008da051211 */ /* 0x000fe400018f0ce4 */
[----:B------:R-:W-:Y:S02]  /*9130*/  IADD3.X R2, R246, R3, R13, P2, !PT ;  /* 0x00000003f6027210 */ /* 0x000fe400017fe40d */
[----:B------:R-:W-:Y:S01]  /*9140*/  LEA R15, P2, R0, c[0x0][0x1f8], 0x1 ;  /* 0x00007e00000f7a11 */ /* 0x000fe200078408ff */
[----:B------:R1:W-:Y:S01]  /*9150*/  @P1 LDGSTS.E.BYPASS.LTC128B.128 [R144+0x10100], [R4.64], !P4 ;  /* 0x1010000004901fae */ /* 0x0003e2000e101d48 */
[----:B----4-:R-:W-:-:S02]  /*9160*/  @P0 LEA R6, P1, R216, R9, 0x1 ;  /* 0x00000009d8060211 */ /* 0x010fc400078208ff */
[----:B------:R-:W-:Y:S01]  /*9170*/  LEA.HI.X R17, R0, c[0x0][0x1fc], R2, 0x1, P2 ;  /* 0x00007f0000117a11 */ /* 0x000fe200010f0c02 */
[----:B------:R-:W2:Y:S01]  /*9180*/  SHFL.IDX PT, R8, R15, RZ, 0x181f ;  /* 0x00181fff0f087589 */ /* 0x000ea200000e0000 */
[C---:B------:R-:W-:Y:S02]  /*9190*/  @P0 ISETP.GE.AND P4, PT, R216.reuse, c[0x0][0x1d4], PT ;  /* 0x00007500d8000a0c */ /* 0x040fe40003f86270 */
[C---:B------:R-:W-:Y:S01]  /*91a0*/  @P0 ISETP.GE.AND P3, PT, R215.reuse, c[0x0][0x1d4], PT ;  /* 0x00007500d7000a0c */ /* 0x040fe20003f66270 */
[----:B------:R-:W3:Y:S01]  /*91b0*/  SHFL.IDX PT, R13, R17, RZ, 0x181f ;  /* 0x00181fff110d7589 */ /* 0x000ee200000e0000 */
[----:B-----5:R-:W-:Y:S02]  /*91c0*/  @P0 LEA.HI.X R7, R216, R12, R217, 0x1, P1 ;  /* 0x0000000cd8070211 */ /* 0x020fe400008f0cd9 */
[----:B------:R-:W-:Y:S01]  /*91d0*/  @P0 ISETP.GE.AND P2, PT, R218, c[0x0][0x1d4], PT ;  /* 0x00007500da000a0c */ /* 0x000fe20003f46270 */
[----:B------:R4:W5:Y:S06]  /*91e0*/  SHFL.IDX PT, R0, R15, 0x1, 0x181f ;  /* 0x00381f000f007f89 */ /* 0x00096c00000e0000 */
[----:B------:R5:W-:Y:S01]  /*91f0*/  @P0 LDGSTS.E.BYPASS.LTC128B.128 [R144+0xd100], [R6.64], !P4 ;  /* 0x0d10000006900fae */ /* 0x000be2000e101d48 */
[----:B------:R-:W-:-:S02]  /*9200*/  ISETP.GE.AND P4, PT, R215, c[0x0][0x1d4], PT ;  /* 0x00007500d7007a0c */ /* 0x000fc40003f86270 */
[----:B-1----:R-:W-:-:S04]  /*9210*/  @P0 LEA R4, P1, R215, R9, 0x1 ;  /* 0x00000009d7040211 */ /* 0x002fc800078208ff */
[-C--:B------:R-:W-:Y:S02]  /*9220*/  @P0 LEA.HI.X R5, R215, R12.reuse, R229, 0x1, P1 ;  /* 0x0000000cd7050211 */ /* 0x080fe400008f0ce5 */
[----:B------:R-:W-:Y:S01]  /*9230*/  @P0 LEA R2, P1, R218, R9, 0x1 ;  /* 0x00000009da020211 */ /* 0x000fe200078208ff */
[----:B----4-:R-:W-:Y:S02]  /*9240*/  IMAD.SHL.U32 R15, R216, 0x2, RZ ;  /* 0x00000002d80f7824 */ /* 0x010fe400078e00ff */
        /* <DEDUP_REMOVED lines=10> */
[----:B------:R-:W-:Y:S02]  /*92f0*/  ISETP.GT.AND P4, PT, R106, R225, PT ;  /* 0x000000e16a00720c */ /* 0x000fe40003f84270 */
[----:B--2---:R-:W-:Y:S01]  /*9300*/  IADD3 R4, P0, R8, R15, RZ ;  /* 0x0000000f08047210 */ /* 0x004fe20007f1e0ff */
[----:B-1----:R-:W-:-:S04]  /*9310*/  IMAD.SHL.U32 R17, R215, 0x2, RZ ;  /* 0x00000002d7117824 */ /* 0x002fc800078e00ff */
[----:B---3--:R-:W-:Y:S01]  /*9320*/  IMAD.X R5, R13, 0x1, R16, P0 ;  /* 0x000000010d057824 */ /* 0x008fe200000e0610 */
[----:B----4-:R-:W-:-:S04]  /*9330*/  IADD3 R2, P0, R8, R17, RZ ;  /* 0x0000001108027210 */ /* 0x010fc80007f1e0ff */
[----:B------:R1:W-:Y:S01]  /*9340*/  LDGSTS.E.BYPASS.LTC128B.128 [R144+0x100], [R4.64], !P2 ;  /* 0x0010000004907fae */ /* 0x0003e2000d101d48 */
[----:B------:R-:W-:Y:S01]  /*9350*/  ISETP.GE.AND P2, PT, R218, c[0x0][0x1d4], PT ;  /* 0x00007500da007a0c */ /* 0x000fe20003f46270 */
[----:B------:R-:W-:Y:S01]  /*9360*/  IMAD.X R3, R13, 0x1, R20, P0 ;  /* 0x000000010d037824 */ /* 0x000fe200000e0614 */
[----:B-----5:R-:W-:Y:S02]  /*9370*/  IADD3 R6, P0, R0, R15, RZ ;  /* 0x0000000f00067210 */ /* 0x020fe40007f1e0ff */
[----:B------:R-:W-:Y:S02]  /*9380*/  ISETP.LT.OR P5, PT, R14, 0x1, P2 ;  /* 0x000000010e00780c */ /* 0x000fe400017a1670 */
[----:B------:R2:W-:Y:S01]  /*9390*/  LDGSTS.E.BYPASS.LTC128B.128 [R144+0x2100], [R2.64], !P1 ;  /* 0x0210000002907fae */ /* 0x0005e2000c901d48 */
[----:B------:R-:W-:Y:S01]  /*93a0*/  IADD3 R8, P1, R8, R19, RZ ;  /* 0x0000001308087210 */ /* 0x000fe20007f3e0ff */
[----:B------:R-:W-:-:S04]  /*93b0*/  IMAD.X R7, R12, 0x1, R16, P0 ;  /* 0x000000010c077824 */ /* 0x000fc800000e0610 */
[----:B------:R-:W-:Y:S01]  /*93c0*/  IMAD.X R9, R13, 0x1, R18, P1 ;  /* 0x000000010d097824 */ /* 0x000fe200008e0612 */
[----:B------:R-:W-:-:S04]  /*93d0*/  ISETP.LT.OR P1, PT, R14, 0x21, P2 ;  /* 0x000000210e00780c */ /* 0x000fc80001721670 */
[----:B------:R3:W-:Y:S04]  /*93e0*/  LDGSTS.E.BYPASS.LTC128B.128 [R144+0x4100], [R8.64], !P5 ;  /* 0x0410000008907fae */ /* 0x0007e8000e901d48 */
[----:B------:R3:W-:Y:S01]  /*93f0*/  LDGSTS.E.BYPASS.LTC128B.128 [R144+0x1100], [R6.64], !P6 ;  /* 0x0110000006907fae */ /* 0x0007e2000f101d48 */
[----:B------:R-:W-:Y:S02]  /*9400*/  ISETP.GT.AND P6, PT, R230, 0x3f, PT ;  /* 0x0000003fe600780c */ /* 0x000fe40003fc4270 */
[----:B-1----:R-:W-:-:S05]  /*9410*/  IADD3 R4, P0, R0, R17, RZ ;  /* 0x0000001100047210 */ /* 0x002fca0007f1e0ff */
[----:B------:R-:W-:Y:S01]  /*9420*/  IMAD.X R5, R12, 0x1, R20, P0 ;  /* 0x000000010c057824 */ /* 0x000fe200000e0614 */
[----:B--2---:R-:W-:-:S04]  /*9430*/  IADD3 R2, P0, R0, R19, RZ ;  /* 0x0000001300027210 */ /* 0x004fc80007f1e0ff */
[----:B------:R3:W-:Y:S01]  /*9440*/  LDGSTS.E.BYPASS.LTC128B.128 [R144+0x3100], [R4.64], !P3 ;  /* 0x0310000004907fae */ /* 0x0007e2000d901d48 */
[----:B------:R-:W-:-:S05]  /*9450*/  IMAD.X R3, R12, 0x1, R18, P0 ;  /* 0x000000010c037824 */ /* 0x000fca00000e0612 */
[----:B------:R3:W-:Y:S04]  /*9460*/  LDGSTS.E.BYPASS.LTC128B.128 [R144+0x5100], [R2.64], !P1 ;  /* 0x0510000002907fae */ /* 0x0007e8000c901d48 */
[----:B------:R-:W0:Y:S01]  /*9470*/  LDGDEPBAR ;  /* 0x00000000000079af */ /* 0x000e220000000000 */
[----:B------:R-:W-:Y:S05]  /*9480*/  @!P4 BRA `(.L_x_2883) ;  /* 0x000004600000c947 */ /* 0x000fea0003800000 */
[----:B------:R-:W-:Y:S01]  /*9490*/  ISETP.NE.AND P2, PT, R21, 0x1, PT ;  /* 0x000000011500780c */ /* 0x000fe20003f45270 */
[----:B---3--:R-:W-:Y:S02]  /*94a0*/  IMAD R2, R106, 0x40, R247 ;  /* 0x000000406a027824 */ /* 0x008fe400078e02f7 */
        /* <DEDUP_REMOVED lines=27> */
.L_x_3038:
        /* <DEDUP_REMOVED lines=20> */
.L_x_3039:
        /* <DEDUP_REMOVED lines=21> */
.L_x_2883:
[----:B------:R-:W-:Y:S05]  /*98f0*/  BSYNC B0 ;  /* 0x0000000000007941 */ /* 0x000fea0003800000 */
.L_x_2882:
[----:B------:R-:W-:Y:S01]  /*9900*/  ISETP.LT.AND P0, PT, RZ, c[0x0][0x27c], PT ;  /* 0x00009f00ff007a0c */ /* 0x000fe20003f01270 */
[----:B------:R-:W0:Y:S01]  /*9910*/  LDGDEPBAR ;  /* 0x00000000000079af */ /* 0x000e220000000000 */
[----:B------:R-:W-:Y:S11]  /*9920*/  BSSY B2, `(.L_x_2886) ;  /* 0x00006b3000027945 */ /* 0x000ff60003800000 */
[----:B------:R-:W-:Y:S05]  /*9930*/  @P0 BRA `(.L_x_2887) ;  /* 0x0000002000000947 */ /* 0x000fea0003800000 */
[----:B------:R-:W-:-:S04]  /*9940*/  DEPBAR.LE SB0, 0x3 ;  /* 0x000080c00000791a */ /* 0x000fc80000000000 */
[----:B------:R-:W-:Y:S05]  /*9950*/  BRA `(.L_x_2888) ;  /* 0x00006af000007947 */ /* 0x000fea0003800000 */
.L_x_2887:
[----:B-1-3--:R-:W2:Y:S01]  /*9960*/  LDL R2, [R1+0x4] ;  /* 0x0000040001027983 */ /* 0x00aea20000100800 */
[----:B------:R-:W-:Y:S01]  /*9970*/  ULDC.U8 UR4, c[0x0][0x298] ;  /* 0x0000a60000047ab9 */ /* 0x000fe20000000000 */
[----:B------:R-:W-:Y:S01]  /*9980*/  SHF.R.S32.HI R0, RZ, 0x1f, R138 ;  /* 0x0000001fff007819 */ /* 0x000fe2000001148a */
[----:B------:R-:W-:Y:S01]  /*9990*/  IMAD.WIDE.U32 R4, R138, c[0x0][0x280], RZ ;  /* 0x0000a0008a047a25 */ /* 0x000fe200078e00ff */
[----:B------:R-:W-:Y:S02]  /*99a0*/  ISETP.NE.AND P0, PT, RZ, UR4, PT ;  /* 0x00000004ff007c0c */ /* 0x000fe4000bf05270 */
[----:B--2---:R-:W-:Y:S01]  /*99b0*/  IADD3 R35, R226, R2, RZ ;  /* 0x00000002e2237210 */ /* 0x004fe20007ffe0ff */
        /* <DEDUP_REMOVED lines=31> */
.L_x_3040:
[----:B------:R-:W-:Y:S05]  /*9bb0*/  BRA.DIV ~URZ, `(.L_x_2891) ;  /* 0x000158127f007947 */ /* 0x000fea000b800000 */
[----:B------:R3:W4:Y:S04]  /*9bc0*/  SHFL.IDX PT, R4, R43, RZ, 0x1c1f ;  /* 0x001c1fff2b047589 */ /* 0x00072800000e0000 */
[----:B------:R3:W1:Y:S04]  /*9bd0*/  SHFL.IDX PT, R12, R13, RZ, 0x1c1f ;  /* 0x001c1fff0d0c7589 */ /* 0x00066800000e0000 */
[----:B------:R3:W2:Y:S02]  /*9be0*/  SHFL.IDX PT, R0, R44, RZ, 0x1c1f ;  /* 0x001c1fff2c007589 */ /* 0x0006a400000e0000 */
.L_x_3041:
        /* <DEDUP_REMOVED lines=19> */
[----:B------:R-:W-:-:S02]  /*9d20*/  ISETP.GE.AND P0, PT, R149, c[0x0][0x27c], PT ;  /* 0x00009f0095007a0c */ /* 0x000fc40003f06270 */
[----:B------:R-:W-:Y:S01]  /*9d30*/  ISETP.GE.AND P1, PT, R146, c[0x0][0x27c], PT ;  /* 0x00009f0092007a0c */ /* 0x000fe20003f26270 */
[----:B------:R-:W2:Y:S04]  /*9d40*/  LDL R9, [R1+0x3c] ;  /* 0x00003c0001097983 */ /* 0x000ea80000100800 */
[----:B------:R-:W2:Y:S06]  /*9d50*/  LDL R32, [R1+0x38] ;  /* 0x0000380001207983 */ /* 0x000eac0000100800 */
[----:B------:R-:W-:-:S05]  /*9d60*/  @!P0 IMAD.SHL.U32 R2, R149, 0x2, RZ ;  /* 0x0000000295028824 */ /* 0x000fca00078e00ff */
[----:B------:R-:W-:Y:S01]  /*9d70*/  @!P0 IADD3 R6, P2, R4, R2, RZ ;  /* 0x0000000204068210 */ /* 0x000fe20007f5e0ff */
[----:B------:R-:W-:Y:S01]  /*9d80*/  CS2R R24, SRZ ;  /* 0x0000000000187805 */ /* 0x000fe2000001ff00 */
[----:B------:R-:W-:Y:S01]  /*9d90*/  CS2R R22, SRZ ;  /* 0x0000000000167805 */ /* 0x000fe2000001ff00 */
[----:B------:R-:W-:Y:S01]  /*9da0*/  @!P1 IMAD.SHL.U32 R8, R146, 0x2, RZ ;  /* 0x0000000292089824 */ /* 0x000fe200078e00ff */
        /* <DEDUP_REMOVED lines=12> */
[----:B-1----:R-:W-:-:S05]  /*9e70*/  @!P0 IMAD.X R3, R12, 0x1, R3, P2 ;  /* 0x000000010c038824 */ /* 0x002fca00010e0603 */
[----:B------:R4:W5:Y:S01]  /*9e80*/  @!P0 LD.E.64 R22, [R2.64] ;  /* 0x0000000802168980 */ /* 0x000962000c101b00 */
[----:B------:R-:W-:Y:S02]  /*9e90*/  ISETP.GE.AND P0, PT, R148, c[0x0][0x27c], PT ;  /* 0x00009f0094007a0c */ /* 0x000fe40003f06270 */
[----:B---3--:R-:W-:Y:S02]  /*9ea0*/  @!P1 IADD3 R6, P2, R4, R8, RZ ;  /* 0x0000000804069210 */ /* 0x008fe40007f5e0ff */
[----:B----4-:R-:W-:-:S05]  /*9eb0*/  @!P1 SHF.L.U64.HI R3, R146, 0x1, R15 ;  /* 0x0000000192039819 */ /* 0x010fca000001020f */
[----:B------:R-:W-:Y:S01]  /*9ec0*/  @!P1 IMAD.X R7, R5, 0x1, R3, P2 ;  /* 0x0000000105079824 */ /* 0x000fe200010e0603 */
[----:B------:R-:W-:-:S03]  /*9ed0*/  @!P1 IADD3 R2, P2, R0, R8, RZ ;  /* 0x0000000800029210 */ /* 0x000fc60007f5e0ff */
[----:B------:R-:W-:Y:S01]  /*9ee0*/  @!P0 IMAD.SHL.U32 R8, R148, 0x2, RZ ;  /* 0x0000000294088824 */ /* 0x000fe200078e00ff */
[----:B------:R1:W5:Y:S01]  /*9ef0*/  @!P1 LD.E.64 R26, [R6.64] ;  /* 0x00000008061a9980 */ /* 0x000362000c101b00 */
[----:B------:R-:W-:Y:S01]  /*9f00*/  @!P1 IMAD.X R3, R12, 0x1, R3, P2 ;  /* 0x000000010c039824 */ /* 0x000fe200010e0603 */
[----:B------:R-:W-:-:S04]  /*9f10*/  ISETP.GE.AND P2, PT, R145, c[0x0][0x27c], PT ;  /* 0x00009f0091007a0c */ /* 0x000fc80003f46270 */
[----:B------:R2:W5:Y:S01]  /*9f20*/  @!P1 LD.E.64 R28, [R2.64] ;  /* 0x00000008021c9980 */ /* 0x000562000c101b00 */
[----:B-1----:R-:W-:Y:S02]  /*9f30*/  @!P0 IADD3 R6, P1, R4, R8, RZ ;  /* 0x0000000804068210 */ /* 0x002fe40007f3e0ff */
[----:B--2---:R-:W-:-:S05]  /*9f40*/  @!P0 SHF.L.U64.HI R3, R148, 0x1, R14 ;  /* 0x0000000194038819 */ /* 0x004fca000001020e */
[----:B------:R-:W-:Y:S01]  /*9f50*/  @!P0 IMAD.X R7, R5, 0x1, R3, P1 ;  /* 0x0000000105078824 */ /* 0x000fe200008e0603 */
[----:B------:R-:W-:Y:S01]  /*9f60*/  @!P0 IADD3 R2, P1, R0, R8, RZ ;  /* 0x0000000800028210 */ /* 0x000fe20007f3e0ff */
[----:B------:R-:W-:-:S03]  /*9f70*/  @!P2 IMAD.SHL.U32 R8, R145, 0x2, RZ ;  /* 0x000000029108a824 */ /* 0x000fc600078e00ff */
[----:B------:R1:W5:Y:S01]  /*9f80*/  @!P0 LD.E.64 R30, [R6.64] ;  /* 0x00000008061e8980 */ /* 0x000362000c101b00 */
[----:B------:R-:W-:Y:S01]  /*9f90*/  @!P0 IMAD.X R3, R12, 0x1, R3, P1 ;  /* 0x000000010c038824 */ /* 0x000fe200008e0603 */
[----:B------:R-:W-:-:S04]  /*9fa0*/  ISETP.GE.AND P1, PT, R110, c[0x0][0x27c], PT ;  /* 0x00009f006e007a0c */ /* 0x000fc80003f26270 */
[----:B------:R2:W5:Y:S01]  /*9fb0*/  @!P0 LD.E.64 R36, [R2.64] ;  /* 0x0000000802248980 */ /* 0x000562000c101b00 */
[-C--:B------:R-:W-:Y:S02]  /*9fc0*/  @!P2 IADD3 R14, P0, R0, R8.reuse, RZ ;  /* 0x00000008000ea210 */ /* 0x080fe40007f1e0ff */
[----:B------:R-:W-:Y:S02]  /*9fd0*/  @!P2 IADD3 R16, P3, R4, R8, RZ ;  /* 0x000000080410a210 */ /* 0x000fe40007f7e0ff */
[----:B-1----:R-:W-:-:S05]  /*9fe0*/  @!P2 SHF.L.U64.HI R6, R145, 0x1, R9 ;  /* 0x000000019106a819 */ /* 0x002fca0000010209 */
[----:B------:R-:W-:Y:S01]  /*9ff0*/  @!P2 IMAD.X R15, R12, 0x1, R6, P0 ;  /* 0x000000010c0fa824 */ /* 0x000fe200000e0606 */
[----:B------:R-:W-:Y:S01]  /*a000*/  ISETP.GE.AND P0, PT, R147, c[0x0][0x27c], PT ;  /* 0x00009f0093007a0c */ /* 0x000fe20003f06270 */
[----:B--2---:R-:W-:Y:S02]  /*a010*/  @!P1 IMAD.MOV.U32 R2, RZ, RZ, R4 ;  /* 0x000000ffff029224 */ /* 0x004fe400078e0004 */
[----:B------:R-:W-:Y:S02]  /*a020*/  @!P1 IMAD.MOV.U32 R3, RZ, RZ, R5 ;  /* 0x000000ffff039224 */ /* 0x000fe400078e0005 */
[----:B------:R-:W-:Y:S02]  /*a030*/  @!P1 IMAD.MOV.U32 R18, RZ, RZ, R0 ;  /* 0x000000ffff129224 */ /* 0x000fe400078e0000 */
[----:B------:R-:W-:Y:S01]  /*a040*/  @!P1 IMAD.MOV.U32 R19, RZ, RZ, R12 ;  /* 0x000000ffff139224 */ /* 0x000fe200078e000c */
[----:B------:R-:W-:Y:S01]  /*a050*/  CS2R R8, SRZ ;  /* 0x0000000000087805 */ /* 0x000fe2000001ff00 */
[----:B------:R-:W-:Y:S01]  /*a060*/  @!P2 IMAD.X R17, R5, 0x1, R6, P3 ;  /* 0x000000010511a824 */ /* 0x000fe200018e0606 */
[----:B------:R1:W5:Y:S01]  /*a070*/  @!P2 LD.E.64 R40, [R14.64] ;  /* 0x000000080e28a980 */ /* 0x000362000c101b00 */
[----:B------:R-:W-:Y:S01]  /*a080*/  CS2R R6, SRZ ;  /* 0x0000000000067805 */ /* 0x000fe2000001ff00 */
[----:B------:R-:W-:-:S02]  /*a090*/  @!P1 IMAD.WIDE R20, R110, 0x2, R2 ;  /* 0x000000026e149825 */ /* 0x000fc400078e0202 */
[----:B------:R1:W5:Y:S02]  /*a0a0*/  @!P2 LD.E.64 R38, [R16.64] ;  /* 0x000000081026a980 */ /* 0x000364000c101b00 */
[----:B------:R-:W-:Y:S01]  /*a0b0*/  @!P1 IMAD.WIDE R18, R110, 0x2, R18 ;  /* 0x000000026e129825 */ /* 0x000fe200078e0212 */
[C---:B------:R-:W-:Y:S01]  /*a0c0*/  @!P0 SHF.L.U64.HI R3, R147.reuse, 0x1, R32 ;  /* 0x0000000193038819 */ /* 0x040fe20000010220 */
[----:B------:R1:W5:Y:S02]  /*a0d0*/  @!P1 LD.E.64 R8, [R20.64] ;  /* 0x0000000814089980 */ /* 0x000364000c101b00 */
[----:B------:R-:W-:Y:S02]  /*a0e0*/  @!P0 IMAD.SHL.U32 R2, R147, 0x2, RZ ;  /* 0x0000000293028824 */ /* 0x000fe400078e00ff */
[----:B------:R1:W5:Y:S03]  /*a0f0*/  @!P1 LD.E.64 R6, [R18.64] ;  /* 0x0000000812069980 */ /* 0x000366000c101b00 */
[----:B------:R-:W-:-:S05]  /*a100*/  @!P0 IADD3 R4, P1, R4, R2, RZ ;  /* 0x0000000204048210 */ /* 0x000fca0007f3e0ff */
[----:B------:R-:W-:Y:S01]  /*a110*/  @!P0 IMAD.X R5, R5, 0x1, R3, P1 ;  /* 0x0000000105058824 */ /* 0x000fe200008e0603 */
[----:B------:R-:W-:-:S04]  /*a120*/  @!P0 IADD3 R2, P1, R0, R2, RZ ;  /* 0x0000000200028210 */ /* 0x000fc80007f3e0ff */
[----:B------:R1:W5:Y:S01]  /*a130*/  @!P0 LD.E.64 R46, [R4.64] ;  /* 0x00000008042e8980 */ /* 0x000362000c101b00 */
[----:B------:R-:W-:-:S05]  /*a140*/  @!P0 IMAD.X R3, R12, 0x1, R3, P1 ;  /* 0x000000010c038824 */ /* 0x000fca00008e0603 */
[----:B------:R1:W5:Y:S03]  /*a150*/  @!P0 LD.E.64 R50, [R2.64] ;  /* 0x0000000802328980 */ /* 0x000366000c101b00 */
.L_x_2893:
[----:B------:R-:W-:Y:S05]  /*a160*/  BSYNC B0 ;  /* 0x0000000000007941 */ /* 0x000fea0003800000 */
.L_x_2892:
        /* <DEDUP_REMOVED lines=30> */
[----:B------:R-:W-:-:S02]  /*a350*/  PRMT R80, R80, 0x5410, R3 ;  /* 0x0000541050507816 */ /* 0x000fc40000000003 */
        /* <DEDUP_REMOVED lines=14> */
.L_x_3042:
[----:B------:R-:W-:Y:S01]  /*a440*/  IADD3 R2, R35, 0x40, RZ ;  /* 0x0000004023027810 */ /* 0x000fe20007ffe0ff */
[----:B------:R-:W-:Y:S01]  /*a450*/  BSSY B0, `(.L_x_2895) ;  /* 0x0000055000007945 */ /* 0x000fe20003800000 */
[----:B------:R-:W-:Y:S01]  /*a460*/  CS2R R62, SRZ ;  /* 0x00000000003e7805 */ /* 0x000fe2000001ff00 */
[----:B------:R-:W-:Y:S01]  /*a470*/  CS2R R56, SRZ ;  /* 0x0000000000387805 */ /* 0x000fe2000001ff00 */
[----:B------:R-:W-:Y:S01]  /*a480*/  ISETP.GE.AND P0, PT, R2, R48, PT ;  /* 0x000000300200720c */ /* 0x000fe20003f06270 */
[----:B------:R-:W-:Y:S01]  /*a490*/  CS2R R52, SRZ ;  /* 0x0000000000347805 */ /* 0x000fe2000001ff00 */
[----:B-1-3--:R-:W-:Y:S01]  /*a4a0*/  CS2R R42, SRZ ;  /* 0x00000000002a7805 */ /* 0x00afe2000001ff00 */
        /* <DEDUP_REMOVED lines=8> */
[----:B------:R-:W3:Y:S04]  /*a530*/  LDL R3, [R1+0x48] ;  /* 0x0000480001037983 */ /* 0x000ee80000100800 */
[----:B----4-:R-:W4:Y:S04]  /*a540*/  LDL R18, [R1+0x44] ;  /* 0x0000440001127983 */ /* 0x010f280000100800 */
[----:B--2---:R-:W2:Y:S01]  /*a550*/  LDL R17, [R1+0x40] ;  /* 0x0000400001117983 */ /* 0x004ea20000100800 */
[C---:B------:R-:W-:Y:S02]  /*a560*/  ISETP.GE.AND P0, PT, R149.reuse, c[0x0][0x27c], PT ;  /* 0x00009f0095007a0c */ /* 0x040fe40003f06270 */
        /* <DEDUP_REMOVED lines=21> */
[----:B------:R-:W-:-:S05]  /*a6c0*/  @!P0 IMAD.X R3, R12, 0x1, R3, P2 ;  /* 0x000000010c038824 */ /* 0x000fca00010e0603 */
[----:B------:R4:W5:Y:S01]  /*a6d0*/  @!P0 LD.E.64 R44, [R2.64] ;  /* 0x00000008022c8980 */ /* 0x000962000c101b00 */
[----:B------:R-:W-:Y:S02]  /*a6e0*/  ISETP.GE.AND P0, PT, R148, c[0x0][0x27c], PT ;  /* 0x00009f0094007a0c */ /* 0x000fe40003f06270 */
[----:B-1----:R-:W-:Y:S02]  /*a6f0*/  @!P1 IADD3 R14, P2, R4, R13, RZ ;  /* 0x0000000d040e9210 */ /* 0x002fe40007f5e0ff */
        /* <DEDUP_REMOVED lines=15> */
[----:B------:R-:W-:Y:S02]  /*a7f0*/  @!P2 SHF.L.U64.HI R13, R145, 0x1, R16 ;  /* 0x00000001910da819 */ /* 0x000fe40000010210 */
[----:B------:R-:W-:Y:S02]  /*a800*/  ISETP.GE.AND P1, PT, R110, c[0x0][0x27c], PT ;  /* 0x00009f006e007a0c */ /* 0x000fe40003f26270 */
[----:B------:R2:W5:Y:S01]  /*a810*/  @!P0 LD.E.64 R58, [R2.64] ;  /* 0x00000008023a8980 */ /* 0x000562000c101b00 */
[-C--:B------:R-:W-:Y:S02]  /*a820*/  @!P2 IADD3 R16, P3, R4, R18.reuse, RZ ;  /* 0x000000120410a210 */ /* 0x080fe40007f7e0ff */
[----:B-1----:R-:W-:-:S05]  /*a830*/  @!P2 IADD3 R14, P0, R0, R18, RZ ;  /* 0x00000012000ea210 */ /* 0x002fca0007f1e0ff */
[----:B------:R-:W-:Y:S01]  /*a840*/  @!P2 IMAD.X R15, R12, 0x1, R13, P0 ;  /* 0x000000010c0fa824 */ /* 0x000fe200000e060d */
[----:B------:R-:W-:Y:S02]  /*a850*/  ISETP.GE.AND P0, PT, R147, c[0x0][0x27c], PT ;  /* 0x00009f0093007a0c */ /* 0x000fe40003f06270 */
[----:B--2---:R-:W-:Y:S02]  /*a860*/  @!P1 IMAD.MOV.U32 R2, RZ, RZ, R4 ;  /* 0x000000ffff029224 */ /* 0x004fe400078e0004 */
[----:B------:R-:W-:Y:S02]  /*a870*/  @!P1 IMAD.MOV.U32 R3, RZ, RZ, R5 ;  /* 0x000000ffff039224 */ /* 0x000fe400078e0005 */
[----:B------:R-:W-:Y:S02]  /*a880*/  @!P1 IMAD.MOV.U32 R18, RZ, RZ, R0 ;  /* 0x000000ffff129224 */ /* 0x000fe400078e0000 */
[----:B------:R-:W-:Y:S02]  /*a890*/  @!P1 IMAD.MOV.U32 R19, RZ, RZ, R12 ;  /* 0x000000ffff139224 */ /* 0x000fe400078e000c */
[----:B------:R-:W-:-:S04]  /*a8a0*/  @!P1 IMAD.WIDE R20, R110, 0x2, R2 ;  /* 0x000000026e149825 */ /* 0x000fc800078e0202 */
[----:B------:R-:W-:Y:S01]  /*a8b0*/  @!P1 IMAD.WIDE R18, R110, 0x2, R18 ;  /* 0x000000026e129825 */ /* 0x000fe200078e0212 */
[----:B------:R1:W5:Y:S03]  /*a8c0*/  @!P1 LD.E.64 R32, [R20.64] ;  /* 0x0000000814209980 */ /* 0x000366000c101b00 */
[C---:B------:R-:W-:Y:S01]  /*a8d0*/  @!P0 IMAD.SHL.U32 R2, R147.reuse, 0x2, RZ ;  /* 0x0000000293028824 */ /* 0x040fe200078e00ff */
[----:B------:R1:W5:Y:S01]  /*a8e0*/  @!P1 LD.E.64 R34, [R18.64] ;  /* 0x0000000812229980 */ /* 0x000362000c101b00 */
[----:B------:R-:W-:-:S03]  /*a8f0*/  @!P0 SHF.L.U64.HI R3, R147, 0x1, R60 ;  /* 0x0000000193038819 */ /* 0x000fc6000001023c */
[----:B------:R-:W-:Y:S01]  /*a900*/  @!P0 IADD3 R4, P1, R4, R2, RZ ;  /* 0x0000000204048210 */ /* 0x000fe20007f3e0ff */
[----:B------:R-:W-:-:S04]  /*a910*/  @!P2 IMAD.X R17, R5, 0x1, R13, P3 ;  /* 0x000000010511a824 */ /* 0x000fc800018e060d */
[--C-:B------:R-:W-:Y:S01]  /*a920*/  @!P0 IMAD.X R5, R5, 0x1, R3.reuse, P1 ;  /* 0x0000000105058824 */ /* 0x100fe200008e0603 */
[----:B------:R-:W-:Y:S01]  /*a930*/  @!P0 IADD3 R2, P1, R0, R2, RZ ;  /* 0x0000000200028210 */ /* 0x000fe20007f3e0ff */
[----:B------:R-:W-:Y:S01]  /*a940*/  CS2R R60, SRZ ;  /* 0x00000000003c7805 */ /* 0x000fe2000001ff00 */
[----:B------:R1:W5:Y:S03]  /*a950*/  @!P2 LD.E.64 R62, [R16.64] ;  /* 0x00000008103ea980 */ /* 0x000366000c101b00 */
[----:B------:R-:W-:Y:S01]  /*a960*/  @!P0 IMAD.X R3, R12, 0x1, R3, P1 ;  /* 0x000000010c038824 */ /* 0x000fe200008e0603 */
[----:B------:R1:W5:Y:S04]  /*a970*/  @!P0 LD.E.64 R66, [R4.64] ;  /* 0x0000000804428980 */ /* 0x000368000c101b00 */
[----:B------:R1:W5:Y:S04]  /*a980*/  @!P2 LD.E.64 R60, [R14.64] ;  /* 0x000000080e3ca980 */ /* 0x000368000c101b00 */
[----:B------:R1:W5:Y:S02]  /*a990*/  @!P0 LD.E.64 R64, [R2.64] ;  /* 0x0000000802408980 */ /* 0x000364000c101b00 */
.L_x_2896:
[----:B------:R-:W-:Y:S05]  /*a9a0*/  BSYNC B0 ;  /* 0x0000000000007941 */ /* 0x000fea0003800000 */
.L_x_2895:
[----:B------:R-:W3:Y:S04]  /*a9b0*/  LDL R12, [R1+0x4] ;  /* 0x00000400010c7983 */ /* 0x000ee80000100800 */
[----:B-12---:R-:W2:Y:S01]  /*a9c0*/  LDL R5, [R1+0x10] ;  /* 0x0000100001057983 */ /* 0x006ea20000100800 */
[----:B----45:R-:W-:Y:S01]  /*a9d0*/  IMAD.MOV.U32 R4, RZ, RZ, R66 ;  /* 0x000000ffff047224 */ /* 0x030fe200078e0042 */
[----:B------:R-:W-:-:S04]  /*a9e0*/  DEPBAR.LE SB0, 0x3 ;  /* 0x000080c00000791a */ /* 0x000fc80000000000 */
        /* <DEDUP_REMOVED lines=9> */
[----:B------:R-:W-:-:S02]  /*aa80*/  IMAD.MOV.U32 R2, RZ, RZ, R52 ;  /* 0x000000ffff027224 */ /* 0x000fc400078e0034 */
        /* <DEDUP_REMOVED lines=19> */
[----:B------:R-:W-:Y:S02]  /*abc0*/  IMAD.MOV.U32 R2, RZ, RZ, R54 ;  /* 0x000000ffff027224 */ /* 0x000fe400078e0036 */
[----:B------:R-:W-:Y:S01]  /*abd0*/  IMAD.MOV.U32 R0, RZ, RZ, R55 ;  /* 0x000000ffff007224 */ /* 0x000fe200078e0037 */
[----:B------:R-:W-:Y:S01]  /*abe0*/  PRMT R85, R4, 0x5410, R3 ;  /* 0x0000541004557816 */ /* 0x000fe20000000003 */
[----:B------:R-:W-:-:S03]  /*abf0*/  IMAD.MOV.U32 R4, RZ, RZ, R45 ;  /* 0x000000ffff047224 */ /* 0x000fc600078e002d */
[----:B------:R-:W-:Y:S02]  /*ac00*/  PRMT R83, R2, 0x5410, R0 ;  /* 0x0000541002537816 */ /* 0x000fe40000000000 */
[----:B------:R-:W-:Y:S02]  /*ac10*/  LOP3.LUT R0, R232, 0x18, R104, 0xf8, !PT ;  /* 0x00000018e8007812 */ /* 0x000fe400078ef868 */
[----:B------:R-:W-:Y:S02]  /*ac20*/  MOV R2, R44 ;  /* 0x0000002c00027202 */ /* 0x000fe40000000f00 */
[----:B------:R-:W-:Y:S02]  /*ac30*/  LOP3.LUT R0, R151, R0, R150, 0xf6, !PT ;  /* 0x0000000097007212 */ /* 0x000fe400078ef696 */
[----:B------:R-:W-:Y:S01]  /*ac40*/  PRMT R79, R2, 0x7610, R79 ;  /* 0x00007610024f7816 */ /* 0x000fe2000000004f */
[----:B------:R-:W-:Y:S01]  /*ac50*/  IMAD.MOV.U32 R2, RZ, RZ, R34 ;  /* 0x000000ffff027224 */ /* 0x000fe200078e0022 */
[----:B------:R-:W-:Y:S01]  /*ac60*/  PRMT R80, R4, 0x7610, R80 ;  /* 0x0000761004507816 */ /* 0x000fe20000000050 */
[----:B------:R-:W-:-:S02]  /*ac70*/  IMAD.SHL.U32 R18, R0, 0x2, RZ ;  /* 0x0000000200127824 */ /* 0x000fc400078e00ff */
[----:B------:R-:W-:Y:S01]  /*ac80*/  IMAD.MOV.U32 R0, RZ, RZ, R35 ;  /* 0x000000ffff007224 */ /* 0x000fe200078e0023 */
[----:B------:R-:W-:Y:S02]  /*ac90*/  PRMT R75, R2, 0x7610, R75 ;  /* 0x00007610024b7816 */ /* 0x000fe4000000004b */
[----:B------:R-:W-:Y:S02]  /*aca0*/  IADD3 R20, R18, 0x18140, RZ ;  /* 0x0001814012147810 */ /* 0x000fe40007ffe0ff */
[----:B------:R-:W-:Y:S01]  /*acb0*/  PRMT R76, R0, 0x7610, R76 ;  /* 0x00007610004c7816 */ /* 0x000fe2000000004c */
[----:B------:R-:W-:Y:S01]  /*acc0*/  BAR.SYNC.DEFER_BLOCKING 0x0 ;  /* 0x0000000000007b1d */ /* 0x000fe20000010000 */
[----:B---3--:R-:W-:Y:S01]  /*acd0*/  IMAD.IADD R3, R48, 0x1, -R12 ;  /* 0x0000000130037824 */ /* 0x008fe200078e0a0c */
[----:B--2---:R-:W-:-:S04]  /*ace0*/  LOP3.LUT P0, RZ, R5, 0x4, RZ, 0xc0, !PT ;  /* 0x0000000405ff7812 */ /* 0x004fc8000780c0ff */
[----:B------:R-:W-:Y:S02]  /*acf0*/  IMNMX R48, R3, 0x80, PT ;  /* 0x0000008003307817 */ /* 0x000fe40003800200 */
[----:B------:R-:W-:Y:S02]  /*ad00*/  IADD3 R3, R18, 0x18100, RZ ;  /* 0x0001810012037810 */ /* 0x000fe40007ffe0ff */
[----:B------:R-:W-:-:S05]  /*ad10*/  ISETP.GE.AND P1, PT, R226, R48, PT ;  /* 0x00000030e200720c */ /* 0x000fca0003f26270 */
[----:B------:R-:W-:-:S08]  /*ad20*/  @P0 IADD3 R20, R3, -0x40, RZ ;  /* 0xffffffc003140810 */ /* 0x000fd00007ffe0ff */
        /* <DEDUP_REMOVED lines=8> */
[----:B------:R-:W-:Y:S01]  /*adb0*/  SHF.R.U32.HI R3, RZ, 0x10, R9 ;  /* 0x00000010ff037819 */ /* 0x000fe20000011609 */
[----:B------:R-:W-:-:S04]  /*adc0*/  HADD2.F32 R19, -RZ, R19.H0_H0 ;  /* 0x20000013ff137230 */ /* 0x000fc80000004100 */
        /* <DEDUP_REMOVED lines=10> */
[----:B------:R-:W-:Y:S01]  /*ae70*/  HADD2.F32 R5, -RZ, R13.H1_H1 ;  /* 0x3000000dff057230 */ /* 0x000fe20000004100 */
        /* <DEDUP_REMOVED lines=11> */
[----:B------:R-:W-:-:S02]  /*af30*/  FFMA.FTZ R15, R8, R3, -R15 ;  /* 0x00000003080f7223 */ /* 0x000fc4000001080f */
[-C--:B------:R-:W-:Y:S02]  /*af40*/  FMUL.FTZ R3, R4, R0.reuse ;  /* 0x0000000004037220 */ /* 0x080fe40000410000 */
        /* <DEDUP_REMOVED lines=12> */
.L_x_2900:
[----:B------:R-:W-:Y:S05]  /*b010*/  BSYNC B0 ;  /* 0x0000000000007941 */ /* 0x000fea0003800000 */
.L_x_2899:
[----:B------:R-:W-:Y:S01]  /*b020*/  ISETP.GE.AND P0, PT, R149, c[0x0][0x27c], PT ;  /* 0x00009f0095007a0c */ /* 0x000fe20003f06270 */
[----:B------:R-:W-:-:S12]  /*b030*/  BSSY B0, `(.L_x_2901) ;  /* 0x000002c000007945 */ /* 0x000fd80003800000 */
[----:B------:R-:W-:Y:S05]  /*b040*/  @P0 BRA `(.L_x_2902) ;  /* 0x000002a000000947 */ /* 0x000fea0003800000 */
[----:B-1----:R-:W1:Y:S01]  /*b050*/  LDS.128 R4, [R20] ;  /* 0x0000000014047984 */ /* 0x002e620000000c00 */
        /* <DEDUP_REMOVED lines=19> */
[-C--:B------:R-:W-:Y:S02]  /*b190*/  FMUL.FTZ R15, R8, R0.reuse ;  /* 0x00000000080f7220 */ /* 0x080fe40000410000 */
        /* <DEDUP_REMOVED lines=21> */
.L_x_2902:
[----:B------:R-:W-:Y:S05]  /*b2f0*/  BSYNC B0 ;  /* 0x0000000000007941 */ /* 0x000fea0003800000 */
.L_x_2901:
        /* <DEDUP_REMOVED lines=45> */
.L_x_2904:
[----:B------:R-:W-:Y:S05]  /*b5d0*/  BSYNC B0 ;  /* 0x0000000000007941 */ /* 0x000fea0003800000 */
.L_x_2903:
        /* <DEDUP_REMOVED lines=45> */
.L_x_2906:
[----:B------:R-:W-:Y:S05]  /*b8b0*/  BSYNC B0 ;  /* 0x0000000000007941 */ /* 0x000fea0003800000 */
.L_x_2905:
        /* <DEDUP_REMOVED lines=45> */
.L_x_2908:
[----:B------:R-:W-:Y:S05]  /*bb90*/  BSYNC B0 ;  /* 0x0000000000007941 */ /* 0x000fea0003800000 */
.L_x_2907:
        /* <DEDUP_REMOVED lines=44> */
.L_x_2898:
[----:B------:R-:W-:Y:S05]  /*be60*/  BSYNC B1 ;  /* 0x0000000000017941 */ /* 0x000fea0003800000 */
.L_x_2897:
        /* <DEDUP_REMOVED lines=48> */
.L_x_2910:
[----:B------:R-:W-:Y:S05]  /*c170*/  BSYNC B0 ;  /* 0x0000000000007941 */ /* 0x000fea0003800000 */
.L_x_2909:
        /* <DEDUP_REMOVED lines=45> */
.L_x_2912:
[----:B------:R-:W-:Y:S05]  /*c450*/  BSYNC B0 ;  /* 0x0000000000007941 */ /* 0x000fea0003800000 */
.L_x_2911:
        /* <DEDUP_REMOVED lines=45> */
.L_x_2914:
[----:B------:R-:W-:Y:S05]  /*c730*/  BSYNC B0 ;  /* 0x0000000000007941 */ /* 0x000fea0003800000 */
.L_x_2913:
        /* <DEDUP_REMOVED lines=45> */
.L_x_2916:
[----:B------:R-:W-:Y:S05]  /*ca10*/  BSYNC B0 ;  /* 0x0000000000007941 */ /* 0x000fea0003800000 */
.L_x_2915:
        /* <DEDUP_REMOVED lines=45> */
.L_x_2918:
[----:B------:R-:W-:Y:S05]  /*ccf0*/  BSYNC B0 ;  /* 0x0000000000007941 */ /* 0x000fea0003800000 */
.L_x_2917:
        /* <DEDUP_REMOVED lines=45> */
.L_x_2889:
        /* <DEDUP_REMOVED lines=22> */
.L_x_3043:
[----:B------:R-:W-:Y:S05]  /*d130*/  BRA.DIV ~URZ, `(.L_x_2920) ;  /* 0x000125c27f007947 */ /* 0x000fea000b800000 */
[----:B------:R3:W4:Y:S01]  /*d140*/  SHFL.IDX PT, R8, R23, RZ, 0x1c1f ;  /* 0x001c1fff17087589 */ /* 0x00072200000e0000 */
[----:B--2---:R-:W-:-:S03]  /*d150*/  MOV R9, R0 ;  /* 0x0000000000097202 */ /* 0x004fc60000000f00 */
[----:B------:R3:W2:Y:S04]  /*d160*/  SHFL.IDX PT, R20, R21, RZ, 0x1c1f ;  /* 0x001c1fff15147589 */ /* 0x0006a800000e0000 */
[----:B------:R3:W1:Y:S02]  /*d170*/  SHFL.IDX PT, R3, R24, RZ, 0x1c1f ;  /* 0x001c1fff18037589 */ /* 0x00066400000e0000 */
.L_x_3044:
        /* <DEDUP_REMOVED lines=32> */
[----:B--2---:R-:W-:Y:S01]  /*d380*/  @!P0 IMAD.X R17, R20, 0x1, R0, P3 ;  /* 0x0000000114118824 */ /* 0x004fe200018e0600 */
[----:B------:R-:W-:Y:S01]  /*d390*/  MOV R2, R3 ;  /* 0x0000000300027202 */ /* 0x000fe20000000f00 */
[----:B------:R-:W-:Y:S01]  /*d3a0*/  IMAD.MOV.U32 R3, RZ, RZ, R20 ;  /* 0x000000ffff037224 */ /* 0x000fe200078e0014 */
[----:B------:R1:W5:Y:S03]  /*d3b0*/  @!P2 LD.E.128 R36, [R12.64] ;  /* 0x000000080c24a980 */ /* 0x000366000c101d00 */
[----:B------:R-:W-:Y:S01]  /*d3c0*/  @!P2 IMAD.WIDE R6, R4, 0x2, R2 ;  /* 0x000000020406a825 */ /* 0x000fe200078e0202 */
[----:B------:R-:W-:Y:S01]  /*d3d0*/  CS2R R42, SRZ ;  /* 0x00000000002a7805 */ /* 0x000fe2000001ff00 */
[----:B------:R-:W-:Y:S01]  /*d3e0*/  CS2R R40, SRZ ;  /* 0x0000000000287805 */ /* 0x000fe2000001ff00 */
[----:B------:R-:W-:-:S02]  /*d3f0*/  CS2R R14, SRZ ;  /* 0x00000000000e7805 */ /* 0x000fc4000001ff00 */
[----:B------:R2:W5:Y:S01]  /*d400*/  @!P2 LD.E.128 R28, [R6.64] ;  /* 0x00000008061ca980 */ /* 0x000562000c101d00 */
[----:B------:R-:W-:-:S04]  /*d410*/  @!P1 IMAD.SHL.U32 R0, R233, 0x8, RZ ;  /* 0x00000008e9009824 */ /* 0x000fc800078e00ff */
[----:B------:R-:W-:-:S04]  /*d420*/  @!P1 IMAD.WIDE R4, R0, 0x2, R8 ;  /* 0x0000000200049825 */ /* 0x000fc800078e0208 */
[----:B------:R-:W-:Y:S01]  /*d430*/  @!P1 IMAD.WIDE R2, R0, 0x2, R2 ;  /* 0x0000000200029825 */ /* 0x000fe200078e0202 */
[----:B------:R4:W5:Y:S04]  /*d440*/  @!P1 LD.E.128 R44, [R4.64] ;  /* 0x00000008042c9980 */ /* 0x000968000c101d00 */
[----:B------:R3:W5:Y:S01]  /*d450*/  @!P1 LD.E.128 R40, [R2.64] ;  /* 0x0000000802289980 */ /* 0x000762000c101d00 */
[----:B-1----:R-:W-:-:S06]  /*d460*/  CS2R R12, SRZ ;  /* 0x00000000000c7805 */ /* 0x002fcc000001ff00 */
[----:B------:R3:W5:Y:S01]  /*d470*/  @!P0 LD.E.128 R12, [R18.64] ;  /* 0x00000008120c8980 */ /* 0x000762000c101d00 */
[----:B--2---:R-:W-:Y:S01]  /*d480*/  CS2R R6, SRZ ;  /* 0x0000000000067805 */ /* 0x004fe2000001ff00 */
[----:B----4-:R-:W-:-:S06]  /*d490*/  CS2R R4, SRZ ;  /* 0x0000000000047805 */ /* 0x010fcc000001ff00 */
[----:B------:R3:W5:Y:S02]  /*d4a0*/  @!P0 LD.E.128 R4, [R16.64] ;  /* 0x0000000810048980 */ /* 0x000764000c101d00 */
.L_x_2922:
[----:B------:R-:W-:Y:S05]  /*d4b0*/  BSYNC B0 ;  /* 0x0000000000007941 */ /* 0x000fea0003800000 */
.L_x_2921:
[----:B----45:R-:W-:Y:S02]  /*d4c0*/  IMAD.MOV.U32 R8, RZ, RZ, R46 ;  /* 0x000000ffff087224 */ /* 0x030fe400078e002e */
[----:B-1-3--:R-:W-:Y:S02]  /*d4d0*/  IMAD.MOV.U32 R3, RZ, RZ, R47 ;  /* 0x000000ffff037224 */ /* 0x00afe400078e002f */
        /* <DEDUP_REMOVED lines=38> */
[----:B------:R-:W-:Y:S02]  /*d740*/  PRMT R76, R76, 0x5410, R3 ;  /* 0x000054104c4c7816 */ /* 0x000fe40000000003 */
[----:B------:R-:W-:Y:S01]  /*d750*/  PRMT R49, R0, 0x7610, R49 ;  /* 0x0000761000317816 */ /* 0x000fe20000000031 */
[----:B------:R-:W-:Y:S05]  /*d760*/  BRA.DIV ~URZ, `(.L_x_2923) ;  /* 0x000120d27f007947 */ /* 0x000fea000b800000 */
[----:B------:R1:W3:Y:S04]  /*d770*/  SHFL.IDX PT, R9, R22, 0x1, 0x1c1f ;  /* 0x003c1f0016097f89 */ /* 0x0002e800000e0000 */
[----:B------:R1:W4:Y:S04]  /*d780*/  SHFL.IDX PT, R8, R23, 0x1, 0x1c1f ;  /* 0x003c1f0017087f89 */ /* 0x00032800000e0000 */
[----:B--2---:R1:W2:Y:S04]  /*d790*/  SHFL.IDX PT, R20, R21, 0x1, 0x1c1f ;  /* 0x003c1f0015147f89 */ /* 0x0042a800000e0000 */
[----:B------:R1:W1:Y:S02]  /*d7a0*/  SHFL.IDX PT, R2, R24, 0x1, 0x1c1f ;  /* 0x003c1f0018027f89 */ /* 0x00026400000e0000 */
.L_x_3045:
        /* <DEDUP_REMOVED lines=25> */
[-C--:B----4-:R-:W-:Y:S02]  /*d940*/  @!P0 IADD3 R18, P1, R8, R0.reuse, RZ ;  /* 0x0000000008128210 */ /* 0x090fe40007f3e0ff */
[----:B-1----:R-:W-:-:S03]  /*d950*/  @!P0 IADD3 R16, P3, R2, R0, RZ ;  /* 0x0000000002108210 */ /* 0x002fc60007f7e0ff */
[----:B---3--:R-:W-:Y:S01]  /*d960*/  @!P0 IMAD.X R19, R9, 0x1, R3, P1 ;  /* 0x0000000109138824 */ /* 0x008fe200008e0603 */
[----:B------:R-:W-:Y:S02]  /*d970*/  ISETP.GE.AND P1, PT, R108, c[0x0][0x27c], PT ;  /* 0x00009f006c007a0c */ /* 0x000fe40003f26270 */
[----:B--2---:R-:W-:Y:S01]  /*d980*/  @!P0 IADD3.X R17, R20, R3, RZ, P3, !PT ;  /* 0x0000000314118210 */ /* 0x004fe20001ffe4ff */
[----:B------:R-:W-:Y:S01]  /*d990*/  IMAD.MOV.U32 R3, RZ, RZ, R20 ;  /* 0x000000ffff037224 */ /* 0x000fe200078e0014 */
[----:B------:R-:W-:Y:S01]  /*d9a0*/  @!P2 SHF.L.U32 R20, R234, 0x3, RZ ;  /* 0x00000003ea14a819 */ /* 0x000fe200000006ff */
[----:B------:R-:W-:Y:S01]  /*d9b0*/  CS2R R70, SRZ ;  /* 0x0000000000467805 */ /* 0x000fe2000001ff00 */
[----:B------:R-:W-:Y:S01]  /*d9c0*/  CS2R R68, SRZ ;  /* 0x0000000000447805 */ /* 0x000fe2000001ff00 */
[----:B------:R-:W-:Y:S01]  /*d9d0*/  CS2R R54, SRZ ;  /* 0x0000000000367805 */ /* 0x000fe2000001ff00 */
[----:B------:R-:W-:Y:S01]  /*d9e0*/  CS2R R52, SRZ ;  /* 0x0000000000347805 */ /* 0x000fe2000001ff00 */
[----:B------:R-:W-:Y:S01]  /*d9f0*/  @!P2 IMAD.WIDE R22, R20, 0x2, R8 ;  /* 0x000000021416a825 */ /* 0x000fe200078e0208 */
[----:B------:R-:W-:-:S03]  /*da00*/  CS2R R58, SRZ ;  /* 0x00000000003a7805 */ /* 0x000fc6000001ff00 */
[----:B------:R-:W-:Y:S01]  /*da10*/  @!P1 IMAD.SHL.U32 R0, R233, 0x8, RZ ;  /* 0x00000008e9009824 */ /* 0x000fe200078e00ff */
[----:B------:R-:W-:Y:S01]  /*da20*/  CS2R R56, SRZ ;  /* 0x0000000000387805 */ /* 0x000fe2000001ff00 */
[----:B------:R-:W-:Y:S01]  /*da30*/  @!P2 IMAD.WIDE R20, R20, 0x2, R2 ;  /* 0x000000021414a825 */ /* 0x000fe200078e0202 */
[----:B------:R1:W5:Y:S03]  /*da40*/  @!P2 LD.E.128 R60, [R22.64] ;  /* 0x00000008163ca980 */ /* 0x000366000c101d00 */
[C---:B------:R-:W-:Y:S01]  /*da50*/  @!P1 IMAD.WIDE R8, R0.reuse, 0x2, R8 ;  /* 0x0000000200089825 */ /* 0x040fe200078e0208 */
[----:B------:R1:W5:Y:S03]  /*da60*/  @!P2 LD.E.128 R64, [R20.64] ;  /* 0x000000081440a980 */ /* 0x000366000c101d00 */
[----:B------:R-:W-:Y:S01]  /*da70*/  @!P1 IMAD.WIDE R2, R0, 0x2, R2 ;  /* 0x0000000200029825 */ /* 0x000fe200078e0202 */
[----:B------:R1:W5:Y:S04]  /*da80*/  @!P1 LD.E.128 R72, [R8.64] ;  /* 0x0000000808489980 */ /* 0x000368000c101d00 */
[----:B------:R1:W5:Y:S04]  /*da90*/  @!P1 LD.E.128 R68, [R2.64] ;  /* 0x0000000802449980 */ /* 0x000368000c101d00 */
[----:B------:R1:W5:Y:S04]  /*daa0*/  @!P0 LD.E.128 R52, [R18.64] ;  /* 0x0000000812348980 */ /* 0x000368000c101d00 */
[----:B------:R1:W5:Y:S02]  /*dab0*/  @!P0 LD.E.128 R56, [R16.64] ;  /* 0x0000000810388980 */ /* 0x000364000c101d00 */
.L_x_2925:
[----:B------:R-:W-:Y:S05]  /*dac0*/  BSYNC B0 ;  /* 0x0000000000007941 */ /* 0x000fea0003800000 */
.L_x_2924:
[----:B-1-3--:R-:W3:Y:S01]  /*dad0*/  LDL R9, [R1+0x4] ;  /* 0x0000040001097983 */ /* 0x00aee20000100800 */
[----:B-----5:R-:W-:Y:S01]  /*dae0*/  IMAD.MOV.U32 R0, RZ, RZ, R74 ;  /* 0x000000ffff007224 */ /* 0x020fe200078e004a */
[----:B------:R-:W-:-:S04]  /*daf0*/  DEPBAR.LE SB0, 0x3 ;  /* 0x000080c00000791a */ /* 0x000fc80000000000 */
[----:B----4-:R-:W-:Y:S01]  /*db00*/  IMAD.MOV.U32 R8, RZ, RZ, R75 ;  /* 0x000000ffff087224 */ /* 0x010fe200078e004b */
        /* <DEDUP_REMOVED lines=33> */
[----:B------:R-:W-:Y:S02]  /*dd20*/  IMAD.MOV.U32 R2, RZ, RZ, R64 ;  /* 0x000000ffff027224 */ /* 0x000fe400078e0040 */
        /* <DEDUP_REMOVED lines=9> */
[----:B------:R-:W-:Y:S01]  /*ddc0*/  BAR.SYNC.DEFER_BLOCKING 0x0 ;  /* 0x0000000000007b1d */ /* 0x000fe20000010000 */
[----:B---3--:R-:W-:-:S04]  /*ddd0*/  IADD3 R8, -R9, R48, RZ ;  /* 0x0000003009087210 */ /* 0x008fc80007ffe1ff */
[----:B------:R-:W-:Y:S01]  /*dde0*/  IMNMX R78, R8, 0x80, PT ;  /* 0x00000080084e7817 */ /* 0x000fe20003800200 */
[----:B------:R-:W-:-:S03]  /*ddf0*/  IMAD.MOV.U32 R8, RZ, RZ, R58 ;  /* 0x000000ffff087224 */ /* 0x000fc600078e003a */
[----:B------:R-:W-:Y:S02]  /*de00*/  ISETP.GE.AND P0, PT, R226, R78, PT ;  /* 0x0000004ee200720c */ /* 0x000fe40003f06270 */
[----:B------:R-:W-:-:S11]  /*de10*/  PRMT R88, R88, 0x5410, R8 ;  /* 0x0000541058587816 */ /* 0x000fd60000000008 */
[----:B------:R-:W-:Y:S05]  /*de20*/  @P0 BRA `(.L_x_2927) ;  /* 0x000012c000000947 */ /* 0x000fea0003800000 */
[----:B------:R-:W-:Y:S01]  /*de30*/  ISETP.GE.AND P0, PT, R104, c[0x0][0x27c], PT ;  /* 0x00009f0068007a0c */ /* 0x000fe20003f06270 */
[----:B------:R-:W-:-:S12]  /*de40*/  BSSY B0, `(.L_x_2928) ;  /* 0x0000064000007945 */ /* 0x000fd80003800000 */
[----:B------:R-:W-:Y:S05]  /*de50*/  @P0 BRA `(.L_x_2929) ;  /* 0x0000062000000947 */ /* 0x000fea0003800000 */
        /* <DEDUP_REMOVED lines=8> */
[----:B------:R-:W-:-:S02]  /*dee0*/  LOP3.LUT R3, R232, 0x38, R104, 0xf8, !PT ;  /* 0x00000038e8037812 */ /* 0x000fc400078ef868 */
[----:B------:R-:W-:Y:S02]  /*def0*/  LOP3.LUT R2, R2, R150, RZ, 0x3c, !PT ;  /* 0x0000009602027212 */ /* 0x000fe400078e3cff */
[----:B------:R-:W-:Y:S02]  /*df00*/  LOP3.LUT R0, R0, 0x7fffe000, RZ, 0xc0, !PT ;  /* 0x7fffe00000007812 */ /* 0x000fe400078ec0ff */
[----:B------:R-:W-:Y:S02]  /*df10*/  LOP3.LUT R3, R151, R3, R150, 0xf6, !PT ;  /* 0x0000000397037212 */ /* 0x000fe400078ef696 */
[----:B------:R-:W-:Y:S02]  /*df20*/  IADD3 R0, R2, R0, R151 ;  /* 0x0000000002007210 */ /* 0x000fe40007ffe097 */
[----:B------:R-:W-:Y:S02]  /*df30*/  SHF.L.U32 R19, R3, 0x1, RZ ;  /* 0x0000000103137819 */ /* 0x000fe400000006ff */
[----:B------:R-:W-:Y:S01]  /*df40*/  SHF.L.U32 R18, R0, 0x1, RZ ;  /* 0x0000000100127819 */ /* 0x000fe200000006ff */
[----:B------:R-:W-:Y:S01]  /*df50*/  HADD2.F32 R0, -RZ, R49.H0_H0 ;  /* 0x20000031ff007230 */ /* 0x000fe20000004100 */
[----:B------:R-:W-:Y:S01]  /*df60*/  SHF.R.U32.HI R3, RZ, 0x10, R5 ;  /* 0x00000010ff037819 */ /* 0x000fe20000011605 */
[----:B--2---:R-:W1:Y:S04]  /*df70*/  LDS.128 R20, [R19+0x18100] ;  /* 0x0181000013147984 */ /* 0x004e680000000c00 */
[----:B------:R-:W2:Y:S01]  /*df80*/  LDS.128 R24, [R18+0x18100] ;  /* 0x0181000012187984 */ /* 0x000ea20000000c00 */
[----:B-1----:R-:W-:-:S02]  /*df90*/  HADD2.F32 R16, -RZ, R21.H0_H0 ;  /* 0x20000015ff107230 */ /* 0x002fc40000004100 */
[----:B--2---:R-:W-:-:S03]  /*dfa0*/  HADD2.F32 R2, -RZ, R25.H0_H0 ;  /* 0x20000019ff027230 */ /* 0x004fc60000004100 */
[-C--:B------:R-:W-:Y:S02]  /*dfb0*/  FMUL.FTZ R8, R16, R0.reuse ;  /* 0x0000000010087220 */ /* 0x080fe40000410000 */
[C---:B------:R-:W-:Y:S01]  /*dfc0*/  FMUL.FTZ R17, R2.reuse, R0 ;  /* 0x0000000002117220 */ /* 0x040fe20000410000 */
[----:B------:R-:W-:Y:S01]  /*dfd0*/  HADD2.F32 R0, -RZ, R3.H0_H0 ;  /* 0x20000003ff007230 */ /* 0x000fe20000004100 */
[-C--:B------:R-:W-:Y:S01]  /*dfe0*/  FFMA.FTZ R50, R2, R9.reuse, R8 ;  /* 0x0000000902327223 */ /* 0x080fe20000010008 */
[----:B------:R-:W-:Y:S01]  /*dff0*/  SHF.R.U32.HI R2, RZ, 0x10, R13 ;  /* 0x00000010ff027819 */ /* 0x000fe2000001160d */
[----:B------:R-:W-:Y:S01]  /*e000*/  HADD2.F32 R8, -RZ, R21.H1_H1 ;  /* 0x30000015ff087230 */ /* 0x000fe20000004100 */
[----:B------:R-:W-:Y:S01]  /*e010*/  FFMA.FTZ R49, R16, R9, -R17 ;  /* 0x0000000910317223 */ /* 0x000fe20000010811 */
[----:B------:R-:W-:Y:S01]  /*e020*/  HADD2.F32 R3, -RZ, R25.H1_H1 ;  /* 0x30000019ff037230 */ /* 0x000fe20000004100 */
[----:B------:R-:W-:Y:S01]  /*e030*/  SHF.R.U64 R21, R12, 0x10, R13 ;  /* 0x000000100c157819 */ /* 0x000fe2000000120d */
[----:B------:R-:W-:Y:S01]  /*e040*/  HADD2.F32 R2, -RZ, R2.H0_H0 ;  /* 0x20000002ff027230 */ /* 0x000fe20000004100 */
[-C--:B------:R-:W-:Y:S01]  /*e050*/  FMUL.FTZ R9, R8, R0.reuse ;  /* 0x0000000008097220 */ /* 0x080fe20000410000 */
[----:B------:R-:W-:Y:S01]  /*e060*/  SHF.R.U64 R12, R4, 0x10, R5 ;  /* 0x00000010040c7819 */ /* 0x000fe20000001205 */
[C---:B------:R-:W-:Y:S01]  /*e070*/  FMUL.FTZ R0, R3.reuse, R0 ;  /* 0x0000000003007220 */ /* 0x040fe20000410000 */
[----:B------:R-:W-:Y:S01]  /*e080*/  SHF.R.U32.HI R5, RZ, 0x10, R7 ;  /* 0x00000010ff057819 */ /* 0x000fe20000011607 */
[-C--:B------:R-:W-:Y:S01]  /*e090*/  FFMA.FTZ R35, R3, R2.reuse, R9 ;  /* 0x0000000203237223 */ /* 0x080fe20000010009 */
[----:B------:R-:W-:Y:S01]  /*e0a0*/  HADD2.F32 R3, -RZ, R24.H0_H0 ;  /* 0x20000018ff037230 */ /* 0x000fe20000004100 */
[----:B------:R-:W-:Y:S01]  /*e0b0*/  FFMA.FTZ R48, R8, R2, -R0 ;  /* 0x0000000208307223 */ /* 0x000fe20000010800 */
[----:B------:R-:W-:Y:S01]  /*e0c0*/  HADD2.F32 R0, -RZ, R51.H0_H0 ;  /* 0x20000033ff007230 */ /* 0x000fe20000004100 */
[----:B------:R-:W-:Y:S01]  /*e0d0*/  SHF.R.U64 R7, R6, 0x10, R7 ;  /* 0x0000001006077819 */ /* 0x000fe20000001207 */
[----:B------:R-:W-:Y:S01]  /*e0e0*/  HADD2.F32 R8, -RZ, R20.H0_H0 ;  /* 0x20000014ff087230 */ /* 0x000fe20000004100 */
[----:B------:R-:W-:Y:S01]  /*e0f0*/  SHF.R.U64 R16, R14, 0x10, R15 ;  /* 0x000000100e107819 */ /* 0x000fe2000000120f */
[----:B------:R-:W-:-:S02]  /*e100*/  HADD2.F32 R2, -RZ, R76.H0_H0 ;  /* 0x2000004cff027230 */ /* 0x000fc40000004100 */
[----:B------:R-:W-:Y:S01]  /*e110*/  HADD2.F32 R6, -RZ, R5.H0_H0 ;  /* 0x20000005ff067230 */ /* 0x000fe20000004100 */
[CC--:B------:R-:W-:Y:S01]  /*e120*/  FMUL.FTZ R9, R8.reuse, R0.reuse ;  /* 0x0000000008097220 */ /* 0x0c0fe20000410000 */
[----:B------:R-:W-:Y:S01]  /*e130*/  HADD2.F32 R5, -RZ, R23.H1_H1 ;  /* 0x30000017ff057230 */ /* 0x000fe20000004100 */
[C---:B------:R-:W-:Y:S01]  /*e140*/  FMUL.FTZ R0, R3.reuse, R0 ;  /* 0x0000000003007220 */ /* 0x040fe20000410000 */
[----:B------:R-:W-:Y:S01]  /*e150*/  HADD2.F32 R21, -RZ, R21.H0_H0 ;  /* 0x20000015ff157230 */ /* 0x000fe20000004100 */
[-C--:B------:R-:W-:Y:S01]  /*e160*/  FFMA.FTZ R33, R3, R2.reuse, R9 ;  /* 0x0000000203217223 */ /* 0x080fe20000010009 */
[----:B------:R-:W-:Y:S01]  /*e170*/  HADD2.F32 R3, -RZ, R26.H0_H0 ;  /* 0x2000001aff037230 */ /* 0x000fe20000004100 */
[----:B------:R-:W-:Y:S01]  /*e180*/  FFMA.FTZ R34, R8, R2, -R0 ;  /* 0x0000000208227223 */ /* 0x000fe20000010800 */
[----:B------:R-:W-:Y:S01]  /*e190*/  HADD2.F32 R2, -RZ, R51.H1_H1 ;  /* 0x30000033ff027230 */ /* 0x000fe20000004100 */
[----:B------:R-:W-:Y:S01]  /*e1a0*/  SHF.R.U32.HI R9, RZ, 0x10, R15 ;  /* 0x00000010ff097819 */ /* 0x000fe2000001160f */
[----:B------:R-:W-:-:S02]  /*e1b0*/  HADD2.F32 R8, -RZ, R22.H0_H0 ;  /* 0x20000016ff087230 */ /* 0x000fc40000004100 */
[----:B------:R-:W-:Y:S02]  /*e1c0*/  HADD2.F32 R0, -RZ, R77.H0_H0 ;  /* 0x2000004dff007230 */ /* 0x000fe40000004100 */
[----:B------:R-:W-:Y:S01]  /*e1d0*/  HADD2.F32 R7, -RZ, R7.H0_H0 ;  /* 0x20000007ff077230 */ /* 0x000fe20000004100 */
[CC--:B------:R-:W-:Y:S02]  /*e1e0*/  FMUL.FTZ R4, R8.reuse, R2.reuse ;  /* 0x0000000208047220 */ /* 0x0c0fe40000410000 */
[C---:B------:R-:W-:Y:S02]  /*e1f0*/  FMUL.FTZ R2, R3.reuse, R2 ;  /* 0x0000000203027220 */ /* 0x040fe40000410000 */
[-C--:B------:R-:W-:Y:S01]  /*e200*/  FFMA.FTZ R32, R3, R0.reuse, R4 ;  /* 0x0000000003207223 */ /* 0x080fe20000010004 */
[----:B------:R-:W-:Y:S01]  /*e210*/  HADD2.F32 R4, -RZ, R77.H1_H1 ;  /* 0x3000004dff047230 */ /* 0x000fe20000004100 */
[----:B------:R-:W-:Y:S01]  /*e220*/  FFMA.FTZ R25, R8, R0, -R2 ;  /* 0x0000000008197223 */ /* 0x000fe20000010802 */
[----:B------:R-:W-:-:S02]  /*e230*/  HADD2.F32 R2, -RZ, R76.H1_H1 ;  /* 0x3000004cff027230 */ /* 0x000fc40000004100 */
[----:B------:R-:W-:Y:S02]  /*e240*/  HADD2.F32 R8, -RZ, R23.H0_H0 ;  /* 0x20000017ff087230 */ /* 0x000fe40000004100 */
[----:B------:R-:W-:Y:S02]  /*e250*/  HADD2.F32 R0, -RZ, R27.H0_H0 ;  /* 0x2000001bff007230 */ /* 0x000fe40000004100 */
[----:B------:R-:W-:Y:S01]  /*e260*/  HADD2.F32 R23, -RZ, R9.H0_H0 ;  /* 0x20000009ff177230 */ /* 0x000fe20000004100 */
[-C--:B------:R-:W-:Y:S01]  /*e270*/  FMUL.FTZ R3, R8, R2.reuse ;  /* 0x0000000208037220 */ /* 0x080fe20000410000 */
[----:B------:R-:W-:Y:S01]  /*e280*/  HADD2.F32 R9, -RZ, R12.H0_H0 ;  /* 0x2000000cff097230 */ /* 0x000fe20000004100 */
[C---:B------:R-:W-:Y:S02]  /*e290*/  FMUL.FTZ R15, R0.reuse, R2 ;  /* 0x00000002000f7220 */ /* 0x040fe40000410000 */
[----:B------:R-:W-:Y:S01]  /*e2a0*/  FFMA.FTZ R17, R0, R4, R3 ;  /* 0x0000000400117223 */ /* 0x000fe20000010003 */
[----:B------:R-:W-:Y:S01]  /*e2b0*/  HADD2.F32 R0, -RZ, R27.H1_H1 ;  /* 0x3000001bff007230 */ /* 0x000fe20000004100 */
[----:B------:R-:W-:Y:S01]  /*e2c0*/  FMUL.FTZ R2, R5, R6 ;  /* 0x0000000605027220 */ /* 0x000fe20000410000 */
[----:B------:R-:W-:-:S02]  /*e2d0*/  HADD2.F32 R3, -RZ, R20.H1_H1 ;  /* 0x30000014ff037230 */ /* 0x000fc40000004100 */
[----:B------:R-:W-:Y:S01]  /*e2e0*/  HADD2.F32 R20, -RZ, R16.H0_H0 ;  /* 0x20000010ff147230 */ /* 0x000fe20000004100 */
[C---:B------:R-:W-:Y:S02]  /*e2f0*/  FMUL.FTZ R13, R0.reuse, R6 ;  /* 0x00000006000d7220 */ /* 0x040fe40000410000 */
[----:B------:R-:W-:Y:S01]  /*e300*/  FFMA.FTZ R14, R0, R23, R2 ;  /* 0x00000017000e7223 */ /* 0x000fe20000010002 */
[----:B------:R-:W-:Y:S01]  /*e310*/  HADD2.F32 R0, -RZ, R24.H1_H1 ;  /* 0x30000018ff007230 */ /* 0x000fe20000004100 */
[----:B------:R-:W-:Y:S01]  /*e320*/  FMUL.FTZ R6, R3, R9 ;  /* 0x0000000903067220 */ /* 0x000fe20000410000 */
[----:B------:R-:W-:-:S03]  /*e330*/  HADD2.F32 R2, -RZ, R22.H1_H1 ;  /* 0x30000016ff027230 */ /* 0x000fc60000004100 */
[C---:B------:R-:W-:Y:S02]  /*e340*/  FMUL.FTZ R9, R0.reuse, R9 ;  /* 0x0000000900097220 */ /* 0x040fe40000410000 */
[----:B------:R-:W-:Y:S01]  /*e350*/  FFMA.FTZ R12, R0, R21, R6 ;  /* 0x00000015000c7223 */ /* 0x000fe20000010006 */
[----:B------:R-:W-:Y:S01]  /*e360*/  HADD2.F32 R0, -RZ, R26.H1_H1 ;  /* 0x3000001aff007230 */ /* 0x000fe20000004100 */
[----:B------:R-:W-:Y:S02]  /*e370*/  FMUL.FTZ R6, R2, R7 ;  /* 0x0000000702067220 */ /* 0x000fe40000410000 */
[----:B------:R-:W-:Y:S02]  /*e380*/  FFMA.FTZ R3, R3, R21, -R9 ;  /* 0x0000001503037223 */ /* 0x000fe40000010809 */
[C---:B------:R-:W-:Y:S02]  /*e390*/  FMUL.FTZ R7, R0.reuse, R7 ;  /* 0x0000000700077220 */ /* 0x040fe40000410000 */
[----:B------:R-:W-:-:S02]  /*e3a0*/  FFMA.FTZ R16, R0, R20, R6 ;  /* 0x0000001400107223 */ /* 0x000fc40000010006 */
[----:B------:R-:W-:Y:S01]  /*e3b0*/  FFMA.FTZ R6, R8, R4, -R15 ;  /* 0x0000000408067223 */ /* 0x000fe2000001080f */
[----:B------:R-:W-:Y:S01]  /*e3c0*/  F2FP.PACK_AB R4, R12, R33 ;  /* 0x000000210c04723e */ /* 0x000fe200000000ff */
[----:B------:R-:W-:Y:S01]  /*e3d0*/  FFMA.FTZ R0, R5, R23, -R13 ;  /* 0x0000001705007223 */ /* 0x000fe2000001080d */
[----:B------:R-:W-:Y:S01]  /*e3e0*/  F2FP.PACK_AB R13, R48, R49 ;  /* 0x00000031300d723e */ /* 0x000fe200000000ff */
[----:B------:R-:W-:Y:S01]  /*e3f0*/  FFMA.FTZ R2, R2, R20, -R7 ;  /* 0x0000001402027223 */ /* 0x000fe20000010807 */
[----:B------:R-:W-:Y:S02]  /*e400*/  F2FP.PACK_AB R7, R14, R17 ;  /* 0x000000110e07723e */ /* 0x000fe400000000ff */
[----:B------:R-:W-:Y:S02]  /*e410*/  F2FP.PACK_AB R15, R0, R6 ;  /* 0x00000006000f723e */ /* 0x000fe400000000ff */
[----:B------:R-:W-:Y:S02]  /*e420*/  F2FP.PACK_AB R12, R3, R34 ;  /* 0x00000022030c723e */ /* 0x000fe400000000ff */
[----:B------:R-:W-:-:S02]  /*e430*/  F2FP.PACK_AB R14, R2, R25 ;  /* 0x00000019020e723e */ /* 0x000fc400000000ff */
[----:B------:R-:W-:Y:S02]  /*e440*/  F2FP.PACK_AB R5, R35, R50 ;  /* 0x000000322305723e */ /* 0x000fe400000000ff */
[----:B------:R-:W-:Y:S01]  /*e450*/  F2FP.PACK_AB R6, R16, R32 ;  /* 0x000000201006723e */ /* 0x000fe200000000ff */
[----:B------:R1:W-:Y:S04]  /*e460*/  STS.128 [R19+0x18100], R12 ;  /* 0x0181000c13007388 */ /* 0x0003e80000000c00 */
[----:B------:R1:W-:Y:S02]  /*e470*/  STS.128 [R18+0x18100], R4 ;  /* 0x0181000412007388 */ /* 0x0003e40000000c00 */
.L_x_2929:
[----:B------:R-:W-:Y:S05]  /*e480*/  BSYNC B0 ;  /* 0x0000000000007941 */ /* 0x000fea0003800000 */
.L_x_2928:
[----:B------:R-:W-:Y:S01]  /*e490*/  ISETP.GE.AND P0, PT, R109, c[0x0][0x27c], PT ;  /* 0x00009f006d007a0c */ /* 0x000fe20003f06270 */
[----:B------:R-:W-:-:S12]  /*e4a0*/  BSSY B0, `(.L_x_2930) ;  /* 0x0000062000007945 */ /* 0x000fd80003800000 */
[----:B------:R-:W-:Y:S05]  /*e4b0*/  @P0 BRA `(.L_x_2931) ;  /* 0x0000060000000947 */ /* 0x000fea0003800000 */
[----:B------:R-:W3:Y:S01]  /*e4c0*/  LDL R77, [R1+0x5c] ;  /* 0x00005c00014d7983 */ /* 0x000ee20000100800 */
        /* <DEDUP_REMOVED lines=12> */
[----:B------:R-:W-:Y:S02]  /*e590*/  SHF.R.U64 R49, R38, 0x10, R39 ;  /* 0x0000001026317819 */ /* 0x000fe40000001227 */
[----:B------:R-:W-:-:S02]  /*e5a0*/  IADD3 R0, R2, R0, R151 ;  /* 0x0000000002007210 */ /* 0x000fc40007ffe097 */
[----:B------:R-:W-:Y:S02]  /*e5b0*/  SHF.R.U64 R50, R36, 0x10, R37 ;  /* 0x0000001024327819 */ /* 0x000fe40000001225 */
[----:B------:R-:W-:Y:S01]  /*e5c0*/  SHF.L.U32 R32, R0, 0x1, RZ ;  /* 0x0000000100207819 */ /* 0x000fe200000006ff */
[----:B------:R-:W-:Y:S01]  /*e5d0*/  HADD2.F32 R0, -RZ, R79.H0_H0 ;  /* 0x2000004fff007230 */ /* 0x000fe20000004100 */
[--C-:B------:R-:W-:Y:S01]  /*e5e0*/  SHF.R.U32.HI R26, RZ, 0x10, R31.reuse ;  /* 0x00000010ff1a7819 */ /* 0x100fe2000001161f */
[----:B------:R-:W-:Y:S01]  /*e5f0*/  HADD2.F32 R50, -RZ, R50.H0_H0 ;  /* 0x20000032ff327230 */ /* 0x000fe20000004100 */
[----:B------:R-:W-:Y:S01]  /*e600*/  SHF.R.U64 R30, R30, 0x10, R31 ;  /* 0x000000101e1e7819 */ /* 0x000fe2000000121f */
[----:B-1----:R-:W1:Y:S01]  /*e610*/  LDS.128 R12, [R32+0x18100] ;  /* 0x01810000200c7984 */ /* 0x002e620000000c00 */
[----:B------:R-:W-:Y:S02]  /*e620*/  SHF.R.U64 R48, R28, 0x10, R29 ;  /* 0x000000101c307819 */ /* 0x000fe4000000121d */
[----:B------:R-:W-:Y:S01]  /*e630*/  SHF.R.U32.HI R27, RZ, 0x10, R39 ;  /* 0x00000010ff1b7819 */ /* 0x000fe20000011627 */
[----:B------:R-:W-:-:S04]  /*e640*/  HADD2.F32 R39, -RZ, R49.H0_H0 ;  /* 0x20000031ff277230 */ /* 0x000fc80000004100 */
[----:B------:R-:W-:Y:S02]  /*e650*/  HADD2.F32 R51, -RZ, R27.H0_H0 ;  /* 0x2000001bff337230 */ /* 0x000fe40000004100 */
[----:B-1----:R-:W-:Y:S02]  /*e660*/  HADD2.F32 R3, -RZ, R13.H0_H0 ;  /* 0x2000000dff037230 */ /* 0x002fe40000004100 */
[----:B------:R-:W-:Y:S02]  /*e670*/  HADD2.F32 R9, -RZ, R15.H0_H0 ;  /* 0x2000000fff097230 */ /* 0x000fe40000004100 */
        /* <DEDUP_REMOVED lines=39> */
[-C--:B------:R-:W-:Y:S02]  /*e8f0*/  FMUL.FTZ R15, R18, R2.reuse ;  /* 0x00000002120f7220 */ /* 0x080fe40000410000 */
        /* <DEDUP_REMOVED lines=28> */
.L_x_2931:
[----:B------:R-:W-:Y:S05]  /*eac0*/  BSYNC B0 ;  /* 0x0000000000007941 */ /* 0x000fea0003800000 */
.L_x_2930:
        /* <DEDUP_REMOVED lines=28> */
[----:B------:R-:W-:Y:S02]  /*ec90*/  HADD2.F32 R9, -RZ, R15.H0_H0 ;  /* 0x2000000fff097230 */ /* 0x000fe40000004100 */
        /* <DEDUP_REMOVED lines=69> */
.L_x_2927:
[----:B------:R-:W-:Y:S05]  /*f0f0*/  BSYNC B1 ;  /* 0x0000000000017941 */ /* 0x000fea0003800000 */
.L_x_2926:
        /* <DEDUP_REMOVED lines=14> */
[----:B------:R-:W4:Y:S01]  /*f1e0*/  LDL R44, [R1+0x60] ;  /* 0x00006000012c7983 */ /* 0x000f220000100800 */
        /* <DEDUP_REMOVED lines=32> */
[----:B----4-:R-:W1:Y:S02]  /*f3f0*/  LDS.128 R4, [R44] ;  /* 0x000000002c047984 */ /* 0x010e640000000c00 */
        /* <DEDUP_REMOVED lines=62> */
.L_x_2933:
[----:B------:R-:W-:Y:S05]  /*f7e0*/  BSYNC B0 ;  /* 0x0000000000007941 */ /* 0x000fea0003800000 */
.L_x_2932:
[----:B------:R-:W-:Y:S01]  /*f7f0*/  ISETP.GE.AND P0, PT, R109, c[0x0][0x27c], PT ;  /* 0x00009f006d007a0c */ /* 0x000fe20003f06270 */
[----:B------:R-:W-:-:S12]  /*f800*/  BSSY B0, `(.L_x_2934) ;  /* 0x0000062000007945 */ /* 0x000fd80003800000 */
[----:B------:R-:W-:Y:S05]  /*f810*/  @P0 BRA `(.L_x_2935) ;  /* 0x0000060000000947 */ /* 0x000fea0003800000 */
[----:B-1----:R-:W4:Y:S01]  /*f820*/  LDL R44, [R1+0x58] ;  /* 0x00005800012c7983 */ /* 0x002f220000100800 */
        /* <DEDUP_REMOVED lines=95> */
.L_x_2935:
[----:B------:R-:W-:Y:S05]  /*fe20*/  BSYNC B0 ;  /* 0x0000000000007941 */ /* 0x000fea0003800000 */
.L_x_2934:
[----:B------:R-:W-:-:S13]  /*fe30*/  ISETP.GE.AND P0, PT, R108, c[0x0][0x27c], PT ;  /* 0x00009f006c007a0c */ /* 0x000fda0003f06270 */
        /* <DEDUP_REMOVED lines=97> */
.L_x_2888:
[----:B------:R-:W-:Y:S05]  /*10450*/  BSYNC B2 ;  /* 0x0000000000027941 */ /* 0x000fea0003800000 */
.L_x_2886:
[----:B-1-3--:R-:W1:Y:S01]  /*10460*/  S2R R2, SR_TID.X ;  /* 0x0000000000027919 */ /* 0x00ae620000002100 */
[----:B------:R-:W-:-:S04]  /*10470*/  DEPBAR.LE SB0, 0x2 ;  /* 0x000080800000791a */ /* 0x000fc80000000000 */
[----:B------:R-:W-:Y:S01]  /*10480*/  WARPSYNC 0xffffffff ;  /* 0xffffffff00007948 */ /* 0x000fe20003800000 */
[----:B------:R-:W-:Y:S06]  /*10490*/  BAR.SYNC.DEFER_BLOCKING 0x0 ;  /* 0x0000000000007b1d */ /* 0x000fec0000010000 */
[----:B------:R-:W-:Y:S01]  /*104a0*/  BSSY B0, `(.L_x_2936) ;  /* 0x0000053000007945 */ /* 0x000fe20003800000 */
[----:B-1----:R-:W-:-:S04]  /*104b0*/  SHF.R.S32.HI R0, RZ, 0x1f, R2 ;  /* 0x0000001fff007819 */ /* 0x002fc80000011402 */
[----:B------:R-:W-:Y:S01]  /*104c0*/  LEA.HI R0, R0, R2, RZ, 0x3 ;  /* 0x0000000200007211 */ /* 0x000fe200078f18ff */
[----:B------:R1:W3:Y:S03]  /*104d0*/  LDSM.16.M88.4 R4, [R180] ;  /* 0x00000000b404783b */ /* 0x0002e60000000200 */
[----:B------:R-:W-:Y:S01]  /*104e0*/  LOP3.LUT R0, R0, 0xfffffff8, RZ, 0xc0, !PT ;  /* 0xfffffff800007812 */ /* 0x000fe200078ec0ff */
[----:B------:R1:W4:Y:S04]  /*104f0*/  LDSM.16.M88.4 R36, [R185] ;  /* 0x00000000b924783b */ /* 0x0003280000000200 */
[----:B------:R-:W-:Y:S01]  /*10500*/  IMAD.IADD R0, R2, 0x1, -R0 ;  /* 0x0000000102007824 */ /* 0x000fe200078e0a00 */
[----:B------:R1:W2:Y:S04]  /*10510*/  LDSM.16.M88.4 R40, [R185+0x800] ;  /* 0x00080000b928783b */ /* 0x0002a80000000200 */
[----:B------:R-:W-:Y:S01]  /*10520*/  LOP3.LUT P0, RZ, R0, 0x2, RZ, 0xc0, !PT ;  /* 0x0000000200ff7812 */ /* 0x000fe2000780c0ff */
[----:B------:R-:W-:Y:S01]  /*10530*/  IMAD.MOV.U32 R0, RZ, RZ, 0x20 ;  /* 0x00000020ff007424 */ /* 0x000fe200078e00ff */
[----:B-----5:R1:W1:Y:S04]  /*10540*/  LDSM.16.M88.4 R44, [R185+0x1000] ;  /* 0x00100000b92c783b */ /* 0x0202680000000200 */
[----:B------:R-:W-:Y:S01]  /*10550*/  SEL R179, R0, 0xffffffe0, !P0 ;  /* 0xffffffe000b37807 */ /* 0x000fe20004000000 */
[----:B------:R1:W1:Y:S04]  /*10560*/  LDSM.16.M88.4 R52, [R185+0x1800] ;  /* 0x00180000b934783b */ /* 0x0002680000000200 */
[----:B------:R-:W-:Y:S01]  /*10570*/  IMAD.IADD R8, R185, 0x1, R179 ;  /* 0x00000001b9087824 */ /* 0x000fe200078e02b3 */
[----:B------:R1:W1:Y:S04]  /*10580*/  LDSM.16.M88.4 R12, [R181] ;  /* 0x00000000b50c783b */ /* 0x0002680000000200 */
[----:B------:R1:W1:Y:S04]  /*10590*/  LDSM.16.M88.4 R64, [R8] ;  /* 0x000000000840783b */ /* 0x0002680000000200 */
[----:B------:R1:W1:Y:S04]  /*105a0*/  LDSM.16.M88.4 R72, [R8+0x800] ;  /* 0x000800000848783b */ /* 0x0002680000000200 */
[----:B------:R1:W1:Y:S04]  /*105b0*/  LDSM.16.M88.4 R80, [R8+0x1000] ;  /* 0x001000000850783b */ /* 0x0002680000000200 */
[----:B------:R1:W1:Y:S01]  /*105c0*/  LDSM.16.M88.4 R88, [R8+0x1800] ;  /* 0x001800000858783b */ /* 0x0002620000000200 */
[----:B------:R-:W-:Y:S05]  /*105d0*/  @!P4 BRA `(.L_x_2937) ;  /* 0x000003f00000c947 */ /* 0x000fea0003800000 */
[----:B---3--:R-:W-:Y:S01]  /*105e0*/  SHF.R.S32.HI R0, RZ, 0x1f, R197 ;  /* 0x0000001fff007819 */ /* 0x008fe200000114c5 */
[----:B------:R-:W-:Y:S01]  /*105f0*/  IMAD.WIDE.U32 R2, R197, c[0x0][0x208], RZ ;  /* 0x00008200c5027a25 */ /* 0x000fe200078e00ff */
[----:B------:R-:W-:-:S02]  /*10600*/  SHF.R.S32.HI R9, RZ, 0x1f, R191 ;  /* 0x0000001fff097819 */ /* 0x000fc400000114bf */
        /* <DEDUP_REMOVED lines=15> */
[----:B--2---:R-:W-:Y:S01]  /*10700*/  LEA.HI.X R20, R0, c[0x0][0x1fc], R2, 0x1, P0 ;  /* 0x00007f0000147a11 */ /* 0x004fe200000f0c02 */
[----:B------:R-:W-:Y:S06]  /*10710*/  BRA.DIV ~URZ, `(.L_x_2938) ;  /* 0x0000f2c27f007947 */ /* 0x000fec000b800000 */
[----:B------:R2:W3:Y:S02]  /*10720*/  SHFL.IDX PT, R9, R20, RZ, 0x181f ;  /* 0x00181fff14097589 */ /* 0x0004e400000e0000 */
.L_x_3046:
        /* <DEDUP_REMOVED lines=10> */
[C---:B------:R-:W-:Y:S01]  /*107d0*/  IMAD.X R3, R9.reuse, 0x1, R27, P3 ;  /* 0x0000000109037824 */ /* 0x040fe200018e061b */
        /* <DEDUP_REMOVED lines=8> */
[----:B------:R5:W4:Y:S02]  /*10860*/  SHFL.IDX PT, R9, R20, 0x1, 0x181f ;  /* 0x00381f0014097f89 */ /* 0x000b2400000e0000 */
[----:B--2--5:R-:W-:-:S02]  /*10870*/  SEL R20, RZ, 0x10, P0 ;  /* 0x00000010ff147807 */ /* 0x024fc40000000000 */
.L_x_3047:
        /* <DEDUP_REMOVED lines=8> */
[-C--:B----4-:R-:W-:Y:S02]  /*10900*/  IADD3.X R19, RZ, R9.reuse, R26, P1, P0 ;  /* 0x00000009ff137210 */ /* 0x090fe40000fe041a */
        /* <DEDUP_REMOVED lines=12> */
.L_x_2937:
[----:B---3--:R-:W-:Y:S05]  /*109d0*/  BSYNC B0 ;  /* 0x0000000000007941 */ /* 0x008fea0003800000 */
.L_x_2936:
[----:B--2---:R-:W2:Y:S04]  /*109e0*/  S2R R2, SR_TID.X ;  /* 0x0000000000027919 */ /* 0x004ea80000002100 */
[----:B------:R-:W3:Y:S04]  /*109f0*/  LDL R9, [R1+0x4] ;  /* 0x0000040001097983 */ /* 0x000ee80000100800 */
[----:B------:R-:W3:Y:S04]  /*10a00*/  LDL R3, [R1+0x64] ;  /* 0x0000640001037983 */ /* 0x000ee80000100800 */
[----:B------:R-:W0:Y:S01]  /*10a10*/  LDGDEPBAR ;  /* 0x00000000000079af */ /* 0x000e220000000000 */
[----:B------:R-:W-:Y:S01]  /*10a20*/  WARPSYNC 0xffffffff ;  /* 0xffffffff00007948 */ /* 0x000fe20003800000 */
[C---:B----4-:R-:W-:Y:S02]  /*10a30*/  HMMA.16816.F32 R20, R4.reuse, R36, RZ ;  /* 0x000000240414723c */ /* 0x050fe400000018ff */
[----:B------:R-:W-:Y:S04]  /*10a40*/  LDSM.16.M88.4 R92, [R185+0x3800] ;  /* 0x00380000b95c783b */ /* 0x000fe80000000200 */
[----:B------:R-:W4:Y:S02]  /*10a50*/  LDL R176, [R1+0x20] ;  /* 0x0000200001b07983 */ /* 0x000f240000100800 */
[----:B------:R-:W-:Y:S01]  /*10a60*/  HMMA.16816.F32 R16, R4, R38, RZ ;  /* 0x000000260410723c */ /* 0x000fe200000018ff */
[----:B--2---:R-:W-:Y:S01]  /*10a70*/  SHF.R.S32.HI R0, RZ, 0x1f, R2 ;  /* 0x0000001fff007819 */ /* 0x004fe20000011402 */
[----:B------:R-:W2:Y:S03]  /*10a80*/  LDL R103, [R1+0x4c] ;  /* 0x00004c0001677983 */ /* 0x000ea60000100800 */
[----:B------:R-:W-:Y:S01]  /*10a90*/  LEA.HI R0, R0, R2, RZ, 0x3 ;  /* 0x0000000200007211 */ /* 0x000fe200078f18ff */
[----:B------:R-:W-:-:S02]  /*10aa0*/  IMAD.MOV.U32 R96, RZ, RZ, c[0x0][0x2c4] ;  /* 0x0000b100ff607624 */ /* 0x000fc400078e00ff */
[----:B------:R-:W-:Y:S01]  /*10ab0*/  HMMA.16816.F32 R28, R4, R40, RZ ;  /* 0x00000028041c723c */ /* 0x000fe200000018ff */
[----:B------:R-:W5:Y:S01]  /*10ac0*/  LDL R107, [R1+0x24] ;  /* 0x00002400016b7983 */ /* 0x000f620000100800 */
[----:B------:R-:W-:-:S05]  /*10ad0*/  LOP3.LUT R0, R0, 0xfffffff8, RZ, 0xc0, !PT ;  /* 0xfffffff800007812 */ /* 0x000fca00078ec0ff */
[----:B------:R-:W-:Y:S01]  /*10ae0*/  IMAD.IADD R0, R2, 0x1, -R0 ;  /* 0x0000000102007824 */ /* 0x000fe200078e0a00 */
[----:B------:R-:W-:Y:S04]  /*10af0*/  HMMA.16816.F32 R36, R4, R42, RZ ;  /* 0x0000002a0424723c */ /* 0x000fe800000018ff */
[----:B------:R-:W-:Y:S01]  /*10b00*/  LOP3.LUT P0, RZ, R0, 0x4, RZ, 0xc0, !PT ;  /* 0x0000000400ff7812 */ /* 0x000fe2000780c0ff */
[----:B------:R-:W-:-:S03]  /*10b10*/  IMAD.MOV.U32 R0, RZ, RZ, 0x40 ;  /* 0x00000040ff007424 */ /* 0x000fc600078e00ff */
[----:B-1----:R-:W-:Y:S02]  /*10b20*/  HMMA.16816.F32 R40, R4, R44, RZ ;  /* 0x0000002c0428723c */ /* 0x002fe400000018ff */
[----:B------:R-:W-:-:S05]  /*10b30*/  SEL R178, R0, 0xffffffc0, !P0 ;  /* 0xffffffc000b27807 */ /* 0x000fca0004000000 */
[----:B------:R-:W-:Y:S01]  /*10b40*/  IMAD.IADD R2, R185, 0x1, R178 ;  /* 0x00000001b9027824 */ /* 0x000fe200078e02b2 */
[C---:B------:R-:W-:Y:S04]  /*10b50*/  HMMA.16816.F32 R48, R4.reuse, R52, RZ ;  /* 0x000000340430723c */ /* 0x040fe800000018ff */
[----:B------:R-:W-:Y:S04]  /*10b60*/  LDSM.16.M88.4 R56, [R2] ;  /* 0x000000000238783b */ /* 0x000fe80000000200 */
[C---:B------:R-:W-:Y:S01]  /*10b70*/  HMMA.16816.F32 R44, R4.reuse, R46, RZ ;  /* 0x0000002e042c723c */ /* 0x040fe200000018ff */
[----:B------:R-:W-:Y:S04]  /*10b80*/  LDSM.16.M88.4 R60, [R2+0x800] ;  /* 0x00080000023c783b */ /* 0x000fe80000000200 */
[----:B------:R-:W-:Y:S03]  /*10b90*/  LDSM.16.M88.4 R68, [R2+0x1000] ;  /* 0x001000000244783b */ /* 0x000fe60000000200 */
[----:B------:R-:W-:Y:S01]  /*10ba0*/  HMMA.16816.F32 R52, R4, R54, RZ ;  /* 0x000000360434723c */ /* 0x000fe200000018ff */
[----:B------:R-:W1:Y:S01]  /*10bb0*/  LDSM.16.M88.4 R4, [R183] ;  /* 0x00000000b704783b */ /* 0x000e620000000200 */
[----:B------:R-:W-:-:S03]  /*10bc0*/  IADD3 R0, R178, R185, R179 ;  /* 0x000000b9b2007210 */ /* 0x000fc60007ffe0b3 */
[----:B------:R-:W1:Y:S03]  /*10bd0*/  LDSM.16.M88.4 R76, [R2+0x1800] ;  /* 0x00180000024c783b */ /* 0x000e660000000200 */
[C---:B------:R-:W-:Y:S01]  /*10be0*/  HMMA.16816.F32 R32, R12.reuse, R64, R20 ;  /* 0x000000400c20723c */ /* 0x040fe20000001814 */
[----:B------:R-:W-:Y:S04]  /*10bf0*/  LDSM.16.M88.4 R20, [R182] ;  /* 0x00000000b614783b */ /* 0x000fe80000000200 */
[----:B------:R-:W-:Y:S03]  /*10c00*/  LDSM.16.M88.4 R84, [R0+0x1800] ;  /* 0x001800000054783b */ /* 0x000fe60000000200 */
[C---:B------:R-:W-:Y:S01]  /*10c10*/  HMMA.16816.F32 R24, R12.reuse, R66, R16 ;  /* 0x000000420c18723c */ /* 0x040fe20000001810 */
[----:B------:R-:W1:Y:S07]  /*10c20*/  LDSM.16.M88.4 R64, [R0] ;  /* 0x000000000040783b */ /* 0x000e6e0000000200 */
[C---:B------:R-:W-:Y:S08]  /*10c30*/  HMMA.16816.F32 R16, R12.reuse, R72, R28 ;  /* 0x000000480c10723c */ /* 0x040ff0000000181c */
        /* <DEDUP_REMOVED lines=21> */
[C---:B------:R-:W-:Y:S08]  /*10d90*/  HMMA.16816.F32 R40, R20.reuse, R64, R36 ;  /* 0x000000401428723c */ /* 0x040ff00000001824 */
[C---:B------:R-:W-:Y:S01]  /*10da0*/  HMMA.16816.F32 R36, R20.reuse, R66, R32 ;  /* 0x000000421424723c */ /* 0x040fe20000001820 */
[----:B------:R-:W-:Y:S07]  /*10db0*/  LDSM.16.M88.4 R64, [R8+0x2000] ;  /* 0x002000000840783b */ /* 0x000fee0000000200 */
[C---:B------:R-:W-:Y:S08]  /*10dc0*/  HMMA.16816.F32 R32, R20.reuse, R72, R24 ;  /* 0x000000481420723c */ /* 0x040ff00000001818 */
[C---:B------:R-:W-:Y:S01]  /*10dd0*/  HMMA.16816.F32 R24, R20.reuse, R74, R12 ;  /* 0x0000004a1418723c */ /* 0x040fe2000000180c */
[----:B------:R-:W2:Y:S04]  /*10de0*/  LDSM.16.M88.4 R12, [R181+0x4000] ;  /* 0x00400000b50c783b */ /* 0x000ea80000000200 */
[----:B------:R-:W2:Y:S03]  /*10df0*/  LDSM.16.M88.4 R72, [R8+0x2800] ;  /* 0x002800000848783b */ /* 0x000ea60000000200 */
[C---:B------:R-:W-:Y:S08]  /*10e00*/  HMMA.16816.F32 R4, R20.reuse, R80, R28 ;  /* 0x000000501404723c */ /* 0x040ff0000000181c */
[C---:B------:R-:W-:Y:S01]  /*10e10*/  HMMA.16816.F32 R28, R20.reuse, R82, R44 ;  /* 0x00000052141c723c */ /* 0x040fe2000000182c */
[----:B------:R-:W2:Y:S07]  /*10e20*/  LDSM.16.M88.4 R80, [R8+0x3000] ;  /* 0x003000000850783b */ /* 0x000eae0000000200 */
        /* <DEDUP_REMOVED lines=9> */
[C---:B------:R-:W-:Y:S01]  /*10ec0*/  HMMA.16816.F32 R24, R16.reuse, R68, R4 ;  /* 0x000000441018723c */ /* 0x040fe20000001804 */
[----:B------:R-:W1:Y:S07]  /*10ed0*/  LDSM.16.M88.4 R4, [R183+0x4000] ;  /* 0x00400000b704783b */ /* 0x000e6e0000000200 */
[C---:B------:R-:W-:Y:S01]  /*10ee0*/  HMMA.16816.F32 R20, R16.reuse, R70, R28 ;  /* 0x000000461014723c */ /* 0x040fe2000000181c */
[----:B------:R-:W1:Y:S07]  /*10ef0*/  LDSM.16.M88.4 R68, [R2+0x2800] ;  /* 0x002800000244783b */ /* 0x000e6e0000000200 */
[C---:B------:R-:W-:Y:S08]  /*10f00*/  HMMA.16816.F32 R28, R16.reuse, R92, R48 ;  /* 0x0000005c101c723c */ /* 0x040ff00000001830 */
[----:B------:R-:W-:Y:S01]  /*10f10*/  HMMA.16816.F32 R52, R16, R94, R52 ;  /* 0x0000005e1034723c */ /* 0x000fe20000001834 */
[----:B------:R-:W1:Y:S04]  /*10f20*/  LDSM.16.M88.4 R16, [R182+0x4000] ;  /* 0x00400000b610783b */ /* 0x000e680000000200 */
[----:B------:R-:W-:Y:S03]  /*10f30*/  LDSM.16.M88.4 R92, [R0+0x4000] ;  /* 0x00400000005c783b */ /* 0x000fe60000000200 */
        /* <DEDUP_REMOVED lines=11> */
[----:B------:R-:W-:Y:S01]  /*10ff0*/  HMMA.16816.F32 R12, R12, R90, R52 ;  /* 0x0000005a0c0c723c */ /* 0x000fe20000001834 */
[----:B------:R-:W-:Y:S07]  /*11000*/  LDSM.16.M88.4 R88, [R2+0x4000] ;  /* 0x004000000258783b */ /* 0x000fee0000000200 */
        /* <DEDUP_REMOVED lines=10> */
[----:B------:R-:W3:Y:S04]  /*110b0*/  LDSM.16.M88.4 R4, [R180+0x8000] ;  /* 0x00800000b404783b */ /* 0x000ee80000000200 */
[----:B------:R-:W3:Y:S03]  /*110c0*/  LDSM.16.M88.4 R84, [R185+0x5000] ;  /* 0x00500000b954783b */ /* 0x000ee60000000200 */
[C---:B------:R-:W-:Y:S08]  /*110d0*/  HMMA.16816.F32 R12, R16.reuse, R56, R52 ;  /* 0x00000038100c723c */ /* 0x040ff00000001834 */
[C---:B------:R-:W-:Y:S08]  /*110e0*/  HMMA.16816.F32 R60, R16.reuse, R58, R60 ;  /* 0x0000003a103c723c */ /* 0x040ff0000000183c */
[C---:B--2---:R-:W-:Y:S08]  /*110f0*/  HMMA.16816.F32 R56, R16.reuse, R64, R48 ;  /* 0x000000401038723c */ /* 0x044ff00000001830 */
        /* <DEDUP_REMOVED lines=8> */
[C---:B---3--:R-:W-:Y:S01]  /*11180*/  HMMA.16816.F32 R28, R4.reuse, R74, R60 ;  /* 0x0000004a041c723c */ /* 0x048fe2000000183c */
[----:B------:R-:W2:Y:S07]  /*11190*/  LDSM.16.M88.4 R60, [R8+0x5000] ;  /* 0x00500000083c783b */ /* 0x000eae0000000200 */
[C---:B------:R-:W-:Y:S08]  /*111a0*/  HMMA.16816.F32 R24, R4.reuse, R68, R56 ;  /* 0x000000440418723c */ /* 0x040ff00000001838 */
[C---:B------:R-:W-:Y:S08]  /*111b0*/  HMMA.16816.F32 R20, R4.reuse, R70, R52 ;  /* 0x000000460414723c */ /* 0x040ff00000001834 */
[C---:B------:R-:W-:Y:S08]  /*111c0*/  HMMA.16816.F32 R56, R4.reuse, R84, R64 ;  /* 0x000000540438723c */ /* 0x040ff00000001840 */
[C---:B------:R-:W-:Y:S01]  /*111d0*/  HMMA.16816.F32 R68, R4.reuse, R86, R76 ;  /* 0x000000560444723c */ /* 0x040fe2000000184c */
[----:B------:R-:W3:Y:S04]  /*111e0*/  LDSM.16.M88.4 R84, [R8+0x5800] ;  /* 0x005800000854783b */ /* 0x000ee80000000200 */
[----:B------:R-:W-:Y:S03]  /*111f0*/  LDSM.16.M88.4 R76, [R2+0x5800] ;  /* 0x00580000024c783b */ /* 0x000fe60000000200 */
[C---:B------:R-:W-:Y:S01]  /*11200*/  HMMA.16816.F32 R32, R4.reuse, R72, R12 ;  /* 0x000000480420723c */ /* 0x040fe2000000180c */
[----:B------:R-:W2:Y:S04]  /*11210*/  LDSM.16.M88.4 R12, [R183+0x8000] ;  /* 0x00800000b70c783b */ /* 0x000ea80000000200 */
[----:B------:R-:W2:Y:S03]  /*11220*/  LDSM.16.M88.4 R72, [R2+0x4800] ;  /* 0x004800000248783b */ /* 0x000ea60000000200 */
[C---:B------:R-:W-:Y:S08]  /*11230*/  HMMA.16816.F32 R64, R4.reuse, R80, R48 ;  /* 0x000000500440723c */ /* 0x040ff00000001830 */
[----:B------:R-:W-:Y:S01]  /*11240*/  HMMA.16816.F32 R52, R4, R82, R44 ;  /* 0x000000520434723c */ /* 0x000fe2000000182c */
[----:B------:R2:W3:Y:S04]  /*11250*/  LDSM.16.M88.4 R80, [R2+0x5000] ;  /* 0x005000000250783b */ /* 0x0004e80000000200 */
[----:B------:R-:W3:Y:S03]  /*11260*/  LDSM.16.M88.4 R4, [R182+0x8000] ;  /* 0x00800000b604783b */ /* 0x000ee60000000200 */
[C---:B-1----:R-:W-:Y:S08]  /*11270*/  HMMA.16816.F32 R48, R16.reuse, R40, R32 ;  /* 0x000000281030723c */ /* 0x042ff00000001820 */
[C---:B------:R-:W-:Y:S08]  /*11280*/  HMMA.16816.F32 R44, R16.reuse, R42, R28 ;  /* 0x0000002a102c723c */ /* 0x040ff0000000181c */
[C---:B------:R-:W-:Y:S08]  /*11290*/  HMMA.16816.F32 R40, R16.reuse, R36, R24 ;  /* 0x000000241028723c */ /* 0x040ff00000001818 */
[C---:B------:R-:W-:Y:S08]  /*112a0*/  HMMA.16816.F32 R36, R16.reuse, R38, R20 ;  /* 0x000000261024723c */ /* 0x040ff00000001814 */
[C---:B--2---:R-:W-:Y:S01]  /*112b0*/  HMMA.16816.F32 R32, R16.reuse, R60, R56 ;  /* 0x0000003c1020723c */ /* 0x044fe20000001838 */
[----:B------:R-:W-:Y:S01]  /*112c0*/  ISETP.NE.AND P1, PT, R96, 0x1, PT ;  /* 0x000000016000780c */ /* 0x000fe20003f25270 */
[----:B------:R-:W1:Y:S06]  /*112d0*/  LDSM.16.M88.4 R56, [R0+0x4800] ;  /* 0x004800000038783b */ /* 0x000e6c0000000200 */
[C---:B------:R-:W-:Y:S08]  /*112e0*/  HMMA.16816.F32 R28, R16.reuse, R62, R68 ;  /* 0x0000003e101c723c */ /* 0x040ff00000001844 */
[C---:B---3--:R-:W-:Y:S08]  /*112f0*/  HMMA.16816.F32 R24, R16.reuse, R84, R64 ;  /* 0x000000541018723c */ /* 0x048ff00000001840 */
[----:B------:R-:W-:Y:S01]  /*11300*/  HMMA.16816.F32 R20, R16, R86, R52 ;  /* 0x000000561014723c */ /* 0x000fe20000001834 */
[----:B------:R-:W-:-:S04]  /*11310*/  IMAD.IADD R224, R3, 0x1, R9 ;  /* 0x0000000103e07824 */ /* 0x000fc800078e0209 */
[----:B------:R-:W-:-:S03]  /*11320*/  @P1 IMAD.HI.U32 R2, R224, c[0x0][0x2c8], RZ ;  /* 0x0000b200e0021a27 */ /* 0x000fc600078e00ff */
[C---:B------:R-:W-:Y:S01]  /*11330*/  HMMA.16816.F32 R16, R12.reuse, R88, R48 ;  /* 0x000000580c10723c */ /* 0x040fe20000001830 */
[----:B------:R-:W-:Y:S07]  /*11340*/  LDSM.16.M88.4 R48, [R0+0x5000] ;  /* 0x005000000030783b */ /* 0x000fee0000000200 */
[C---:B------:R-:W-:Y:S08]  /*11350*/  HMMA.16816.F32 R52, R12.reuse, R74, R36 ;  /* 0x0000004a0c34723c */ /* 0x040ff00000001824 */
[C---:B------:R-:W-:Y:S08]  /*11360*/  HMMA.16816.F32 R36, R12.reuse, R80, R32 ;  /* 0x000000500c24723c */ /* 0x040ff00000001820 */
[C---:B------:R-:W-:Y:S08]  /*11370*/  HMMA.16816.F32 R32, R12.reuse, R82, R28 ;  /* 0x000000520c20723c */ /* 0x040ff0000000181c */
[C---:B------:R-:W-:Y:S08]  /*11380*/  HMMA.16816.F32 R44, R12.reuse, R90, R44 ;  /* 0x0000005a0c2c723c */ /* 0x040ff0000000182c */
[C---:B------:R-:W-:Y:S08]  /*11390*/  HMMA.16816.F32 R40, R12.reuse, R72, R40 ;  /* 0x000000480c28723c */ /* 0x040ff00000001828 */
[C---:B------:R-:W-:Y:S08]  /*113a0*/  HMMA.16816.F32 R28, R12.reuse, R76, R24 ;  /* 0x0000004c0c1c723c */ /* 0x040ff00000001818 */
[----:B------:R-:W-:Y:S01]  /*113b0*/  HMMA.16816.F32 R20, R12, R78, R20 ;  /* 0x0000004e0c14723c */ /* 0x000fe20000001814 */
[----:B------:R2:W-:Y:S01]  /*113c0*/  LDSM.16.M88.4 R12, [R0+0x5800] ;  /* 0x00580000000c783b */ /* 0x0005e20000000200 */
[----:B------:R-:W-:Y:S01]  /*113d0*/  IMAD.IADD R3, R99, 0x1, -R251 ;  /* 0x0000000163037824 */ /* 0x000fe200078e0afb */
[----:B------:R-:W-:-:S04]  /*113e0*/  DEPBAR.LE SB0, 0x2 ;  /* 0x000080800000791a */ /* 0x000fc80000000000 */
[----:B------:R-:W-:Y:S01]  /*113f0*/  BAR.SYNC.DEFER_BLOCKING 0x0 ;  /* 0x0000000000007b1d */ /* 0x000fe20000010000 */
[----:B--2---:R-:W-:Y:S01]  /*11400*/  IMAD.MOV.U32 R0, RZ, RZ, R224 ;  /* 0x000000ffff007224 */ /* 0x004fe200078e00e0 */
[----:B------:R-:W-:-:S05]  /*11410*/  @P1 SHF.R.U32.HI R0, RZ, c[0x0][0x2cc], R2 ;  /* 0x0000b300ff001a19 */ /* 0x000fca0000011602 */
[----:B------:R-:W2:Y:S04]  /*11420*/  SHFL.IDX PT, R2, R0, RZ, 0x1c1f ;  /* 0x001c1fff00027589 */ /* 0x000ea800000e0000 */
[----:B------:R3:W1:Y:S01]  /*11430*/  SHFL.IDX PT, R8, R0, 0x1, 0x1c1f ;  /* 0x003c1f0000087f89 */ /* 0x00066200000e0000 */
[C---:B------:R-:W-:Y:S03]  /*11440*/  HMMA.16816.F32 R16, R4.reuse, R92, R16 ;  /* 0x0000005c0410723c */ /* 0x040fe60000001810 */
[----:B------:R-:W-:Y:S04]  /*11450*/  LDSM.16.MT88.4 R60, [R186+0x2000] ;  /* 0x00200000ba3c783b */ /* 0x000fe80000004200 */
[----:B------:R-:W-:Y:S01]  /*11460*/  LDSM.16.MT88.4 R72, [R186+0x2800] ;  /* 0x00280000ba48783b */ /* 0x000fe20000004200 */
[----:B------:R-:W-:Y:S01]  /*11470*/  HMMA.16816.F32 R24, R4, R94, R44 ;  /* 0x0000005e0418723c */ /* 0x000fe2000000182c */
[----:B---3--:R-:W-:-:S04]  /*11480*/  IMAD.MOV.U32 R0, RZ, RZ, 0x1 ;  /* 0x00000001ff007424 */ /* 0x008fc800078e00ff */
[----:B------:R-:W-:-:S05]  /*11490*/  IMAD R0, R106, -0x40, R0 ;  /* 0xffffffc06a007824 */ /* 0x000fca00078e0200 */
[----:B------:R-:W-:-:S05]  /*114a0*/  IADD3 R0, -R251, R0, R248 ;  /* 0x00000000fb007210 */ /* 0x000fca0007ffe1f8 */
[----:B------:R-:W-:Y:S01]  /*114b0*/  IMAD.IADD R0, R0, 0x1, -R249 ;  /* 0x0000000100007824 */ /* 0x000fe200078e0af9 */
[----:B-1----:R-:W-:Y:S03]  /*114c0*/  HMMA.16816.F32 R40, R4, R56, R40 ;  /* 0x000000380428723c */ /* 0x002fe60000001828 */
[C---:B--2---:R-:W-:Y:S02]  /*114d0*/  IMAD.IADD R2, R0.reuse, 0x1, R2 ;  /* 0x0000000100027824 */ /* 0x044fe400078e0202 */
[----:B------:R-:W-:-:S03]  /*114e0*/  IMAD.IADD R0, R0, 0x1, R8 ;  /* 0x0000000100007824 */ /* 0x000fc600078e0208 */
[C---:B------:R-:W-:Y:S01]  /*114f0*/  IMNMX R2, R3.reuse, R2, PT ;  /* 0x0000000203027217 */ /* 0x040fe20003800200 */
[----:B------:R-:W-:Y:S01]  /*11500*/  HMMA.16816.F32 R36, R4, R48, R36 ;  /* 0x000000300424723c */ /* 0x000fe20000001824 */
[----:B------:R-:W-:Y:S02]  /*11510*/  IMNMX R0, R3, R0, PT ;  /* 0x0000000003007217 */ /* 0x000fe40003800200 */
[C---:B------:R-:W-:Y:S02]  /*11520*/  ISETP.GT.AND P3, PT, R2.reuse, RZ, PT ;  /* 0x000000ff0200720c */ /* 0x040fe40003f64270 */
[----:B------:R-:W-:-:S03]  /*11530*/  ISETP.GT.AND P2, PT, R2, 0x1, PT ;  /* 0x000000010200780c */ /* 0x000fc60003f44270 */
[C---:B------:R-:W-:Y:S01]  /*11540*/  HMMA.16816.F32 R52, R4.reuse, R58, R52 ;  /* 0x0000003a0434723c */ /* 0x040fe20000001834 */
[C---:B------:R-:W-:Y:S01]  /*11550*/  ISETP.GT.AND P1, PT, R0.reuse, RZ, PT ;  /* 0x000000ff0000720c */ /* 0x040fe20003f24270 */
[----:B------:R-:W-:Y:S06]  /*11560*/  LDSM.16.MT88.4 R56, [R187+0x800] ;  /* 0x00080000bb38783b */ /* 0x000fec0000004200 */
[C---:B------:R-:W-:Y:S08]  /*11570*/  HMMA.16816.F32 R48, R4.reuse, R50, R32 ;  /* 0x000000320430723c */ /* 0x040ff00000001820 */
[----:B------:R-:W-:Y:S01]  /*11580*/  HMMA.16816.F32 R32, R4, R12, R28 ;  /* 0x0000000c0420723c */ /* 0x000fe2000000181c */
[----:B------:R-:W-:-:S07]  /*11590*/  ISETP.GT.AND P0, PT, R0, 0x1, PT ;  /* 0x000000010000780c */ /* 0x000fce0003f04270 */
[----:B------:R-:W-:Y:S07]  /*115a0*/  HMMA.16816.F32 R28, R4, R14, R20 ;  /* 0x0000000e041c723c */ /* 0x000fee0000001814 */
[----:B------:R-:W-:Y:S02]  /*115b0*/  FSEL R5, R16, -INF , P3 ;  /* 0xff80000010057808 */ /* 0x000fe40001800000 */
[----:B------:R-:W-:Y:S02]  /*115c0*/  ISETP.GT.AND P3, PT, R2, 0x8, PT ;  /* 0x000000080200780c */ /* 0x000fe40003f64270 */
[----:B------:R-:W-:-:S02]  /*115d0*/  FSEL R6, R17, -INF , P2 ;  /* 0xff80000011067808 */ /* 0x000fc40001000000 */
[----:B------:R-:W-:Y:S02]  /*115e0*/  ISETP.GT.AND P2, PT, R2, 0x9, PT ;  /* 0x000000090200780c */ /* 0x000fe40003f44270 */
[----:B------:R-:W-:Y:S02]  /*115f0*/  FSEL R7, R24, -INF , P3 ;  /* 0xff80000018077808 */ /* 0x000fe40001800000 */
[----:B------:R-:W-:Y:S02]  /*11600*/  FMNMX.FTZ R3, R5, R6, !PT ;  /* 0x0000000605037209 */ /* 0x000fe40007810000 */
[----:B------:R-:W-:Y:S02]  /*11610*/  FSEL R14, R18, -INF , P1 ;  /* 0xff800000120e7808 */ /* 0x000fe40000800000 */
[----:B------:R-:W-:Y:S02]  /*11620*/  ISETP.GT.AND P1, PT, R0, 0x8, PT ;  /* 0x000000080000780c */ /* 0x000fe40003f24270 */
[----:B------:R-:W-:-:S02]  /*11630*/  FSEL R12, R25, -INF , P2 ;  /* 0xff800000190c7808 */ /* 0x000fc40001000000 */
[----:B------:R-:W-:Y:S02]  /*11640*/  ISETP.GT.AND P3, PT, R2, 0x10, PT ;  /* 0x000000100200780c */ /* 0x000fe40003f64270 */
[----:B------:R-:W-:Y:S02]  /*11650*/  FMNMX.FTZ R3, R7, R3, !PT ;  /* 0x0000000307037209 */ /* 0x000fe40007810000 */
[----:B------:R-:W-:Y:S02]  /*11660*/  FSEL R19, R19, -INF , P0 ;  /* 0xff80000013137808 */ /* 0x000fe40000000000 */
[----:B------:R-:W-:Y:S02]  /*11670*/  ISETP.GT.AND P0, PT, R0, 0x9, PT ;  /* 0x000000090000780c */ /* 0x000fe40003f04270 */
[----:B------:R-:W-:Y:S02]  /*11680*/  FSEL R16, R26, -INF , P1 ;  /* 0xff8000001a107808 */ /* 0x000fe40000800000 */
[----:B------:R-:W-:-:S02]  /*11690*/  ISETP.GT.AND P1, PT, R0, 0x10, PT ;  /* 0x000000100000780c */ /* 0x000fc40003f24270 */
[----:B------:R-:W-:Y:S02]  /*116a0*/  ISETP.GT.AND P2, PT, R2, 0x11, PT ;  /* 0x000000110200780c */ /* 0x000fe40003f44270 */
[----:B------:R-:W-:Y:S02]  /*116b0*/  FSEL R13, R40, -INF , P3 ;  /* 0xff800000280d7808 */ /* 0x000fe40001800000 */
[----:B------:R-:W-:Y:S02]  /*116c0*/  FMNMX.FTZ R3, R12, R3, !PT ;  /* 0x000000030c037209 */ /* 0x000fe40007810000 */
[----:B------:R-:W-:Y:S02]  /*116d0*/  FSEL R17, R27, -INF , P0 ;  /* 0xff8000001b117808 */ /* 0x000fe40000000000 */
[----:B------:R-:W-:Y:S02]  /*116e0*/  ISETP.GT.AND P0, PT, R0, 0x11, PT ;  /* 0x000000110000780c */ /* 0x000fe40003f04270 */
[----:B------:R-:W-:-:S02]  /*116f0*/  FSEL R22, R42, -INF , P1 ;  /* 0xff8000002a167808 */ /* 0x000fc40000800000 */
[----:B------:R-:W-:Y:S02]  /*11700*/  FSEL R20, R41, -INF , P2 ;  /* 0xff80000029147808 */ /* 0x000fe40001000000 */
[C---:B------:R-:W-:Y:S02]  /*11710*/  ISETP.GT.AND P1, PT, R2.reuse, 0x18, PT ;  /* 0x000000180200780c */ /* 0x040fe40003f24270 */
[----:B------:R-:W-:Y:S02]  /*11720*/  FMNMX.FTZ R3, R13, R3, !PT ;  /* 0x000000030d037209 */ /* 0x000fe40007810000 */
[----:B------:R-:W-:Y:S02]  /*11730*/  FSEL R23, R43, -INF , P0 ;  /* 0xff8000002b177808 */ /* 0x000fe40000000000 */
[----:B------:R-:W-:Y:S01]  /*11740*/  ISETP.GT.AND P0, PT, R2, 0x19, PT ;  /* 0x000000190200780c */ /* 0x000fe20003f04270 */
[----:B------:R-:W-:Y:S01]  /*11750*/  LDSM.16.MT88.4 R40, [R103] ;  /* 0x000000006728783b */ /* 0x000fe20000004200 */
[----:B------:R-:W-:-:S02]  /*11760*/  FSEL R18, R52, -INF , P1 ;  /* 0xff80000034127808 */ /* 0x000fc40000800000 */
[----:B------:R-:W-:Y:S02]  /*11770*/  FMNMX.FTZ R3, R20, R3, !PT ;  /* 0x0000000314037209 */ /* 0x000fe40007810000 */
[----:B------:R-:W-:Y:S02]  /*11780*/  ISETP.GT.AND P4, PT, R2, 0x20, PT ;  /* 0x000000200200780c */ /* 0x000fe40003f84270 */
[----:B------:R-:W-:Y:S02]  /*11790*/  FSEL R21, R53, -INF , P0 ;  /* 0xff80000035157808 */ /* 0x000fe40000000000 */
[----:B------:R-:W-:Y:S02]  /*117a0*/  FMNMX.FTZ R3, R18, R3, !PT ;  /* 0x0000000312037209 */ /* 0x000fe40007810000 */
[----:B------:R-:W-:Y:S02]  /*117b0*/  ISETP.GT.AND P3, PT, R2, 0x21, PT ;  /* 0x000000210200780c */ /* 0x000fe40003f64270 */
[----:B------:R-:W-:-:S02]  /*117c0*/  FSEL R91, R36, -INF , P4 ;  /* 0xff800000245b7808 */ /* 0x000fc40002000000 */
[----:B------:R-:W-:Y:S02]  /*117d0*/  FMNMX.FTZ R3, R21, R3, !PT ;  /* 0x0000000315037209 */ /* 0x000fe40007810000 */
[----:B------:R-:W-:Y:S02]  /*117e0*/  FMNMX.FTZ R4, R14, R19, !PT ;  /* 0x000000130e047209 */ /* 0x000fe40007810000 */
[----:B------:R-:W-:Y:S02]  /*117f0*/  ISETP.GT.AND P2, PT, R2, 0x28, PT ;  /* 0x000000280200780c */ /* 0x000fe40003f44270 */
[----:B------:R-:W-:Y:S02]  /*11800*/  FSEL R90, R37, -INF , P3 ;  /* 0xff800000255a7808 */ /* 0x000fe40001800000 */
[----:B------:R-:W-:Y:S02]  /*11810*/  FMNMX.FTZ R3, R91, R3, !PT ;  /* 0x000000035b037209 */ /* 0x000fe40007810000 */
[----:B------:R-:W-:-:S02]  /*11820*/  FMNMX.FTZ R4, R16, R4, !PT ;  /* 0x0000000410047209 */ /* 0x000fc40007810000 */
[----:B------:R-:W-:Y:S02]  /*11830*/  ISETP.GT.AND P1, PT, R2, 0x29, PT ;  /* 0x000000290200780c */ /* 0x000fe40003f24270 */
[----:B------:R-:W-:Y:S02]  /*11840*/  FSEL R89, R48, -INF , P2 ;  /* 0xff80000030597808 */ /* 0x000fe40001000000 */
[----:B------:R-:W-:Y:S02]  /*11850*/  FMNMX.FTZ R3, R90, R3, !PT ;  /* 0x000000035a037209 */ /* 0x000fe40007810000 */
[----:B------:R-:W-:Y:S02]  /*11860*/  FMNMX.FTZ R4, R17, R4, !PT ;  /* 0x0000000411047209 */ /* 0x000fe40007810000 */
[C---:B------:R-:W-:Y:S02]  /*11870*/  ISETP.GT.AND P0, PT, R2.reuse, 0x30, PT ;  /* 0x000000300200780c */ /* 0x040fe40003f04270 */
[----:B------:R-:W-:-:S02]  /*11880*/  ISETP.GT.AND P3, PT, R2, 0x31, PT ;  /* 0x000000310200780c */ /* 0x000fc40003f64270 */
[----:B------:R-:W-:Y:S02]  /*11890*/  FSEL R88, R49, -INF , P1 ;  /* 0xff80000031587808 */ /* 0x000fe40000800000 */
[C---:B------:R-:W-:Y:S02]  /*118a0*/  ISETP.GT.AND P4, PT, R2.reuse, 0x38, PT ;  /* 0x000000380200780c */ /* 0x040fe40003f84270 */
[----:B------:R-:W-:Y:S02]  /*118b0*/  ISETP.GT.AND P2, PT, R2, 0x39, PT ;  /* 0x000000390200780c */ /* 0x000fe40003f44270 */
[----:B------:R-:W-:Y:S02]  /*118c0*/  FMNMX.FTZ R3, R89, R3, !PT ;  /* 0x0000000359037209 */ /* 0x000fe40007810000 */
        /* <DEDUP_REMOVED lines=20> */
[----:B------:R-:W-:Y:S01]  /*11a10*/  ISETP.GT.AND P1, PT, R0, 0x28, PT ;  /* 0x000000280000780c */ /* 0x000fe20003f24270 */
[----:B------:R-:W-:Y:S01]  /*11a20*/  LDSM.16.MT88.4 R36, [R186+0x800] ;  /* 0x00080000ba24783b */ /* 0x000fe20000004200 */
[----:B------:R-:W-:Y:S02]  /*11a30*/  FMNMX.FTZ R2, R98, R2, !PT ;  /* 0x0000000262027209 */ /* 0x000fe40007810000 */
[----:B------:R-:W-:Y:S02]  /*11a40*/  FMNMX.FTZ R3, R84, R3, !PT ;  /* 0x0000000354037209 */ /* 0x000fe40007810000 */
[----:B------:R-:W-:Y:S02]  /*11a50*/  ISETP.GT.AND P0, PT, R0, 0x29, PT ;  /* 0x000000290000780c */ /* 0x000fe40003f04270 */
[----:B------:R-:W-:Y:S02]  /*11a60*/  FSEL R94, R50, -INF , P1 ;  /* 0xff800000325e7808 */ /* 0x000fe40000800000 */
[----:B------:R-:W-:Y:S01]  /*11a70*/  FMNMX.FTZ R2, R99, R2, !PT ;  /* 0x0000000263027209 */ /* 0x000fe20007810000 */
[----:B------:R-:W1:Y:S01]  /*11a80*/  SHFL.BFLY PT, R4, R3, 0x2, 0x1f ;  /* 0x0c401f0003047f89 */ /* 0x000e6200000e0000 */
[----:B------:R-:W-:-:S02]  /*11a90*/  FSEL R97, R51, -INF , P0 ;  /* 0xff80000033617808 */ /* 0x000fc40000000000 */
[----:B------:R-:W-:Y:S01]  /*11aa0*/  ISETP.GT.AND P1, PT, R0, 0x30, PT ;  /* 0x000000300000780c */ /* 0x000fe20003f24270 */
[----:B------:R-:W-:Y:S01]  /*11ab0*/  LDSM.16.MT88.4 R48, [R187] ;  /* 0x00000000bb30783b */ /* 0x000fe20000004200 */
[----:B------:R-:W-:Y:S02]  /*11ac0*/  FMNMX.FTZ R2, R94, R2, !PT ;  /* 0x000000025e027209 */ /* 0x000fe40007810000 */
[----:B------:R-:W-:Y:S02]  /*11ad0*/  ISETP.GT.AND P0, PT, R0, 0x31, PT ;  /* 0x000000310000780c */ /* 0x000fe40003f04270 */
[----:B------:R-:W-:Y:S02]  /*11ae0*/  FSEL R96, R34, -INF , P1 ;  /* 0xff80000022607808 */ /* 0x000fe40000800000 */
[----:B------:R-:W-:Y:S02]  /*11af0*/  FMNMX.FTZ R2, R97, R2, !PT ;  /* 0x0000000261027209 */ /* 0x000fe40007810000 */
[----:B------:R-:W-:-:S02]  /*11b00*/  FSEL R95, R35, -INF , P0 ;  /* 0xff800000235f7808 */ /* 0x000fc40000000000 */
[----:B------:R-:W-:Y:S01]  /*11b10*/  ISETP.GT.AND P1, PT, R0, 0x38, PT ;  /* 0x000000380000780c */ /* 0x000fe20003f24270 */
[----:B----4-:R-:W-:Y:S01]  /*11b20*/  LDSM.16.MT88.4 R32, [R176+0x800] ;  /* 0x00080000b020783b */ /* 0x010fe20000004200 */
[----:B------:R-:W-:Y:S02]  /*11b30*/  FMNMX.FTZ R2, R96, R2, !PT ;  /* 0x0000000260027209 */ /* 0x000fe40007810000 */
[----:B------:R-:W-:Y:S02]  /*11b40*/  ISETP.GT.AND P0, PT, R0, 0x39, PT ;  /* 0x000000390000780c */ /* 0x000fe40003f04270 */
[----:B------:R-:W-:Y:S02]  /*11b50*/  FSEL R93, R30, -INF , P1 ;  /* 0xff8000001e5d7808 */ /* 0x000fe40000800000 */
[----:B------:R-:W-:Y:S02]  /*11b60*/  FMNMX.FTZ R2, R95, R2, !PT ;  /* 0x000000025f027209 */ /* 0x000fe40007810000 */
[----:B------:R-:W-:-:S02]  /*11b70*/  FSEL R92, R31, -INF , P0 ;  /* 0xff8000001f5c7808 */ /* 0x000fc40000000000 */
        /* <DEDUP_REMOVED lines=12> */
[----:B------:R2:W-:Y:S01]  /*11c40*/  MUFU.EX2 R67, R0 ;  /* 0x0000000000437308 */ /* 0x0005e20000000800 */
[----:B-1----:R-:W-:Y:S01]  /*11c50*/  FMNMX.FTZ R8, R3, R4, !PT ;  /* 0x0000000403087209 */ /* 0x002fe20007810000 */
[----:B--2---:R-:W-:-:S06]  /*11c60*/  FFMA.FTZ R0, R6, c[0x0][0x2d0], -R2 ;  /* 0x0000b40006007a23 */ /* 0x004fcc0000010802 */
[----:B------:R1:W2:Y:S01]  /*11c70*/  MUFU.EX2 R66, R0 ;  /* 0x0000000000427308 */ /* 0x0002a20000000800 */
[--C-:B------:R-:W-:Y:S01]  /*11c80*/  FFMA.FTZ R3, R12, c[0x0][0x2d0], -R2.reuse ;  /* 0x0000b4000c037a23 */ /* 0x100fe20000010802 */
[----:B------:R-:W-:Y:S01]  /*11c90*/  FSETP.NEU.FTZ.AND P0, PT, R8, -INF , PT ;  /* 0xff8000000800780b */ /* 0x000fe20003f1d000 */
[----:B-1----:R-:W-:-:S05]  /*11ca0*/  FFMA.FTZ R0, R7, c[0x0][0x2d0], -R2 ;  /* 0x0000b40007007a23 */ /* 0x002fca0000010802 */
[----:B------:R1:W-:Y:S01]  /*11cb0*/  MUFU.EX2 R77, R3 ;  /* 0x00000003004d7308 */ /* 0x0003e20000000800 */
[----:B------:R-:W3:Y:S07]  /*11cc0*/  LDSM.16.MT88.4 R4, [R176] ;  /* 0x00000000b004783b */ /* 0x000eee0000004200 */
[----:B------:R4:W2:Y:S01]  /*11cd0*/  MUFU.EX2 R70, R0 ;  /* 0x0000000000467308 */ /* 0x0008a20000000800 */
[----:B-1----:R-:W-:Y:S02]  /*11ce0*/  FFMA.FTZ R3, R13, c[0x0][0x2d0], -R2 ;  /* 0x0000b4000d037a23 */ /* 0x002fe40000010802 */
[----:B----4-:R-:W-:-:S05]  /*11cf0*/  FMUL.FTZ R0, R8, c[0x0][0x2d0] ;  /* 0x0000b40008007a20 */ /* 0x010fca0000410000 */
[----:B------:R1:W-:Y:S01]  /*11d00*/  MUFU.EX2 R78, R3 ;  /* 0x00000003004e7308 */ /* 0x0003e20000000800 */
[----:B------:R-:W-:-:S05]  /*11d10*/  FSEL R0, R0, RZ, P0 ;  /* 0x000000ff00007208 */ /* 0x000fca0000000000 */
[--C-:B-1----:R-:W-:Y:S02]  /*11d20*/  FFMA.FTZ R3, R14, c[0x0][0x2d0], -R0.reuse ;  /* 0x0000b4000e037a23 */ /* 0x102fe40000010800 */
[----:B------:R-:W1:Y:S02]  /*11d30*/  LDSM.16.MT88.4 R12, [R186] ;  /* 0x00000000ba0c783b */ /* 0x000e640000004200 */
[----:B------:R4:W-:Y:S02]  /*11d40*/  MUFU.EX2 R65, R3 ;  /* 0x0000000300417308 */ /* 0x0009e40000000800 */
[----:B----4-:R-:W-:-:S06]  /*11d50*/  FFMA.FTZ R3, R19, c[0x0][0x2d0], -R0 ;  /* 0x0000b40013037a23 */ /* 0x010fcc0000010800 */
[----:B------:R4:W1:Y:S02]  /*11d60*/  MUFU.EX2 R64, R3 ;  /* 0x0000000300407308 */ /* 0x0008640000000800 */
[----:B----4-:R-:W-:-:S06]  /*11d70*/  FFMA.FTZ R3, R16, c[0x0][0x2d0], -R0 ;  /* 0x0000b40010037a23 */ /* 0x010fcc0000010800 */
[----:B------:R4:W-:Y:S02]  /*11d80*/  MUFU.EX2 R69, R3 ;  /* 0x0000000300457308 */ /* 0x0009e40000000800 */
[----:B----4-:R-:W-:-:S06]  /*11d90*/  FFMA.FTZ R3, R17, c[0x0][0x2d0], -R0 ;  /* 0x0000b40011037a23 */ /* 0x010fcc0000010800 */
[----:B------:R4:W1:Y:S02]  /*11da0*/  MUFU.EX2 R71, R3 ;  /* 0x0000000300477308 */ /* 0x0008640000000800 */
[----:B----4-:R-:W-:-:S06]  /*11db0*/  FFMA.FTZ R3, R20, c[0x0][0x2d0], -R2 ;  /* 0x0000b40014037a23 */ /* 0x010fcc0000010802 */
[----:B------:R4:W1:Y:S02]  /*11dc0*/  MUFU.EX2 R79, R3 ;  /* 0x00000003004f7308 */ /* 0x0008640000000800 */
[----:B----4-:R-:W-:-:S06]  /*11dd0*/  FFMA.FTZ R3, R18, c[0x0][0x2d0], -R2 ;  /* 0x0000b40012037a23 */ /* 0x010fcc0000010802 */
[----:B------:R4:W-:Y:S02]  /*11de0*/  MUFU.EX2 R82, R3 ;  /* 0x0000000300527308 */ /* 0x0009e40000000800 */
[----:B----4-:R-:W-:-:S06]  /*11df0*/  FFMA.FTZ R3, R21, c[0x0][0x2d0], -R2 ;  /* 0x0000b40015037a23 */ /* 0x010fcc0000010802 */
[----:B------:R4:W-:Y:S01]  /*11e00*/  MUFU.EX2 R83, R3 ;  /* 0x0000000300537308 */ /* 0x0009e20000000800 */
[----:B--2---:R-:W-:Y:S02]  /*11e10*/  F2FP.PACK_AB R16, R66, R67 ;  /* 0x000000434210723e */ /* 0x004fe400000000ff */
[----:B------:R-:W-:Y:S02]  /*11e20*/  F2FP.PACK_AB R18, R77, R70 ;  /* 0x000000464d12723e */ /* 0x000fe400000000ff */
[----:B-1----:R-:W-:Y:S01]  /*11e30*/  F2FP.PACK_AB R17, R64, R65 ;  /* 0x000000414011723e */ /* 0x002fe200000000ff */
[----:B----4-:R-:W-:-:S04]  /*11e40*/  FFMA.FTZ R3, R22, c[0x0][0x2d0], -R0 ;  /* 0x0000b40016037a23 */ /* 0x010fc80000010800 */
[----:B------:R1:W-:Y:S01]  /*11e50*/  MUFU.EX2 R68, R3 ;  /* 0x0000000300447308 */ /* 0x0003e20000000800 */
[----:B------:R-:W-:Y:S01]  /*11e60*/  F2FP.PACK_AB R19, R71, R69 ;  /* 0x000000454713723e */ /* 0x000fe200000000ff */
[----:B-1----:R-:W-:-:S06]  /*11e70*/  FFMA.FTZ R3, R23, c[0x0][0x2d0], -R0 ;  /* 0x0000b40017037a23 */ /* 0x002fcc0000010800 */
[----:B------:R1:W2:Y:S01]  /*11e80*/  MUFU.EX2 R76, R3 ;  /* 0x00000003004c7308 */ /* 0x0002a20000000800 */
[----:B---3--:R-:W-:Y:S01]  /*11e90*/  HMMA.16816.F32 R24, R16, R4, RZ ;  /* 0x000000041018723c */ /* 0x008fe200000018ff */
[----:B-1----:R-:W-:-:S06]  /*11ea0*/  FFMA.FTZ R3, R52, c[0x0][0x2d0], -R0 ;  /* 0x0000b40034037a23 */ /* 0x002fcc0000010800 */
[----:B------:R1:W-:Y:S01]  /*11eb0*/  MUFU.EX2 R81, R3 ;  /* 0x0000000300517308 */ /* 0x0003e20000000800 */
[----:B------:R-:W-:Y:S01]  /*11ec0*/  HMMA.16816.F32 R20, R16, R6, RZ ;  /* 0x000000061014723c */ /* 0x000fe200000018ff */
[----:B-1----:R-:W-:-:S07]  /*11ed0*/  FFMA.FTZ R3, R53, c[0x0][0x2d0], -R0 ;  /* 0x0000b40035037a23 */ /* 0x002fce0000010800 */
[C---:B------:R-:W-:Y:S01]  /*11ee0*/  HMMA.16816.F32 R44, R16.reuse, R12, RZ ;  /* 0x0000000c102c723c */ /* 0x040fe200000018ff */
[----:B-----5:R-:W1:Y:S01]  /*11ef0*/  LDSM.16.MT88.4 R52, [R107+0x800] ;  /* 0x000800006b34783b */ /* 0x020e620000004200 */
[----:B------:R-:W3:Y:S05]  /*11f00*/  MUFU.EX2 R80, R3 ;  /* 0x0000000300507308 */ /* 0x000eea0000000800 */
[----:B------:R-:W-:Y:S01]  /*11f10*/  F2FP.PACK_AB R12, R79, R78 ;  /* 0x0000004e4f0c723e */ /* 0x000fe200000000ff */
[----:B------:R-:W-:Y:S01]  /*11f20*/  HMMA.16816.F32 R28, R16, R14, RZ ;  /* 0x0000000e101c723c */ /* 0x000fe200000018ff */
[----:B--2---:R-:W-:-:S06]  /*11f30*/  F2FP.PACK_AB R13, R76, R68 ;  /* 0x000000444c0d723e */ /* 0x004fcc00000000ff */
[----:B------:R-:W-:Y:S02]  /*11f40*/  F2FP.PACK_AB R14, R83, R82 ;  /* 0x00000052530e723e */ /* 0x000fe400000000ff */
[----:B---3--:R-:W-:-:S07]  /*11f50*/  F2FP.PACK_AB R15, R80, R81 ;  /* 0x00000051500f723e */ /* 0x008fce00000000ff */
[C---:B------:R-:W-:Y:S08]  /*11f60*/  HMMA.16816.F32 R192, R12.reuse, R32, R24 ;  /* 0x000000200cc0723c */ /* 0x040ff00000001818 */
[----:B------:R-:W-:Y:S01]  /*11f70*/  HMMA.16816.F32 R128, R12, R34, R20 ;  /* 0x000000220c80723c */ /* 0x000fe20000001814 */
[----:B------:R-:W-:Y:S07]  /*11f80*/  LDSM.16.MT88.4 R32, [R176+0x2800] ;  /* 0x00280000b020783b */ /* 0x000fee0000004200 */
[C---:B------:R-:W-:Y:S08]  /*11f90*/  HMMA.16816.F32 R24, R16.reuse, R40, RZ ;  /* 0x000000281018723c */ /* 0x040ff000000018ff */
[C---:B------:R-:W-:Y:S01]  /*11fa0*/  HMMA.16816.F32 R20, R16.reuse, R42, RZ ;  /* 0x0000002a1014723c */ /* 0x040fe200000018ff */
[----:B------:R-:W2:Y:S07]  /*11fb0*/  LDSM.16.MT88.4 R40, [R176+0x2000] ;  /* 0x00200000b028783b */ /* 0x000eae0000004200 */
[----:B------:R-:W-:Y:S08]  /*11fc0*/  HMMA.16816.F32 R4, R16, R48, RZ ;  /* 0x000000301004723c */ /* 0x000ff000000018ff */
        /* <DEDUP_REMOVED lines=15> */
[C---:B------:R-:W-:Y:S01]  /*120c0*/  HMMA.16816.F32 R56, R12.reuse, R32, R24 ;  /* 0x000000200c38723c */ /* 0x040fe20000001818 */
[----:B------:R-:W2:Y:S07]  /*120d0*/  LDSM.16.MT88.4 R24, [R107+0x2800] ;  /* 0x002800006b18783b */ /* 0x000eae0000004200 */
[----:B----4-:R-:W-:Y:S08]  /*120e0*/  HMMA.16816.F32 R156, R12, R36, R4 ;  /* 0x000000240c9c723c */ /* 0x010ff00000001804 */
[C---:B-1----:R-:W-:Y:S08]  /*120f0*/  HMMA.16816.F32 R4, R16.reuse, R40, RZ ;  /* 0x000000281004723c */ /* 0x042ff000000018ff */
[----:B------:R-:W-:Y:S11]  /*12100*/  HMMA.16816.F32 R28, R16, R62, RZ ;  /* 0x0000003e101c723c */ /* 0x000ff600000018ff */
[----:B------:R-:W-:Y:S05]  /*12110*/  @!UPT UIADD3 URZ, URZ, URZ, URZ ;  /* 0x0000003f3f3ff290 */ /* 0x000fea000fffe03f */
[C---:B--2---:R-:W-:Y:S08]  /*12120*/  HMMA.16816.F32 R140, R12.reuse, R24, R4 ;  /* 0x000000180c8c723c */ /* 0x044ff00000001804 */
[----:B------:R-:W-:Y:S01]  /*12130*/  HMMA.16816.F32 R48, R12, R74, R28 ;  /* 0x0000004a0c30723c */ /* 0x000fe2000000181c */
[----:B------:R-:W1:Y:S07]  /*12140*/  LDSM.16.MT88.4 R28, [R186+0x4000] ;  /* 0x00400000ba1c783b */ /* 0x000e6e0000004200 */
[----:B------:R-:W-:Y:S11]  /*12150*/  HMMA.16816.F32 R4, R16, R42, RZ ;  /* 0x0000002a1004723c */ /* 0x000ff600000018ff */
[----:B------:R-:W-:Y:S11]  /*12160*/  @!UPT UIADD3 URZ, URZ, URZ, URZ ;  /* 0x0000003f3f3ff290 */ /* 0x000ff6000fffe03f */
[----:B------:R-:W-:Y:S02]  /*12170*/  @!UPT UIADD3 URZ, URZ, URZ, URZ ;  /* 0x0000003f3f3ff290 */ /* 0x000fe4000fffe03f */
[----:B------:R-:W-:Y:S01]  /*12180*/  HMMA.16816.F32 R132, R12, R26, R4 ;  /* 0x0000001a0c84723c */ /* 0x000fe20000001804 */
[----:B------:R-:W2:Y:S07]  /*12190*/  LDSM.16.MT88.4 R24, [R186+0x4800] ;  /* 0x00480000ba18783b */ /* 0x000eae0000004200 */
[----:B-1----:R-:W-:Y:S08]  /*121a0*/  HMMA.16816.F32 R4, R16, R28, RZ ;  /* 0x0000001c1004723c */ /* 0x002ff000000018ff */
[----:B------:R-:W-:Y:S08]  /*121b0*/  HMMA.16816.F32 R60, R12, R34, R20 ;  /* 0x000000220c3c723c */ /* 0x000ff00000001814 */
[----:B------:R-:W-:Y:S01]  /*121c0*/  HMMA.16816.F32 R20, R16, R46, RZ ;  /* 0x0000002e1014723c */ /* 0x000fe200000018ff */
[----:B------:R-:W-:-:S07]  /*121d0*/  FADD.FTZ R3, R67, R66 ;  /* 0x0000004243037221 */ /* 0x000fce0000010000 */
[----:B--2---:R-:W-:Y:S08]  /*121e0*/  HMMA.16816.F32 R124, R12, R24, R4 ;  /* 0x000000180c7c723c */ /* 0x004ff00000001804 */
[----:B------:R-:W-:Y:S01]  /*121f0*/  HMMA.16816.F32 R4, R16, R30, RZ ;  /* 0x0000001e1004723c */ /* 0x000fe200000018ff */
[----:B------:R-:W-:-:S07]  /*12200*/  FADD.FTZ R3, R70, R3 ;  /* 0x0000000346037221 */ /* 0x000fce0000010000 */
[----:B------:R-:W-:Y:S07]  /*12210*/  HMMA.16816.F32 R72, R12, R38, R20 ;  /* 0x000000260c48723c */ /* 0x000fee0000001814 */
[----:B------:R-:W-:Y:S02]  /*12220*/  FADD.FTZ R21, R65, R64 ;  /* 0x0000004041157221 */ /* 0x000fe40000010000 */
[----:B------:R-:W-:Y:S02]  /*12230*/  FADD.FTZ R20, R77, R3 ;  /* 0x000000034d147221 */ /* 0x000fe40000010000 */
[----:B------:R-:W-:-:S04]  /*12240*/  FADD.FTZ R21, R69, R21 ;  /* 0x0000001545157221 */ /* 0x000fc80000010000 */
[----:B------:R-:W-:Y:S01]  /*12250*/  FADD.FTZ R3, R71, R21 ;  /* 0x0000001547037221 */ /* 0x000fe20000010000 */
[----:B------:R-:W-:Y:S01]  /*12260*/  HMMA.16816.F32 R116, R12, R26, R4 ;  /* 0x0000001a0c74723c */ /* 0x000fe20000001804 */
[----:B------:R-:W-:Y:S06]  /*12270*/  LDSM.16.MT88.4 R24, [R176+0x4800] ;  /* 0x00480000b018783b */ /* 0x000fec0000004200 */
[----:B------:R-:W-:Y:S02]  /*12280*/  FADD.FTZ R4, R78, R20 ;  /* 0x000000144e047221 */ /* 0x000fe40000010000 */
[----:B------:R-:W1:Y:S02]  /*12290*/  LDSM.16.MT88.4 R20, [R176+0x4000] ;  /* 0x00400000b014783b */ /* 0x000e640000004200 */
[----:B------:R-:W-:-:S02]  /*122a0*/  FADD.FTZ R29, R79, R4 ;  /* 0x000000044f1d7221 */ /* 0x000fc40000010000 */
[----:B------:R-:W-:Y:S01]  /*122b0*/  FADD.FTZ R3, R68, R3 ;  /* 0x0000000344037221 */ /* 0x000fe20000010000 */
[----:B-1----:R-:W-:Y:S01]  /*122c0*/  HMMA.16816.F32 R4, R16, R20, RZ ;  /* 0x000000141004723c */ /* 0x002fe200000018ff */
[--C-:B------:R-:W-:Y:S02]  /*122d0*/  FFMA.FTZ R28, R91, c[0x0][0x2d0], -R2.reuse ;  /* 0x0000b4005b1c7a23 */ /* 0x100fe40000010802 */
[--C-:B------:R-:W-:Y:S11]  /*122e0*/  FFMA.FTZ R30, R90, c[0x0][0x2d0], -R2.reuse ;  /* 0x0000b4005a1e7a23 */ /* 0x100ff60000010802 */
[----:B------:R-:W-:Y:S10]  /*122f0*/  @!UPT UIADD3 URZ, URZ, URZ, URZ ;  /* 0x0000003f3f3ff290 */ /* 0x000ff4000fffe03f */
[----:B------:R-:W-:Y:S08]  /*12300*/  HMMA.16816.F32 R68, R12, R24, R4 ;  /* 0x000000180c44723c */ /* 0x000ff00000001804 */
[----:B------:R-:W-:Y:S01]  /*12310*/  HMMA.16816.F32 R4, R16, R22, RZ ;  /* 0x000000161004723c */ /* 0x000fe200000018ff */
[----:B------:R-:W-:Y:S02]  /*12320*/  FADD.FTZ R31, R76, R3 ;  /* 0x000000034c1f7221 */ /* 0x000fe40000010000 */
[--C-:B------:R-:W-:Y:S01]  /*12330*/  FFMA.FTZ R32, R89, c[0x0][0x2d0], -R2.reuse ;  /* 0x0000b40059207a23 */ /* 0x100fe20000010802 */
[----:B------:R-:W1:Y:S01]  /*12340*/  MUFU.EX2 R3, R28 ;  /* 0x0000001c00037308 */ /* 0x000e620000000800 */
[----:B------:R-:W-:-:S02]  /*12350*/  FFMA.FTZ R33, R88, c[0x0][0x2d0], -R2 ;  /* 0x0000b40058217a23 */ /* 0x000fc40000010802 */
[--C-:B------:R-:W-:Y:S02]  /*12360*/  FFMA.FTZ R40, R87, c[0x0][0x2d0], -R2.reuse ;  /* 0x0000b40057287a23 */ /* 0x100fe40000010802 */
[--C-:B------:R-:W-:Y:S02]  /*12370*/  FFMA.FTZ R41, R86, c[0x0][0x2d0], -R2.reuse ;  /* 0x0000b40056297a23 */ /* 0x100fe40000010802 */
[--C-:B------:R-:W-:Y:S02]  /*12380*/  FFMA.FTZ R42, R85, c[0x0][0x2d0], -R2.reuse ;  /* 0x0000b400552a7a23 */ /* 0x100fe40000010802 */
[----:B------:R-:W-:Y:S02]  /*12390*/  FFMA.FTZ R43, R84, c[0x0][0x2d0], -R2 ;  /* 0x0000b400542b7a23 */ /* 0x000fe40000010802 */
[----:B------:R2:W-:Y:S01]  /*123a0*/  MUFU.EX2 R2, R30 ;  /* 0x0000001e00027308 */ /* 0x0005e20000000800 */
[----:B------:R-:W-:Y:S01]  /*123b0*/  FFMA.FTZ R35, R94, c[0x0][0x2d0], -R0 ;  /* 0x0000b4005e237a23 */ /* 0x000fe20000010800 */
[----:B------:R-:W-:Y:S07]  /*123c0*/  LDSM.16.MT88.4 R84, [R176+0x5800] ;  /* 0x00580000b054783b */ /* 0x000fee0000004200 */
[----:B------:R-:W-:Y:S01]  /*123d0*/  HMMA.16816.F32 R152, R12, R26, R4 ;  /* 0x0000001a0c98723c */ /* 0x000fe20000001804 */
[----:B------:R-:W-:Y:S01]  /*123e0*/  MUFU.EX2 R20, R32 ;  /* 0x0000002000147308 */ /* 0x000fe20000000800 */
[----:B------:R-:W-:Y:S05]  /*123f0*/  LDSM.16.MT88.4 R24, [R187+0x4800] ;  /* 0x00480000bb18783b */ /* 0x000fea0000004200 */
[----:B------:R-:W-:-:S02]  /*12400*/  FADD.FTZ R4, R82, R29 ;  /* 0x0000001d52047221 */ /* 0x000fc40000010000 */
[----:B------:R-:W-:Y:S02]  /*12410*/  FADD.FTZ R5, R81, R31 ;  /* 0x0000001f51057221 */ /* 0x000fe40000010000 */
[----:B--2---:R-:W2:Y:S01]  /*12420*/  LDSM.16.MT88.4 R28, [R187+0x4000] ;  /* 0x00400000bb1c783b */ /* 0x004ea20000004200 */
[--C-:B------:R-:W-:Y:S02]  /*12430*/  FFMA.FTZ R6, R98, c[0x0][0x2d0], -R0.reuse ;  /* 0x0000b40062067a23 */ /* 0x100fe40000010800 */
[----:B------:R-:W-:Y:S02]  /*12440*/  FADD.FTZ R22, R80, R5 ;  /* 0x0000000550167221 */ /* 0x000fe40000010000 */
[----:B------:R-:W-:Y:S02]  /*12450*/  FFMA.FTZ R5, R99, c[0x0][0x2d0], -R0 ;  /* 0x0000b40063057a23 */ /* 0x000fe40000010800 */
[----:B------:R-:W3:Y:S01]  /*12460*/  MUFU.EX2 R6, R6 ;  /* 0x0000000600067308 */ /* 0x000ee20000000800 */
[----:B------:R-:W-:-:S07]  /*12470*/  FADD.FTZ R4, R83, R4 ;  /* 0x0000000453047221 */ /* 0x000fce0000010000 */
[----:B------:R-:W4:Y:S08]  /*12480*/  MUFU.EX2 R5, R5 ;  /* 0x0000000500057308 */ /* 0x000f300000000800 */
[----:B------:R4:W5:Y:S01]  /*12490*/  MUFU.EX2 R7, R33 ;  /* 0x0000002100077308 */ /* 0x0009620000000800 */
[----:B-1----:R-:W-:Y:S02]  /*124a0*/  FADD.FTZ R4, R3, R4 ;  /* 0x0000000403047221 */ /* 0x002fe40000010000 */
[----:B------:R-:W-:-:S02]  /*124b0*/  FFMA.FTZ R34, R97, c[0x0][0x2d0], -R0 ;  /* 0x0000b40061227a23 */ /* 0x000fc40000010800 */
[--C-:B------:R-:W-:Y:S02]  /*124c0*/  FFMA.FTZ R37, R96, c[0x0][0x2d0], -R0.reuse ;  /* 0x0000b40060257a23 */ /* 0x100fe40000010800 */
[--C-:B------:R-:W-:Y:S02]  /*124d0*/  FFMA.FTZ R36, R95, c[0x0][0x2d0], -R0.reuse ;  /* 0x0000b4005f247a23 */ /* 0x100fe40000010800 */
[--C-:B------:R-:W-:Y:S02]  /*124e0*/  FFMA.FTZ R39, R93, c[0x0][0x2d0], -R0.reuse ;  /* 0x0000b4005d277a23 */ /* 0x100fe40000010800 */
[----:B------:R-:W-:Y:S02]  /*124f0*/  FFMA.FTZ R38, R92, c[0x0][0x2d0], -R0 ;  /* 0x0000b4005c267a23 */ /* 0x000fe40000010800 */
[----:B---3--:R-:W-:Y:S02]  /*12500*/  FADD.FTZ R0, R6, R22 ;  /* 0x0000001606007221 */ /* 0x008fe40000010000 */
[C---:B------:R-:W-:Y:S01]  /*12510*/  FADD.FTZ R21, R2.reuse, R4 ;  /* 0x0000000402157221 */ /* 0x040fe20000010000 */
[----:B------:R-:W-:Y:S01]  /*12520*/  F2FP.PACK_AB R4, R2, R3 ;  /* 0x000000030204723e */ /* 0x000fe200000000ff */
[C---:B----4-:R-:W-:Y:S01]  /*12530*/  FADD.FTZ R33, R5.reuse, R0 ;  /* 0x0000000005217221 */ /* 0x050fe20000010000 */
[----:B------:R-:W-:Y:S01]  /*12540*/  F2FP.PACK_AB R5, R5, R6 ;  /* 0x000000060505723e */ /* 0x000fe200000000ff */
[----:B------:R-:W-:Y:S01]  /*12550*/  FADD.FTZ R2, R20, R21 ;  /* 0x0000001514027221 */ /* 0x000fe20000010000 */
[----:B-----5:R-:W-:-:S02]  /*12560*/  F2FP.PACK_AB R6, R7, R20 ;  /* 0x000000140706723e */ /* 0x020fc400000000ff */
[C---:B--2---:R-:W-:Y:S01]  /*12570*/  HMMA.16816.F32 R20, R16.reuse, R28, RZ ;  /* 0x0000001c1014723c */ /* 0x044fe200000018ff */
[----:B------:R-:W-:Y:S02]  /*12580*/  FADD.FTZ R32, R7, R2 ;  /* 0x0000000207207221 */ /* 0x000fe40000010000 */
[----:B------:R-:W1:Y:S05]  /*12590*/  MUFU.EX2 R2, R35 ;  /* 0x0000002300027308 */ /* 0x000e6a0000000800 */
[----:B------:R-:W-:Y:S03]  /*125a0*/  HMMA.16816.F32 R28, R16, R30, RZ ;  /* 0x0000001e101c723c */ /* 0x000fe600000018ff */
[----:B------:R-:W-:Y:S08]  /*125b0*/  MUFU.EX2 R0, R34 ;  /* 0x0000002200007308 */ /* 0x000ff00000000800 */
[----:B------:R-:W-:Y:S05]  /*125c0*/  MUFU.EX2 R3, R41 ;  /* 0x0000002900037308 */ /* 0x000fea0000000800 */
[----:B------:R-:W-:Y:S03]  /*125d0*/  HMMA.16816.F32 R52, R12, R24, R20 ;  /* 0x000000180c34723c */ /* 0x000fe60000001814 */
[----:B------:R-:W2:Y:S01]  /*125e0*/  MUFU.EX2 R20, R40 ;  /* 0x0000002800147308 */ /* 0x000ea20000000800 */
[----:B-1----:R-:W-:-:S07]  /*125f0*/  FADD.FTZ R7, R2, R33 ;  /* 0x0000002102077221 */ /* 0x002fce0000010000 */
[----:B------:R-:W-:Y:S08]  /*12600*/  MUFU.EX2 R24, R42 ;  /* 0x0000002a00187308 */ /* 0x000ff00000000800 */
[----:B------:R-:W1:Y:S01]  /*12610*/  MUFU.EX2 R22, R37 ;  /* 0x0000002500167308 */ /* 0x000e620000000800 */
[----:B--2---:R-:W-:Y:S01]  /*12620*/  FADD.FTZ R25, R20, R32 ;  /* 0x0000002014197221 */ /* 0x004fe20000010000 */
[----:B------:R-:W-:Y:S06]  /*12630*/  HMMA.16816.F32 R44, R12, R26, R28 ;  /* 0x0000001a0c2c723c */ /* 0x000fec000000181c */
[----:B------:R-:W2:Y:S01]  /*12640*/  MUFU.EX2 R21, R36 ;  /* 0x0000002400157308 */ /* 0x000ea20000000800 */
[----:B------:R-:W-:-:S07]  /*12650*/  FADD.FTZ R26, R0, R7 ;  /* 0x00000007001a7221 */ /* 0x000fce0000010000 */
[----:B------:R-:W3:Y:S01]  /*12660*/  MUFU.EX2 R23, R43 ;  /* 0x0000002b00177308 */ /* 0x000ee20000000800 */
[----:B------:R-:W-:Y:S01]  /*12670*/  F2FP.PACK_AB R7, R0, R2 ;  /* 0x000000020007723e */ /* 0x000fe200000000ff */
[C---:B------:R-:W-:Y:S02]  /*12680*/  FADD.FTZ R2, R3.reuse, R25 ;  /* 0x0000001903027221 */ /* 0x040fe40000010000 */
[----:B-1----:R-:W-:Y:S02]  /*12690*/  FADD.FTZ R0, R22, R26 ;  /* 0x0000001a16007221 */ /* 0x002fe40000010000 */
[----:B------:R-:W-:Y:S01]  /*126a0*/  FADD.FTZ R2, R24, R2 ;  /* 0x0000000218027221 */ /* 0x000fe20000010000 */
[----:B------:R-:W-:Y:S01]  /*126b0*/  F2FP.PACK_AB R100, R3, R20 ;  /* 0x000000140364723e */ /* 0x000fe200000000ff */
[C---:B--2---:R-:W-:Y:S01]  /*126c0*/  FADD.FTZ R3, R21.reuse, R0 ;  /* 0x0000000015037221 */ /* 0x044fe20000010000 */
[----:B------:R-:W-:Y:S01]  /*126d0*/  F2FP.PACK_AB R101, R21, R22 ;  /* 0x000000161565723e */ /* 0x000fe200000000ff */
[C---:B---3--:R-:W-:Y:S01]  /*126e0*/  FADD.FTZ R220, R23.reuse, R2 ;  /* 0x0000000217dc7221 */ /* 0x048fe20000010000 */
[----:B------:R-:W-:-:S02]  /*126f0*/  F2FP.PACK_AB R102, R23, R24 ;  /* 0x000000181766723e */ /* 0x000fc400000000ff */
[----:B------:R-:W1:Y:S02]  /*12700*/  LDSM.16.MT88.4 R20, [R103+0x4000] ;  /* 0x004000006714783b */ /* 0x000e640000004200 */
[C---:B-1----:R-:W-:Y:S08]  /*12710*/  HMMA.16816.F32 R24, R16.reuse, R20, RZ ;  /* 0x000000141018723c */ /* 0x042ff000000018ff */
        /* <DEDUP_REMOVED lines=14> */
[----:B------:R-:W1:Y:S01]  /*12800*/  LDSM.16.MT88.4 R12, [R107+0x1000] ;  /* 0x001000006b0c783b */ /* 0x000e620000004200 */
[----:B------:R-:W-:Y:S08]  /*12810*/  MUFU.EX2 R2, R39 ;  /* 0x0000002700027308 */ /* 0x000ff00000000800 */
[----:B------:R2:W3:Y:S01]  /*12820*/  MUFU.EX2 R0, R38 ;  /* 0x0000002600007308 */ /* 0x0004e20000000800 */
[C---:B-1----:R-:W-:Y:S08]  /*12830*/  HMMA.16816.F32 R136, R4.reuse, R12, R168 ;  /* 0x0000000c0488723c */ /* 0x042ff000000018a8 */
[C---:B--2---:R-:W-:Y:S01]  /*12840*/  HMMA.16816.F32 R36, R4.reuse, R14, R160 ;  /* 0x0000000e0424723c */ /* 0x044fe200000018a0 */
        /* <DEDUP_REMOVED lines=11> */
[----:B---3--:R-:W-:Y:S01]  /*12900*/  F2FP.PACK_AB R103, R0, R2 ;  /* 0x000000020067723e */ /* 0x008fe200000000ff */
[----:B------:R-:W-:Y:S06]  /*12910*/  LDSM.16.MT88.4 R140, [R107+0x1800] ;  /* 0x001800006b8c783b */ /* 0x000fec0000004200 */
        /* <DEDUP_REMOVED lines=13> */
[----:B------:R-:W1:Y:S07]  /*129f0*/  LDSM.16.MT88.4 R44, [R186+0x3800] ;  /* 0x00380000ba2c783b */ /* 0x000e6e0000004200 */
[----:B------:R-:W-:Y:S01]  /*12a00*/  HMMA.16816.F32 R160, R4, R12, R52 ;  /* 0x0000000c04a0723c */ /* 0x000fe20000001834 */
[----:B------:R-:W2:Y:S04]  /*12a10*/  LDSM.16.MT88.4 R52, [R176+0x3800] ;  /* 0x00380000b034783b */ /* 0x000ea80000004200 */
[----:B------:R-:W-:Y:S03]  /*12a20*/  LDSM.16.MT88.4 R12, [R107+0x5000] ;  /* 0x005000006b0c783b */ /* 0x000fe60000004200 */
[C---:B-1----:R-:W-:Y:S08]  /*12a30*/  HMMA.16816.F32 R40, R100.reuse, R44, R40 ;  /* 0x0000002c6428723c */ /* 0x042ff00000001828 */
[C---:B------:R-:W-:Y:S08]  /*12a40*/  HMMA.16816.F32 R44, R100.reuse, R46, R48 ;  /* 0x0000002e642c723c */ /* 0x040ff00000001830 */
[C---:B--2---:R-:W-:Y:S08]  /*12a50*/  HMMA.16816.F32 R48, R100.reuse, R52, R56 ;  /* 0x000000346430723c */ /* 0x044ff00000001838 */
[C---:B------:R-:W-:Y:S01]  /*12a60*/  HMMA.16816.F32 R52, R100.reuse, R54, R60 ;  /* 0x000000366434723c */ /* 0x040fe2000000183c */
[----:B------:R-:W1:Y:S07]  /*12a70*/  LDSM.16.MT88.4 R60, [R187+0x3800] ;  /* 0x00380000bb3c783b */ /* 0x000e6e0000004200 */
[C---:B-1----:R-:W-:Y:S08]  /*12a80*/  HMMA.16816.F32 R56, R100.reuse, R60, R64 ;  /* 0x0000003c6438723c */ /* 0x042ff00000001840 */
[C---:B------:R-:W-:Y:S01]  /*12a90*/  HMMA.16816.F32 R64, R100.reuse, R68, R76 ;  /* 0x000000446440723c */ /* 0x040fe2000000184c */
[----:B------:R-:W1:Y:S07]  /*12aa0*/  LDSM.16.MT88.4 R76, [R186+0x5800] ;  /* 0x00580000ba4c783b */ /* 0x000e6e0000004200 */
[----:B------:R-:W-:Y:S08]  /*12ab0*/  HMMA.16816.F32 R60, R100, R62, R72 ;  /* 0x0000003e643c723c */ /* 0x000ff00000001848 */
[C---:B------:R-:W-:Y:S08]  /*12ac0*/  HMMA.16816.F32 R24, R4.reuse, R12, R24 ;  /* 0x0000000c0418723c */ /* 0x040ff00000001818 */
[----:B------:R-:W-:Y:S01]  /*12ad0*/  HMMA.16816.F32 R16, R4, R14, R16 ;  /* 0x0000000e0410723c */ /* 0x000fe20000001810 */
[----:B------:R-:W-:Y:S07]  /*12ae0*/  LDSM.16.MT88.4 R4, [R107+0x5800] ;  /* 0x005800006b04783b */ /* 0x000fee0000004200 */
[C---:B-1----:R-:W-:Y:S08]  /*12af0*/  HMMA.16816.F32 R72, R100.reuse, R76, R88 ;  /* 0x0000004c6448723c */ /* 0x042ff00000001858 */
[----:B------:R-:W-:Y:S01]  /*12b00*/  HMMA.16816.F32 R76, R100, R78, R92 ;  /* 0x0000004e644c723c */ /* 0x000fe2000000185c */
[----:B------:R-:W1:Y:S01]  /*12b10*/  LDSM.16.MT88.4 R92, [R187+0x5800] ;  /* 0x00580000bb5c783b */ /* 0x000e620000004200 */
[----:B------:R-:W-:-:S04]  /*12b20*/  FADD.FTZ R3, R2, R3 ;  /* 0x0000000302037221 */ /* 0x000fc80000010000 */
[----:B------:R-:W-:Y:S01]  /*12b30*/  FADD.FTZ R219, R0, R3 ;  /* 0x0000000300db7221 */ /* 0x000fe20000010000 */
[----:B------:R-:W-:-:S04]  /*12b40*/  IADD3 R0, R188, -0x3, RZ ;  /* 0xfffffffdbc007810 */ /* 0x000fc80007ffe0ff */
[----:B------:R-:W-:Y:S01]  /*12b50*/  ISETP.GE.AND P0, PT, R0, R225, PT ;  /* 0x000000e10000720c */ /* 0x000fe20003f06270 */
[C---:B------:R-:W-:Y:S01]  /*12b60*/  HMMA.16816.F32 R68, R100.reuse, R70, R80 ;  /* 0x000000466444723c */ /* 0x040fe20000001850 */
[----:B------:R-:W-:Y:S07]  /*12b70*/  BSSY B0, `(.L_x_2940) ;  /* 0x000005f000007945 */ /* 0x000fee0003800000 */
[C---:B------:R-:W-:Y:S08]  /*12b80*/  HMMA.16816.F32 R112, R100.reuse, R116, R112 ;  /* 0x000000746470723c */ /* 0x040ff00000001870 */
[C---:B------:R-:W-:Y:S08]  /*12b90*/  HMMA.16816.F32 R120, R100.reuse, R124, R120 ;  /* 0x0000007c6478723c */ /* 0x040ff00000001878 */
[C---:B------:R-:W-:Y:S08]  /*12ba0*/  HMMA.16816.F32 R128, R100.reuse, R132, R128 ;  /* 0x000000846480723c */ /* 0x040ff00000001880 */
[C---:B------:R-:W-:Y:S08]  /*12bb0*/  HMMA.16816.F32 R136, R100.reuse, R140, R136 ;  /* 0x0000008c6488723c */ /* 0x040ff00000001888 */
[C---:B------:R-:W-:Y:S08]  /*12bc0*/  HMMA.16816.F32 R80, R100.reuse, R84, R96 ;  /* 0x000000546450723c */ /* 0x040ff00000001860 */
        /* <DEDUP_REMOVED lines=15> */
[----:B------:R-:W-:-:S05]  /*12cc0*/  IADD3 R2, R2, -0x80, R230 ;  /* 0xffffff8002027810 */ /* 0x000fca0007ffe0e6 */
        /* <DEDUP_REMOVED lines=8> */
[----:B------:R-:W-:Y:S01]  /*12d50*/  IADD3 R0, -R0, RZ, RZ ;  /* 0x000000ff00007210 */ /* 0x000fe20007ffe1ff */
[C---:B------:R-:W-:Y:S01]  /*12d60*/  IMAD.SHL.U32 R17, R218.reuse, 0x2, RZ ;  /* 0x00000002da117824 */ /* 0x040fe200078e00ff */
[----:B------:R-:W-:Y:S01]  /*12d70*/  SHF.L.U64.HI R18, R218, 0x1, R228 ;  /* 0x00000001da127819 */ /* 0x000fe200000102e4 */
[----:B------:R-:W-:Y:S01]  /*12d80*/  IMAD.SHL.U32 R13, R216, 0x2, RZ ;  /* 0x00000002d80d7824 */ /* 0x000fe200078e00ff */
[C---:B------:R-:W-:Y:S01]  /*12d90*/  SHF.L.U64.HI R16, R215.reuse, 0x1, R229 ;  /* 0x00000001d7107819 */ /* 0x040fe200000102e5 */
[----:B------:R-:W-:Y:S01]  /*12da0*/  IMAD R197, R0, c[0x0][0x2b8], R2 ;  /* 0x0000ae0000c57a24 */ /* 0x000fe200078e0202 */
[----:B------:R-:W-:Y:S02]  /*12db0*/  SHF.L.U32 R15, R215, 0x1, RZ ;  /* 0x00000001d70f7819 */ /* 0x000fe400000006ff */
[----:B------:R-:W-:Y:S01]  /*12dc0*/  SHF.L.U64.HI R14, R216, 0x1, R217 ;  /* 0x00000001d80e7819 */ /* 0x000fe200000102d9 */
        /* <DEDUP_REMOVED lines=15> */
.L_x_3048:
[----:B------:R-:W-:Y:S05]  /*12ec0*/  BRA.DIV ~URZ, `(.L_x_2943) ;  /* 0x0000ce327f007947 */ /* 0x000fea000b800000 */
[----:B------:R-:W3:Y:S01]  /*12ed0*/  SHFL.IDX PT, R0, R12, RZ, 0x181f ;  /* 0x00181fff0c007589 */ /* 0x000ee200000e0000 */
[----:B------:R-:W-:Y:S02]  /*12ee0*/  ISETP.GE.AND P2, PT, R216, c[0x0][0x1d4], PT ;  /* 0x00007500d8007a0c */ /* 0x000fe40003f46270 */
[----:B------:R-:W-:-:S04]  /*12ef0*/  ISETP.GE.AND P1, PT, R215, c[0x0][0x1d4], PT ;  /* 0x00007500d7007a0c */ /* 0x000fc80003f26270 */
[----:B------:R-:W-:Y:S02]  /*12f00*/  SEL R7, RZ, 0x10, P1 ;  /* 0x00000010ff077807 */ /* 0x000fe40000800000 */
[----:B---3--:R-:W-:-:S05]  /*12f10*/  IADD3 R2, P0, R0, R13, RZ ;  /* 0x0000000d00027210 */ /* 0x008fca0007f1e0ff */
[----:B--2---:R-:W-:-:S05]  /*12f20*/  IMAD.X R3, R4, 0x1, R14, P0 ;  /* 0x0000000104037824 */ /* 0x004fca00000e060e */
[----:B------:R-:W-:Y:S01]  /*12f30*/  @!PT LDS RZ, [RZ] ;  /* 0x00000000fffff984 */ /* 0x000fe20000000800 */
[----:B------:R-:W-:Y:S01]  /*12f40*/  @!PT LDS RZ, [RZ] ;  /* 0x00000000fffff984 */ /* 0x000fe20000000800 */
[----:B------:R2:W-:Y:S02]  /*12f50*/  LDGSTS.E.BYPASS.LTC128B.128 [R144+0xc100], [R2.64], !P2 ;  /* 0x0c10000002907fae */ /* 0x0005e4000d101d48 */
[----:B--2---:R-:W-:-:S05]  /*12f60*/  IADD3 R2, P0, R0, R15, RZ ;  /* 0x0000000f00027210 */ /* 0x004fca0007f1e0ff */
[----:B------:R-:W-:Y:S01]  /*12f70*/  IMAD.X R3, R4, 0x1, R16, P0 ;  /* 0x0000000104037824 */ /* 0x000fe200000e0610 */
[----:B------:R-:W-:-:S04]  /*12f80*/  ISETP.GE.AND P0, PT, R218, c[0x0][0x1d4], PT ;  /* 0x00007500da007a0c */ /* 0x000fc80003f06270 */
[----:B------:R2:W-:Y:S01]  /*12f90*/  LDGSTS.E.BYPASS.LTC128B.128 [R144+0xe100], [R2.64], !P1 ;  /* 0x0e10000002907fae */ /* 0x0005e2000c901d48 */
[----:B------:R-:W-:Y:S02]  /*12fa0*/  SEL R6, RZ, 0x10, P0 ;  /* 0x00000010ff067807 */ /* 0x000fe40000000000 */
[----:B--2---:R-:W-:Y:S02]  /*12fb0*/  IADD3 R2, P3, R0, R17, RZ ;  /* 0x0000001100027210 */ /* 0x004fe40007f7e0ff */
[----:B------:R-:W2:Y:S03]  /*12fc0*/  SHFL.IDX PT, R0, R12, 0x1, 0x181f ;  /* 0x00381f000c007f89 */ /* 0x000ea600000e0000 */
[----:B------:R-:W-:Y:S02]  /*12fd0*/  IMAD.X R3, R4, 0x1, R18, P3 ;  /* 0x0000000104037824 */ /* 0x000fe400018e0612 */
[----:B------:R3:W4:Y:S04]  /*12fe0*/  SHFL.IDX PT, R4, R5, 0x1, 0x181f ;  /* 0x00381f0005047f89 */ /* 0x00072800000e0000 */
[----:B------:R1:W-:Y:S02]  /*12ff0*/  LDGSTS.E.BYPASS.LTC128B.128 [R144+0x10100], [R2.64], !P0 ;  /* 0x1010000002907fae */ /* 0x0003e4000c101d48 */
[----:B-1-3--:R-:W-:-:S04]  /*13000*/  SEL R5, RZ, 0x10, P2 ;  /* 0x00000010ff057807 */ /* 0x00afc80001000000 */
.L_x_3049:
[C---:B--2---:R-:W-:Y:S02]  /*13010*/  IADD3 R2, -R5.reuse, 0x10, RZ ;  /* 0x0000001005027810 */ /* 0x044fe40007ffe1ff */
[----:B------:R-:W-:-:S02]  /*13020*/  ISETP.NE.U32.AND P2, PT, R5, RZ, PT ;  /* 0x000000ff0500720c */ /* 0x000fc40003f45070 */
[----:B------:R-:W-:Y:S02]  /*13030*/  LOP3.LUT R2, R2, 0xf, RZ, 0xc0, !PT ;  /* 0x0000000f02027812 */ /* 0x000fe400078ec0ff */
[----:B------:R-:W-:Y:S02]  /*13040*/  ISETP.NE.U32.AND P3, PT, R7, RZ, PT ;  /* 0x000000ff0700720c */ /* 0x000fe40003f65070 */
[----:B------:R-:W-:-:S04]  /*13050*/  IADD3 R2, P1, P0, R2, R0, R13 ;  /* 0x0000000002027210 */ /* 0x000fc8000783e00d */
[----:B----4-:R-:W-:-:S05]  /*13060*/  IADD3.X R3, RZ, R4, R14, P1, P0 ;  /* 0x00000004ff037210 */ /* 0x010fca0000fe040e */
[----:B------:R-:W-:Y:S01]  /*13070*/  @!PT LDS RZ, [RZ] ;  /* 0x00000000fffff984 */ /* 0x000fe20000000800 */
[----:B------:R-:W-:Y:S01]  /*13080*/  @!PT LDS RZ, [RZ] ;  /* 0x00000000fffff984 */ /* 0x000fe20000000800 */
[----:B------:R-:W-:Y:S01]  /*13090*/  @!PT LDS RZ, [RZ] ;  /* 0x00000000fffff984 */ /* 0x000fe20000000800 */
[----:B------:R1:W-:Y:S01]  /*130a0*/  LDGSTS.E.BYPASS.LTC128B.128.ZFILL [R144+0xd100], [R2.64], P2 ;  /* 0x0d10000002907fae */ /* 0x0003e20009141d48 */
[----:B------:R-:W-:Y:S02]  /*130b0*/  ISETP.NE.U32.AND P2, PT, R6, RZ, PT ;  /* 0x000000ff0600720c */ /* 0x000fe40003f45070 */
[----:B-1----:R-:W-:-:S04]  /*130c0*/  IADD3 R2, -R7, 0x10, RZ ;  /* 0x0000001007027810 */ /* 0x002fc80007ffe1ff */
[----:B------:R-:W-:Y:S02]  /*130d0*/  LOP3.LUT R3, R2, 0xf, RZ, 0xc0, !PT ;  /* 0x0000000f02037812 */ /* 0x000fe400078ec0ff */
[----:B------:R-:W-:Y:S02]  /*130e0*/  IADD3 R2, -R6, 0x10, RZ ;  /* 0x0000001006027810 */ /* 0x000fe40007ffe1ff */
[----:B------:R-:W-:Y:S02]  /*130f0*/  IADD3 R6, P1, P0, R3, R0, R15 ;  /* 0x0000000003067210 */ /* 0x000fe4000783e00f */
[----:B------:R-:W-:Y:S02]  /*13100*/  LOP3.LUT R2, R2, 0xf, RZ, 0xc0, !PT ;  /* 0x0000000f02027812 */ /* 0x000fe400078ec0ff */
[----:B------:R-:W-:Y:S02]  /*13110*/  IADD3.X R7, RZ, R4, R16, P1, P0 ;  /* 0x00000004ff077210 */ /* 0x000fe40000fe0410 */
[----:B------:R-:W-:-:S03]  /*13120*/  IADD3 R2, P1, P0, R2, R0, R17 ;  /* 0x0000000002027210 */ /* 0x000fc6000783e011 */
[----:B------:R1:W-:Y:S01]  /*13130*/  LDGSTS.E.BYPASS.LTC128B.128.ZFILL [R144+0xf100], [R6.64], P3 ;  /* 0x0f10000006907fae */ /* 0x0003e20009941d48 */
[----:B------:R-:W-:-:S05]  /*13140*/  IADD3.X R3, RZ, R4, R18, P1, P0 ;  /* 0x00000004ff037210 */ /* 0x000fca0000fe0412 */
[----:B------:R1:W-:Y:S04]  /*13150*/  LDGSTS.E.BYPASS.LTC128B.128.ZFILL [R144+0x11100], [R2.64], P2 ;  /* 0x1110000002907fae */ /* 0x0003e80009141d48 */
.L_x_2941:
[----:B------:R-:W-:Y:S05]  /*13160*/  BSYNC B0 ;  /* 0x0000000000007941 */ /* 0x000fea0003800000 */
.L_x_2940:
[----:B------:R-:W2:Y:S01]  /*13170*/  LDL R0, [R1+0x4] ;  /* 0x0000040001007983 */ /* 0x000ea20000100800 */
[----:B-1----:R-:W-:-:S03]  /*13180*/  IMAD.MOV.U32 R2, RZ, RZ, c[0x0][0x2c4] ;  /* 0x0000b100ff027624 */ /* 0x002fc600078e00ff */
[----:B------:R-:W0:Y:S02]  /*13190*/  LDGDEPBAR ;  /* 0x00000000000079af */ /* 0x000e240000000000 */
[----:B------:R-:W-:Y:S02]  /*131a0*/  ISETP.NE.AND P0, PT, R2, 0x1, PT ;  /* 0x000000010200780c */ /* 0x000fe40003f05270 */
[----:B------:R-:W-:Y:S01]  /*131b0*/  IADD3 R188, R188, -0x2, RZ ;  /* 0xfffffffebcbc7810 */ /* 0x000fe20007ffe0ff */
[----:B------:R-:W-:Y:S02]  /*131c0*/  IMAD.MOV.U32 R177, RZ, RZ, 0x1 ;  /* 0x00000001ffb17424 */ /* 0x000fe400078e00ff */
[----:B------:R-:W-:-:S08]  /*131d0*/  IMAD.MOV.U32 R213, RZ, RZ, RZ ;  /* 0x000000ffffd57224 */ /* 0x000fd000078e00ff */
[----:B--2---:R-:W-:-:S05]  /*131e0*/  @P0 IMAD.HI.U32 R2, R0, c[0x0][0x2c8], RZ ;  /* 0x0000b20000020a27 */ /* 0x004fca00078e00ff */
[----:B------:R-:W-:-:S04]  /*131f0*/  @P0 SHF.R.U32.HI R0, RZ, c[0x0][0x2cc], R2 ;  /* 0x0000b300ff000a19 */ /* 0x000fc80000011602 */
        /* <DEDUP_REMOVED lines=11> */
.L_x_2953:
        /* <DEDUP_REMOVED lines=40> */
.L_x_3050:
        /* <DEDUP_REMOVED lines=22> */
.L_x_3051:
[C---:B------:R-:W-:Y:S02]  /*13690*/  IADD3 R3, -R6.reuse, 0x10, RZ ;  /* 0x0000001006037810 */ /* 0x040fe40007ffe1ff */
[----:B------:R-:W-:Y:S02]  /*136a0*/  ISETP.NE.U32.AND P2, PT, R6, RZ, PT ;  /* 0x000000ff0600720c */ /* 0x000fe40003f45070 */
[----:B------:R-:W-:Y:S02]  /*136b0*/  LOP3.LUT R3, R3, 0xf, RZ, 0xc0, !PT ;  /* 0x0000000f03037812 */ /* 0x000fe400078ec0ff */
[C---:B------:R-:W-:Y:S02]  /*136c0*/  ISETP.NE.U32.AND P3, PT, R16.reuse, RZ, PT ;  /* 0x000000ff1000720c */ /* 0x040fe40003f65070 */
        /* <DEDUP_REMOVED lines=17> */
.L_x_2946:
[----:B------:R-:W-:Y:S05]  /*137e0*/  BSYNC B0 ;  /* 0x0000000000007941 */ /* 0x000fea0003800000 */
.L_x_2945:
[----:B------:R-:W0:Y:S01]  /*137f0*/  LDGDEPBAR ;  /* 0x00000000000079af */ /* 0x000e220000000000 */
[----:B------:R-:W-:Y:S01]  /*13800*/  WARPSYNC 0xffffffff ;  /* 0xffffffff00007948 */ /* 0x000fe20003800000 */
[C---:B--23--:R-:W-:Y:S01]  /*13810*/  HMMA.16816.F32 R4, R36.reuse, R12, RZ ;  /* 0x0000000c2404723c */ /* 0x04cfe200000018ff */
[----:B------:R-:W-:Y:S01]  /*13820*/  MOV R189, c[0x0][0x2c4] ;  /* 0x0000b10000bd7a02 */ /* 0x000fe20000000f00 */
[----:B------:R-:W-:Y:S02]  /*13830*/  BSSY B0, `(.L_x_2949) ;  /* 0x00002d3000007945 */ /* 0x000fe40003800000 */
[-C--:B------:R-:W-:Y:S02]  /*13840*/  IADD3 R3, R178, R0.reuse, RZ ;  /* 0x00000000b2037210 */ /* 0x080fe40007ffe0ff */
[CC--:B------:R-:W-:Y:S02]  /*13850*/  IADD3 R8, R179.reuse, R0.reuse, RZ ;  /* 0x00000000b3087210 */ /* 0x0c0fe40007ffe0ff */
[C---:B------:R-:W-:Y:S01]  /*13860*/  HMMA.16816.F32 R12, R36.reuse, R14, RZ ;  /* 0x0000000e240c723c */ /* 0x040fe200000018ff */
[----:B------:R-:W-:Y:S02]  /*13870*/  IADD3 R2, R179, R0, R178 ;  /* 0x00000000b3027210 */ /* 0x000fe40007ffe0b2 */
[----:B------:R-:W-:Y:S02]  /*13880*/  ISETP.NE.AND P0, PT, R189, 0x1, PT ;  /* 0x00000001bd00780c */ /* 0x000fe40003f05270 */
[----:B------:R-:W-:Y:S03]  /*13890*/  SHF.L.U32 R214, R188, 0x6, RZ ;  /* 0x00000006bcd67819 */ /* 0x000fe600000006ff */
        /* <DEDUP_REMOVED lines=168> */
[----:B------:R-:W-:Y:S02]  /*14320*/  FSEL R159, R16, -INF , P3 ;  /* 0xff800000109f7808 */ /* 0x000fe40001800000 */
[----:B------:R-:W-:Y:S02]  /*14330*/  ISETP.GT.AND P2, PT, R2, 0x11, PT ;  /* 0x000000110200780c */ /* 0x000fe40003f44270 */
[----:B------:R-:W-:Y:S02]  /*14340*/  FMNMX.FTZ R3, R4, R3, !PT ;  /* 0x0000000304037209 */ /* 0x000fe40007810000 */
[----:B------:R-:W-:Y:S02]  /*14350*/  ISETP.GT.AND P1, PT, R0, RZ, PT ;  /* 0x000000ff0000720c */ /* 0x000fe40003f24270 */
[----:B------:R-:W-:Y:S02]  /*14360*/  FSEL R168, R17, -INF , P2 ;  /* 0xff80000011a87808 */ /* 0x000fe40001000000 */
[----:B------:R-:W-:Y:S02]  /*14370*/  FSEL R154, R6, -INF , P1 ;  /* 0xff800000069a7808 */ /* 0x000fe40000800000 */
[----:B------:R-:W-:Y:S02]  /*14380*/  ISETP.GT.AND P1, PT, R0, 0x8, PT ;  /* 0x000000080000780c */ /* 0x000fe40003f24270 */
[----:B------:R-:W-:Y:S02]  /*14390*/  ISETP.GT.AND P3, PT, R2, 0x18, PT ;  /* 0x000000180200780c */ /* 0x000fe40003f64270 */
[----:B------:R-:W-:Y:S02]  /*143a0*/  ISETP.GT.AND P0, PT, R0, 0x1, PT ;  /* 0x000000010000780c */ /* 0x000fe40003f04270 */
[----:B------:R-:W-:Y:S02]  /*143b0*/  FMNMX.FTZ R3, R159, R3, !PT ;  /* 0x000000039f037209 */ /* 0x000fe40007810000 */
[----:B------:R-:W-:Y:S02]  /*143c0*/  FSEL R153, R7, -INF , P0 ;  /* 0xff80000007997808 */ /* 0x000fe40000000000 */
[----:B------:R-:W-:Y:S02]  /*143d0*/  FSEL R7, R14, -INF , P1 ;  /* 0xff8000000e077808 */ /* 0x000fe40000800000 */
[----:B------:R-:W-:Y:S02]  /*143e0*/  ISETP.GT.AND P1, PT, R0, 0x10, PT ;  /* 0x000000100000780c */ /* 0x000fe40003f24270 */
[----:B------:R-:W-:Y:S02]  /*143f0*/  ISETP.GT.AND P2, PT, R2, 0x19, PT ;  /* 0x000000190200780c */ /* 0x000fe40003f44270 */
[----:B------:R-:W-:Y:S02]  /*14400*/  FSEL R164, R20, -INF , P3 ;  /* 0xff80000014a47808 */ /* 0x000fe40001800000 */
[----:B------:R-:W-:Y:S02]  /*14410*/  FMNMX.FTZ R3, R168, R3, !PT ;  /* 0x00000003a8037209 */ /* 0x000fe40007810000 */
        /* <DEDUP_REMOVED lines=22> */
[----:B------:R-:W-:Y:S02]  /*14580*/  ISETP.GT.AND P0, PT, R0, 0x9, PT ;  /* 0x000000090000780c */ /* 0x000fe40003f04270 */
[----:B------:R-:W-:Y:S02]  /*14590*/  FMNMX.FTZ R6, R153, R6, !PT ;  /* 0x0000000699067209 */ /* 0x000fe40007810000 */
[----:B------:R-:W-:Y:S02]  /*145a0*/  FSEL R201, R33, -INF , P2 ;  /* 0xff80000021c97808 */ /* 0x000fe40001000000 */
[----:B------:R-:W-:Y:S02]  /*145b0*/  ISETP.GT.AND P1, PT, R2, 0x38, PT ;  /* 0x000000380200780c */ /* 0x000fe40003f24270 */
[----:B------:R-:W-:Y:S02]  /*145c0*/  FMNMX.FTZ R3, R202, R3, !PT ;  /* 0x00000003ca037209 */ /* 0x000fe40007810000 */
[----:B------:R-:W-:Y:S02]  /*145d0*/  FSEL R15, R15, -INF , P0 ;  /* 0xff8000000f0f7808 */ /* 0x000fe40000000000 */
[----:B------:R-:W-:Y:S02]  /*145e0*/  FMNMX.FTZ R6, R7, R6, !PT ;  /* 0x0000000607067209 */ /* 0x000fe40007810000 */
[----:B------:R-:W-:Y:S02]  /*145f0*/  FSEL R198, R36, -INF , P1 ;  /* 0xff80000024c67808 */ /* 0x000fe40000800000 */
        /* <DEDUP_REMOVED lines=27> */
[----:B-1----:R-:W-:Y:S02]  /*147b0*/  FMNMX.FTZ R0, R3, R6, !PT ;  /* 0x0000000603007209 */ /* 0x002fe40007810000 */
[----:B------:R-:W-:Y:S02]  /*147c0*/  FSEL R203, R38, -INF , P1 ;  /* 0xff80000026cb7808 */ /* 0x000fe40000800000 */
[----:B------:R-:W-:Y:S01]  /*147d0*/  FMNMX.FTZ R2, R171, R2, !PT ;  /* 0x00000002ab027209 */ /* 0x000fe20007810000 */
[----:B------:R-:W1:Y:S01]  /*147e0*/  SHFL.BFLY PT, R6, R0, 0x1, 0x1f ;  /* 0x0c201f0000067f89 */ /* 0x000e6200000e0000 */
[----:B------:R-:W-:Y:S02]  /*147f0*/  FSEL R207, R39, -INF , P0 ;  /* 0xff80000027cf7808 */ /* 0x000fe40000000000 */
[----:B------:R-:W-:Y:S02]  /*14800*/  FMNMX.FTZ R2, R172, R2, !PT ;  /* 0x00000002ac027209 */ /* 0x000fe40007810000 */
[----:B------:R-:W-:Y:S02]  /*14810*/  IADD3 R156, R187, R176, RZ ;  /* 0x000000b0bb9c7210 */ /* 0x000fe40007ffe0ff */
[----:B------:R-:W-:Y:S03]  /*14820*/  FMNMX.FTZ R2, R163, R2, !PT ;  /* 0x00000002a3027209 */ /* 0x000fe60007810000 */
[----:B------:R-:W-:Y:S01]  /*14830*/  LDSM.16.MT88.4 R32, [R156] ;  /* 0x000000009c20783b */ /* 0x000fe20000004200 */
        /* <DEDUP_REMOVED lines=9> */
[----:B------:R-:W-:Y:S02]  /*148d0*/  FSEL R157, R0, RZ, P1 ;  /* 0x000000ff009d7208 */ /* 0x000fe40000800000 */
[----:B------:R-:W-:Y:S03]  /*148e0*/  FMNMX.FTZ R2, R207, R2, !PT ;  /* 0x00000002cf027209 */ /* 0x000fe60007810000 */
[--C-:B------:R-:W-:Y:S02]  /*148f0*/  FFMA.FTZ R0, R152, c[0x0][0x2d0], -R157.reuse ;  /* 0x0000b40098007a23 */ /* 0x100fe4000001089d */
[----:B------:R-:W1:Y:S02]  /*14900*/  SHFL.BFLY PT, R3, R2, 0x2, 0x1f ;  /* 0x0c401f0002037f89 */ /* 0x000e6400000e0000 */
[----:B------:R2:W-:Y:S01]  /*14910*/  MUFU.EX2 R206, R0 ;  /* 0x0000000000ce7308 */ /* 0x0005e20000000800 */
[----:B-1----:R-:W-:Y:S01]  /*14920*/  FMNMX.FTZ R2, R2, R3, !PT ;  /* 0x0000000302027209 */ /* 0x002fe20007810000 */
[--C-:B--2---:R-:W-:Y:S04]  /*14930*/  FFMA.FTZ R0, R8, c[0x0][0x2d0], -R157.reuse ;  /* 0x0000b40008007a23 */ /* 0x104fe8000001089d */
[----:B------:R-:W1:Y:S04]  /*14940*/  SHFL.BFLY PT, R3, R2, 0x1, 0x1f ;  /* 0x0c201f0002037f89 */ /* 0x000e6800000e0000 */
[----:B------:R2:W3:Y:S01]  /*14950*/  MUFU.EX2 R205, R0 ;  /* 0x0000000000cd7308 */ /* 0x0004e20000000800 */
[----:B-1----:R-:W-:Y:S01]  /*14960*/  FMNMX.FTZ R8, R2, R3, !PT ;  /* 0x0000000302087209 */ /* 0x002fe20007810000 */
[--C-:B--2---:R-:W-:Y:S01]  /*14970*/  FFMA.FTZ R0, R5, c[0x0][0x2d0], -R157.reuse ;  /* 0x0000b40005007a23 */ /* 0x104fe2000001089d */
[----:B---3--:R-:W-:Y:S02]  /*14980*/  F2FP.PACK_AB R152, R205, R206 ;  /* 0x000000cecd98723e */ /* 0x008fe400000000ff */
[C---:B------:R-:W-:Y:S05]  /*14990*/  FSETP.NEU.FTZ.AND P0, PT, R8.reuse, -INF , PT ;  /* 0xff8000000800780b */ /* 0x040fea0003f1d000 */
[----:B------:R1:W-:Y:S01]  /*149a0*/  MUFU.EX2 R212, R0 ;  /* 0x0000000000d47308 */ /* 0x0003e20000000800 */
[----:B------:R-:W-:Y:S05]  /*149b0*/  FMUL.FTZ R2, R8, c[0x0][0x2d0] ;  /* 0x0000b40008027a20 */ /* 0x000fea0000410000 */
[----:B------:R-:W-:Y:S02]  /*149c0*/  FSEL R158, R2, RZ, P0 ;  /* 0x000000ff029e7208 */ /* 0x000fe40000000000 */
[----:B------:R-:W-:Y:S02]  /*149d0*/  FSEL R2, R9, RZ, P1 ;  /* 0x000000ff09027208 */ /* 0x000fe40000800000 */
[----:B------:R-:W-:Y:S01]  /*149e0*/  ISETP.GE.AND P1, PT, R213, 0x1, PT ;  /* 0x00000001d500780c */ /* 0x000fe20003f26270 */
[----:B------:R-:W-:Y:S02]  /*149f0*/  FFMA.FTZ R3, R15, c[0x0][0x2d0], -R158 ;  /* 0x0000b4000f037a23 */ /* 0x000fe4000001089e */
[----:B------:R-:W-:Y:S02]  /*14a00*/  FADD.FTZ R2, -R2, R106 ;  /* 0x0000006a02027221 */ /* 0x000fe40000010100 */
[----:B------:R2:W-:Y:S02]  /*14a10*/  MUFU.EX2 R208, R3 ;  /* 0x0000000300d07308 */ /* 0x0005e40000000800 */
[----:B------:R-:W-:Y:S02]  /*14a20*/  FMUL.FTZ R2, R2, c[0x0][0x2d0] ;  /* 0x0000b40002027a20 */ /* 0x000fe40000410000 */
[--C-:B-1----:R-:W-:Y:S06]  /*14a30*/  FFMA.FTZ R0, R4, c[0x0][0x2d0], -R157.reuse ;  /* 0x0000b40004007a23 */ /* 0x102fec000001089d */
[----:B------:R-:W1:Y:S10]  /*14a40*/  MUFU.EX2 R2, R2 ;  /* 0x0000000200027308 */ /* 0x000e740000000800 */
[----:B------:R3:W4:Y:S01]  /*14a50*/  MUFU.EX2 R211, R0 ;  /* 0x0000000000d37308 */ /* 0x0007220000000800 */
[----:B--2---:R-:W-:Y:S04]  /*14a60*/  IADD3 R3, R186, R176, RZ ;  /* 0x000000b0ba037210 */ /* 0x004fe80007ffe0ff */
[----:B------:R-:W-:Y:S01]  /*14a70*/  IADD3 R106, R184, R3, RZ ;  /* 0x00000003b86a7210 */ /* 0x000fe20007ffe0ff */
[----:B------:R-:W2:Y:S01]  /*14a80*/  LDSM.16.MT88.4 R16, [R3] ;  /* 0x000000000310783b */ /* 0x000ea20000004200 */
[C---:B-1----:R-:W-:Y:S02]  /*14a90*/  FMUL.FTZ R4, R2.reuse, R112 ;  /* 0x0000007002047220 */ /* 0x042fe40000410000 */
[C---:B------:R-:W-:Y:S05]  /*14aa0*/  FMUL.FTZ R5, R2.reuse, R113 ;  /* 0x0000007102057220 */ /* 0x040fea0000410000 */
[----:B------:R-:W1:Y:S01]  /*14ab0*/  LDSM.16.MT88.4 R24, [R106] ;  /* 0x000000006a18783b */ /* 0x000e620000004200 */
[C---:B------:R-:W-:Y:S02]  /*14ac0*/  FMUL.FTZ R12, R2.reuse, R116 ;  /* 0x00000074020c7220 */ /* 0x040fe40000410000 */
[C---:B------:R-:W-:Y:S02]  /*14ad0*/  FMUL.FTZ R13, R2.reuse, R117 ;  /* 0x00000075020d7220 */ /* 0x040fe40000410000 */
[----:B------:R-:W-:Y:S02]  /*14ae0*/  FMUL.FTZ R21, R2, R125 ;  /* 0x0000007d02157220 */ /* 0x000fe40000410000 */
[--C-:B---3--:R-:W-:Y:S01]  /*14af0*/  FFMA.FTZ R0, R154, c[0x0][0x2d0], -R158.reuse ;  /* 0x0000b4009a007a23 */ /* 0x108fe2000001089e */
[----:B----4-:R-:W-:Y:S01]  /*14b00*/  F2FP.PACK_AB R154, R211, R212 ;  /* 0x000000d4d39a723e */ /* 0x010fe200000000ff */
        /* <DEDUP_REMOVED lines=14> */
[--C-:B---3--:R-:W-:Y:S02]  /*14bf0*/  FFMA.FTZ R0, R153, c[0x0][0x2d0], -R158.reuse ;  /* 0x0000b40099007a23 */ /* 0x108fe4000001089e */
[C---:B------:R-:W-:Y:S02]  /*14c00*/  FMUL.FTZ R56, R2.reuse, R56 ;  /* 0x0000003802387220 */ /* 0x040fe40000410000 */
[----:B------:R-:W3:Y:S01]  /*14c10*/  MUFU.EX2 R210, R0 ;  /* 0x0000000000d27308 */ /* 0x000ee20000000800 */
        /* <DEDUP_REMOVED lines=12> */
[----:B---3--:R-:W-:Y:S01]  /*14ce0*/  F2FP.PACK_AB R153, R210, R204 ;  /* 0x000000ccd299723e */ /* 0x008fe200000000ff */
[----:B------:R-:W-:Y:S02]  /*14cf0*/  FFMA.FTZ R0, R7, c[0x0][0x2d0], -R158 ;  /* 0x0000b40007007a23 */ /* 0x000fe4000001089e */
        /* <DEDUP_REMOVED lines=13> */
[----:B---3--:R-:W-:Y:S02]  /*14dd0*/  FSEL R0, R8, RZ, P0 ;  /* 0x000000ff08007208 */ /* 0x008fe40000000000 */
[----:B----4-:R-:W-:Y:S03]  /*14de0*/  F2FP.PACK_AB R155, R208, R209 ;  /* 0x000000d1d09b723e */ /* 0x010fe600000000ff */
[----:B------:R-:W-:Y:S01]  /*14df0*/  FADD.FTZ R0, -R0, R107 ;  /* 0x0000006b00007221 */ /* 0x000fe20000010100 */
[----:B------:R-:W-:Y:S03]  /*14e00*/  IADD3 R107, R184, R156, RZ ;  /* 0x0000009cb86b7210 */ /* 0x000fe60007ffe0ff */
[----:B------:R-:W-:Y:S06]  /*14e10*/  FMUL.FTZ R0, R0, c[0x0][0x2d0] ;  /* 0x0000b40000007a20 */ /* 0x000fec0000410000 */
[----:B------:R-:W3:Y:S02]  /*14e20*/  MUFU.EX2 R0, R0 ;  /* 0x0000000000007308 */ /* 0x000ee40000000800 */
[C---:B---3--:R-:W-:Y:S02]  /*14e30*/  FMUL.FTZ R6, R0.reuse, R114 ;  /* 0x0000007200067220 */ /* 0x048fe40000410000 */
[C---:B------:R-:W-:Y:S02]  /*14e40*/  FMUL.FTZ R7, R0.reuse, R115 ;  /* 0x0000007300077220 */ /* 0x040fe40000410000 */
[----:B------:R-:W3:Y:S01]  /*14e50*/  LDSM.16.MT88.4 R112, [R107] ;  /* 0x000000006b70783b */ /* 0x000ee20000004200 */
[C---:B------:R-:W-:Y:S02]  /*14e60*/  FMUL.FTZ R14, R0.reuse, R118 ;  /* 0x00000076000e7220 */ /* 0x040fe40000410000 */
[C---:B------:R-:W-:Y:S02]  /*14e70*/  FMUL.FTZ R15, R0.reuse, R119 ;  /* 0x00000077000f7220 */ /* 0x040fe40000410000 */
[C---:B--2---:R-:W-:Y:S03]  /*14e80*/  HMMA.16816.F32 R4, R152.reuse, R16, R4 ;  /* 0x000000109804723c */ /* 0x044fe60000001804 */
[----:B------:R-:W2:Y:S02]  /*14e90*/  LDSM.16.MT88.4 R116, [R3+0x2000] ;  /* 0x002000000374783b */ /* 0x000ea40000004200 */
        /* <DEDUP_REMOVED lines=10> */
[C---:B-1----:R-:W-:Y:S03]  /*14f40*/  HMMA.16816.F32 R16, R152.reuse, R24, R16 ;  /* 0x000000189810723c */ /* 0x042fe60000001810 */
        /* <DEDUP_REMOVED lines=23> */
[C---:B---3--:R-:W-:Y:S03]  /*150c0*/  HMMA.16816.F32 R32, R152.reuse, R112, R32 ;  /* 0x000000709820723c */ /* 0x048fe60000001820 */
        /* <DEDUP_REMOVED lines=29> */
[--C-:B------:R-:W-:Y:S02]  /*152a0*/  FFMA.FTZ R120, R159, c[0x0][0x2d0], -R157.reuse ;  /* 0x0000b4009f787a23 */ /* 0x100fe4000001089d */
[C---:B--2---:R-:W-:Y:S02]  /*152b0*/  HMMA.16816.F32 R56, R152.reuse, R116, R56 ;  /* 0x000000749838723c */ /* 0x044fe40000001838 */
[----:B------:R2:W3:Y:S02]  /*152c0*/  MUFU.EX2 R195, R120 ;  /* 0x0000007800c37308 */ /* 0x0004e40000000800 */
[C---:B------:R-:W-:Y:S02]  /*152d0*/  FMUL.FTZ R98, R0.reuse, R98 ;  /* 0x0000006200627220 */ /* 0x040fe40000410000 */
[C---:B------:R-:W-:Y:S02]  /*152e0*/  FMUL.FTZ R99, R0.reuse, R99 ;  /* 0x0000006300637220 */ /* 0x040fe40000410000 */
[C---:B------:R-:W-:Y:S01]  /*152f0*/  HMMA.16816.F32 R60, R152.reuse, R118, R60 ;  /* 0x00000076983c723c */ /* 0x040fe2000000183c */
[----:B------:R-:W4:Y:S03]  /*15300*/  LDSM.16.MT88.4 R116, [R3+0x4000] ;  /* 0x004000000374783b */ /* 0x000f260000004200 */
[C---:B------:R-:W-:Y:S02]  /*15310*/  FMUL.FTZ R102, R0.reuse, R102 ;  /* 0x0000006600667220 */ /* 0x040fe40000410000 */
[----:B------:R-:W-:Y:S02]  /*15320*/  FMUL.FTZ R103, R0, R103 ;  /* 0x0000006700677220 */ /* 0x000fe40000410000 */
[----:B------:R-:W-:Y:S04]  /*15330*/  FFMA.FTZ R2, R2, R220, R206 ;  /* 0x000000dc02027223 */ /* 0x000fe800000100ce */
[----:B------:R-:W-:Y:S02]  /*15340*/  FFMA.FTZ R0, R0, R219, R204 ;  /* 0x000000db00007223 */ /* 0x000fe400000100cc */
[----:B------:R-:W-:Y:S02]  /*15350*/  FADD.FTZ R2, R205, R2 ;  /* 0x00000002cd027221 */ /* 0x000fe40000010000 */
[----:B------:R-:W-:Y:S02]  /*15360*/  FADD.FTZ R0, R210, R0 ;  /* 0x00000000d2007221 */ /* 0x000fe40000010000 */
[----:B--2---:R-:W-:Y:S02]  /*15370*/  FFMA.FTZ R120, R169, c[0x0][0x2d0], -R158 ;  /* 0x0000b400a9787a23 */ /* 0x004fe4000001089e */
[----:B------:R2:W-:Y:S01]  /*15380*/  MUFU.EX2 R169, R124 ;  /* 0x0000007c00a97308 */ /* 0x0005e20000000800 */
[----:B------:R-:W-:Y:S02]  /*15390*/  FADD.FTZ R2, R212, R2 ;  /* 0x00000002d4027221 */ /* 0x000fe40000010000 */
[----:B------:R-:W-:Y:S01]  /*153a0*/  FADD.FTZ R0, R209, R0 ;  /* 0x00000000d1007221 */ /* 0x000fe20000010000 */
[C---:B-1----:R-:W-:Y:S03]  /*153b0*/  HMMA.16816.F32 R64, R152.reuse, R112, R64 ;  /* 0x000000709840723c */ /* 0x042fe60000001840 */
[----:B------:R-:W-:Y:S03]  /*153c0*/  FADD.FTZ R2, R211, R2 ;  /* 0x00000002d3027221 */ /* 0x000fe60000010000 */
[----:B------:R1:W5:Y:S01]  /*153d0*/  MUFU.EX2 R193, R120 ;  /* 0x0000007800c17308 */ /* 0x0003620000000800 */
[----:B------:R-:W-:Y:S01]  /*153e0*/  FADD.FTZ R0, R208, R0 ;  /* 0x00000000d0007221 */ /* 0x000fe20000010000 */
[C---:B------:R-:W-:Y:S01]  /*153f0*/  HMMA.16816.F32 R68, R152.reuse, R114, R68 ;  /* 0x000000729844723c */ /* 0x040fe20000001844 */
[----:B------:R-:W5:Y:S03]  /*15400*/  LDSM.16.MT88.4 R112, [R106+0x4000] ;  /* 0x004000006a70783b */ /* 0x000f660000004200 */
[----:B---3--:R-:W-:Y:S04]  /*15410*/  FADD.FTZ R2, R195, R2 ;  /* 0x00000002c3027221 */ /* 0x008fe80000010000 */
[C---:B----4-:R-:W-:Y:S04]  /*15420*/  HMMA.16816.F32 R72, R152.reuse, R116, R72 ;  /* 0x000000749848723c */ /* 0x050fe80000001848 */
[--C-:B--2---:R-:W-:Y:S02]  /*15430*/  FFMA.FTZ R124, R163, c[0x0][0x2d0], -R158.reuse ;  /* 0x0000b400a37c7a23 */ /* 0x104fe4000001089e */
[----:B------:R-:W-:Y:S02]  /*15440*/  MUFU.EX2 R163, R128 ;  /* 0x0000008000a37308 */ /* 0x000fe40000000800 */
[C---:B------:R-:W-:Y:S01]  /*15450*/  HMMA.16816.F32 R76, R152.reuse, R118, R76 ;  /* 0x00000076984c723c */ /* 0x040fe2000000184c */
[----:B------:R-:W2:Y:S03]  /*15460*/  LDSM.16.MT88.4 R116, [R156+0x4000] ;  /* 0x004000009c74783b */ /* 0x000ea60000004200 */
[----:B-1----:R-:W-:Y:S02]  /*15470*/  FFMA.FTZ R120, R170, c[0x0][0x2d0], -R158 ;  /* 0x0000b400aa787a23 */ /* 0x002fe4000001089e */
[----:B-----5:R-:W-:Y:S02]  /*15480*/  FADD.FTZ R0, R193, R0 ;  /* 0x00000000c1007221 */ /* 0x020fe40000010000 */
[----:B------:R1:W-:Y:S10]  /*15490*/  MUFU.EX2 R167, R124 ;  /* 0x0000007c00a77308 */ /* 0x0003f40000000800 */
[----:B------:R3:W4:Y:S01]  /*154a0*/  MUFU.EX2 R192, R120 ;  /* 0x0000007800c07308 */ /* 0x0007220000000800 */
[C---:B------:R-:W-:Y:S07]  /*154b0*/  HMMA.16816.F32 R80, R152.reuse, R112, R80 ;  /* 0x000000709850723c */ /* 0x040fee0000001850 */
[--C-:B------:R-:W-:Y:S01]  /*154c0*/  FFMA.FTZ R112, R168, c[0x0][0x2d0], -R157.reuse ;  /* 0x0000b400a8707a23 */ /* 0x100fe2000001089d */
[C---:B------:R-:W-:Y:S03]  /*154d0*/  HMMA.16816.F32 R84, R152.reuse, R114, R84 ;  /* 0x000000729854723c */ /* 0x040fe60000001854 */
[----:B------:R5:W5:Y:S01]  /*154e0*/  MUFU.EX2 R194, R112 ;  /* 0x0000007000c27308 */ /* 0x000b620000000800 */
[----:B-1----:R-:W-:Y:S04]  /*154f0*/  FFMA.FTZ R124, R160, c[0x0][0x2d0], -R158 ;  /* 0x0000b400a07c7a23 */ /* 0x002fe8000001089e */
[C---:B--2---:R-:W-:Y:S01]  /*15500*/  HMMA.16816.F32 R88, R152.reuse, R116, R88 ;  /* 0x000000749858723c */ /* 0x044fe20000001858 */
[----:B---3--:R-:W-:Y:S03]  /*15510*/  LDSM.16.MT88.4 R120, [R106+0x800] ;  /* 0x000800006a78783b */ /* 0x008fe60000004200 */
[----:B----4-:R-:W-:Y:S01]  /*15520*/  FADD.FTZ R0, R192, R0 ;  /* 0x00000000c0007221 */ /* 0x010fe20000010000 */
[----:B------:R1:W-:Y:S02]  /*15530*/  MUFU.EX2 R168, R124 ;  /* 0x0000007c00a87308 */ /* 0x0003e40000000800 */
[--C-:B------:R-:W-:Y:S01]  /*15540*/  FFMA.FTZ R116, R164, c[0x0][0x2d0], -R157.reuse ;  /* 0x0000b400a4747a23 */ /* 0x100fe2000001089d */
[C---:B------:R-:W-:Y:S07]  /*15550*/  HMMA.16816.F32 R92, R152.reuse, R118, R92 ;  /* 0x00000076985c723c */ /* 0x040fee000000185c */
[----:B------:R2:W3:Y:S01]  /*15560*/  MUFU.EX2 R190, R116 ;  /* 0x0000007400be7308 */ /* 0x0004e20000000800 */
[----:B-----5:R-:W4:Y:S01]  /*15570*/  LDSM.16.MT88.4 R112, [R107+0x4000] ;  /* 0x004000006b70783b */ /* 0x020f220000004200 */
[----:B------:R-:W-:Y:S03]  /*15580*/  FADD.FTZ R2, R194, R2 ;  /* 0x00000002c2027221 */ /* 0x000fe60000010000 */
[--C-:B-1----:R-:W-:Y:S05]  /*15590*/  FFMA.FTZ R124, R174, c[0x0][0x2d0], -R157.reuse ;  /* 0x0000b400ae7c7a23 */ /* 0x102fea000001089d */
[----:B------:R1:W-:Y:S01]  /*155a0*/  MUFU.EX2 R170, R124 ;  /* 0x0000007c00aa7308 */ /* 0x0003e20000000800 */
[--C-:B--2---:R-:W-:Y:S02]  /*155b0*/  FFMA.FTZ R116, R165, c[0x0][0x2d0], -R157.reuse ;  /* 0x0000b400a5747a23 */ /* 0x104fe4000001089d */
[----:B---3--:R-:W-:Y:S07]  /*155c0*/  FADD.FTZ R2, R190, R2 ;  /* 0x00000002be027221 */ /* 0x008fee0000010000 */
[----:B------:R2:W3:Y:S01]  /*155d0*/  MUFU.EX2 R189, R116 ;  /* 0x0000007400bd7308 */ /* 0x0004e20000000800 */
[--C-:B-1----:R-:W-:Y:S01]  /*155e0*/  FFMA.FTZ R124, R166, c[0x0][0x2d0], -R157.reuse ;  /* 0x0000b400a67c7a23 */ /* 0x102fe2000001089d */
[C---:B----4-:R-:W-:Y:S07]  /*155f0*/  HMMA.16816.F32 R96, R152.reuse, R112, R96 ;  /* 0x000000709860723c */ /* 0x050fee0000001860 */
[----:B------:R-:W-:Y:S01]  /*15600*/  FFMA.FTZ R112, R171, c[0x0][0x2d0], -R158 ;  /* 0x0000b400ab707a23 */ /* 0x000fe2000001089e */
[----:B------:R-:W-:Y:S01]  /*15610*/  HMMA.16816.F32 R100, R152, R114, R100 ;  /* 0x000000729864723c */ /* 0x000fe20000001864 */
[----:B--2---:R-:W1:Y:S01]  /*15620*/  LDSM.16.MT88.4 R116, [R3+0x800] ;  /* 0x000800000374783b */ /* 0x004e620000004200 */
[----:B------:R2:W-:Y:S02]  /*15630*/  MUFU.EX2 R171, R124 ;  /* 0x0000007c00ab7308 */ /* 0x0005e40000000800 */
[----:B------:R-:W-:Y:S01]  /*15640*/  F2FP.PACK_AB R113, R192, R193 ;  /* 0x000000c1c071723e */ /* 0x000fe200000000ff */
[C---:B---3--:R-:W-:Y:S02]  /*15650*/  FADD.FTZ R2, R189.reuse, R2 ;  /* 0x00000002bd027221 */ /* 0x048fe40000010000 */
[----:B------:R-:W-:Y:S05]  /*15660*/  F2FP.PACK_AB R114, R189, R190 ;  /* 0x000000bebd72723e */ /* 0x000fea00000000ff */
        /* <DEDUP_REMOVED lines=128> */
[----:B------:R1:W5:Y:S07]  /*15e70*/  LDSM.16.MT88.4 R4, [R3+0x5800] ;  /* 0x005800000304783b */ /* 0x00036e0000004200 */
[C---:B--2---:R-:W-:Y:S08]  /*15e80*/  HMMA.16816.F32 R48, R152.reuse, R12, R48 ;  /* 0x0000000c9830723c */ /* 0x044ff00000001830 */
[C---:B------:R-:W-:Y:S01]  /*15e90*/  HMMA.16816.F32 R52, R152.reuse, R14, R52 ;  /* 0x0000000e9834723c */ /* 0x040fe20000001834 */
[----:B------:R-:W2:Y:S07]  /*15ea0*/  LDSM.16.MT88.4 R12, [R156+0x5800] ;  /* 0x005800009c0c783b */ /* 0x000eae0000004200 */
[C---:B---3--:R-:W-:Y:S04]  /*15eb0*/  HMMA.16816.F32 R56, R152.reuse, R16, R56 ;  /* 0x000000109838723c */ /* 0x048fe80000001838 */
[----:B-1----:R-:W-:Y:S02]  /*15ec0*/  FADD.FTZ R3, R165, R0 ;  /* 0x00000000a5037221 */ /* 0x002fe40000010000 */
[----:B------:R-:W-:Y:S02]  /*15ed0*/  FADD.FTZ R0, R160, R2 ;  /* 0x00000002a0007221 */ /* 0x000fe40000010000 */
[C---:B------:R-:W-:Y:S04]  /*15ee0*/  HMMA.16816.F32 R60, R152.reuse, R18, R60 ;  /* 0x00000012983c723c */ /* 0x040fe8000000183c */
[----:B------:R-:W-:Y:S02]  /*15ef0*/  FADD.FTZ R3, R159, R3 ;  /* 0x000000039f037221 */ /* 0x000fe40000010000 */
[----:B------:R-:W-:Y:S02]  /*15f00*/  FADD.FTZ R2, R163, R0 ;  /* 0x00000000a3027221 */ /* 0x000fe40000010000 */
[C---:B----4-:R-:W-:Y:S04]  /*15f10*/  HMMA.16816.F32 R64, R152.reuse, R20, R64 ;  /* 0x000000149840723c */ /* 0x050fe80000001840 */
[----:B------:R-:W-:Y:S02]  /*15f20*/  FADD.FTZ R0, R161, R3 ;  /* 0x00000003a1007221 */ /* 0x000fe40000010000 */
[----:B------:R-:W-:Y:S01]  /*15f30*/  FADD.FTZ R3, R162, R2 ;  /* 0x00000002a2037221 */ /* 0x000fe20000010000 */
[----:B------:R-:W-:Y:S01]  /*15f40*/  IADD3 R2, R213, 0x1, RZ ;  /* 0x00000001d5027810 */ /* 0x000fe20007ffe0ff */
[C---:B------:R-:W-:Y:S04]  /*15f50*/  HMMA.16816.F32 R68, R152.reuse, R22, R68 ;  /* 0x000000169844723c */ /* 0x040fe80000001844 */
[----:B------:R-:W-:Y:S01]  /*15f60*/  FADD.FTZ R0, R157, R0 ;  /* 0x000000009d007221 */ /* 0x000fe20000010000 */
[----:B------:R-:W-:Y:S01]  /*15f70*/  SEL R213, R2, RZ, !P1 ;  /* 0x000000ff02d57207 */ /* 0x000fe20004800000 */
[----:B------:R-:W-:Y:S02]  /*15f80*/  FADD.FTZ R220, R164, R3 ;  /* 0x00000003a4dc7221 */ /* 0x000fe40000010000 */
[C---:B-----5:R-:W-:Y:S04]  /*15f90*/  HMMA.16816.F32 R72, R152.reuse, R4, R72 ;  /* 0x000000049848723c */ /* 0x060fe80000001848 */
[----:B------:R-:W-:Y:S04]  /*15fa0*/  FADD.FTZ R219, R158, R0 ;  /* 0x000000009edb7221 */ /* 0x000fe80000010000 */
[C---:B------:R-:W-:Y:S01]  /*15fb0*/  HMMA.16816.F32 R76, R152.reuse, R6, R76 ;  /* 0x00000006984c723c */ /* 0x040fe2000000184c */
[----:B------:R-:W1:Y:S07]  /*15fc0*/  LDSM.16.MT88.4 R4, [R107+0x5800] ;  /* 0x005800006b04783b */ /* 0x000e6e0000004200 */
[C---:B------:R-:W-:Y:S08]  /*15fd0*/  HMMA.16816.F32 R80, R152.reuse, R24, R80 ;  /* 0x000000189850723c */ /* 0x040ff00000001850 */
[C---:B------:R-:W-:Y:S08]  /*15fe0*/  HMMA.16816.F32 R84, R152.reuse, R26, R84 ;  /* 0x0000001a9854723c */ /* 0x040ff00000001854 */
[C---:B--2---:R-:W-:Y:S08]  /*15ff0*/  HMMA.16816.F32 R88, R152.reuse, R12, R88 ;  /* 0x0000000c9858723c */ /* 0x044ff00000001858 */
[C---:B------:R-:W-:Y:S08]  /*16000*/  HMMA.16816.F32 R92, R152.reuse, R14, R92 ;  /* 0x0000000e985c723c */ /* 0x040ff0000000185c */
[C---:B-1----:R-:W-:Y:S07]  /*16010*/  HMMA.16816.F32 R96, R152.reuse, R4, R96 ;  /* 0x000000049860723c */ /* 0x042fee0000001860 */
[----:B------:R-:W-:Y:S01]  /*16020*/  IADD3 R4, R188, -0x2, RZ ;  /* 0xfffffffebc047810 */ /* 0x000fe20007ffe0ff */
[----:B------:R-:W-:Y:S03]  /*16030*/  HMMA.16816.F32 R100, R152, R6, R100 ;  /* 0x000000069864723c */ /* 0x000fe60000001864 */
[----:B------:R-:W-:Y:S11]  /*16040*/  ISETP.GE.AND P0, PT, R4, R225, PT ;  /* 0x000000e10400720c */ /* 0x000ff60003f06270 */
[----:B------:R-:W-:Y:S02]  /*16050*/  @!UPT UIADD3 URZ, URZ, URZ, URZ ;  /* 0x0000003f3f3ff290 */ /* 0x000fe4000fffe03f */
[----:B------:R-:W-:-:S05]  /*16060*/  @!P0 BRA `(.L_x_2950) ;  /* 0x000004f000008947 */ /* 0x000fca0003800000 */
[----:B------:R-:W-:Y:S01]  /*16070*/  IMAD.MOV.U32 R174, RZ, RZ, c[0x0][0x2b8] ;  /* 0x0000ae00ffae7624 */ /* 0x000fe200078e00ff */
[----:B------:R-:W-:Y:S01]  /*16080*/  IADD3 R2, R230, R214, R247 ;  /* 0x000000d6e6027210 */ /* 0x000fe20007ffe0f7 */
[----:B------:R-:W-:Y:S01]  /*16090*/  IMAD.MOV.U32 R191, RZ, RZ, RZ ;  /* 0x000000ffffbf7224 */ /* 0x000fe200078e00ff */
[C---:B------:R-:W-:Y:S01]  /*160a0*/  SHF.L.U64.HI R20, R218.reuse, 0x1, R228 ;  /* 0x00000001da147819 */ /* 0x040fe200000102e4 */
[----:B------:R-:W-:Y:S01]  /*160b0*/  IMAD.SHL.U32 R19, R218, 0x2, RZ ;  /* 0x00000002da137824 */ /* 0x000fe200078e00ff */
[----:B------:R-:W-:Y:S01]  /*160c0*/  ISETP.NE.AND P5, PT, R174, 0x1, PT ;  /* 0x00000001ae00780c */ /* 0x000fe20003fa5270 */
[C---:B------:R-:W-:Y:S01]  /*160d0*/  IMAD.SHL.U32 R17, R215.reuse, 0x2, RZ ;  /* 0x00000002d7117824 */ /* 0x040fe200078e00ff */
[----:B------:R-:W-:Y:S01]  /*160e0*/  IADD3 R2, R2, -0x80, RZ ;  /* 0xffffff8002027810 */ /* 0x000fe20007ffe0ff */
[C---:B------:R-:W-:Y:S01]  /*160f0*/  IMAD.SHL.U32 R15, R216.reuse, 0x2, RZ ;  /* 0x00000002d80f7824 */ /* 0x040fe200078e00ff */
[----:B------:R-:W-:Y:S02]  /*16100*/  SHF.L.U64.HI R18, R215, 0x1, R229 ;  /* 0x00000001d7127819 */ /* 0x000fe400000102e5 */
        /* <DEDUP_REMOVED lines=26> */
.L_x_3052:
[----:B------:R-:W-:-:S05]  /*162b0*/  BRA.DIV ~URZ, `(.L_x_2952) ;  /* 0x00009fb27f007947 */ /* 0x000fca000b800000 */
[----:B------:R-:W3:Y:S01]  /*162c0*/  SHFL.IDX PT, R2, R14, RZ, 0x181f ;  /* 0x00181fff0e027589 */ /* 0x000ee200000e0000 */
[----:B------:R-:W-:Y:S01]  /*162d0*/  ISETP.GE.AND P3, PT, R216, c[0x0][0x1d4], PT ;  /* 0x00007500d8007a0c */ /* 0x000fe20003f66270 */
[----:B------:R-:W-:Y:S01]  /*162e0*/  IMAD R0, R213, 0x6000, R11 ;  /* 0x00006000d5007824 */ /* 0x000fe200078e020b */
[----:B------:R-:W-:Y:S04]  /*162f0*/  ISETP.GE.AND P1, PT, R215, c[0x0][0x1d4], PT ;  /* 0x00007500d7007a0c */ /* 0x000fe80003f26270 */
[----:B------:R-:W-:Y:S02]  /*16300*/  SEL R13, RZ, 0x10, P1 ;  /* 0x00000010ff0d7807 */ /* 0x000fe40000800000 */
[----:B---3--:R-:W-:Y:S05]  /*16310*/  IADD3 R6, P0, R2, R15, RZ ;  /* 0x0000000f02067210 */ /* 0x008fea0007f1e0ff */
[----:B--2---:R-:W-:Y:S01]  /*16320*/  IMAD.X R7, R4, 0x1, R16, P0 ;  /* 0x0000000104077824 */ /* 0x004fe200000e0610 */
[----:B------:R-:W-:Y:S04]  /*16330*/  ISETP.GE.AND P0, PT, R218, c[0x0][0x1d4], PT ;  /* 0x00007500da007a0c */ /* 0x000fe80003f06270 */
[----:B------:R-:W-:Y:S01]  /*16340*/  @!PT LDS RZ, [RZ] ;  /* 0x00000000fffff984 */ /* 0x000fe20000000800 */
[----:B------:R-:W-:Y:S01]  /*16350*/  @!PT LDS RZ, [RZ] ;  /* 0x00000000fffff984 */ /* 0x000fe20000000800 */
[----:B------:R2:W-:Y:S01]  /*16360*/  LDGSTS.E.BYPASS.LTC128B.128 [R0], [R6.64], !P3 ;  /* 0x0000000006007fae */ /* 0x0005e2000d901d48 */
[----:B------:R-:W-:Y:S02]  /*16370*/  SEL R12, RZ, 0x10, P0 ;  /* 0x00000010ff0c7807 */ /* 0x000fe40000000000 */
        /* <DEDUP_REMOVED lines=9> */
.L_x_3053:
[C---:B----4-:R-:W-:Y:S02]  /*16410*/  IADD3 R3, -R5.reuse, 0x10, RZ ;  /* 0x0000001005037810 */ /* 0x050fe40007ffe1ff */
[----:B------:R-:W-:Y:S02]  /*16420*/  ISETP.NE.U32.AND P2, PT, R5, RZ, PT ;  /* 0x000000ff0500720c */ /* 0x000fe40003f45070 */
[----:B------:R-:W-:Y:S02]  /*16430*/  LOP3.LUT R3, R3, 0xf, RZ, 0xc0, !PT ;  /* 0x0000000f03037812 */ /* 0x000fe400078ec0ff */
[----:B------:R-:W-:Y:S02]  /*16440*/  ISETP.NE.U32.AND P3, PT, R13, RZ, PT ;  /* 0x000000ff0d00720c */ /* 0x000fe40003f65070 */
        /* <DEDUP_REMOVED lines=8> */
[C---:B------:R-:W-:Y:S02]  /*164d0*/  ISETP.NE.U32.AND P2, PT, R12.reuse, RZ, PT ;  /* 0x000000ff0c00720c */ /* 0x040fe40003f45070 */
[----:B-1----:R-:W-:Y:S02]  /*164e0*/  IADD3 R6, P1, P0, R3, R2, R17 ;  /* 0x0000000203067210 */ /* 0x002fe4000783e011 */
[----:B------:R-:W-:Y:S02]  /*164f0*/  IADD3 R3, -R12, 0x10, RZ ;  /* 0x000000100c037810 */ /* 0x000fe40007ffe1ff */
[----:B------:R-:W-:Y:S02]  /*16500*/  IADD3.X R7, RZ, R4, R18, P1, P0 ;  /* 0x00000004ff077210 */ /* 0x000fe40000fe0412 */
[----:B------:R-:W-:Y:S03]  /*16510*/  LOP3.LUT R3, R3, 0xf, RZ, 0xc0, !PT ;  /* 0x0000000f03037812 */ /* 0x000fe600078ec0ff */
[----:B------:R1:W-:Y:S01]  /*16520*/  LDGSTS.E.BYPASS.LTC128B.128.ZFILL [R0+0x3000], [R6.64], P3 ;  /* 0x0300000006007fae */ /* 0x0003e20009941d48 */
[----:B------:R-:W-:Y:S04]  /*16530*/  IADD3 R2, P1, P0, R3, R2, R19 ;  /* 0x0000000203027210 */ /* 0x000fe8000783e013 */
[----:B------:R-:W-:Y:S05]  /*16540*/  IADD3.X R3, RZ, R4, R20, P1, P0 ;  /* 0x00000004ff037210 */ /* 0x000fea0000fe0414 */
[----:B------:R1:W-:Y:S04]  /*16550*/  LDGSTS.E.BYPASS.LTC128B.128.ZFILL [R0+0x5000], [R2.64], P2 ;  /* 0x0500000002007fae */ /* 0x0003e80009141d48 */
.L_x_2950:
[----:B------:R-:W-:Y:S05]  /*16560*/  BSYNC B0 ;  /* 0x0000000000007941 */ /* 0x000fea0003800000 */
.L_x_2949:
        /* <DEDUP_REMOVED lines=9> */
.L_x_2944:
[----:B------:R-:W-:Y:S01]  /*16600*/  ISETP.GE.AND P0, PT, R188, R225, PT ;  /* 0x000000e1bc00720c */ /* 0x000fe20003f06270 */
[----:B------:R-:W-:Y:S01]  /*16610*/  IMAD.MOV.U32 R198, RZ, RZ, 0x1f ;  /* 0x0000001fffc67424 */ /* 0x000fe200078e00ff */
[----:B------:R-:W-:-:S11]  /*16620*/  MOV R196, 0xffffffff ;  /* 0xffffffff00c47802 */ /* 0x000fd60000000f00 */
[----:B------:R-:W-:Y:S05]  /*16630*/  @!P0 BRA `(.L_x_2954) ;  /* 0x00002e6000008947 */ /* 0x000fea0003800000 */
[----:B------:R-:W-:Y:S02]  /*16640*/  MOV R106, R8 ;  /* 0x00000008006a7202 */ /* 0x000fe40000000f00 */
[----:B------:R-:W-:Y:S02]  /*16650*/  MOV R0, R9 ;  /* 0x0000000900007202 */ /* 0x000fe40000000f00 */
.L_x_2964:
        /* <DEDUP_REMOVED lines=40> */
.L_x_3054:
        /* <DEDUP_REMOVED lines=22> */
.L_x_3055:
        /* <DEDUP_REMOVED lines=12> */
[----:B------:R-:W-:Y:S02]  /*16b00*/  ISETP.NE.U32.AND P2, PT, R9, RZ, PT ;  /* 0x000000ff0900720c */ /* 0x000fe40003f45070 */
        /* <DEDUP_REMOVED lines=8> */
.L_x_2956:
[----:B------:R-:W-:Y:S05]  /*16b90*/  BSYNC B0 ;  /* 0x0000000000007941 */ /* 0x000fea0003800000 */
.L_x_2955:
        /* <DEDUP_REMOVED lines=189> */
.L_x_3056:
        /* <DEDUP_REMOVED lines=81> */
[----:B------:R-:W-:Y:S02]  /*17c80*/  FMUL.FTZ R89, R2, R89 ;  /* 0x0000005902597220 */ /* 0x000fe40000410000 */
[C---:B------:R-:W-:Y:S01]  /*17c90*/  FADD.FTZ R0, -R8.reuse, R106 ;  /* 0x0000006a08007221 */ /* 0x040fe20000010100 */
[----:B------:R-:W-:Y:S01]  /*17ca0*/  IADD3 R106, R187, R176, RZ ;  /* 0x000000b0bb6a7210 */ /* 0x000fe20007ffe0ff */
        /* <DEDUP_REMOVED lines=20> */
[----:B------:R-:W-:Y:S02]  /*17df0*/  FFMA.FTZ R175, R35, c[0x0][0x2d0], -R3 ;  /* 0x0000b40023af7a23 */ /* 0x000fe40000010803 */
[----:B------:R-:W-:Y:S02]  /*17e00*/  FADD.FTZ R3, R16, R4 ;  /* 0x0000000410037221 */ /* 0x000fe40000010000 */
[C---:B------:R-:W-:Y:S01]  /*17e10*/  FMUL.FTZ R4, R2.reuse, R112 ;  /* 0x0000007002047220 */ /* 0x040fe20000410000 */
[----:B------:R-:W-:Y:S01]  /*17e20*/  MUFU.EX2 R132, R14 ;  /* 0x0000000e00847308 */ /* 0x000fe20000000800 */
[----:B------:R-:W-:Y:S02]  /*17e30*/  FADD.FTZ R3, R5, R3 ;  /* 0x0000000305037221 */ /* 0x000fe40000010000 */
[C---:B------:R-:W-:Y:S02]  /*17e40*/  FMUL.FTZ R5, R2.reuse, R113 ;  /* 0x0000007102057220 */ /* 0x040fe40000410000 */
[C---:B--2---:R-:W-:Y:S01]  /*17e50*/  FMUL.FTZ R12, R2.reuse, R116 ;  /* 0x00000074020c7220 */ /* 0x044fe20000410000 */
[----:B---3--:R-:W-:Y:S01]  /*17e60*/  F2FP.PACK_AB R116, R107, R153 ;  /* 0x000000996b74723e */ /* 0x008fe200000000ff */
[C---:B------:R-:W-:Y:S02]  /*17e70*/  FMUL.FTZ R16, R2.reuse, R120 ;  /* 0x0000007802107220 */ /* 0x040fe40000410000 */
[C---:B------:R-:W-:Y:S01]  /*17e80*/  FMUL.FTZ R92, R2.reuse, R92 ;  /* 0x0000005c025c7220 */ /* 0x040fe20000410000 */
[----:B------:R-:W2:Y:S01]  /*17e90*/  MUFU.EX2 R133, R15 ;  /* 0x0000000f00857308 */ /* 0x000ea20000000800 */
[C---:B------:R-:W-:Y:S02]  /*17ea0*/  FMUL.FTZ R93, R2.reuse, R93 ;  /* 0x0000005d025d7220 */ /* 0x040fe40000410000 */
[C---:B------:R-:W-:Y:S02]  /*17eb0*/  FMUL.FTZ R96, R2.reuse, R96 ;  /* 0x0000006002607220 */ /* 0x040fe40000410000 */
[C---:B------:R-:W-:Y:S02]  /*17ec0*/  FMUL.FTZ R97, R2.reuse, R97 ;  /* 0x0000006102617220 */ /* 0x040fe40000410000 */
[C---:B------:R-:W-:Y:S02]  /*17ed0*/  FMUL.FTZ R100, R2.reuse, R100 ;  /* 0x0000006402647220 */ /* 0x040fe40000410000 */
[----:B------:R-:W-:Y:S01]  /*17ee0*/  FMUL.FTZ R101, R2, R101 ;  /* 0x0000006502657220 */ /* 0x000fe20000410000 */
[----:B------:R-:W-:Y:S01]  /*17ef0*/  IADD3 R2, R186, R176, RZ ;  /* 0x000000b0ba027210 */ /* 0x000fe20007ffe0ff */
[----:B------:R-:W-:Y:S01]  /*17f00*/  FADD.FTZ R3, R153, R3 ;  /* 0x0000000399037221 */ /* 0x000fe20000010000 */
[----:B-1----:R-:W-:Y:S01]  /*17f10*/  F2FP.PACK_AB R153, R7, R18 ;  /* 0x000000120799723e */ /* 0x002fe200000000ff */
[----:B------:R-:W-:Y:S01]  /*17f20*/  FFMA.FTZ R6, R0, R219, R18 ;  /* 0x000000db00067223 */ /* 0x000fe20000010012 */
[----:B------:R-:W-:Y:S01]  /*17f30*/  MUFU.EX2 R129, R161 ;  /* 0x000000a100817308 */ /* 0x000fe20000000800 */
[----:B------:R-:W1:Y:S01]  /*17f40*/  LDSM.16.MT88.4 R156, [R2] ;  /* 0x00000000029c783b */ /* 0x000e620000004200 */
[----:B------:R-:W-:Y:S01]  /*17f50*/  FADD.FTZ R120, R107, R3 ;  /* 0x000000036b787221 */ /* 0x000fe20000010000 */
[----:B------:R-:W-:Y:S01]  /*17f60*/  IADD3 R3, R184, R2, RZ ;  /* 0x00000002b8037210 */ /* 0x000fe20007ffe0ff */
[----:B------:R-:W-:Y:S02]  /*17f70*/  FADD.FTZ R128, R7, R6 ;  /* 0x0000000607807221 */ /* 0x000fe40000010000 */
[C---:B------:R-:W-:Y:S02]  /*17f80*/  FMUL.FTZ R6, R0.reuse, R114 ;  /* 0x0000007200067220 */ /* 0x040fe40000410000 */
[C---:B------:R-:W-:Y:S02]  /*17f90*/  FMUL.FTZ R7, R0.reuse, R115 ;  /* 0x0000007300077220 */ /* 0x040fe40000410000 */
[----:B------:R-:W3:Y:S01]  /*17fa0*/  LDSM.16.MT88.4 R112, [R3] ;  /* 0x000000000370783b */ /* 0x000ee20000004200 */
[----:B--2---:R-:W-:Y:S01]  /*17fb0*/  F2FP.PACK_AB R155, R133, R132 ;  /* 0x00000084859b723e */ /* 0x004fe200000000ff */
[C---:B------:R-:W-:Y:S01]  /*17fc0*/  FMUL.FTZ R18, R0.reuse, R122 ;  /* 0x0000007a00127220 */ /* 0x040fe20000410000 */
[----:B------:R-:W-:Y:S01]  /*17fd0*/  MUFU.EX2 R161, R169 ;  /* 0x000000a900a17308 */ /* 0x000fe20000000800 */
[C---:B------:R-:W-:Y:S02]  /*17fe0*/  FMUL.FTZ R19, R0.reuse, R123 ;  /* 0x0000007b00137220 */ /* 0x040fe40000410000 */
[C---:B------:R-:W-:Y:S02]  /*17ff0*/  FMUL.FTZ R30, R0.reuse, R134 ;  /* 0x00000086001e7220 */ /* 0x040fe40000410000 */
[C---:B------:R-:W-:Y:S02]  /*18000*/  FMUL.FTZ R31, R0.reuse, R135 ;  /* 0x00000087001f7220 */ /* 0x040fe40000410000 */
[C---:B------:R-:W-:Y:S02]  /*18010*/  FMUL.FTZ R38, R0.reuse, R142 ;  /* 0x0000008e00267220 */ /* 0x040fe40000410000 */
[----:B------:R-:W-:Y:S02]  /*18020*/  FMUL.FTZ R39, R0, R143 ;  /* 0x0000008f00277220 */ /* 0x000fe40000410000 */
        /* <DEDUP_REMOVED lines=10> */
[C---:B------:R-:W-:Y:S01]  /*180d0*/  FMUL.FTZ R35, R0.reuse, R139 ;  /* 0x0000008b00237220 */ /* 0x040fe20000410000 */
[C---:B-1----:R-:W-:Y:S05]  /*180e0*/  HMMA.16816.F32 R4, R152.reuse, R156, R4 ;  /* 0x0000009c9804723c */ /* 0x042fea0000001804 */
[C---:B------:R-:W-:Y:S02]  /*180f0*/  FMUL.FTZ R42, R0.reuse, R42 ;  /* 0x0000002a002a7220 */ /* 0x040fe40000410000 */
[C---:B------:R-:W-:Y:S01]  /*18100*/  FMUL.FTZ R43, R0.reuse, R43 ;  /* 0x0000002b002b7220 */ /* 0x040fe20000410000 */
[C---:B------:R-:W-:Y:S01]  /*18110*/  HMMA.16816.F32 R12, R152.reuse, R158, R12 ;  /* 0x0000009e980c723c */ /* 0x040fe2000000180c */
[----:B------:R-:W-:Y:S03]  /*18120*/  MUFU.EX2 R126, R194 ;  /* 0x000000c2007e7308 */ /* 0x000fe60000000800 */
[C---:B------:R-:W-:Y:S02]  /*18130*/  FMUL.FTZ R46, R0.reuse, R46 ;  /* 0x0000002e002e7220 */ /* 0x040fe40000410000 */
[C---:B------:R-:W-:Y:S02]  /*18140*/  FMUL.FTZ R47, R0.reuse, R47 ;  /* 0x0000002f002f7220 */ /* 0x040fe40000410000 */
[C---:B---3--:R-:W-:Y:S03]  /*18150*/  HMMA.16816.F32 R16, R152.reuse, R112, R16 ;  /* 0x000000709810723c */ /* 0x048fe60000001810 */
[----:B------:R-:W-:Y:S01]  /*18160*/  MUFU.EX2 R131, R160 ;  /* 0x000000a000837308 */ /* 0x000fe20000000800 */
[C---:B------:R-:W-:Y:S02]  /*18170*/  FMUL.FTZ R50, R0.reuse, R50 ;  /* 0x0000003200327220 */ /* 0x040fe40000410000 */
[C---:B------:R-:W-:Y:S02]  /*18180*/  FMUL.FTZ R51, R0.reuse, R51 ;  /* 0x0000003300337220 */ /* 0x040fe40000410000 */
[C---:B------:R-:W-:Y:S01]  /*18190*/  HMMA.16816.F32 R20, R152.reuse, R114, R20 ;  /* 0x000000729814723c */ /* 0x040fe20000001814 */
[----:B------:R-:W1:Y:S03]  /*181a0*/  LDSM.16.MT88.4 R112, [R106] ;  /* 0x000000006a70783b */ /* 0x000e660000004200 */
[C---:B------:R-:W-:Y:S01]  /*181b0*/  FMUL.FTZ R54, R0.reuse, R54 ;  /* 0x0000003600367220 */ /* 0x040fe20000410000 */
[----:B------:R-:W-:Y:S01]  /*181c0*/  MUFU.EX2 R130, R162 ;  /* 0x000000a200827308 */ /* 0x000fe20000000800 */
[C---:B------:R-:W-:Y:S02]  /*181d0*/  FMUL.FTZ R55, R0.reuse, R55 ;  /* 0x0000003700377220 */ /* 0x040fe40000410000 */
[C---:B------:R-:W-:Y:S04]  /*181e0*/  FMUL.FTZ R58, R0.reuse, R58 ;  /* 0x0000003a003a7220 */ /* 0x040fe80000410000 */
        /* <DEDUP_REMOVED lines=17> */
[----:B--2---:R-:W-:Y:S01]  /*18300*/  F2FP.PACK_AB R119, R164, R130 ;  /* 0x00000082a477723e */ /* 0x004fe200000000ff */
[C---:B------:R-:W-:Y:S01]  /*18310*/  FMUL.FTZ R87, R0.reuse, R87 ;  /* 0x0000005700577220 */ /* 0x040fe20000410000 */
[C---:B-1----:R-:W-:Y:S03]  /*18320*/  HMMA.16816.F32 R24, R152.reuse, R112, R24 ;  /* 0x000000709818723c */ /* 0x042fe60000001818 */
        /* <DEDUP_REMOVED lines=19> */
[----:B------:R-:W2:Y:S01]  /*18460*/  MUFU.EX2 R120, R172 ;  /* 0x000000ac00787308 */ /* 0x000ea20000000800 */
[----:B------:R-:W-:Y:S09]  /*18470*/  LDSM.16.MT88.4 R140, [R0+0x1800] ;  /* 0x00180000008c783b */ /* 0x000ff20000004200 */
        /* <DEDUP_REMOVED lines=142> */
[----:B------:R2:W4:Y:S07]  /*18d60*/  LDSM.16.MT88.4 R12, [R2+0x5800] ;  /* 0x00580000020c783b */ /* 0x00052e0000004200 */
[C---:B---3--:R-:W-:Y:S08]  /*18d70*/  HMMA.16816.F32 R56, R152.reuse, R16, R56 ;  /* 0x000000109838723c */ /* 0x048ff00000001838 */
[C---:B------:R-:W-:Y:S01]  /*18d80*/  HMMA.16816.F32 R60, R152.reuse, R18, R60 ;  /* 0x00000012983c723c */ /* 0x040fe2000000183c */
[----:B------:R3:W5:Y:S03]  /*18d90*/  LDSM.16.MT88.4 R16, [R0+0x5800] ;  /* 0x005800000010783b */ /* 0x0007660000004200 */
[----:B--2---:R-:W-:Y:S04]  /*18da0*/  IADD3 R2, R188, -0x2, RZ ;  /* 0xfffffffebc027810 */ /* 0x004fe80007ffe0ff */
[C---:B-1----:R-:W-:Y:S03]  /*18db0*/  HMMA.16816.F32 R64, R152.reuse, R4, R64 ;  /* 0x000000049840723c */ /* 0x042fe60000001840 */
[----:B------:R-:W-:Y:S05]  /*18dc0*/  ISETP.GE.AND P0, PT, R2, R225, PT ;  /* 0x000000e10200720c */ /* 0x000fea0003f06270 */
[C---:B------:R-:W-:Y:S04]  /*18dd0*/  HMMA.16816.F32 R68, R152.reuse, R6, R68 ;  /* 0x000000069844723c */ /* 0x040fe80000001844 */
[----:B---3--:R-:W-:Y:S04]  /*18de0*/  FADD.FTZ R0, R164, R107 ;  /* 0x0000006ba4007221 */ /* 0x008fe80000010000 */
        /* <DEDUP_REMOVED lines=53> */
.L_x_3057:
        /* <DEDUP_REMOVED lines=22> */
.L_x_3058:
        /* <DEDUP_REMOVED lines=21> */
.L_x_2961:
[----:B------:R-:W-:Y:S05]  /*193f0*/  BSYNC B0 ;  /* 0x0000000000007941 */ /* 0x000fea0003800000 */
.L_x_2960:
        /* <DEDUP_REMOVED lines=10> */
.L_x_2954:
[----:B------:R-:W-:Y:S05]  /*194a0*/  BRA.DIV ~URZ, `(.L_x_2965) ;  /* 0x000075f27f007947 */ /* 0x000fea000b800000 */
[----:B------:R1:W2:Y:S02]  /*194b0*/  SHFL.BFLY PT, R0, R220, 0x2, 0x1f ;  /* 0x0c401f00dc007f89 */ /* 0x0002a400000e0000 */
.L_x_3059:
[----:B--2---:R-:W-:Y:S01]  /*194c0*/  FADD.FTZ R0, R0, R220 ;  /* 0x000000dc00007221 */ /* 0x004fe20000010000 */
[----:B------:R-:W-:Y:S05]  /*194d0*/  BRA.DIV ~URZ, `(.L_x_2966) ;  /* 0x000076227f007947 */ /* 0x000fea000b800000 */
[----:B------:R-:W2:Y:S04]  /*194e0*/  SHFL.BFLY PT, R2, R219, 0x2, 0x1f ;  /* 0x0c401f00db027f89 */ /* 0x000ea800000e0000 */
[----:B------:R-:W3:Y:S01]  /*194f0*/  SHFL.BFLY PT, R5, R0, 0x1, 0x1f ;  /* 0x0c201f0000057f89 */ /* 0x000ee200000e0000 */
[----:B--2---:R-:W-:-:S02]  /*19500*/  FADD.FTZ R4, R2, R219 ;  /* 0x000000db02047221 */ /* 0x004fc40000010000 */
[----:B---3--:R-:W-:-:S03]  /*19510*/  FADD.FTZ R0, R0, R5 ;  /* 0x0000000500007221 */ /* 0x008fc60000010000 */
[----:B------:R2:W3:Y:S04]  /*19520*/  SHFL.BFLY PT, R3, R4, 0x1, 0x1f ;  /* 0x0c201f0004037f89 */ /* 0x0004e800000e0000 */
.L_x_3060:
        /* <DEDUP_REMOVED lines=117> */
.L_x_2869:
[----:B------:R2:W5:Y:S01]  /*19c80*/  LDL R7, [R1] ;  /* 0x0000000001077983 */ /* 0x0005620000100800 */
[----:B------:R-:W-:Y:S03]  /*19c90*/  BSSY B0, `(.L_x_2967) ;  /* 0x0000012000007945 */ /* 0x000fe60003800000 */
[----:B------:R-:W3:Y:S02]  /*19ca0*/  S2R R6, SR_TID.X ;  /* 0x0000000000067919 */ /* 0x000ee40000002100 */
[----:B---3--:R-:W-:-:S13]  /*19cb0*/  LOP3.LUT P0, RZ, R6, 0xff, RZ, 0xc0, !PT ;  /* 0x000000ff06ff7812 */ /* 0x008fda000780c0ff */
[----:B------:R-:W-:Y:S05]  /*19cc0*/  @P0 BRA `(.L_x_2968) ;  /* 0x000000e000000947 */ /* 0x000fea0003800000 */
[----:B--2---:R-:W2:Y:S01]  /*19cd0*/  S2R R4, SR_LANEID ;  /* 0x0000000000047919 */ /* 0x004ea20000000000 */
        /* <DEDUP_REMOVED lines=11> */
[----:B---3-5:R-:W-:-:S05]  /*19d90*/  IADD3 R7, R3, c[0x0][0xc], R2 ;  /* 0x0000030003077a10 */ /* 0x028fca0007ffe002 */
[----:B------:R2:W-:Y:S02]  /*19da0*/  STL [R1], R7 ;  /* 0x0000000701007387 */ /* 0x0005e40000100800 */
.L_x_2968:
[----:B--2---:R-:W-:Y:S05]  /*19db0*/  BSYNC B0 ;  /* 0x0000000000007941 */ /* 0x004fea0003800000 */
.L_x_2967:
[----:B------:R-:W-:Y:S01]  /*19dc0*/  PRMT R0, R0, 0x9910, RZ ;  /* 0x0000991000007816 */ /* 0x000fe200000000ff */
[----:B------:R-:W-:Y:S01]  /*19dd0*/  BSSY B1, `(.L_x_2969) ;  /* 0x00003a9000017945 */ /* 0x000fe20003800000 */
[----:B-----5:R-:W-:Y:S02]  /*19de0*/  IMAD.MOV.U32 R35, RZ, RZ, R7 ;  /* 0x000000ffff237224 */ /* 0x020fe400078e0007 */
[----:B------:R-:W-:-:S13]  /*19df0*/  ISETP.NE.AND P0, PT, R0, RZ, PT ;  /* 0x000000ff0000720c */ /* 0x000fda0003f05270 */
[----:B------:R-:W-:Y:S05]  /*19e00*/  @!P0 BRA `(.L_x_2970) ;  /* 0x00002e0000008947 */ /* 0x000fea0003800000 */
[----:B------:R-:W2:Y:S01]  /*19e10*/  LDL R4, [R1+0x10] ;  /* 0x0000100001047983 */ /* 0x000ea20000100800 */
[----:B------:R-:W-:-:S03]  /*19e20*/  SHF.R.S32.HI R2, RZ, 0x1f, R6 ;  /* 0x0000001fff027819 */ /* 0x000fc60000011406 */
[----:B------:R-:W3:Y:S01]  /*19e30*/  LDL.LU R15, [R1+0x14] ;  /* 0x00001400010f7983 */ /* 0x000ee20000300800 */
[----:B------:R-:W-:-:S03]  /*19e40*/  LEA.HI R2, R2, R6, RZ, 0x5 ;  /* 0x0000000602027211 */ /* 0x000fc600078f28ff */
[----:B------:R-:W4:Y:S01]  /*19e50*/  LDL.LU R14, [R1+0x18] ;  /* 0x00001800010e7983 */ /* 0x000f220000300800 */
[----:B------:R-:W-:Y:S01]  /*19e60*/  SHF.R.S32.HI R2, RZ, 0x5, R2 ;  /* 0x00000005ff027819 */ /* 0x000fe20000011402 */
[----:B------:R-:W-:Y:S01]  /*19e70*/  WARPSYNC 0xffffffff ;  /* 0xffffffff00007948 */ /* 0x000fe20003800000 */
[----:B------:R-:W-:Y:S01]  /*19e80*/  LOP3.LUT R0, R150, R232, RZ, 0xfc, !PT ;  /* 0x000000e896007212 */ /* 0x000fe200078efcff */
[----:B------:R-:W-:Y:S01]  /*19e90*/  IMAD.MOV.U32 R7, RZ, RZ, 0x20 ;  /* 0x00000020ff077424 */ /* 0x000fe200078e00ff */
[----:B------:R-:W-:Y:S01]  /*19ea0*/  F2FP.PACK_AB R6, R27, R26 ;  /* 0x0000001a1b06723e */ /* 0x000fe200000000ff */
[----:B------:R-:W-:Y:S01]  /*19eb0*/  IMAD.SHL.U32 R2, R2, 0x400, RZ ;  /* 0x0000040002027824 */ /* 0x000fe200078e00ff */
[----:B------:R-:W-:Y:S01]  /*19ec0*/  F2FP.PACK_AB R5, R89, R88 ;  /* 0x000000585905723e */ /* 0x000fe200000000ff */
[----:B------:R-:W-:Y:S01]  /*19ed0*/  IMAD.MOV.U32 R9, RZ, RZ, 0x40 ;  /* 0x00000040ff097424 */ /* 0x000fe200078e00ff */
[----:B------:R-:W-:Y:S01]  /*19ee0*/  F2FP.PACK_AB R8, R115, R114 ;  /* 0x000000727308723e */ /* 0x000fe200000000ff */
[----:B------:R-:W-:Y:S01]  /*19ef0*/  IMAD R3, R252, 0x2, R2 ;  /* 0x00000002fc037824 */ /* 0x000fe200078e0202 */
[----:B------:R-:W3:Y:S03]  /*19f00*/  LDL.LU R13, [R1+0x2c] ;  /* 0x00002c00010d7983 */ /* 0x000ee60000300800 */
[----:B------:R-:W-:-:S04]  /*19f10*/  IMAD.IADD R0, R3, 0x1, R0 ;  /* 0x0000000103007824 */ /* 0x000fc800078e0200 */
[----:B------:R-:W-:-:S05]  /*19f20*/  IMAD.SHL.U32 R0, R0, 0x2, RZ ;  /* 0x0000000200007824 */ /* 0x000fca00078e00ff */
[----:B------:R-:W-:Y:S01]  /*19f30*/  IADD3 R3, R0, 0x80, RZ ;  /* 0x0000008000037810 */ /* 0x000fe20007ffe0ff */
[----:B------:R-:W-:Y:S01]  /*19f40*/  IMAD.MOV.U32 R16, RZ, RZ, c[0x0][0x388] ;  /* 0x0000e200ff107624 */ /* 0x000fe200078e00ff */
[----:B------:R-:W-:Y:S01]  /*19f50*/  BAR.SYNC.DEFER_BLOCKING 0x1, 0x100 ;  /* 0x0044000000007b1d */ /* 0x000fe20000010000 */
[----:B--2---:R-:W-:-:S04]  /*19f60*/  LOP3.LUT R2, R4, 0x1, RZ, 0xc0, !PT ;  /* 0x0000000104027812 */ /* 0x004fc800078ec0ff */
[----:B------:R-:W-:-:S04]  /*19f70*/  ISETP.NE.U32.AND P0, PT, R2, 0x1, PT ;  /* 0x000000010200780c */ /* 0x000fc80003f05070 */
[----:B------:R-:W-:Y:S02]  /*19f80*/  R2P PR, R4, 0x6 ;  /* 0x0000000604007804 */ /* 0x000fe40000000000 */
[----:B------:R-:W-:Y:S02]  /*19f90*/  F2FP.PACK_AB R4, R153, R152 ;  /* 0x000000989904723e */ /* 0x000fe400000000ff */
[----:B------:R-:W-:-:S03]  /*19fa0*/  IADD3 R2, R0, 0x70, RZ ;  /* 0x0000007000027810 */ /* 0x000fc60007ffe0ff */
[----:B------:R2:W-:Y:S02]  /*19fb0*/  STS [R0+0x80], R4 ;  /* 0x0000800400007388 */ /* 0x0005e40000000800 */
[----:B------:R-:W-:Y:S02]  /*19fc0*/  @P0 IADD3 R2, R3, 0x10, RZ ;  /* 0x0000001003020810 */ /* 0x000fe40007ffe0ff */
[----:B------:R-:W-:-:S05]  /*19fd0*/  F2FP.PACK_AB R3, R97, R96 ;  /* 0x000000606103723e */ /* 0x000fca00000000ff */
[----:B------:R1:W-:Y:S01]  /*19fe0*/  STS [R0+0x480], R3 ;  /* 0x0004800300007388 */ /* 0x0003e20000000800 */
[----:B------:R-:W-:-:S03]  /*19ff0*/  SEL R9, R9, 0xffffffc0, !P2 ;  /* 0xffffffc009097807 */ /* 0x000fc60005000000 */
[----:B------:R3:W-:Y:S04]  /*1a000*/  STS [R2], R6 ;  /* 0x0000000602007388 */ /* 0x0007e80000000800 */
[----:B------:R4:W-:Y:S01]  /*1a010*/  STS [R2+0x400], R5 ;  /* 0x0004000502007388 */ /* 0x0009e20000000800 */
[----:B--2---:R-:W-:Y:S02]  /*1a020*/  SEL R4, R7, 0xffffffe0, !P1 ;  /* 0xffffffe007047807 */ /* 0x004fe40004800000 */
[----:B------:R-:W-:-:S03]  /*1a030*/  F2FP.PACK_AB R7, R29, R28 ;  /* 0x0000001c1d07723e */ /* 0x000fc600000000ff */
[----:B-1----:R-:W-:Y:S02]  /*1a040*/  IMAD.IADD R3, R0, 0x1, R4 ;  /* 0x0000000100037824 */ /* 0x002fe400078e0204 */
[--C-:B------:R-:W-:Y:S01]  /*1a050*/  IMAD.IADD R4, R4, 0x1, R2.reuse ;  /* 0x0000000104047824 */ /* 0x100fe200078e0202 */
[----:B---3--:R-:W-:Y:S02]  /*1a060*/  F2FP.PACK_AB R6, R123, R122 ;  /* 0x0000007a7b06723e */ /* 0x008fe400000000ff */
[----:B----4-:R-:W-:Y:S01]  /*1a070*/  F2FP.PACK_AB R5, R31, R30 ;  /* 0x0000001e1f05723e */ /* 0x010fe200000000ff */
[----:B------:R1:W-:Y:S04]  /*1a080*/  STS [R3+0x80], R7 ;  /* 0x0000800703007388 */ /* 0x0003e80000000800 */
[----:B------:R2:W-:Y:S04]  /*1a090*/  STS [R3+0x480], R6 ;  /* 0x0004800603007388 */ /* 0x0005e80000000800 */
[----:B------:R3:W-:Y:S01]  /*1a0a0*/  STS [R4], R5 ;  /* 0x0000000504007388 */ /* 0x0007e20000000800 */
[----:B------:R-:W-:-:S03]  /*1a0b0*/  IMAD.IADD R12, R9, 0x1, R2 ;  /* 0x00000001090c7824 */ /* 0x000fc600078e0202 */
[----:B------:R4:W-:Y:S01]  /*1a0c0*/  STS [R4+0x400], R8 ;  /* 0x0004000804007388 */ /* 0x0009e20000000800 */
[----:B-1----:R-:W-:Y:S01]  /*1a0d0*/  F2FP.PACK_AB R7, R37, R36 ;  /* 0x000000242507723e */ /* 0x002fe200000000ff */
[----:B--2---:R-:W-:Y:S01]  /*1a0e0*/  IMAD.IADD R6, R0, 0x1, R9 ;  /* 0x0000000100067824 */ /* 0x004fe200078e0209 */
[----:B---3--:R-:W-:-:S04]  /*1a0f0*/  F2FP.PACK_AB R5, R93, R92 ;  /* 0x0000005c5d05723e */ /* 0x008fc800000000ff */
[----:B------:R1:W-:Y:S04]  /*1a100*/  STS [R6+0x80], R7 ;  /* 0x0000800706007388 */ /* 0x0003e80000000800 */
[----:B------:R2:W-:Y:S01]  /*1a110*/  STS [R6+0x480], R5 ;  /* 0x0004800506007388 */ /* 0x0005e20000000800 */
[----:B----4-:R-:W-:Y:S02]  /*1a120*/  F2FP.PACK_AB R8, R107, R106 ;  /* 0x0000006a6b08723e */ /* 0x010fe400000000ff */
[----:B-1----:R-:W-:Y:S02]  /*1a130*/  F2FP.PACK_AB R7, R39, R38 ;  /* 0x000000262707723e */ /* 0x002fe400000000ff */
[----:B--2---:R-:W-:-:S03]  /*1a140*/  F2FP.PACK_AB R5, R129, R128 ;  /* 0x000000808105723e */ /* 0x004fc600000000ff */
[----:B------:R1:W-:Y:S04]  /*1a150*/  STS [R12], R7 ;  /* 0x000000070c007388 */ /* 0x0003e80000000800 */
[----:B------:R2:W-:Y:S01]  /*1a160*/  STS [R12+0x400], R5 ;  /* 0x000400050c007388 */ /* 0x0005e20000000800 */
[----:B-1----:R-:W-:Y:S01]  /*1a170*/  F2FP.PACK_AB R7, R119, R118 ;  /* 0x000000767707723e */ /* 0x002fe200000000ff */
[----:B--2---:R-:W-:-:S05]  /*1a180*/  IMAD.IADD R5, R9, 0x1, R3 ;  /* 0x0000000109057824 */ /* 0x004fca00078e0203 */
[----:B------:R1:W-:Y:S04]  /*1a190*/  STS [R5+0x480], R7 ;  /* 0x0004800705007388 */ /* 0x0003e80000000800 */
[----:B------:R2:W-:Y:S01]  /*1a1a0*/  STS [R5+0x80], R8 ;  /* 0x0000800805007388 */ /* 0x0005e20000000800 */
[----:B-1----:R-:W-:Y:S01]  /*1a1b0*/  IMAD.IADD R7, R4, 0x1, R9 ;  /* 0x0000000104077824 */ /* 0x002fe200078e0209 */
[----:B------:R-:W-:Y:S02]  /*1a1c0*/  F2FP.PACK_AB R9, R113, R112 ;  /* 0x000000707109723e */ /* 0x000fe400000000ff */
        /* <DEDUP_REMOVED lines=37> */
[----:B------:R-:W-:Y:S04]  /*1a420*/  STS [R0+0x8080], R9 ;  /* 0x0080800900007388 */ /* 0x000fe80000000800 */
[----:B------:R1:W-:Y:S02]  /*1a430*/  STS [R0+0x8480], R8 ;  /* 0x0084800800007388 */ /* 0x0003e40000000800 */
[----:B-1----:R-:W-:Y:S02]  /*1a440*/  F2FP.PACK_AB R0, R63, R62 ;  /* 0x0000003e3f00723e */ /* 0x002fe400000000ff */
[----:B------:R-:W-:-:S03]  /*1a450*/  F2FP.PACK_AB R8, R73, R72 ;  /* 0x000000484908723e */ /* 0x000fc600000000ff */
        /* <DEDUP_REMOVED lines=8> */
[----:B------:R1:W-:Y:S01]  /*1a4e0*/  STS [R4+0x8400], R0 ;  /* 0x0084000004007388 */ /* 0x0003e20000000800 */
[----:B------:R-:W-:-:S03]  /*1a4f0*/  F2FP.PACK_AB R3, R125, R124 ;  /* 0x0000007c7d03723e */ /* 0x000fc600000000ff */
[----:B------:R2:W-:Y:S04]  /*1a500*/  STS [R4+0x8000], R2 ;  /* 0x0080000204007388 */ /* 0x0005e80000000800 */
[----:B------:R3:W-:Y:S01]  /*1a510*/  STS [R6+0x8080], R3 ;  /* 0x0080800306007388 */ /* 0x0007e20000000800 */
[----:B------:R-:W-:Y:S02]  /*1a520*/  ISETP.NE.U32.AND P0, PT, RZ, c[0x0][0x508], PT ;  /* 0x00014200ff007a0c */ /* 0x000fe40003f05070 */
[----:B-1----:R-:W-:Y:S02]  /*1a530*/  F2FP.PACK_AB R0, R79, R78 ;  /* 0x0000004e4f00723e */ /* 0x002fe400000000ff */
[----:B--2---:R-:W-:-:S03]  /*1a540*/  F2FP.PACK_AB R2, R75, R74 ;  /* 0x0000004a4b02723e */ /* 0x004fc600000000ff */
[----:B------:R1:W-:Y:S01]  /*1a550*/  STS [R6+0x8480], R0 ;  /* 0x0084800006007388 */ /* 0x0003e20000000800 */
[----:B---3--:R-:W-:-:S03]  /*1a560*/  F2FP.PACK_AB R3, R121, R120 ;  /* 0x000000787903723e */ /* 0x008fc600000000ff */
[----:B------:R2:W-:Y:S04]  /*1a570*/  STS [R12+0x8400], R2 ;  /* 0x008400020c007388 */ /* 0x0005e80000000800 */
[----:B------:R3:W-:Y:S01]  /*1a580*/  STS [R12+0x8000], R3 ;  /* 0x008000030c007388 */ /* 0x0007e20000000800 */
[----:B------:R-:W-:Y:S02]  /*1a590*/  ISETP.NE.AND.EX P2, PT, RZ, c[0x0][0x50c], PT, P0 ;  /* 0x00014300ff007a0c */ /* 0x000fe40003f45300 */
[----:B-1----:R-:W-:Y:S02]  /*1a5a0*/  F2FP.PACK_AB R0, R85, R84 ;  /* 0x000000545500723e */ /* 0x002fe400000000ff */
[----:B--2---:R-:W-:-:S03]  /*1a5b0*/  F2FP.PACK_AB R2, R59, R58 ;  /* 0x0000003a3b02723e */ /* 0x004fc600000000ff */
[----:B------:R1:W-:Y:S01]  /*1a5c0*/  STS [R5+0x8080], R0 ;  /* 0x0080800005007388 */ /* 0x0003e20000000800 */
[----:B---3--:R-:W-:-:S03]  /*1a5d0*/  F2FP.PACK_AB R3, R55, R54 ;  /* 0x000000363703723e */ /* 0x008fc600000000ff */
[----:B------:R2:W-:Y:S04]  /*1a5e0*/  STS [R5+0x8480], R2 ;  /* 0x0084800205007388 */ /* 0x0005e80000000800 */
[----:B------:R-:W-:Y:S01]  /*1a5f0*/  STS [R7+0x8400], R3 ;  /* 0x0084000307007388 */ /* 0x000fe20000000800 */
[----:B------:R-:W-:Y:S02]  /*1a600*/  ISETP.NE.U32.AND P3, PT, RZ, c[0x0][0x500], PT ;  /* 0x00014000ff007a0c */ /* 0x000fe40003f65070 */
[----:B-1----:R-:W-:-:S05]  /*1a610*/  F2FP.PACK_AB R0, R25, R24 ;  /* 0x000000181900723e */ /* 0x002fca00000000ff */
[----:B------:R1:W-:Y:S04]  /*1a620*/  STS [R7+0x8000], R0 ;  /* 0x0080000007007388 */ /* 0x0003e80000000800 */
[----:B------:R-:W-:Y:S01]  /*1a630*/  BAR.SYNC.DEFER_BLOCKING 0x1, 0x100 ;  /* 0x0044000000007b1d */ /* 0x000fe20000010000 */
[----:B------:R-:W-:Y:S02]  /*1a640*/  ISETP.NE.AND.EX P3, PT, RZ, c[0x0][0x504], PT, P3 ;  /* 0x00014100ff007a0c */ /* 0x000fe40003f65330 */
[C---:B------:R-:W-:Y:S02]  /*1a650*/  @P2 IADD3 R8, P0, R15.reuse, c[0x0][0x508], RZ ;  /* 0x000142000f082a10 */ /* 0x040fe40007f1e0ff */
[----:B------:R-:W-:Y:S01]  /*1a660*/  IADD3 R4, P1, R15, c[0x0][0x500], RZ ;  /* 0x000140000f047a10 */ /* 0x000fe20007f3e0ff */
[----:B--2---:R-:W-:Y:S01]  /*1a670*/  IMAD.MOV.U32 R2, RZ, RZ, RZ ;  /* 0x000000ffff027224 */ /* 0x004fe200078e00ff */
[----:B------:R-:W-:-:S02]  /*1a680*/  @P2 IADD3.X R9, R14, c[0x0][0x50c], RZ, P0, !PT ;  /* 0x000143000e092a10 */ /* 0x000fc400007fe4ff */
[----:B------:R-:W-:-:S03]  /*1a690*/  IADD3.X R5, R14, c[0x0][0x504], RZ, P1, !PT ;  /* 0x000141000e057a10 */ /* 0x000fc60000ffe4ff */
[----:B------:R2:W5:Y:S04]  /*1a6a0*/  @P2 LDG.E R16, [R8.64] ;  /* 0x0000000808102981 */ /* 0x000568000c1e1900 */
[----:B------:R2:W5:Y:S01]  /*1a6b0*/  @P3 LDG.E R2, [R4.64] ;  /* 0x0000000804023981 */ /* 0x000562000c1e1900 */
[----:B------:R-:W-:-:S04]  /*1a6c0*/  ISETP.NE.AND P0, PT, R13, RZ, PT ;  /* 0x000000ff0d00720c */ /* 0x000fc80003f05270 */
[----:B-1----:R-:W-:Y:S01]  /*1a6d0*/  SEL R0, R13, c[0x0][0x3d4], P0 ;  /* 0x0000f5000d007a07 */ /* 0x002fe20000000000 */
[----:B------:R-:W-:Y:S05]  /*1a6e0*/  @P2 BRA `(.L_x_2971) ;  /* 0x0000004000002947 */ /* 0x000fea0003800000 */
[----:B------:R-:W-:Y:S05]  /*1a6f0*/  @!P3 BRA `(.L_x_2971) ;  /* 0x000000300000b947 */ /* 0x000fea0003800000 */
[----:B-----5:R1:W3:Y:S04]  /*1a700*/  LDG.E R16, [R4.64] ;  /* 0x0000000804107981 */ /* 0x0202e8000c1e1900 */
[----:B-12---:R-:W3:Y:S02]  /*1a710*/  LDG.E R4, [R4.64+0x4] ;  /* 0x0000040804047981 */ /* 0x006ee4000c1e1900 */
[----:B---3--:R-:W-:Y:S02]  /*1a720*/  IADD3 R16, -R16, R4, RZ ;  /* 0x0000000410107210 */ /* 0x008fe40007ffe1ff */
.L_x_2971:
[----:B--2---:R-:W2:Y:S04]  /*1a730*/  LDL.LU R5, [R1+0x1c] ;  /* 0x00001c0001057983 */ /* 0x004ea80000300800 */
[----:B------:R-:W3:Y:S04]  /*1a740*/  LDL.LU R4, [R1+0x8] ;  /* 0x0000080001047983 */ /* 0x000ee80000300800 */
[----:B------:R-:W4:Y:S04]  /*1a750*/  LDL.LU R3, [R1+0x28] ;  /* 0x0000280001037983 */ /* 0x000f280000300800 */
[----:B------:R-:W4:Y:S04]  /*1a760*/  LDL R13, [R1+0x64] ;  /* 0x00006400010d7983 */ /* 0x000f280000100800 */
[----:B------:R-:W4:Y:S04]  /*1a770*/  LDL R32, [R1+0x4] ;  /* 0x0000040001207983 */ /* 0x000f280000100800 */
[----:B------:R-:W4:Y:S04]  /*1a780*/  LDL R23, [R1+0x30] ;  /* 0x0000300001177983 */ /* 0x000f280000100800 */
[----:B------:R-:W4:Y:S01]  /*1a790*/  LDL R33, [R1+0x6c] ;  /* 0x00006c0001217983 */ /* 0x000f220000100800 */
[----:B------:R-:W-:Y:S01]  /*1a7a0*/  IMAD.MOV.U32 R12, RZ, RZ, 0x368 ;  /* 0x00000368ff0c7424 */ /* 0x000fe200078e00ff */
[----:B------:R-:W-:-:S04]  /*1a7b0*/  ISETP.GT.AND P2, PT, R0, 0x1, PT ;  /* 0x000000010000780c */ /* 0x000fc80003f44270 */
[----:B------:R-:W-:-:S04]  /*1a7c0*/  SEL R12, R12, 0x328, P2 ;  /* 0x000003280c0c7807 */ /* 0x000fc80001000000 */
[----:B------:R1:W2:Y:S08]  /*1a7d0*/  LDC.64 R6, c[0x0][R12+0x170] ;  /* 0x00005c000c067b82 */ /* 0x0002b00000000a00 */
[----:B------:R1:W2:Y:S08]  /*1a7e0*/  LDC.64 R8, c[0x0][R12+0x168] ;  /* 0x00005a000c087b82 */ /* 0x0002b00000000a00 */
[----:B------:R1:W2:Y:S01]  /*1a7f0*/  LDC.64 R18, c[0x0][R12+0x178] ;  /* 0x00005e000c127b82 */ /* 0x0002a20000000a00 */
[----:B------:R-:W-:-:S07]  /*1a800*/  ISETP.NE.U32.AND P0, PT, RZ, c[0x0][0x500], PT ;  /* 0x00014000ff007a0c */ /* 0x000fce0003f05070 */
[----:B------:R1:W2:Y:S01]  /*1a810*/  LDC.64 R20, c[0x0][R12+0x160] ;  /* 0x000058000c147b82 */ /* 0x0002a20000000a00 */
[----:B------:R-:W-:Y:S01]  /*1a820*/  ISETP.NE.AND.EX P0, PT, RZ, c[0x0][0x504], PT, P0 ;  /* 0x00014100ff007a0c */ /* 0x000fe20003f05300 */
[----:B-1----:R-:W-:-:S05]  /*1a830*/  IMAD.MOV.U32 R12, RZ, RZ, c[0x0][0x4e8] ;  /* 0x00013a00ff0c7624 */ /* 0x002fca00078e00ff */
[----:B------:R-:W-:Y:S01]  /*1a840*/  ISETP.NE.AND P5, PT, R12, 0x1, PT ;  /* 0x000000010c00780c */ /* 0x000fe20003fa5270 */
[----:B------:R-:W1:Y:S01]  /*1a850*/  S2R R86, SR_TID.X ;  /* 0x0000000000567919 */ /* 0x000e620000002100 */
[----:B--2---:R-:W-:Y:S02]  /*1a860*/  SEL R0, R5, RZ, !P0 ;  /* 0x000000ff05007207 */ /* 0x004fe40004000000 */
[----:B---3--:R-:W-:Y:S02]  /*1a870*/  LOP3.LUT R5, R4, 0xffff, RZ, 0xc0, !PT ;  /* 0x0000ffff04057812 */ /* 0x008fe400078ec0ff */
[----:B----4-:R-:W-:Y:S01]  /*1a880*/  SEL R4, R3, RZ, !P0 ;  /* 0x000000ff03047207 */ /* 0x010fe20004000000 */
[----:B------:R-:W-:-:S04]  /*1a890*/  IMAD R3, R7, R0, RZ ;  /* 0x0000000007037224 */ /* 0x000fc800078e02ff */
[----:B------:R-:W-:Y:S02]  /*1a8a0*/  IMAD R4, R6, R4, R3 ;  /* 0x0000000406047224 */ /* 0x000fe400078e0203 */
[-C--:B------:R-:W-:Y:S02]  /*1a8b0*/  IMAD R3, R9, R5.reuse, RZ ;  /* 0x0000000509037224 */ /* 0x080fe400078e02ff */
[----:B------:R-:W-:-:S04]  /*1a8c0*/  IMAD.WIDE.U32 R8, R8, R5, RZ ;  /* 0x0000000508087225 */ /* 0x000fc800078e00ff */
[----:B------:R-:W-:-:S04]  /*1a8d0*/  IMAD.WIDE.U32 R6, R6, R0, RZ ;  /* 0x0000000006067225 */ /* 0x000fc800078e00ff */
[----:B------:R-:W-:Y:S02]  /*1a8e0*/  IMAD.IADD R14, R9, 0x1, R3 ;  /* 0x00000001090e7824 */ /* 0x000fe400078e0203 */
[----:B------:R-:W-:Y:S01]  /*1a8f0*/  IMAD.IADD R3, R13, 0x1, R32 ;  /* 0x000000010d037824 */ /* 0x000fe200078e0220 */
[----:B-----5:R-:W-:Y:S02]  /*1a900*/  IADD3 R12, P4, P3, R6, R8, R2 ;  /* 0x00000008060c7210 */ /* 0x020fe40007b9e002 */
[----:B------:R-:W-:Y:S01]  /*1a910*/  SEL R6, R23, RZ, P2 ;  /* 0x000000ff17067207 */ /* 0x000fe20001000000 */
[----:B------:R-:W-:-:S04]  /*1a920*/  @P5 IMAD.HI.U32 R8, R3, c[0x0][0x4ec], RZ ;  /* 0x00013b0003085a27 */ /* 0x000fc800078e00ff */
[----:B------:R-:W-:Y:S02]  /*1a930*/  IMAD.IADD R15, R7, 0x1, R4 ;  /* 0x00000001070f7824 */ /* 0x000fe400078e0204 */
[-C--:B------:R-:W-:Y:S02]  /*1a940*/  IMAD R9, R19, R6.reuse, RZ ;  /* 0x0000000613097224 */ /* 0x080fe400078e02ff */
[----:B------:R-:W-:Y:S01]  /*1a950*/  IMAD.MOV.U32 R4, RZ, RZ, R3 ;  /* 0x000000ffff047224 */ /* 0x000fe200078e0003 */
[----:B------:R-:W-:Y:S01]  /*1a960*/  @P5 SHF.R.U32.HI R4, RZ, c[0x0][0x4f0], R8 ;  /* 0x00013c00ff045a19 */ /* 0x000fe20000011608 */
[----:B------:R-:W-:Y:S01]  /*1a970*/  IMAD.WIDE.U32 R6, R18, R6, RZ ;  /* 0x0000000612067225 */ /* 0x000fe200078e00ff */
[----:B------:R-:W-:-:S03]  /*1a980*/  SHF.R.S32.HI R8, RZ, 0x1f, R2 ;  /* 0x0000001fff087819 */ /* 0x000fc60000011402 */
[----:B------:R-:W-:Y:S02]  /*1a990*/  IMAD.IADD R13, R7, 0x1, R9 ;  /* 0x00000001070d7824 */ /* 0x000fe400078e0209 */
[----:B------:R-:W-:Y:S01]  /*1a9a0*/  IMAD.MOV R7, RZ, RZ, -R4 ;  /* 0x000000ffff077224 */ /* 0x000fe200078e0a04 */
[----:B------:R-:W-:Y:S02]  /*1a9b0*/  IADD3 R6, P1, P0, R4, R12, R6 ;  /* 0x0000000c04067210 */ /* 0x000fe4000783e006 */
[----:B------:R-:W-:Y:S01]  /*1a9c0*/  SHF.R.S32.HI R9, RZ, 0x1f, R4 ;  /* 0x0000001fff097819 */ /* 0x000fe20000011404 */
[----:B------:R-:W-:Y:S01]  /*1a9d0*/  IMAD R4, R7, c[0x0][0x4e8], R3 ;  /* 0x00013a0007047a24 */ /* 0x000fe200078e0203 */
[----:B------:R-:W-:-:S04]  /*1a9e0*/  IADD3.X R12, R15, R14, R8, P4, P3 ;  /* 0x0000000e0f0c7210 */ /* 0x000fc800027e6408 */
[----:B------:R-:W-:Y:S01]  /*1a9f0*/  IADD3.X R7, R9, R12, R13, P1, P0 ;  /* 0x0000000c09077210 */ /* 0x000fe20000fe040d */
[----:B------:R-:W-:Y:S01]  /*1aa00*/  IMAD R9, R21, R4, RZ ;  /* 0x0000000415097224 */ /* 0x000fe200078e02ff */
[----:B------:R-:W-:-:S05]  /*1aa10*/  SHF.R.S32.HI R12, RZ, 0x1f, R4 ;  /* 0x0000001fff0c7819 */ /* 0x000fca0000011404 */
[C---:B------:R-:W-:Y:S02]  /*1aa20*/  IMAD R9, R20.reuse, R12, R9 ;  /* 0x0000000c14097224 */ /* 0x040fe400078e0209 */
[----:B------:R-:W-:Y:S02]  /*1aa30*/  IMAD.MOV.U32 R12, RZ, RZ, c[0x0][0x4a8] ;  /* 0x00012a00ff0c7624 */ /* 0x000fe400078e00ff */
[----:B------:R-:W-:Y:S01]  /*1aa40*/  IMAD.WIDE.U32 R6, R20, R4, R6 ;  /* 0x0000000414067225 */ /* 0x000fe200078e0006 */
[----:B-1----:R-:W-:Y:S02]  /*1aa50*/  SHF.R.S32.HI R23, RZ, 0x1f, R86 ;  /* 0x0000001fff177819 */ /* 0x002fe40000011456 */
        /* <DEDUP_REMOVED lines=27> */
[----:B------:R-:W-:Y:S01]  /*1ac10*/  IMAD.WIDE.U32 R6, R2, c[0x0][0x3a0], RZ ;  /* 0x0000e80002067a25 */ /* 0x000fe200078e00ff */
[----:B------:R1:W3:Y:S01]  /*1ac20*/  LDS.128 R24, [R144+0x80] ;  /* 0x0000800090187984 */ /* 0x0002e20000000c00 */
[-C--:B--2---:R-:W-:Y:S02]  /*1ac30*/  IADD3 R12, R250, R32.reuse, RZ ;  /* 0x00000020fa0c7210 */ /* 0x084fe40007ffe0ff */
        /* <DEDUP_REMOVED lines=40> */
.L_x_3061:
[----:B------:R-:W-:Y:S05]  /*1aec0*/  BRA.DIV ~URZ, `(.L_x_2974) ;  /* 0x00005da27f007947 */ /* 0x000fea000b800000 */
[----:B------:R4:W2:Y:S02]  /*1aed0*/  SHFL.IDX PT, R0, R14, RZ, 0x181f ;  /* 0x00181fff0e007589 */ /* 0x0008a400000e0000 */
.L_x_3062:
        /* <DEDUP_REMOVED lines=15> */
.L_x_2976:
[----:B------:R-:W-:Y:S05]  /*1afd0*/  BSYNC B0 ;  /* 0x0000000000007941 */ /* 0x000fea0003800000 */
.L_x_2975:
[----:B------:R-:W-:Y:S05]  /*1afe0*/  BRA.DIV ~URZ, `(.L_x_2977) ;  /* 0x00005cf27f007947 */ /* 0x000fea000b800000 */
[----:B---3--:R3:W4:Y:S04]  /*1aff0*/  SHFL.IDX PT, R5, R13, 0x1, 0x181f ;  /* 0x00381f000d057f89 */ /* 0x00872800000e0000 */
[----:B--2---:R3:W2:Y:S02]  /*1b000*/  SHFL.IDX PT, R0, R14, 0x1, 0x181f ;  /* 0x00381f000e007f89 */ /* 0x0046a400000e0000 */
.L_x_3063:
        /* <DEDUP_REMOVED lines=16> */
.L_x_2979:
[----:B------:R-:W-:Y:S05]  /*1b110*/  BSYNC B0 ;  /* 0x0000000000007941 */ /* 0x000fea0003800000 */
.L_x_2978:
[----:B------:R-:W-:Y:S05]  /*1b120*/  BRA.DIV ~URZ, `(.L_x_2980) ;  /* 0x00005c827f007947 */ /* 0x000fea000b800000 */
[----:B----4-:R4:W3:Y:S02]  /*1b130*/  SHFL.IDX PT, R5, R13, 0x2, 0x181f ;  /* 0x00581f000d057f89 */ /* 0x0108e400000e0000 */
.L_x_3064:
[----:B------:R-:W-:Y:S05]  /*1b140*/  BRA.DIV ~URZ, `(.L_x_2981) ;  /* 0x00005cd27f007947 */ /* 0x000fea000b800000 */
[----:B--2---:R2:W4:Y:S02]  /*1b150*/  SHFL.IDX PT, R0, R14, 0x2, 0x181f ;  /* 0x00581f000e007f89 */ /* 0x00452400000e0000 */
.L_x_3065:
        /* <DEDUP_REMOVED lines=16> */
.L_x_2983:
[----:B------:R-:W-:Y:S05]  /*1b260*/  BSYNC B0 ;  /* 0x0000000000007941 */ /* 0x000fea0003800000 */
.L_x_2982:
[----:B------:R-:W-:Y:S05]  /*1b270*/  BRA.DIV ~URZ, `(.L_x_2984) ;  /* 0x00005c127f007947 */ /* 0x000fea000b800000 */
[----:B---3--:R3:W2:Y:S04]  /*1b280*/  SHFL.IDX PT, R6, R13, 0x3, 0x181f ;  /* 0x00781f000d067f89 */ /* 0x0086a800000e0000 */
[----:B----4-:R3:W4:Y:S02]  /*1b290*/  SHFL.IDX PT, R0, R14, 0x3, 0x181f ;  /* 0x00781f000e007f89 */ /* 0x01072400000e0000 */
.L_x_3066:
        /* <DEDUP_REMOVED lines=17> */
.L_x_2972:
[----:B------:R-:W3:Y:S01]  /*1b3b0*/  LDL.LU R9, [R1+0x30] ;  /* 0x0000300001097983 */ /* 0x000ee20000300800 */
        /* <DEDUP_REMOVED lines=16> */
[----:B------:R-:W-:-:S03]  /*1b4c0*/  IADD3 R6, -R0, RZ, RZ ;  /* 0x000000ff00067210 */ /* 0x000fc60007ffe1ff */
[----:B------:R-:W-:Y:S02]  /*1b4d0*/  IMAD R2, R2, c[0x0][0x430], RZ ;  /* 0x00010c0002027a24 */ /* 0x000fe400078e02ff */
[----:B------:R-:W-:Y:S02]  /*1b4e0*/  IMAD R6, R6, c[0x0][0x4e8], R3 ;  /* 0x00013a0006067a24 */ /* 0x000fe400078e0203 */
[----:B------:R-:W-:Y:S02]  /*1b4f0*/  IMAD R7, R0, c[0x0][0x434], R2 ;  /* 0x00010d0000077a24 */ /* 0x000fe400078e0202 */
[----:B---3--:R-:W-:-:S04]  /*1b500*/  IMAD.WIDE.U32 R4, R9, c[0x0][0x448], R4 ;  /* 0x0001120009047a25 */ /* 0x008fc800078e0004 */
        /* <DEDUP_REMOVED lines=12> */
.L_x_3067:
[----:B------:R-:W-:Y:S05]  /*1b5d0*/  BRA.DIV ~URZ, `(.L_x_2987) ;  /* 0x000059f27f007947 */ /* 0x000fea000b800000 */
[----:B------:R4:W1:Y:S02]  /*1b5e0*/  SHFL.IDX PT, R0, R14, RZ, 0x1c1f ;  /* 0x001c1fff0e007589 */ /* 0x00086400000e0000 */
.L_x_3068:
        /* <DEDUP_REMOVED lines=30> */
[----:B------:R-:W-:-:S02]  /*1b7d0*/  IADD3 R20, R251, 0xa8, RZ ;  /* 0x000000a8fb147810 */ /* 0x000fc40007ffe0ff */
        /* <DEDUP_REMOVED lines=72> */
[C---:B--2---:R-:W-:Y:S02]  /*1bc60*/  @!P1 LEA R2, P0, R9.reuse, R0, 0x2 ;  /* 0x0000000009029211 */ /* 0x044fe400078010ff */
        /* <DEDUP_REMOVED lines=22> */
[C---:B------:R-:W-:Y:S02]  /*1bdd0*/  @!P2 LEA R8, P0, R17.reuse, R0, 0x2 ;  /* 0x000000001108a211 */ /* 0x040fe400078010ff */
[----:B------:R-:W-:Y:S02]  /*1bde0*/  ISETP.GE.AND P5, PT, R12, c[0x0][0x3c8], PT ;  /* 0x0000f2000c007a0c */ /* 0x000fe40003fa6270 */
[----:B------:R-:W-:Y:S02]  /*1bdf0*/  @!P2 LEA.HI.X R9, R17, R4, R19, 0x2, P0 ;  /* 0x000000041109a211 */ /* 0x000fe400000f1413 */
[C---:B------:R-:W-:Y:S02]  /*1be00*/  IADD3 R17, R251.reuse, 0xa0, RZ ;  /* 0x000000a0fb117810 */ /* 0x040fe40007ffe0ff */
[----:B------:R-:W-:Y:S01]  /*1be10*/  IADD3 R19, R251, 0xa0, RZ ;  /* 0x000000a0fb137810 */ /* 0x000fe20007ffe0ff */
[----:B------:R-:W-:Y:S01]  /*1be20*/  @!P2 ST.E.64 [R8.64], R116 ;  /* 0x000000740800a985 */ /* 0x000fe2000c101b08 */
[----:B------:R-:W-:-:S02]  /*1be30*/  ISETP.GE.AND P4, PT, R17, c[0x0][0x3c8], PT ;  /* 0x0000f20011007a0c */ /* 0x000fc40003f86270 */
[----:B------:R-:W-:Y:S02]  /*1be40*/  ISETP.GE.AND P2, PT, R20, c[0x0][0x3c8], PT ;  /* 0x0000f20014007a0c */ /* 0x000fe40003f46270 */
[----:B------:R-:W-:Y:S02]  /*1be50*/  SHF.R.S32.HI R19, RZ, 0x1f, R19 ;  /* 0x0000001fff137819 */ /* 0x000fe40000011413 */
        /* <DEDUP_REMOVED lines=33> */
.L_x_2989:
[----:B------:R-:W-:Y:S05]  /*1c070*/  BSYNC B0 ;  /* 0x0000000000007941 */ /* 0x000fea0003800000 */
.L_x_2988:
[----:B------:R-:W-:Y:S05]  /*1c080*/  BRA.DIV ~URZ, `(.L_x_2990) ;  /* 0x00004fb27f007947 */ /* 0x000fea000b800000 */
[----:B---3--:R3:W2:Y:S04]  /*1c090*/  SHFL.IDX PT, R4, R5, 0x1, 0x1c1f ;  /* 0x003c1f0005047f89 */ /* 0x0086a800000e0000 */
[----:B-1----:R3:W1:Y:S02]  /*1c0a0*/  SHFL.IDX PT, R0, R14, 0x1, 0x1c1f ;  /* 0x003c1f000e007f89 */ /* 0x00266400000e0000 */
.L_x_3069:
        /* <DEDUP_REMOVED lines=182> */
.L_x_2970:
[----:B------:R-:W2:Y:S04]  /*1cc10*/  LDL.LU R0, [R1+0x14] ;  /* 0x0000140001007983 */ /* 0x000ea80000300800 */
[----:B------:R-:W3:Y:S01]  /*1cc20*/  LDL.LU R7, [R1+0x18] ;  /* 0x0000180001077983 */ /* 0x000ee20000300800 */
[----:B------:R-:W-:Y:S02]  /*1cc30*/  ISETP.NE.U32.AND P0, PT, RZ, c[0x0][0x508], PT ;  /* 0x00014200ff007a0c */ /* 0x000fe40003f05070 */
[----:B------:R-:W-:Y:S01]  /*1cc40*/  ISETP.NE.U32.AND P3, PT, RZ, c[0x0][0x500], PT ;  /* 0x00014000ff007a0c */ /* 0x000fe20003f65070 */
[----:B------:R-:W4:Y:S01]  /*1cc50*/  LDL.LU R6, [R1+0x2c] ;  /* 0x00002c0001067983 */ /* 0x000f220000300800 */
[----:B------:R-:W-:Y:S01]  /*1cc60*/  ISETP.NE.AND.EX P2, PT, RZ, c[0x0][0x50c], PT, P0 ;  /* 0x00014300ff007a0c */ /* 0x000fe20003f45300 */
[----:B------:R-:W-:Y:S01]  /*1cc70*/  IMAD.MOV.U32 R20, RZ, RZ, c[0x0][0x388] ;  /* 0x0000e200ff147624 */ /* 0x000fe200078e00ff */
[----:B------:R-:W-:-:S02]  /*1cc80*/  ISETP.NE.AND.EX P3, PT, RZ, c[0x0][0x504], PT, P3 ;  /* 0x00014100ff007a0c */ /* 0x000fc40003f65330 */
[----:B--2---:R-:W-:-:S09]  /*1cc90*/  IADD3 R2, P1, R0, c[0x0][0x500], RZ ;  /* 0x0001400000027a10 */ /* 0x004fd20007f3e0ff */
[----:B------:R-:W-:Y:S01]  /*1cca0*/  @P2 IADD3 R4, P0, R0, c[0x0][0x508], RZ ;  /* 0x0001420000042a10 */ /* 0x000fe20007f1e0ff */
[----:B------:R-:W-:Y:S01]  /*1ccb0*/  IMAD.MOV.U32 R0, RZ, RZ, RZ ;  /* 0x000000ffff007224 */ /* 0x000fe200078e00ff */
[C---:B---3--:R-:W-:Y:S02]  /*1ccc0*/  IADD3.X R3, R7.reuse, c[0x0][0x504], RZ, P1, !PT ;  /* 0x0001410007037a10 */ /* 0x048fe40000ffe4ff */
[----:B------:R-:W-:-:S03]  /*1ccd0*/  @P2 IADD3.X R5, R7, c[0x0][0x50c], RZ, P0, !PT ;  /* 0x0001430007052a10 */ /* 0x000fc600007fe4ff */
[----:B------:R2:W5:Y:S04]  /*1cce0*/  @P3 LDG.E R0, [R2.64] ;  /* 0x0000000802003981 */ /* 0x000568000c1e1900 */
[----:B------:R2:W5:Y:S01]  /*1ccf0*/  @P2 LDG.E R20, [R4.64] ;  /* 0x0000000804142981 */ /* 0x000562000c1e1900 */
[----:B----4-:R-:W-:-:S04]  /*1cd00*/  ISETP.NE.AND P0, PT, R6, RZ, PT ;  /* 0x000000ff0600720c */ /* 0x010fc80003f05270 */
[----:B------:R-:W-:Y:S01]  /*1cd10*/  SEL R21, R6, c[0x0][0x3d4], P0 ;  /* 0x0000f50006157a07 */ /* 0x000fe20000000000 */
[----:B------:R-:W-:Y:S05]  /*1cd20*/  @P2 BRA `(.L_x_2991) ;  /* 0x0000004000002947 */ /* 0x000fea0003800000 */
[----:B------:R-:W-:Y:S05]  /*1cd30*/  @!P3 BRA `(.L_x_2991) ;  /* 0x000000300000b947 */ /* 0x000fea0003800000 */
[----:B--2---:R2:W3:Y:S04]  /*1cd40*/  LDG.E R4, [R2.64] ;  /* 0x0000000802047981 */ /* 0x0044e8000c1e1900 */
[----:B--2---:R-:W3:Y:S02]  /*1cd50*/  LDG.E R2, [R2.64+0x4] ;  /* 0x0000040802027981 */ /* 0x004ee4000c1e1900 */
[----:B---3-5:R-:W-:Y:S02]  /*1cd60*/  IADD3 R20, -R4, R2, RZ ;  /* 0x0000000204147210 */ /* 0x028fe40007ffe1ff */
.L_x_2991:
[----:B--2---:R-:W2:Y:S04]  /*1cd70*/  LDL.LU R5, [R1+0x8] ;  /* 0x0000080001057983 */ /* 0x004ea80000300800 */
[----:B------:R-:W3:Y:S04]  /*1cd80*/  LDL.LU R3, [R1+0x1c] ;  /* 0x00001c0001037983 */ /* 0x000ee80000300800 */
[----:B------:R-:W4:Y:S01]  /*1cd90*/  LDL.LU R2, [R1+0x28] ;  /* 0x0000280001027983 */ /* 0x000f220000300800 */
[----:B------:R-:W-:Y:S01]  /*1cda0*/  BSSY B0, `(.L_x_2992) ;  /* 0x0000039000007945 */ /* 0x000fe20003800000 */
[----:B-----5:R-:W-:-:S02]  /*1cdb0*/  SHF.R.S32.HI R19, RZ, 0x1f, R0 ;  /* 0x0000001fff137819 */ /* 0x020fc40000011400 */
[----:B------:R-:W1:Y:S02]  /*1cdc0*/  S2R R4, SR_TID.X ;  /* 0x0000000000047919 */ /* 0x000e640000002100 */
[----:B-1----:R-:W-:Y:S02]  /*1cdd0*/  ISETP.GT.AND P0, PT, R4, 0x7f, PT ;  /* 0x0000007f0400780c */ /* 0x002fe40003f04270 */
[----:B--2---:R-:W-:Y:S02]  /*1cde0*/  LOP3.LUT R8, R5, 0xffff, RZ, 0xc0, !PT ;  /* 0x0000ffff05087812 */ /* 0x004fe400078ec0ff */
[----:B---3--:R-:W-:Y:S02]  /*1cdf0*/  SEL R9, R3, RZ, !P3 ;  /* 0x000000ff03097207 */ /* 0x008fe40005800000 */
[----:B----4-:R-:W-:-:S07]  /*1ce00*/  SEL R23, R2, RZ, !P3 ;  /* 0x000000ff02177207 */ /* 0x010fce0005800000 */
[----:B------:R-:W-:Y:S05]  /*1ce10*/  @P0 BRA `(.L_x_2993) ;  /* 0x0000031000000947 */ /* 0x000fea0003800000 */
[----:B------:R-:W2:Y:S01]  /*1ce20*/  LDL R3, [R1+0x4] ;  /* 0x0000040001037983 */ /* 0x000ea20000100800 */
[----:B------:R-:W-:Y:S01]  /*1ce30*/  IMAD R2, R20, c[0x0][0x4e8], RZ ;  /* 0x00013a0014027a24 */ /* 0x000fe200078e02ff */
[----:B--2---:R-:W-:-:S04]  /*1ce40*/  IADD3 R18, R3, R4, RZ ;  /* 0x0000000403127210 */ /* 0x004fc80007ffe0ff */
[----:B------:R-:W-:-:S13]  /*1ce50*/  ISETP.GE.AND P0, PT, R18, R2, PT ;  /* 0x000000021200720c */ /* 0x000fda0003f06270 */
[----:B------:R-:W-:Y:S05]  /*1ce60*/  @P0 BRA `(.L_x_2993) ;  /* 0x000002c000000947 */ /* 0x000fea0003800000 */
[----:B------:R-:W2:Y:S01]  /*1ce70*/  LDL.LU R24, [R1+0x30] ;  /* 0x0000300001187983 */ /* 0x000ea20000300800 */
        /* <DEDUP_REMOVED lines=12> */
[----:B------:R-:W-:Y:S02]  /*1cf40*/  IMAD R12, R12, R23, R3 ;  /* 0x000000170c0c7224 */ /* 0x000fe400078e0203 */
[-C--:B----4-:R-:W-:Y:S02]  /*1cf50*/  IMAD R13, R7, R8.reuse, RZ ;  /* 0x00000008070d7224 */ /* 0x090fe400078e02ff */
[----:B------:R-:W-:-:S04]  /*1cf60*/  IMAD.WIDE.U32 R6, R6, R8, RZ ;  /* 0x0000000806067225 */ /* 0x000fc800078e00ff */
[----:B------:R-:W-:Y:S01]  /*1cf70*/  IMAD.IADD R13, R7, 0x1, R13 ;  /* 0x00000001070d7824 */ /* 0x000fe200078e020d */
[----:B------:R-:W-:Y:S01]  /*1cf80*/  IADD3 R7, R5, R12, RZ ;  /* 0x0000000c05077210 */ /* 0x000fe20007ffe0ff */
[----:B------:R-:W-:-:S05]  /*1cf90*/  @P0 IMAD.HI.U32 R22, R18, c[0x0][0x4ec], RZ ;  /* 0x00013b0012160a27 */ /* 0x000fca00078e00ff */
[----:B------:R-:W-:Y:S02]  /*1cfa0*/  @P0 SHF.R.U32.HI R2, RZ, c[0x0][0x4f0], R22 ;  /* 0x00013c00ff020a19 */ /* 0x000fe40000011616 */
[----:B------:R-:W-:-:S03]  /*1cfb0*/  IADD3 R22, P1, P0, R4, R6, R0 ;  /* 0x0000000604167210 */ /* 0x000fc6000783e000 */
[----:B------:R-:W-:Y:S01]  /*1cfc0*/  IMAD.MOV R6, RZ, RZ, -R2 ;  /* 0x000000ffff067224 */ /* 0x000fe200078e0a02 */
[----:B------:R-:W-:Y:S02]  /*1cfd0*/  IADD3.X R13, R7, R13, R19, P1, P0 ;  /* 0x0000000d070d7210 */ /* 0x000fe40000fe0413 */
[----:B--2---:R-:W-:-:S05]  /*1cfe0*/  SEL R3, R24, RZ, P2 ;  /* 0x000000ff18037207 */ /* 0x004fca0001000000 */
[-C--:B-----5:R-:W-:Y:S02]  /*1cff0*/  IMAD R12, R17, R3.reuse, RZ ;  /* 0x00000003110c7224 */ /* 0x0a0fe400078e02ff */
[----:B------:R-:W-:-:S04]  /*1d000*/  IMAD.WIDE.U32 R4, R16, R3, RZ ;  /* 0x0000000310047225 */ /* 0x000fc800078e00ff */
[----:B------:R-:W-:Y:S01]  /*1d010*/  IMAD R3, R6, c[0x0][0x4e8], R18 ;  /* 0x00013a0006037a24 */ /* 0x000fe200078e0212 */
[----:B------:R-:W-:Y:S02]  /*1d020*/  IADD3 R7, R5, R12, RZ ;  /* 0x0000000c05077210 */ /* 0x000fe40007ffe0ff */
[----:B------:R-:W-:Y:S02]  /*1d030*/  IADD3 R4, P1, P0, R2, R22, R4 ;  /* 0x0000001602047210 */ /* 0x000fe4000783e004 */
[----:B------:R-:W-:Y:S01]  /*1d040*/  SHF.R.S32.HI R5, RZ, 0x1f, R2 ;  /* 0x0000001fff057819 */ /* 0x000fe20000011402 */
[----:B------:R-:W-:Y:S01]  /*1d050*/  IMAD R2, R15, R3, RZ ;  /* 0x000000030f027224 */ /* 0x000fe200078e02ff */
[----:B------:R-:W-:Y:S02]  /*1d060*/  SHF.R.S32.HI R6, RZ, 0x1f, R3 ;  /* 0x0000001fff067819 */ /* 0x000fe40000011403 */
[----:B------:R-:W-:Y:S01]  /*1d070*/  IADD3.X R5, R5, R13, R7, P1, P0 ;  /* 0x0000000d05057210 */ /* 0x000fe20000fe0407 */
[----:B------:R-:W-:-:S02]  /*1d080*/  IMAD.MOV.U32 R7, RZ, RZ, c[0x0][0x4a8] ;  /* 0x00012a00ff077624 */ /* 0x000fc400078e00ff */
        /* <DEDUP_REMOVED lines=10> */
.L_x_2993:
[----:B------:R-:W-:Y:S05]  /*1d130*/  BSYNC B0 ;  /* 0x0000000000007941 */ /* 0x000fea0003800000 */
.L_x_2992:
[----:B------:R-:W-:-:S13]  /*1d140*/  ISETP.GT.AND P0, PT, R21, 0x1, PT ;  /* 0x000000011500780c */ /* 0x000fda0003f04270 */
[----:B------:R-:W-:Y:S05]  /*1d150*/  @P0 BRA `(.L_x_2985) ;  /* 0x0000070000000947 */ /* 0x000fea0003800000 */
[----:B------:R-:W2:Y:S01]  /*1d160*/  LDL.LU R12, [R1+0x4] ;  /* 0x00000400010c7983 */ /* 0x000ea20000300800 */
[----:B-1----:R-:W-:Y:S01]  /*1d170*/  MOV R2, c[0x0][0x4e8] ;  /* 0x00013a0000027a02 */ /* 0x002fe20000000f00 */
[----:B------:R-:W-:Y:S02]  /*1d180*/  IMAD R4, R19, c[0x0][0x3a0], RZ ;  /* 0x0000e80013047a24 */ /* 0x000fe400078e02ff */
[----:B------:R-:W-:Y:S01]  /*1d190*/  IMAD R5, R23, c[0x0][0x3f0], RZ ;  /* 0x0000fc0017057a24 */ /* 0x000fe200078e02ff */
[----:B------:R-:W-:Y:S01]  /*1d1a0*/  ISETP.NE.AND P0, PT, R2, 0x1, PT ;  /* 0x000000010200780c */ /* 0x000fe20003f05270 */
[----:B------:R-:W-:-:S04]  /*1d1b0*/  IMAD.WIDE.U32 R2, R0, c[0x0][0x3a0], RZ ;  /* 0x0000e80000027a25 */ /* 0x000fc800078e00ff */
[----:B------:R-:W-:Y:S02]  /*1d1c0*/  IMAD R0, R0, c[0x0][0x3a4], R4 ;  /* 0x0000e90000007a24 */ /* 0x000fe400078e0204 */
[----:B------:R-:W-:-:S03]  /*1d1d0*/  IMAD R7, R9, c[0x0][0x3f4], R5 ;  /* 0x0000fd0009077a24 */ /* 0x000fc600078e0205 */
[----:B------:R-:W-:-:S05]  /*1d1e0*/  IADD3 R3, R3, R0, RZ ;  /* 0x0000000003037210 */ /* 0x000fca0007ffe0ff */
[----:B------:R-:W-:-:S04]  /*1d1f0*/  IMAD.WIDE.U32 R2, R8, c[0x0][0x3e8], R2 ;  /* 0x0000fa0008027a25 */ /* 0x000fc800078e0002 */
[----:B------:R-:W-:-:S04]  /*1d200*/  IMAD R3, R8, c[0x0][0x3ec], R3 ;  /* 0x0000fb0008037a24 */ /* 0x000fc800078e0203 */
[----:B------:R-:W-:-:S05]  /*1d210*/  IMAD.WIDE.U32 R2, R9, c[0x0][0x3f0], R2 ;  /* 0x0000fc0009027a25 */ /* 0x000fca00078e0002 */
[----:B------:R-:W-:Y:S02]  /*1d220*/  IADD3 R3, R3, R7, RZ ;  /* 0x0000000703037210 */ /* 0x000fe40007ffe0ff */
[-C--:B--2---:R-:W-:Y:S02]  /*1d230*/  IADD3 R4, R230, R12.reuse, RZ ;  /* 0x0000000ce6047210 */ /* 0x084fe40007ffe0ff */
[----:B------:R-:W-:Y:S02]  /*1d240*/  IADD3 R13, R250, R12, RZ ;  /* 0x0000000cfa0d7210 */ /* 0x000fe40007ffe0ff */
[----:B------:R-:W-:Y:S01]  /*1d250*/  MOV R0, R4 ;  /* 0x0000000400007202 */ /* 0x000fe20000000f00 */
[----:B------:R-:W-:-:S05]  /*1d260*/  @P0 IMAD.HI.U32 R6, R4, c[0x0][0x4ec], RZ ;  /* 0x00013b0004060a27 */ /* 0x000fca00078e00ff */
[----:B------:R-:W-:-:S04]  /*1d270*/  @P0 SHF.R.U32.HI R0, RZ, c[0x0][0x4f0], R6 ;  /* 0x00013c00ff000a19 */ /* 0x000fc80000011606 */
[----:B------:R-:W-:Y:S01]  /*1d280*/  SHF.R.S32.HI R6, RZ, 0x1f, R0 ;  /* 0x0000001fff067819 */ /* 0x000fe20000011400 */
[C---:B------:R-:W-:Y:S01]  /*1d290*/  IMAD.WIDE.U32 R2, R0.reuse, c[0x0][0x3e0], R2 ;  /* 0x0000f80000027a25 */ /* 0x040fe200078e0002 */
[----:B------:R-:W-:-:S03]  /*1d2a0*/  IADD3 R5, -R0, RZ, RZ ;  /* 0x000000ff00057210 */ /* 0x000fc60007ffe1ff */
[----:B------:R-:W-:Y:S02]  /*1d2b0*/  IMAD R6, R6, c[0x0][0x3e0], RZ ;  /* 0x0000f80006067a24 */ /* 0x000fe400078e02ff */
[----:B------:R-:W-:Y:S02]  /*1d2c0*/  IMAD R4, R5, c[0x0][0x4e8], R4 ;  /* 0x00013a0005047a24 */ /* 0x000fe400078e0204 */
[----:B------:R-:W-:-:S03]  /*1d2d0*/  IMAD R6, R0, c[0x0][0x3e4], R6 ;  /* 0x0000f90000067a24 */ /* 0x000fc600078e0206 */
[----:B------:R-:W-:Y:S02]  /*1d2e0*/  SHF.R.S32.HI R0, RZ, 0x1f, R4 ;  /* 0x0000001fff007819 */ /* 0x000fe40000011404 */
[----:B------:R-:W-:-:S03]  /*1d2f0*/  IADD3 R3, R3, R6, RZ ;  /* 0x0000000603037210 */ /* 0x000fc60007ffe0ff */
[----:B------:R-:W-:Y:S02]  /*1d300*/  IMAD R0, R0, c[0x0][0x3d8], RZ ;  /* 0x0000f60000007a24 */ /* 0x000fe400078e02ff */
[----:B------:R-:W-:-:S04]  /*1d310*/  IMAD.WIDE.U32 R2, R4, c[0x0][0x3d8], R2 ;  /* 0x0000f60004027a25 */ /* 0x000fc800078e0002 */
[----:B------:R-:W-:Y:S01]  /*1d320*/  IMAD R4, R4, c[0x0][0x3dc], R0 ;  /* 0x0000f70004047a24 */ /* 0x000fe200078e0200 */
[----:B------:R-:W-:-:S04]  /*1d330*/  LEA R14, P0, R2, c[0x0][0x380], 0x1 ;  /* 0x0000e000020e7a11 */ /* 0x000fc800078008ff */
[----:B------:R-:W-:-:S04]  /*1d340*/  IADD3 R4, R3, R4, RZ ;  /* 0x0000000403047210 */ /* 0x000fc80007ffe0ff */
[----:B------:R-:W-:Y:S01]  /*1d350*/  LEA.HI.X R5, R2, c[0x0][0x384], R4, 0x1, P0 ;  /* 0x0000e10002057a11 */ /* 0x000fe200000f0c04 */
[----:B------:R-:W-:Y:S05]  /*1d360*/  BRA.DIV ~URZ, `(.L_x_2994) ;  /* 0x00003da27f007947 */ /* 0x000fea000b800000 */
[----:B------:R1:W2:Y:S02]  /*1d370*/  SHFL.IDX PT, R4, R5, RZ, 0x181f ;  /* 0x00181fff05047589 */ /* 0x0002a400000e0000 */
.L_x_3070:
[----:B------:R-:W-:Y:S05]  /*1d380*/  BRA.DIV ~URZ, `(.L_x_2995) ;  /* 0x00003df27f007947 */ /* 0x000fea000b800000 */
[----:B------:R3:W4:Y:S02]  /*1d390*/  SHFL.IDX PT, R0, R14, RZ, 0x181f ;  /* 0x00181fff0e007589 */ /* 0x00072400000e0000 */
.L_x_3071:
        /* <DEDUP_REMOVED lines=16> */
.L_x_2997:
[----:B------:R-:W-:Y:S05]  /*1d4a0*/  BSYNC B0 ;  /* 0x0000000000007941 */ /* 0x000fea0003800000 */
.L_x_2996:
[----:B------:R-:W-:Y:S05]  /*1d4b0*/  BRA.DIV ~URZ, `(.L_x_2998) ;  /* 0x00003d327f007947 */ /* 0x000fea000b800000 */
[----:B--2---:R2:W1:Y:S04]  /*1d4c0*/  SHFL.IDX PT, R4, R5, 0x1, 0x181f ;  /* 0x00381f0005047f89 */ /* 0x00446800000e0000 */
[----:B----4-:R2:W4:Y:S02]  /*1d4d0*/  SHFL.IDX PT, R0, R14, 0x1, 0x181f ;  /* 0x00381f000e007f89 */ /* 0x01052400000e0000 */
.L_x_3072:
        /* <DEDUP_REMOVED lines=16> */
.L_x_3000:
[----:B------:R-:W-:Y:S05]  /*1d5e0*/  BSYNC B0 ;  /* 0x0000000000007941 */ /* 0x000fea0003800000 */
.L_x_2999:
[----:B------:R-:W-:Y:S05]  /*1d5f0*/  BRA.DIV ~URZ, `(.L_x_3001) ;  /* 0x00003cc27f007947 */ /* 0x000fea000b800000 */
[----:B-1----:R1:W2:Y:S02]  /*1d600*/  SHFL.IDX PT, R4, R5, 0x2, 0x181f ;  /* 0x00581f0005047f89 */ /* 0x0022a400000e0000 */
.L_x_3073:
[----:B------:R-:W-:Y:S05]  /*1d610*/  BRA.DIV ~URZ, `(.L_x_3002) ;  /* 0x00003d127f007947 */ /* 0x000fea000b800000 */
[----:B----4-:R4:W1:Y:S02]  /*1d620*/  SHFL.IDX PT, R0, R14, 0x2, 0x181f ;  /* 0x00581f000e007f89 */ /* 0x01086400000e0000 */
.L_x_3074:
        /* <DEDUP_REMOVED lines=16> */
.L_x_3004:
[----:B------:R-:W-:Y:S05]  /*1d730*/  BSYNC B0 ;  /* 0x0000000000007941 */ /* 0x000fea0003800000 */
.L_x_3003:
[----:B------:R-:W-:Y:S05]  /*1d740*/  BRA.DIV ~URZ, `(.L_x_3005) ;  /* 0x00003c527f007947 */ /* 0x000fea000b800000 */
[----:B--2---:R2:W3:Y:S04]  /*1d750*/  SHFL.IDX PT, R4, R5, 0x3, 0x181f ;  /* 0x00781f0005047f89 */ /* 0x0044e800000e0000 */
[----:B-1----:R2:W1:Y:S02]  /*1d760*/  SHFL.IDX PT, R0, R14, 0x3, 0x181f ;  /* 0x00781f000e007f89 */ /* 0x00246400000e0000 */
.L_x_3075:
        /* <DEDUP_REMOVED lines=15> */
.L_x_2985:
[----:B------:R-:W-:Y:S05]  /*1d860*/  BSYNC B1 ;  /* 0x0000000000017941 */ /* 0x000fea0003800000 */
.L_x_2969:
[----:B-1--4-:R-:W4:Y:S02]  /*1d870*/  LDL R0, [R1+0x68] ;  /* 0x0000680001007983 */ /* 0x012f240000100800 */
[----:B----4-:R-:W-:-:S13]  /*1d880*/  ISETP.NE.AND P0, PT, R0, RZ, PT ;  /* 0x000000ff0000720c */ /* 0x010fda0003f05270 */
[----:B------:R-:W-:Y:S01]  /*1d890*/  @P0 WARPSYNC 0xffffffff ;  /* 0xffffffff00000948 */ /* 0x000fe20003800000 */
[----:B------:R-:W-:Y:S06]  /*1d8a0*/  @P0 BAR.SYNC.DEFER_BLOCKING 0x5, 0x100 ;  /* 0x0144000000000b1d */ /* 0x000fec0000010000 */
[----:B--23--:R-:W1:Y:S04]  /*1d8b0*/  @P0 LDS.128 R4, [0x24100] ;  /* 0x02410000ff040984 */ /* 0x00ce680000000c00 */
[----:B-1----:R1:W-:Y:S04]  /*1d8c0*/  @P0 STL.64 [R1], R4 ;  /* 0x0000000401000387 */ /* 0x0023e80000100a00 */
[----:B------:R1:W-:Y:S04]  /*1d8d0*/  @P0 STL.64 [R1+0x8], R6 ;  /* 0x0000080601000387 */ /* 0x0003e80000100a00 */
[----:B------:R-:W-:Y:S06]  /*1d8e0*/  @P0 BAR.ARV 0x4, 0x100 ;  /* 0x0104000000000b1d */ /* 0x000fec0000002000 */
[----:B------:R-:W-:Y:S05]  /*1d8f0*/  @P0 BRA `(.L_x_3006) ;  /* 0x0000105000000947 */ /* 0x000fea0003800000 */
[----:B------:R-:W2:Y:S01]  /*1d900*/  S2R R0, SR_TID.X ;  /* 0x0000000000007919 */ /* 0x000ea20000002100 */
[----:B------:R-:W-:Y:S01]  /*1d910*/  IMAD.MOV.U32 R8, RZ, RZ, RZ ;  /* 0x000000ffff087224 */ /* 0x000fe200078e00ff */
[----:B--2---:R-:W-:-:S04]  /*1d920*/  LOP3.LUT R15, R0, 0x1f, RZ, 0xc0, !PT ;  /* 0x0000001f000f7812 */ /* 0x004fc800078ec0ff */
[----:B------:R-:W-:Y:S01]  /*1d930*/  ISETP.NE.AND P6, PT, R15, 0x1f, PT ;  /* 0x0000001f0f00780c */ /* 0x000fe20003fc5270 */
[----:B------:R-:W-:Y:S10]  /*1d940*/  BRA.DIV ~URZ, `(.L_x_3007) ;  /* 0x00003b227f007947 */ /* 0x000ff4000b800000 */
[----:B------:R2:W3:Y:S02]  /*1d950*/  SHFL.IDX PT, R9, R35, RZ, 0x1f ;  /* 0x00001fff23097589 */ /* 0x0004e400000e0000 */
.L_x_3076:
[----:B------:R-:W-:Y:S05]  /*1d960*/  BRA.DIV ~URZ, `(.L_x_3008) ;  /* 0x00003b727f007947 */ /* 0x000fea000b800000 */
[----:B-1----:R1:W4:Y:S02]  /*1d970*/  SHFL.IDX PT, R6, R35, 0x1, 0x1f ;  /* 0x00201f0023067f89 */ /* 0x00232400000e0000 */
.L_x_3077:
[----:B------:R-:W5:Y:S01]  /*1d980*/  LDL R0, [R1+0xc] ;  /* 0x00000c0001007983 */ /* 0x000f620000100800 */
[----:B------:R-:W-:Y:S02]  /*1d990*/  IMAD.MOV.U32 R7, RZ, RZ, RZ ;  /* 0x000000ffff077224 */ /* 0x000fe400078e00ff */
[----:B-----5:R-:W-:-:S05]  /*1d9a0*/  IMAD.IADD R0, R0, 0x1, R15 ;  /* 0x0000000100007824 */ /* 0x020fca00078e020f */
[----:B------:R-:W-:-:S13]  /*1d9b0*/  ISETP.GE.OR P0, PT, R0, c[0x0][0x53c], !P6 ;  /* 0x00014f0000007a0c */ /* 0x000fda0007706670 */
[----:B------:R-:W-:Y:S01]  /*1d9c0*/  @!P0 MOV R2, 0x4 ;  /* 0x0000000400028802 */ /* 0x000fe20000000f00 */
[----:B------:R-:W-:-:S04]  /*1d9d0*/  @!P0 IMAD.MOV.U32 R4, RZ, RZ, 0x4 ;  /* 0x00000004ff048424 */ /* 0x000fc800078e00ff */
        /* <DEDUP_REMOVED lines=12> */
[----:B------:R1:W2:Y:S02]  /*1daa0*/  SHFL.UP PT, R4, R0, 0x1, RZ ;  /* 0x0420000000047989 */ /* 0x0002a400000e00ff */
.L_x_3078:
        /* <DEDUP_REMOVED lines=16> */
.L_x_3079:
[----:B--2---:R-:W-:Y:S01]  /*1dbb0*/  IMAD R0, R0, c[0x0][0x538], RZ ;  /* 0x00014e0000007a24 */ /* 0x004fe200078e02ff */
[----:B------:R-:W-:Y:S04]  /*1dbc0*/  BSSY B1, `(.L_x_3011) ;  /* 0x00000cf000017945 */ /* 0x000fe80003800000 */
[----:B----4-:R-:W-:-:S04]  /*1dbd0*/  IADD3 R6, R0, R6, RZ ;  /* 0x0000000600067210 */ /* 0x010fc80007ffe0ff */
[----:B---3--:R-:W-:-:S13]  /*1dbe0*/  ISETP.GT.AND P0, PT, R6, R9, PT ;  /* 0x000000090600720c */ /* 0x008fda0003f04270 */
[----:B------:R-:W-:Y:S05]  /*1dbf0*/  @P0 BRA `(.L_x_3012) ;  /* 0x0000026000000947 */ /* 0x000fea0003800000 */
.L_x_3016:
[----:B------:R-:W2:Y:S02]  /*1dc00*/  LDL.LU R0, [R1+0xc] ;  /* 0x00000c0001007983 */ /* 0x000ea40000300800 */
[----:B--2---:R-:W-:-:S04]  /*1dc10*/  IADD3 R0, R0, 0x1f, RZ ;  /* 0x0000001f00007810 */ /* 0x004fc80007ffe0ff */
[----:B------:R-:W-:-:S13]  /*1dc20*/  ISETP.GE.AND P0, PT, R0, c[0x0][0x53c], PT ;  /* 0x00014f0000007a0c */ /* 0x000fda0003f06270 */
[----:B------:R-:W-:Y:S05]  /*1dc30*/  @P0 BRA `(.L_x_3013) ;  /* 0x00000c2000000947 */ /* 0x000fea0003800000 */
[----:B------:R2:W-:Y:S01]  /*1dc40*/  STL [R1+0xc], R0 ;  /* 0x00000c0001007387 */ /* 0x0005e20000100800 */
[----:B------:R-:W-:Y:S02]  /*1dc50*/  MOV R7, RZ ;  /* 0x000000ff00077202 */ /* 0x000fe40000000f00 */
[----:B------:R-:W-:Y:S02]  /*1dc60*/  MOV R8, RZ ;  /* 0x000000ff00087202 */ /* 0x000fe40000000f00 */
[----:B--2---:R-:W-:-:S04]  /*1dc70*/  IADD3 R0, R0, R15, RZ ;  /* 0x0000000f00007210 */ /* 0x004fc80007ffe0ff */
[----:B------:R-:W-:-:S13]  /*1dc80*/  ISETP.GE.OR P0, PT, R0, c[0x0][0x53c], !P6 ;  /* 0x00014f0000007a0c */ /* 0x000fda0007706670 */
[----:B-1----:R-:W-:Y:S02]  /*1dc90*/  @!P0 MOV R4, 0x4 ;  /* 0x0000000400048802 */ /* 0x002fe40000000f00 */
        /* <DEDUP_REMOVED lines=8> */
.L_x_3080:
        /* <DEDUP_REMOVED lines=16> */
.L_x_3081:
[----:B--2---:R-:W-:-:S05]  /*1de20*/  IMAD R0, R0, c[0x0][0x538], RZ ;  /* 0x00014e0000007a24 */ /* 0x004fca00078e02ff */
[----:B------:R-:W-:-:S04]  /*1de30*/  IADD3 R6, R0, R6, RZ ;  /* 0x0000000600067210 */ /* 0x000fc80007ffe0ff */
[----:B------:R-:W-:-:S13]  /*1de40*/  ISETP.GT.AND P0, PT, R6, R9, PT ;  /* 0x000000090600720c */ /* 0x000fda0003f04270 */
[----:B-1----:R-:W-:Y:S05]  /*1de50*/  @!P0 BRA `(.L_x_3016) ;  /* 0xfffffda000008947 */ /* 0x002fea000383ffff */
.L_x_3012:
[----:B------:R-:W-:-:S05]  /*1de60*/  IADD3 R13, -R0, R6, RZ ;  /* 0x00000006000d7210 */ /* 0x000fca0007ffe1ff */
[----:B------:R-:W-:-:S05]  /*1de70*/  IMAD R0, R4, c[0x0][0x538], R13 ;  /* 0x00014e0004007a24 */ /* 0x000fca00078e020d */
[----:B------:R-:W-:Y:S01]  /*1de80*/  ISETP.GT.AND P0, PT, R0, R9, PT ;  /* 0x000000090000720c */ /* 0x000fe20003f04270 */
[----:B------:R-:W-:-:S12]  /*1de90*/  BRA.DIV ~URZ, `(.L_x_3017) ;  /* 0x00003aa27f007947 */ /* 0x000fd8000b800000 */
[----:B------:R-:W-:-:S03]  /*1dea0*/  VOTE.ANY R6, PT, !P0 ;  /* 0x0000000000067806 */ /* 0x000fc600040e0100 */
.L_x_3082:
[----:B------:R-:W2:Y:S01]  /*1deb0*/  LDL.LU R2, [R1+0xc] ;  /* 0x00000c0001027983 */ /* 0x000ea20000300800 */
[----:B------:R-:W2:Y:S02]  /*1dec0*/  POPC R0, R6 ;  /* 0x0000000600007309 */ /* 0x000ea40000000000 */
[----:B--2---:R-:W-:-:S05]  /*1ded0*/  IADD3 R2, R0, R2, RZ ;  /* 0x0000000200027210 */ /* 0x004fca0007ffe0ff */
[----:B------:R2:W-:Y:S01]  /*1dee0*/  STL [R1+0xc], R2 ;  /* 0x00000c0201007387 */ /* 0x0005e20000100800 */
[----:B------:R-:W-:Y:S05]  /*1def0*/  BRA.DIV ~URZ, `(.L_x_3018) ;  /* 0x00003a927f007947 */ /* 0x000fea000b800000 */
[----:B------:R3:W4:Y:S04]  /*1df00*/  SHFL.IDX PT, R12, R7, R0, 0x1f ;  /* 0x00001f00070c7589 */ /* 0x00072800000e0000 */
[----:B------:R3:W1:Y:S02]  /*1df10*/  SHFL.IDX PT, R5, R8, R0, 0x1f ;  /* 0x00001f0008057589 */ /* 0x00066400000e0000 */
.L_x_3083:
[----:B------:R-:W-:Y:S01]  /*1df20*/  ISETP.NE.AND P0, PT, R6, RZ, PT ;  /* 0x000000ff0600720c */ /* 0x000fe20003f05270 */
[----:B------:R-:W-:-:S12]  /*1df30*/  BSSY B0, `(.L_x_3019) ;  /* 0x0000005000007945 */ /* 0x000fd80003800000 */
[----:B------:R-:W-:Y:S05]  /*1df40*/  @!P0 BRA `(.L_x_3020) ;  /* 0x0000003000008947 */ /* 0x000fea0003800000 */
[----:B---3--:R-:W-:Y:S01]  /*1df50*/  IADD3 R0, R0, -0x1, RZ ;  /* 0xffffffff00007810 */ /* 0x008fe20007ffe0ff */
[----:B------:R-:W-:Y:S05]  /*1df60*/  BRA.DIV ~URZ, `(.L_x_3021) ;  /* 0x00003af27f007947 */ /* 0x000fea000b800000 */
[----:B------:R3:W2:Y:S02]  /*1df70*/  SHFL.IDX PT, R14, R4, R0, 0x1f ;  /* 0x00001f00040e7589 */ /* 0x0006a400000e0000 */
.L_x_3020:
[----:B------:R-:W-:Y:S05]  /*1df80*/  BSYNC B0 ;  /* 0x0000000000007941 */ /* 0x000fea0003800000 */
.L_x_3019:
[----:B--23--:R-:W-:Y:S01]  /*1df90*/  IMAD R0, R14, c[0x0][0x538], R13 ;  /* 0x00014e000e007a24 */ /* 0x00cfe200078e020d */
[----:B-1----:R-:W-:Y:S01]  /*1dfa0*/  ISETP.NE.AND P0, PT, R5, 0x1, PT ;  /* 0x000000010500780c */ /* 0x002fe20003f05270 */
[----:B------:R-:W-:Y:S03]  /*1dfb0*/  BSSY B0, `(.L_x_3022) ;  /* 0x0000086000007945 */ /* 0x000fe60003800000 */
[----:B------:R1:W-:Y:S01]  /*1dfc0*/  STL [R1], R0 ;  /* 0x0000000001007387 */ /* 0x0003e20000100800 */
[----:B------:R-:W-:-:S08]  /*1dfd0*/  IADD3 R8, -R0, R9, RZ ;  /* 0x0000000900087210 */ /* 0x000fd00007ffe1ff */
[----:B------:R-:W-:Y:S05]  /*1dfe0*/  @!P0 BRA `(.L_x_3023) ;  /* 0x000003e000008947 */ /* 0x000fea0003800000 */
[-C--:B----4-:R-:W-:Y:S02]  /*1dff0*/  IABS R2, R12.reuse ;  /* 0x0000000c00027213 */ /* 0x090fe40000000000 */
[----:B------:R-:W-:Y:S02]  /*1e000*/  IABS R9, R12 ;  /* 0x0000000c00097213 */ /* 0x000fe40000000000 */
[----:B-1----:R-:W1:Y:S08]  /*1e010*/  I2F.RP R0, R2 ;  /* 0x0000000200007306 */ /* 0x002e700000209400 */
        /* <DEDUP_REMOVED lines=56> */
[----:B------:R-:W-:-:S05]  /*1e3a0*/  IMAD R0, R3, 0x10000, R0 ;  /* 0x0001000003007824 */ /* 0x000fca00078e0200 */
[----:B------:R1:W-:Y:S01]  /*1e3b0*/  STL [R1+0x8], R0 ;  /* 0x0000080001007387 */ /* 0x0003e20000100800 */
[----:B------:R-:W-:Y:S05]  /*1e3c0*/  BRA `(.L_x_3024) ;  /* 0x0000044000007947 */ /* 0x000fea0003800000 */
.L_x_3023:
[----:B-1----:R-:W2:Y:S01]  /*1e3d0*/  LDL R0, [R1+0xc] ;  /* 0x00000c0001007983 */ /* 0x002ea20000100800 */
[----:B------:R-:W-:-:S04]  /*1e3e0*/  IMAD.MOV.U32 R2, RZ, RZ, 0x4 ;  /* 0x00000004ff027424 */ /* 0x000fc800078e00ff */
[----:B--2---:R-:W-:-:S05]  /*1e3f0*/  IMAD.WIDE R2, R0, R2, c[0x0][0x590] ;  /* 0x0001640000027625 */ /* 0x004fca00078e0202 */
[----:B------:R-:W2:Y:S02]  /*1e400*/  LDG.E R4, [R2.64] ;  /* 0x0000000802047981 */ /* 0x000ea4000c1e1900 */
        /* <DEDUP_REMOVED lines=62> */
[----:B------:R-:W-:-:S05]  /*1e7f0*/  IMAD R0, R2, R3, R6 ;  /* 0x0000000302007224 */ /* 0x000fca00078e0206 */
[----:B------:R1:W-:Y:S02]  /*1e800*/  STL [R1+0x8], R0 ;  /* 0x0000080001007387 */ /* 0x0003e40000100800 */
.L_x_3024:
[----:B------:R-:W-:Y:S05]  /*1e810*/  BSYNC B0 ;  /* 0x0000000000007941 */ /* 0x000fea0003800000 */
.L_x_3022:
[----:B------:R-:W-:-:S04]  /*1e820*/  LOP3.LUT R2, RZ, R2, RZ, 0x33, !PT ;  /* 0x00000002ff027212 */ /* 0x000fc800078e33ff */
[----:B-1----:R-:W-:-:S05]  /*1e830*/  IADD3 R0, R2, R12, RZ ;  /* 0x0000000c02007210 */ /* 0x002fca0007ffe0ff */
[----:B------:R1:W-:Y:S01]  /*1e840*/  STL [R1+0x4], R0 ;  /* 0x0000040001007387 */ /* 0x0003e20000100800 */
[----:B------:R-:W-:Y:S05]  /*1e850*/  BRA `(.L_x_3025) ;  /* 0x0000005000007947 */ /* 0x000fea0003800000 */
.L_x_3013:
[----:B------:R-:W-:Y:S01]  /*1e860*/  MOV R0, c[0x0][0x53c] ;  /* 0x00014f0000007a02 */ /* 0x000fe20000000f00 */
[----:B------:R2:W-:Y:S04]  /*1e870*/  STL [R1], R9 ;  /* 0x0000000901007387 */ /* 0x0005e80000100800 */
[----:B------:R2:W-:Y:S04]  /*1e880*/  STL [R1+0x4], RZ ;  /* 0x000004ff01007387 */ /* 0x0005e80000100800 */
[----:B------:R2:W-:Y:S04]  /*1e890*/  STL [R1+0x8], RZ ;  /* 0x000008ff01007387 */ /* 0x0005e80000100800 */
[----:B------:R2:W-:Y:S02]  /*1e8a0*/  STL [R1+0xc], R0 ;  /* 0x00000c0001007387 */ /* 0x0005e40000100800 */
.L_x_3025:
[----:B------:R-:W-:Y:S05]  /*1e8b0*/  BSYNC B1 ;  /* 0x0000000000017941 */ /* 0x000fea0003800000 */
.L_x_3011:
[----:B-1----:R-:W3:Y:S04]  /*1e8c0*/  LDL R4, [R1] ;  /* 0x0000000001047983 */ /* 0x002ee80000100800 */
[----:B------:R-:W3:Y:S04]  /*1e8d0*/  LDL R5, [R1+0x4] ;  /* 0x0000040001057983 */ /* 0x000ee80000100800 */
[----:B------:R-:W3:Y:S04]  /*1e8e0*/  LDL R6, [R1+0x8] ;  /* 0x0000080001067983 */ /* 0x000ee80000100800 */
[----:B------:R-:W3:Y:S01]  /*1e8f0*/  LDL R7, [R1+0xc] ;  /* 0x00000c0001077983 */ /* 0x000ee20000100800 */
[----:B------:R-:W-:Y:S03]  /*1e900*/  WARPSYNC 0xffffffff ;  /* 0xffffffff00007948 */ /* 0x000fe60003800000 */
[----:B------:R-:W-:Y:S01]  /*1e910*/  BAR.SYNC.DEFER_BLOCKING 0x4, 0x100 ;  /* 0x0104000000007b1d */ /* 0x000fe20000010000 */
[----:B------:R-:W-:-:S13]  /*1e920*/  ISETP.NE.AND P0, PT, R15, RZ, PT ;  /* 0x000000ff0f00720c */ /* 0x000fda0003f05270 */
[----:B---3--:R1:W-:Y:S04]  /*1e930*/  @!P0 STS.128 [0x24100], R4 ;  /* 0x02410004ff008388 */ /* 0x0083e80000000c00 */
[----:B------:R-:W-:Y:S06]  /*1e940*/  BAR.ARV 0x5, 0x100 ;  /* 0x0144000000007b1d */ /* 0x000fec0000002000 */
.L_x_3006:
[----:B--2---:R-:W2:Y:S02]  /*1e950*/  LDL R0, [R1+0xc] ;  /* 0x00000c0001007983 */ /* 0x004ea40000100800 */
[----:B--2---:R-:W-:-:S13]  /*1e960*/  ISETP.GE.AND P0, PT, R0, c[0x0][0x53c], PT ;  /* 0x00014f0000007a0c */ /* 0x004fda0003f06270 */
[----:B-1----:R-:W-:Y:S01]  /*1e970*/  @P0 CALL.REL.NOINC `(.L_x_3026) ;  /* 0x0000001000000944 */ /* 0x002fe20003c00000 */
[----:B------:R-:W-:Y:S05]  /*1e980*/  BRA `(.L_x_3027) ;  /* 0xfffe355000007947 */ /* 0x000fea000383ffff */
.L_x_3026:
[----:B------:R-:W-:Y:S05]  /*1e990*/  EXIT ;  /* 0x000000000000794d */ /* 0x000fea0003800000 */
.L_x_2824:
[----:B------:R-:W-:Y:S01]  /*1e9a0*/  IMAD.MOV.U32 R0, RZ, RZ, R5 ;  /* 0x000000ffff007224 */ /* 0x000fe200078e0005 */
[----:B------:R-:W-:Y:S02]  /*1e9b0*/  MOV R3, 0x1 ;  /* 0x0000000100037802 */ /* 0x000fe40000000f00 */
[----:B------:R-:W-:Y:S02]  /*1e9c0*/  MOV R2, 0x1e9e0 ;  /* 0x0001e9e000027802 */ /* 0x000fe40000000f00 */
[----:B------:R-:W-:Y:S05]  /*1e9d0*/  CALL.REL.NOINC `($__internal_50_$__cuda_sm70_shflsync_up_p) ;  /* 0x000031a000007944 */ /* 0x000fea0003c00000 */
[----:B------:R-:W-:Y:S01]  /*1e9e0*/  MOV R0, R4 ;  /* 0x0000000400007202 */ /* 0x000fe20000000f00 */
[----:B------:R-:W-:Y:S05]  /*1e9f0*/  BRA `(.L_x_3028) ;  /* 0xfffe1a6000007947 */ /* 0x000fea000383ffff */
.L_x_2825:
[----:B------:R-:W-:Y:S01]  /*1ea00*/  IMAD.MOV.U32 R0, RZ, RZ, R5 ;  /* 0x000000ffff007224 */ /* 0x000fe200078e0005 */
[----:B------:R-:W-:Y:S02]  /*1ea10*/  MOV R3, 0x2 ;  /* 0x0000000200037802 */ /* 0x000fe40000000f00 */
[----:B------:R-:W-:Y:S02]  /*1ea20*/  MOV R2, 0x1ea40 ;  /* 0x0001ea4000027802 */ /* 0x000fe40000000f00 */
[----:B------:R-:W-:Y:S05]  /*1ea30*/  CALL.REL.NOINC `($__internal_50_$__cuda_sm70_shflsync_up_p) ;  /* 0x0000314000007944 */ /* 0x000fea0003c00000 */
[----:B------:R-:W-:Y:S01]  /*1ea40*/  SEL R4, R4, RZ, P4 ;  /* 0x000000ff04047207 */ /* 0x000fe20002000000 */
[----:B------:R-:W-:Y:S01]  /*1ea50*/  IMAD.MOV.U32 R3, RZ, RZ, 0x4 ;  /* 0x00000004ff037424 */ /* 0x000fe200078e00ff */
[----:B------:R-:W-:-:S03]  /*1ea60*/  MOV R2, 0x1ea90 ;  /* 0x0001ea9000027802 */ /* 0x000fc60000000f00 */
[----:B------:R-:W-:Y:S02]  /*1ea70*/  IMAD.IADD R0, R5, 0x1, R4 ;  /* 0x0000000105007824 */ /* 0x000fe400078e0204 */
        /* <DEDUP_REMOVED lines=13> */
[----:B------:R-:W-:Y:S02]  /*1eb50*/  MOV R32, 0x1f ;  /* 0x0000001f00207802 */ /* 0x000fe40000000f00 */
[----:B------:R-:W-:Y:S01]  /*1eb60*/  MOV R3, 0x1eba0 ;  /* 0x0001eba000037802 */ /* 0x000fe20000000f00 */
[----:B------:R-:W-:-:S04]  /*1eb70*/  IMAD.IADD R4, R0, 0x1, R4 ;  /* 0x0000000100047824 */ /* 0x000fc800078e0204 */
[----:B------:R-:W-:Y:S02]  /*1eb80*/  IMAD.MOV.U32 R33, RZ, RZ, R4 ;  /* 0x000000ffff217224 */ /* 0x000fe400078e0004 */
[----:B------:R-:W-:Y:S05]  /*1eb90*/  CALL.REL.NOINC `($__internal_49_$__cuda_sm70_shflsync_idx_p) ;  /* 0x00002f8000007944 */ /* 0x000fea0003c00000 */
[----:B------:R-:W-:Y:S01]  /*1eba0*/  MOV R0, R34 ;  /* 0x0000002200007202 */ /* 0x000fe20000000f00 */
[----:B------:R-:W-:Y:S05]  /*1ebb0*/  BRA `(.L_x_3029) ;  /* 0xfffe19a000007947 */ /* 0x000fea000383ffff */
.L_x_2827:
[----:B------:R-:W-:Y:S02]  /*1ebc0*/  SEL R0, RZ, 0x1, P0 ;  /* 0x00000001ff007807 */ /* 0x000fe40000000000 */
[----:B------:R-:W-:Y:S02]  /*1ebd0*/  MOV R2, 0x1ebf0 ;  /* 0x0001ebf000027802 */ /* 0x000fe40000000f00 */
[----:B------:R-:W-:Y:S05]  /*1ebe0*/  CALL.REL.NOINC `($__internal_51_$__cuda_sm70_votesync_ballot) ;  /* 0x00002ff000007944 */ /* 0x000fea0003c00000 */
[----:B------:R-:W-:Y:S01]  /*1ebf0*/  MOV R6, R0 ;  /* 0x0000000000067202 */ /* 0x000fe20000000f00 */
[----:B------:R-:W-:Y:S05]  /*1ec00*/  BRA `(.L_x_3030) ;  /* 0xfffe19e000007947 */ /* 0x000fea000383ffff */
.L_x_2828:
[----:B------:R-:W-:Y:S01]  /*1ec10*/  IMAD.MOV.U32 R33, RZ, RZ, R9 ;  /* 0x000000ffff217224 */ /* 0x000fe200078e0009 */
[----:B-1----:R-:W-:Y:S01]  /*1ec20*/  MOV R2, R0 ;  /* 0x0000000000027202 */ /* 0x002fe20000000f00 */
[----:B------:R-:W-:Y:S01]  /*1ec30*/  IMAD.MOV.U32 R32, RZ, RZ, 0x1f ;  /* 0x0000001fff207424 */ /* 0x000fe200078e00ff */
[----:B------:R-:W-:Y:S02]  /*1ec40*/  MOV R3, 0x1ec60 ;  /* 0x0001ec6000037802 */ /* 0x000fe40000000f00 */
[----:B------:R-:W-:Y:S05]  /*1ec50*/  CALL.REL.NOINC `($__internal_49_$__cuda_sm70_shflsync_idx_p) ;  /* 0x00002ec000007944 */ /* 0x000fea0003c00000 */
[----:B------:R-:W-:Y:S01]  /*1ec60*/  IMAD.MOV.U32 R12, RZ, RZ, R34 ;  /* 0x000000ffff0c7224 */ /* 0x000fe200078e0022 */
[----:B------:R-:W-:Y:S01]  /*1ec70*/  MOV R33, R8 ;  /* 0x0000000800217202 */ /* 0x000fe20000000f00 */
[----:B------:R-:W-:Y:S01]  /*1ec80*/  IMAD.MOV.U32 R5, RZ, RZ, RZ ;  /* 0x000000ffff057224 */ /* 0x000fe200078e00ff */
[----:B------:R-:W-:Y:S01]  /*1ec90*/  MOV R2, R0 ;  /* 0x0000000000027202 */ /* 0x000fe20000000f00 */
[----:B------:R-:W-:Y:S01]  /*1eca0*/  IMAD.MOV.U32 R32, RZ, RZ, 0x1f ;  /* 0x0000001fff207424 */ /* 0x000fe200078e00ff */
[----:B------:R-:W-:-:S02]  /*1ecb0*/  MOV R3, 0x1ecd0 ;  /* 0x0001ecd000037802 */ /* 0x000fc40000000f00 */
[----:B------:R-:W-:Y:S05]  /*1ecc0*/  CALL.REL.NOINC `($__internal_49_$__cuda_sm70_shflsync_idx_p) ;  /* 0x00002e5000007944 */ /* 0x000fea0003c00000 */
[----:B------:R-:W-:Y:S01]  /*1ecd0*/  MOV R9, R34 ;  /* 0x0000002200097202 */ /* 0x000fe20000000f00 */
[----:B------:R-:W-:Y:S05]  /*1ece0*/  BRA `(.L_x_3031) ;  /* 0xfffe197000007947 */ /* 0x000fea000383ffff */
.L_x_2831:
[----:B------:R-:W-:Y:S01]  /*1ecf0*/  IMAD.MOV.U32 R33, RZ, RZ, R4 ;  /* 0x000000ffff217224 */ /* 0x000fe200078e0004 */
[----:B------:R-:W-:-:S02]  /*1ed00*/  MOV R32, 0x1f ;  /* 0x0000001f00207802 */ /* 0x000fc40000000f00 */
[----:B------:R-:W-:Y:S02]  /*1ed10*/  MOV R3, 0x1ed30 ;  /* 0x0001ed3000037802 */ /* 0x000fe40000000f00 */
[----:B--234-:R-:W-:Y:S05]  /*1ed20*/  CALL.REL.NOINC `($__internal_49_$__cuda_sm70_shflsync_idx_p) ;  /* 0x00002df000007944 */ /* 0x01cfea0003c00000 */
[----:B------:R-:W-:Y:S01]  /*1ed30*/  MOV R5, R34 ;  /* 0x0000002200057202 */ /* 0x000fe20000000f00 */
[----:B------:R-:W-:Y:S05]  /*1ed40*/  BRA `(.L_x_2830) ;  /* 0xfffe197000007947 */ /* 0x000fea000383ffff */
.L_x_2870:
[----:B------:R-:W-:Y:S01]  /*1ed50*/  IMAD.MOV.U32 R33, RZ, RZ, R12 ;  /* 0x000000ffff217224 */ /* 0x000fe200078e000c */
[----:B------:R-:W-:Y:S01]  /*1ed60*/  MOV R2, RZ ;  /* 0x000000ff00027202 */ /* 0x000fe20000000f00 */
[----:B------:R-:W-:Y:S01]  /*1ed70*/  IMAD.MOV.U32 R32, RZ, RZ, 0x181f ;  /* 0x0000181fff207424 */ /* 0x000fe200078e00ff */
[----:B------:R-:W-:Y:S02]  /*1ed80*/  MOV R3, 0x1eda0 ;  /* 0x0001eda000037802 */ /* 0x000fe40000000f00 */
[----:B-----5:R-:W-:Y:S05]  /*1ed90*/  CALL.REL.NOINC `($__internal_49_$__cuda_sm70_shflsync_idx_p) ;  /* 0x00002d8000007944 */ /* 0x020fea0003c00000 */
[----:B------:R-:W-:Y:S01]  /*1eda0*/  MOV R4, R34 ;  /* 0x0000002200047202 */ /* 0x000fe20000000f00 */
[----:B------:R-:W-:Y:S05]  /*1edb0*/  BRA `(.L_x_3032) ;  /* 0xfffe99e000007947 */ /* 0x000fea000383ffff */
.L_x_2871:
[----:B------:R-:W-:Y:S01]  /*1edc0*/  IMAD.MOV.U32 R33, RZ, RZ, R13 ;  /* 0x000000ffff217224 */ /* 0x000fe200078e000d */
[----:B------:R-:W-:Y:S01]  /*1edd0*/  MOV R2, RZ ;  /* 0x000000ff00027202 */ /* 0x000fe20000000f00 */
[----:B------:R-:W-:Y:S01]  /*1ede0*/  IMAD.MOV.U32 R32, RZ, RZ, 0x181f ;  /* 0x0000181fff207424 */ /* 0x000fe200078e00ff */
[----:B------:R-:W-:Y:S02]  /*1edf0*/  MOV R3, 0x1ee10 ;  /* 0x0001ee1000037802 */ /* 0x000fe40000000f00 */
[----:B-12--5:R-:W-:Y:S05]  /*1ee00*/  CALL.REL.NOINC `($__internal_49_$__cuda_sm70_shflsync_idx_p) ;  /* 0x00002d1000007944 */ /* 0x026fea0003c00000 */
[----:B------:R-:W-:Y:S01]  /*1ee10*/  MOV R0, R34 ;  /* 0x0000002200007202 */ /* 0x000fe20000000f00 */
[----:B------:R-:W-:Y:S05]  /*1ee20*/  BRA `(.L_x_3033) ;  /* 0xfffe999000007947 */ /* 0x000fea000383ffff */
.L_x_2874:
[----:B------:R-:W-:Y:S01]  /*1ee30*/  IMAD.MOV.U32 R33, RZ, RZ, R12 ;  /* 0x000000ffff217224 */ /* 0x000fe200078e000c */
[----:B--2---:R-:W-:Y:S01]  /*1ee40*/  MOV R2, 0x1 ;  /* 0x0000000100027802 */ /* 0x004fe20000000f00 */
[----:B------:R-:W-:Y:S01]  /*1ee50*/  IMAD.MOV.U32 R32, RZ, RZ, 0x181f ;  /* 0x0000181fff207424 */ /* 0x000fe200078e00ff */
[----:B------:R-:W-:-:S02]  /*1ee60*/  MOV R3, 0x1ee80 ;  /* 0x0001ee8000037802 */ /* 0x000fc40000000f00 */
[----:B-1-345:R-:W-:Y:S05]  /*1ee70*/  CALL.REL.NOINC `($__internal_49_$__cuda_sm70_shflsync_idx_p) ;  /* 0x00002ca000007944 */ /* 0x03afea0003c00000 */
[----:B------:R-:W-:Y:S01]  /*1ee80*/  IMAD.MOV.U32 R4, RZ, RZ, R34 ;  /* 0x000000ffff047224 */ /* 0x000fe200078e0022 */
[----:B------:R-:W-:Y:S01]  /*1ee90*/  MOV R2, 0x1 ;  /* 0x0000000100027802 */ /* 0x000fe20000000f00 */
[----:B------:R-:W-:Y:S01]  /*1eea0*/  IMAD.MOV.U32 R33, RZ, RZ, R13 ;  /* 0x000000ffff217224 */ /* 0x000fe200078e000d */
[----:B------:R-:W-:-:S02]  /*1eeb0*/  MOV R32, 0x181f ;  /* 0x0000181f00207802 */ /* 0x000fc40000000f00 */
[----:B------:R-:W-:Y:S02]  /*1eec0*/  MOV R3, 0x1eee0 ;  /* 0x0001eee000037802 */ /* 0x000fe40000000f00 */
[----:B------:R-:W-:Y:S05]  /*1eed0*/  CALL.REL.NOINC `($__internal_49_$__cuda_sm70_shflsync_idx_p) ;  /* 0x00002c4000007944 */ /* 0x000fea0003c00000 */
[----:B------:R-:W-:Y:S01]  /*1eee0*/  MOV R0, R34 ;  /* 0x0000002200007202 */ /* 0x000fe20000000f00 */
[----:B------:R-:W-:Y:S05]  /*1eef0*/  BRA `(.L_x_3034) ;  /* 0xfffe9a0000007947 */ /* 0x000fea000383ffff */
.L_x_2877:
[----:B------:R-:W-:Y:S01]  /*1ef00*/  IMAD.MOV.U32 R33, RZ, RZ, R12 ;  /* 0x000000ffff217224 */ /* 0x000fe200078e000c */
[----:B-1----:R-:W-:Y:S01]  /*1ef10*/  MOV R2, 0x2 ;  /* 0x0000000200027802 */ /* 0x002fe20000000f00 */
[----:B------:R-:W-:Y:S01]  /*1ef20*/  IMAD.MOV.U32 R32, RZ, RZ, 0x181f ;  /* 0x0000181fff207424 */ /* 0x000fe200078e00ff */
[----:B------:R-:W-:Y:S02]  /*1ef30*/  MOV R3, 0x1ef50 ;  /* 0x0001ef5000037802 */ /* 0x000fe40000000f00 */
[----:B--2345:R-:W-:Y:S05]  /*1ef40*/  CALL.REL.NOINC `($__internal_49_$__cuda_sm70_shflsync_idx_p) ;  /* 0x00002bd000007944 */ /* 0x03cfea0003c00000 */
[----:B------:R-:W-:Y:S01]  /*1ef50*/  MOV R4, R34 ;  /* 0x0000002200047202 */ /* 0x000fe20000000f00 */
[----:B------:R-:W-:Y:S05]  /*1ef60*/  BRA `(.L_x_3035) ;  /* 0xfffe9ac000007947 */ /* 0x000fea000383ffff */
.L_x_2878:
[----:B------:R-:W-:Y:S01]  /*1ef70*/  IMAD.MOV.U32 R33, RZ, RZ, R13 ;  /* 0x000000ffff217224 */ /* 0x000fe200078e000d */
[----:B------:R-:W-:Y:S01]  /*1ef80*/  MOV R2, 0x2 ;  /* 0x0000000200027802 */ /* 0x000fe20000000f00 */
[----:B------:R-:W-:Y:S01]  /*1ef90*/  IMAD.MOV.U32 R32, RZ, RZ, 0x181f ;  /* 0x0000181fff207424 */ /* 0x000fe200078e00ff */
[----:B------:R-:W-:Y:S02]  /*1efa0*/  MOV R3, 0x1efc0 ;  /* 0x0001efc000037802 */ /* 0x000fe40000000f00 */
[----:B-12345:R-:W-:Y:S05]  /*1efb0*/  CALL.REL.NOINC `($__internal_49_$__cuda_sm70_shflsync_idx_p) ;  /* 0x00002b6000007944 */ /* 0x03efea0003c00000 */
[----:B------:R-:W-:Y:S01]  /*1efc0*/  MOV R0, R34 ;  /* 0x0000002200007202 */ /* 0x000fe20000000f00 */
[----:B------:R-:W-:Y:S05]  /*1efd0*/  BRA `(.L_x_3036) ;  /* 0xfffe9a7000007947 */ /* 0x000fea000383ffff */
.L_x_2881:
[----:B------:R-:W-:Y:S01]  /*1efe0*/  IMAD.MOV.U32 R33, RZ, RZ, R12 ;  /* 0x000000ffff217224 */ /* 0x000fe200078e000c */
[----:B-1----:R-:W-:Y:S01]  /*1eff0*/  MOV R2, 0x3 ;  /* 0x0000000300027802 */ /* 0x002fe20000000f00 */
[----:B------:R-:W-:Y:S01]  /*1f000*/  IMAD.MOV.U32 R32, RZ, RZ, 0x181f ;  /* 0x0000181fff207424 */ /* 0x000fe200078e00ff */
[----:B------:R-:W-:-:S02]  /*1f010*/  MOV R3, 0x1f030 ;  /* 0x0001f03000037802 */ /* 0x000fc40000000f00 */
[----:B--2345:R-:W-:Y:S05]  /*1f020*/  CALL.REL.NOINC `($__internal_49_$__cuda_sm70_shflsync_idx_p) ;  /* 0x00002af000007944 */ /* 0x03cfea0003c00000 */
        /* <DEDUP_REMOVED lines=8> */
.L_x_2884:
[----:B------:R-:W-:Y:S01]  /*1f0b0*/  IMAD.MOV.U32 R33, RZ, RZ, R5 ;  /* 0x000000ffff217224 */ /* 0x000fe200078e0005 */
[----:B------:R-:W-:Y:S01]  /*1f0c0*/  MOV R2, RZ ;  /* 0x000000ff00027202 */ /* 0x000fe20000000f00 */
[----:B------:R-:W-:Y:S01]  /*1f0d0*/  IMAD.MOV.U32 R32, RZ, RZ, 0x181f ;  /* 0x0000181fff207424 */ /* 0x000fe200078e00ff */
[----:B------:R-:W-:Y:S02]  /*1f0e0*/  MOV R3, 0x1f100 ;  /* 0x0001f10000037802 */ /* 0x000fe40000000f00 */
[----:B------:R-:W-:Y:S05]  /*1f0f0*/  CALL.REL.NOINC `($__internal_49_$__cuda_sm70_shflsync_idx_p) ;  /* 0x00002a2000007944 */ /* 0x000fea0003c00000 */
[----:B------:R-:W-:Y:S01]  /*1f100*/  MOV R4, R34 ;  /* 0x0000002200047202 */ /* 0x000fe20000000f00 */
[----:B------:R-:W-:Y:S05]  /*1f110*/  BRA `(.L_x_3038) ;  /* 0xfffea54000007947 */ /* 0x000fea000383ffff */
.L_x_2885:
[----:B------:R-:W-:Y:S01]  /*1f120*/  IMAD.MOV.U32 R33, RZ, RZ, R14 ;  /* 0x000000ffff217224 */ /* 0x000fe200078e000e */
[----:B------:R-:W-:Y:S01]  /*1f130*/  MOV R2, RZ ;  /* 0x000000ff00027202 */ /* 0x000fe20000000f00 */
[----:B------:R-:W-:Y:S01]  /*1f140*/  IMAD.MOV.U32 R32, RZ, RZ, 0x181f ;  /* 0x0000181fff207424 */ /* 0x000fe200078e00ff */
[----:B------:R-:W-:Y:S02]  /*1f150*/  MOV R3, 0x1f170 ;  /* 0x0001f17000037802 */ /* 0x000fe40000000f00 */
[----:B-12---:R-:W-:Y:S05]  /*1f160*/  CALL.REL.NOINC `($__internal_49_$__cuda_sm70_shflsync_idx_p) ;  /* 0x000029b000007944 */ /* 0x006fea0003c00000 */
[C---:B------:R-:W-:Y:S01]  /*1f170*/  IADD3 R6, P1, R34.reuse, R17, RZ ;  /* 0x0000001122067210 */ /* 0x040fe20007f3e0ff */
[----:B------:R-:W-:Y:S01]  /*1f180*/  IMAD.MOV.U32 R33, RZ, RZ, R5 ;  /* 0x000000ffff217224 */ /* 0x000fe200078e0005 */
[----:B------:R-:W-:Y:S01]  /*1f190*/  IADD3 R8, P0, R34, R15, RZ ;  /* 0x0000000f22087210 */ /* 0x000fe20007f1e0ff */
[----:B------:R-:W-:Y:S01]  /*1f1a0*/  IMAD.MOV.U32 R32, RZ, RZ, 0x181f ;  /* 0x0000181fff207424 */ /* 0x000fe200078e00ff */
[----:B------:R-:W-:Y:S01]  /*1f1b0*/  ISETP.GE.AND P2, PT, R216, c[0x0][0x1d4], PT ;  /* 0x00007500d8007a0c */ /* 0x000fe20003f46270 */
[C---:B------:R-:W-:Y:S01]  /*1f1c0*/  IMAD.X R7, R4.reuse, 0x1, R20, P1 ;  /* 0x0000000104077824 */ /* 0x040fe200008e0614 */
[----:B------:R-:W-:Y:S01]  /*1f1d0*/  ISETP.GE.AND P1, PT, R215, c[0x0][0x1d4], PT ;  /* 0x00007500d7007a0c */ /* 0x000fe20003f26270 */
[----:B------:R-:W-:Y:S01]  /*1f1e0*/  IMAD.X R9, R4, 0x1, R16, P0 ;  /* 0x0000000104097824 */ /* 0x000fe200000e0610 */
[----:B------:R-:W-:-:S02]  /*1f1f0*/  ISETP.GE.AND P0, PT, R218, c[0x0][0x1d4], PT ;  /* 0x00007500da007a0c */ /* 0x000fc40003f06270 */
[----:B------:R-:W-:Y:S02]  /*1f200*/  IADD3 R2, P3, R34, R19, RZ ;  /* 0x0000001322027210 */ /* 0x000fe40007f7e0ff */
        /* <DEDUP_REMOVED lines=12> */
[----:B-1----:R-:W-:Y:S05]  /*1f2d0*/  CALL.REL.NOINC `($__internal_49_$__cuda_sm70_shflsync_idx_p) ;  /* 0x0000284000007944 */ /* 0x002fea0003c00000 */
        /* <DEDUP_REMOVED lines=8> */
.L_x_2890:
[----:B------:R-:W-:Y:S01]  /*1f360*/  IMAD.MOV.U32 R33, RZ, RZ, R42 ;  /* 0x000000ffff217224 */ /* 0x000fe200078e002a */
[----:B------:R-:W-:Y:S01]  /*1f370*/  MOV R2, RZ ;  /* 0x000000ff00027202 */ /* 0x000fe20000000f00 */
[----:B------:R-:W-:Y:S01]  /*1f380*/  IMAD.MOV.U32 R32, RZ, RZ, 0x1c1f ;  /* 0x00001c1fff207424 */ /* 0x000fe200078e00ff */
[----:B------:R-:W-:Y:S02]  /*1f390*/  MOV R3, 0x1f3b0 ;  /* 0x0001f3b000037802 */ /* 0x000fe40000000f00 */
[----:B------:R-:W-:Y:S05]  /*1f3a0*/  CALL.REL.NOINC `($__internal_49_$__cuda_sm70_shflsync_idx_p) ;  /* 0x0000277000007944 */ /* 0x000fea0003c00000 */
[----:B------:R-:W-:Y:S01]  /*1f3b0*/  MOV R5, R34 ;  /* 0x0000002200057202 */ /* 0x000fe20000000f00 */
[----:B------:R-:W-:Y:S05]  /*1f3c0*/  BRA `(.L_x_3040) ;  /* 0xfffea7e000007947 */ /* 0x000fea000383ffff */
.L_x_2891:
[----:B------:R-:W-:Y:S01]  /*1f3d0*/  IMAD.MOV.U32 R33, RZ, RZ, R43 ;  /* 0x000000ffff217224 */ /* 0x000fe200078e002b */
[----:B------:R-:W-:Y:S01]  /*1f3e0*/  MOV R2, RZ ;  /* 0x000000ff00027202 */ /* 0x000fe20000000f00 */
[----:B------:R-:W-:Y:S01]  /*1f3f0*/  IMAD.MOV.U32 R32, RZ, RZ, 0x1c1f ;  /* 0x00001c1fff207424 */ /* 0x000fe200078e00ff */
[----:B------:R-:W-:Y:S02]  /*1f400*/  MOV R3, 0x1f420 ;  /* 0x0001f42000037802 */ /* 0x000fe40000000f00 */
[----:B-12---:R-:W-:Y:S05]  /*1f410*/  CALL.REL.NOINC `($__internal_49_$__cuda_sm70_shflsync_idx_p) ;  /* 0x0000270000007944 */ /* 0x006fea0003c00000 */
[----:B------:R-:W-:Y:S01]  /*1f420*/  IMAD.MOV.U32 R33, RZ, RZ, R13 ;  /* 0x000000ffff217224 */ /* 0x000fe200078e000d */
[----:B------:R-:W-:Y:S01]  /*1f430*/  MOV R32, 0x1c1f ;  /* 0x00001c1f00207802 */ /* 0x000fe20000000f00 */
[----:B------:R-:W-:Y:S01]  /*1f440*/  IMAD.MOV.U32 R2, RZ, RZ, RZ ;  /* 0x000000ffff027224 */ /* 0x000fe200078e00ff */
[----:B------:R-:W-:-:S02]  /*1f450*/  MOV R4, R34 ;  /* 0x0000002200047202 */ /* 0x000fc40000000f00 */
[----:B------:R-:W-:Y:S02]  /*1f460*/  MOV R3, 0x1f480 ;  /* 0x0001f48000037802 */ /* 0x000fe40000000f00 */
[----:B------:R-:W-:Y:S05]  /*1f470*/  CALL.REL.NOINC `($__internal_49_$__cuda_sm70_shflsync_idx_p) ;  /* 0x000026a000007944 */ /* 0x000fea0003c00000 */
[----:B------:R-:W-:Y:S01]  /*1f480*/  IMAD.MOV.U32 R12, RZ, RZ, R34 ;  /* 0x000000ffff0c7224 */ /* 0x000fe200078e0022 */
[----:B------:R-:W-:Y:S01]  /*1f490*/  MOV R2, RZ ;  /* 0x000000ff00027202 */ /* 0x000fe20000000f00 */
[----:B------:R-:W-:Y:S01]  /*1f4a0*/  IMAD.MOV.U32 R33, RZ, RZ, R44 ;  /* 0x000000ffff217224 */ /* 0x000fe200078e002c */
[----:B------:R-:W-:Y:S02]  /*1f4b0*/  MOV R32, 0x1c1f ;  /* 0x00001c1f00207802 */ /* 0x000fe40000000f00 */
[----:B------:R-:W-:Y:S02]  /*1f4c0*/  MOV R3, 0x1f4e0 ;  /* 0x0001f4e000037802 */ /* 0x000fe40000000f00 */
[----:B------:R-:W-:Y:S05]  /*1f4d0*/  CALL.REL.NOINC `($__internal_49_$__cuda_sm70_shflsync_idx_p) ;  /* 0x0000264000007944 */ /* 0x000fea0003c00000 */
[----:B------:R-:W-:Y:S01]  /*1f4e0*/  MOV R0, R34 ;  /* 0x0000002200007202 */ /* 0x000fe20000000f00 */
[----:B------:R-:W-:Y:S05]  /*1f4f0*/  BRA `(.L_x_3041) ;  /* 0xfffea6f000007947 */ /* 0x000fea000383ffff */
.L_x_2894:
[----:B------:R-:W-:Y:S01]  /*1f500*/  IMAD.MOV.U32 R33, RZ, RZ, R42 ;  /* 0x000000ffff217224 */ /* 0x000fe200078e002a */
[----:B------:R-:W-:Y:S01]  /*1f510*/  MOV R2, 0x1 ;  /* 0x0000000100027802 */ /* 0x000fe20000000f00 */
[----:B------:R-:W-:Y:S01]  /*1f520*/  IMAD.MOV.U32 R32, RZ, RZ, 0x1c1f ;  /* 0x00001c1fff207424 */ /* 0x000fe200078e00ff */
[----:B------:R-:W-:Y:S02]  /*1f530*/  MOV R3, 0x1f550 ;  /* 0x0001f55000037802 */ /* 0x000fe40000000f00 */
[----:B---3--:R-:W-:Y:S05]  /*1f540*/  CALL.REL.NOINC `($__internal_49_$__cuda_sm70_shflsync_idx_p) ;  /* 0x000025d000007944 */ /* 0x008fea0003c00000 */
[----:B------:R-:W-:Y:S01]  /*1f550*/  IMAD.MOV.U32 R5, RZ, RZ, R34 ;  /* 0x000000ffff057224 */ /* 0x000fe200078e0022 */
[----:B------:R-:W-:Y:S01]  /*1f560*/  MOV R2, 0x1 ;  /* 0x0000000100027802 */ /* 0x000fe20000000f00 */
[----:B------:R-:W-:Y:S01]  /*1f570*/  IMAD.MOV.U32 R33, RZ, RZ, R43 ;  /* 0x000000ffff217224 */ /* 0x000fe200078e002b */
[----:B------:R-:W-:-:S02]  /*1f580*/  MOV R32, 0x1c1f ;  /* 0x00001c1f00207802 */ /* 0x000fc40000000f00 */
[----:B------:R-:W-:Y:S02]  /*1f590*/  MOV R3, 0x1f5b0 ;  /* 0x0001f5b000037802 */ /* 0x000fe40000000f00 */
[----:B------:R-:W-:Y:S05]  /*1f5a0*/  CALL.REL.NOINC `($__internal_49_$__cuda_sm70_shflsync_idx_p) ;  /* 0x0000257000007944 */ /* 0x000fea0003c00000 */
[----:B------:R-:W-:Y:S01]  /*1f5b0*/  IMAD.MOV.U32 R33, RZ, RZ, R13 ;  /* 0x000000ffff217224 */ /* 0x000fe200078e000d */
[----:B------:R-:W-:Y:S01]  /*1f5c0*/  MOV R32, 0x1c1f ;  /* 0x00001c1f00207802 */ /* 0x000fe20000000f00 */
[----:B------:R-:W-:Y:S01]  /*1f5d0*/  IMAD.MOV.U32 R2, RZ, RZ, 0x1 ;  /* 0x00000001ff027424 */ /* 0x000fe200078e00ff */
[----:B------:R-:W-:Y:S02]  /*1f5e0*/  MOV R4, R34 ;  /* 0x0000002200047202 */ /* 0x000fe40000000f00 */
[----:B------:R-:W-:Y:S02]  /*1f5f0*/  MOV R3, 0x1f610 ;  /* 0x0001f61000037802 */ /* 0x000fe40000000f00 */
[----:B------:R-:W-:Y:S05]  /*1f600*/  CALL.REL.NOINC `($__internal_49_$__cuda_sm70_shflsync_idx_p) ;  /* 0x0000251000007944 */ /* 0x000fea0003c00000 */
[----:B------:R-:W-:Y:S01]  /*1f610*/  IMAD.MOV.U32 R12, RZ, RZ, R34 ;  /* 0x000000ffff0c7224 */ /* 0x000fe200078e0022 */
[----:B------:R-:W-:Y:S01]  /*1f620*/  MOV R2, 0x1 ;  /* 0x0000000100027802 */ /* 0x000fe20000000f00 */
[----:B------:R-:W-:Y:S01]  /*1f630*/  IMAD.MOV.U32 R33, RZ, RZ, R44 ;  /* 0x000000ffff217224 */ /* 0x000fe200078e002c */
[----:B------:R-:W-:Y:S02]  /*1f640*/  MOV R32, 0x1c1f ;  /* 0x00001c1f00207802 */ /* 0x000fe40000000f00 */
[----:B------:R-:W-:-:S02]  /*1f650*/  MOV R3, 0x1f670 ;  /* 0x0001f67000037802 */ /* 0x000fc40000000f00 */
[----:B------:R-:W-:Y:S05]  /*1f660*/  CALL.REL.NOINC `($__internal_49_$__cuda_sm70_shflsync_idx_p) ;  /* 0x000024b000007944 */ /* 0x000fea0003c00000 */
[----:B------:R-:W-:Y:S01]  /*1f670*/  MOV R0, R34 ;  /* 0x0000002200007202 */ /* 0x000fe20000000f00 */
[----:B------:R-:W-:Y:S05]  /*1f680*/  BRA `(.L_x_3042) ;  /* 0xfffeadb000007947 */ /* 0x000fea000383ffff */
.L_x_2919:
[----:B------:R-:W-:Y:S01]  /*1f690*/  IMAD.MOV.U32 R33, RZ, RZ, R22 ;  /* 0x000000ffff217224 */ /* 0x000fe200078e0016 */
[----:B------:R-:W-:Y:S01]  /*1f6a0*/  MOV R2, RZ ;  /* 0x000000ff00027202 */ /* 0x000fe20000000f00 */
[----:B------:R-:W-:Y:S01]  /*1f6b0*/  IMAD.MOV.U32 R32, RZ, RZ, 0x1c1f ;  /* 0x00001c1fff207424 */ /* 0x000fe200078e00ff */
[----:B------:R-:W-:-:S02]  /*1f6c0*/  MOV R3, 0x1f6e0 ;  /* 0x0001f6e000037802 */ /* 0x000fc40000000f00 */
[----:B------:R-:W-:Y:S05]  /*1f6d0*/  CALL.REL.NOINC `($__internal_49_$__cuda_sm70_shflsync_idx_p) ;  /* 0x0000244000007944 */ /* 0x000fea0003c00000 */
[----:B------:R-:W-:Y:S01]  /*1f6e0*/  MOV R0, R34 ;  /* 0x0000002200007202 */ /* 0x000fe20000000f00 */
[----:B------:R-:W-:Y:S05]  /*1f6f0*/  BRA `(.L_x_3043) ;  /* 0xfffeda3000007947 */ /* 0x000fea000383ffff */
.L_x_2920:
[----:B------:R-:W-:Y:S01]  /*1f700*/  IMAD.MOV.U32 R33, RZ, RZ, R23 ;  /* 0x000000ffff217224 */ /* 0x000fe200078e0017 */
[----:B------:R-:W-:Y:S01]  /*1f710*/  MOV R2, RZ ;  /* 0x000000ff00027202 */ /* 0x000fe20000000f00 */
[----:B------:R-:W-:Y:S01]  /*1f720*/  IMAD.MOV.U32 R32, RZ, RZ, 0x1c1f ;  /* 0x00001c1fff207424 */ /* 0x000fe200078e00ff */
[----:B------:R-:W-:-:S02]  /*1f730*/  MOV R3, 0x1f750 ;  /* 0x0001f75000037802 */ /* 0x000fc40000000f00 */
[----:B-12---:R-:W-:Y:S05]  /*1f740*/  CALL.REL.NOINC `($__internal_49_$__cuda_sm70_shflsync_idx_p) ;  /* 0x000023d000007944 */ /* 0x006fea0003c00000 */
[----:B------:R-:W-:Y:S01]  /*1f750*/  IMAD.MOV.U32 R33, RZ, RZ, R21 ;  /* 0x000000ffff217224 */ /* 0x000fe200078e0015 */
[----:B------:R-:W-:Y:S01]  /*1f760*/  MOV R2, RZ ;  /* 0x000000ff00027202 */ /* 0x000fe20000000f00 */
[----:B------:R-:W-:Y:S01]  /*1f770*/  IMAD.MOV.U32 R32, RZ, RZ, 0x1c1f ;  /* 0x00001c1fff207424 */ /* 0x000fe200078e00ff */
[----:B------:R-:W-:Y:S01]  /*1f780*/  MOV R8, R34 ;  /* 0x0000002200087202 */ /* 0x000fe20000000f00 */
[----:B------:R-:W-:Y:S01]  /*1f790*/  IMAD.MOV.U32 R9, RZ, RZ, R0 ;  /* 0x000000ffff097224 */ /* 0x000fe200078e0000 */
[----:B------:R-:W-:-:S02]  /*1f7a0*/  MOV R3, 0x1f7c0 ;  /* 0x0001f7c000037802 */ /* 0x000fc40000000f00 */
[----:B------:R-:W-:Y:S05]  /*1f7b0*/  CALL.REL.NOINC `($__internal_49_$__cuda_sm70_shflsync_idx_p) ;  /* 0x0000236000007944 */ /* 0x000fea0003c00000 */
[----:B------:R-:W-:Y:S01]  /*1f7c0*/  IMAD.MOV.U32 R20, RZ, RZ, R34 ;  /* 0x000000ffff147224 */ /* 0x000fe200078e0022 */
[----:B------:R-:W-:Y:S01]  /*1f7d0*/  MOV R2, RZ ;  /* 0x000000ff00027202 */ /* 0x000fe20000000f00 */
[----:B------:R-:W-:Y:S01]  /*1f7e0*/  IMAD.MOV.U32 R33, RZ, RZ, R24 ;  /* 0x000000ffff217224 */ /* 0x000fe200078e0018 */
[----:B------:R-:W-:-:S02]  /*1f7f0*/  MOV R32, 0x1c1f ;  /* 0x00001c1f00207802 */ /* 0x000fc40000000f00 */
[----:B------:R-:W-:Y:S02]  /*1f800*/  MOV R3, 0x1f820 ;  /* 0x0001f82000037802 */ /* 0x000fe40000000f00 */
[----:B------:R-:W-:Y:S05]  /*1f810*/  CALL.REL.NOINC `($__internal_49_$__cuda_sm70_shflsync_idx_p) ;  /* 0x0000230000007944 */ /* 0x000fea0003c00000 */
[----:B------:R-:W-:Y:S01]  /*1f820*/  MOV R3, R34 ;  /* 0x0000002200037202 */ /* 0x000fe20000000f00 */
[----:B------:R-:W-:Y:S05]  /*1f830*/  BRA `(.L_x_3044) ;  /* 0xfffed94000007947 */ /* 0x000fea000383ffff */
.L_x_2923:
[----:B------:R-:W-:Y:S01]  /*1f840*/  IMAD.MOV.U32 R33, RZ, RZ, R22 ;  /* 0x000000ffff217224 */ /* 0x000fe200078e0016 */
[----:B------:R-:W-:Y:S01]  /*1f850*/  MOV R2, 0x1 ;  /* 0x0000000100027802 */ /* 0x000fe20000000f00 */
[----:B------:R-:W-:Y:S01]  /*1f860*/  IMAD.MOV.U32 R32, RZ, RZ, 0x1c1f ;  /* 0x00001c1fff207424 */ /* 0x000fe200078e00ff */
[----:B------:R-:W-:Y:S02]  /*1f870*/  MOV R3, 0x1f890 ;  /* 0x0001f89000037802 */ /* 0x000fe40000000f00 */
[----:B--2---:R-:W-:Y:S05]  /*1f880*/  CALL.REL.NOINC `($__internal_49_$__cuda_sm70_shflsync_idx_p) ;  /* 0x0000229000007944 */ /* 0x004fea0003c00000 */
[----:B------:R-:W-:Y:S01]  /*1f890*/  IMAD.MOV.U32 R0, RZ, RZ, R34 ;  /* 0x000000ffff007224 */ /* 0x000fe200078e0022 */
[----:B------:R-:W-:Y:S01]  /*1f8a0*/  MOV R2, 0x1 ;  /* 0x0000000100027802 */ /* 0x000fe20000000f00 */
[----:B------:R-:W-:Y:S01]  /*1f8b0*/  IMAD.MOV.U32 R33, RZ, RZ, R23 ;  /* 0x000000ffff217224 */ /* 0x000fe200078e0017 */
[----:B------:R-:W-:Y:S02]  /*1f8c0*/  MOV R32, 0x1c1f ;  /* 0x00001c1f00207802 */ /* 0x000fe40000000f00 */
[----:B------:R-:W-:Y:S02]  /*1f8d0*/  MOV R3, 0x1f8f0 ;  /* 0x0001f8f000037802 */ /* 0x000fe40000000f00 */
[----:B------:R-:W-:Y:S05]  /*1f8e0*/  CALL.REL.NOINC `($__internal_49_$__cuda_sm70_shflsync_idx_p) ;  /* 0x0000223000007944 */ /* 0x000fea0003c00000 */
[----:B------:R-:W-:Y:S01]  /*1f8f0*/  IMAD.MOV.U32 R33, RZ, RZ, R21 ;  /* 0x000000ffff217224 */ /* 0x000fe200078e0015 */
[----:B------:R-:W-:Y:S01]  /*1f900*/  MOV R2, 0x1 ;  /* 0x0000000100027802 */ /* 0x000fe20000000f00 */
[----:B------:R-:W-:Y:S01]  /*1f910*/  IMAD.MOV.U32 R32, RZ, RZ, 0x1c1f ;  /* 0x00001c1fff207424 */ /* 0x000fe200078e00ff */
[----:B------:R-:W-:Y:S01]  /*1f920*/  MOV R8, R34 ;  /* 0x0000002200087202 */ /* 0x000fe20000000f00 */
[----:B------:R-:W-:Y:S01]  /*1f930*/  IMAD.MOV.U32 R9, RZ, RZ, R0 ;  /* 0x000000ffff097224 */ /* 0x000fe200078e0000 */
[----:B------:R-:W-:-:S02]  /*1f940*/  MOV R3, 0x1f960 ;  /* 0x0001f96000037802 */ /* 0x000fc40000000f00 */
[----:B------:R-:W-:Y:S05]  /*1f950*/  CALL.REL.NOINC `($__internal_49_$__cuda_sm70_shflsync_idx_p) ;  /* 0x000021c000007944 */ /* 0x000fea0003c00000 */
        /* <DEDUP_REMOVED lines=8> */
.L_x_2938:
[----:B------:R-:W-:Y:S01]  /*1f9e0*/  IMAD.MOV.U32 R33, RZ, RZ, R20 ;  /* 0x000000ffff217224 */ /* 0x000fe200078e0014 */
[----:B------:R-:W-:Y:S01]  /*1f9f0*/  MOV R2, RZ ;  /* 0x000000ff00027202 */ /* 0x000fe20000000f00 */
[----:B------:R-:W-:Y:S01]  /*1fa00*/  IMAD.MOV.U32 R32, RZ, RZ, 0x181f ;  /* 0x0000181fff207424 */ /* 0x000fe200078e00ff */
[----:B------:R-:W-:Y:S02]  /*1fa10*/  MOV R3, 0x1fa30 ;  /* 0x0001fa3000037802 */ /* 0x000fe40000000f00 */
[----:B-1--4-:R-:W-:Y:S05]  /*1fa20*/  CALL.REL.NOINC `($__internal_49_$__cuda_sm70_shflsync_idx_p) ;  /* 0x000020f000007944 */ /* 0x012fea0003c00000 */
[----:B------:R-:W-:Y:S01]  /*1fa30*/  MOV R9, R34 ;  /* 0x0000002200097202 */ /* 0x000fe20000000f00 */
[----:B------:R-:W-:Y:S05]  /*1fa40*/  BRA `(.L_x_3046) ;  /* 0xffff0ce000007947 */ /* 0x000fea000383ffff */
.L_x_2939:
[----:B------:R-:W-:Y:S01]  /*1fa50*/  IMAD.MOV.U32 R33, RZ, RZ, R23 ;  /* 0x000000ffff217224 */ /* 0x000fe200078e0017 */
[----:B------:R-:W-:Y:S01]  /*1fa60*/  MOV R2, RZ ;  /* 0x000000ff00027202 */ /* 0x000fe20000000f00 */
[----:B------:R-:W-:Y:S01]  /*1fa70*/  IMAD.MOV.U32 R32, RZ, RZ, 0x181f ;  /* 0x0000181fff207424 */ /* 0x000fe200078e00ff */
[----:B------:R-:W-:Y:S02]  /*1fa80*/  MOV R3, 0x1faa0 ;  /* 0x0001faa000037802 */ /* 0x000fe40000000f00 */
[----:B-1234-:R-:W-:Y:S05]  /*1fa90*/  CALL.REL.NOINC `($__internal_49_$__cuda_sm70_shflsync_idx_p) ;  /* 0x0000208000007944 */ /* 0x01efea0003c00000 */
[----:B------:R-:W-:Y:S01]  /*1faa0*/  ISETP.GE.AND P2, PT, R216, c[0x0][0x1d4], PT ;  /* 0x00007500d8007a0c */ /* 0x000fe20003f46270 */
[----:B------:R-:W-:Y:S01]  /*1fab0*/  IMAD.MOV.U32 R33, RZ, RZ, R20 ;  /* 0x000000ffff217224 */ /* 0x000fe200078e0014 */
[C---:B------:R-:W-:Y:S01]  /*1fac0*/  IADD3 R2, P0, R34.reuse, R24, RZ ;  /* 0x0000001822027210 */ /* 0x040fe20007f1e0ff */
[----:B------:R-:W-:Y:S01]  /*1fad0*/  IMAD.MOV.U32 R32, RZ, RZ, 0x181f ;  /* 0x0000181fff207424 */ /* 0x000fe200078e00ff */
[----:B------:R-:W-:-:S02]  /*1fae0*/  IADD3 R16, P3, R34, R25, RZ ;  /* 0x0000001922107210 */ /* 0x000fc40007f7e0ff */
[----:B------:R-:W-:Y:S01]  /*1faf0*/  ISETP.GE.AND P1, PT, R215, c[0x0][0x1d4], PT ;  /* 0x00007500d7007a0c */ /* 0x000fe20003f26270 */
[C---:B------:R-:W-:Y:S01]  /*1fb00*/  IMAD.X R3, R9.reuse, 0x1, R26, P0 ;  /* 0x0000000109037824 */ /* 0x040fe200000e061a */
[----:B------:R-:W-:Y:S01]  /*1fb10*/  ISETP.GE.AND P0, PT, R218, c[0x0][0x1d4], PT ;  /* 0x00007500da007a0c */ /* 0x000fe20003f06270 */
[----:B------:R-:W-:Y:S01]  /*1fb20*/  IMAD.X R17, R9, 0x1, R27, P3 ;  /* 0x0000000109117824 */ /* 0x000fe200018e061b */
[----:B------:R-:W-:Y:S02]  /*1fb30*/  SEL R22, RZ, 0x10, P2 ;  /* 0x00000010ff167807 */ /* 0x000fe40001000000 */
[----:B------:R-:W-:Y:S01]  /*1fb40*/  SEL R21, RZ, 0x10, P1 ;  /* 0x00000010ff157807 */ /* 0x000fe20000800000 */
[----:B------:R-:W-:Y:S01]  /*1fb50*/  @!PT LDS RZ, [RZ] ;  /* 0x00000000fffff984 */ /* 0x000fe20000000800 */
[----:B------:R-:W-:Y:S01]  /*1fb60*/  @!PT LDS RZ, [RZ] ;  /* 0x00000000fffff984 */ /* 0x000fe20000000800 */
[----:B------:R-:W-:Y:S01]  /*1fb70*/  @!PT LDS RZ, [RZ] ;  /* 0x00000000fffff984 */ /* 0x000fe20000000800 */
[----:B------:R1:W-:Y:S01]  /*1fb80*/  LDGSTS.E.BYPASS.LTC128B.128 [R144+0x6100], [R2.64], !P2 ;  /* 0x0610000002907fae */ /* 0x0003e2000d101d48 */
[----:B------:R-:W-:-:S05]  /*1fb90*/  SEL R20, RZ, 0x10, P0 ;  /* 0x00000010ff147807 */ /* 0x000fca0000000000 */
[----:B------:R2:W-:Y:S01]  /*1fba0*/  LDGSTS.E.BYPASS.LTC128B.128 [R144+0x8100], [R16.64], !P1 ;  /* 0x0810000010907fae */ /* 0x0005e2000c901d48 */
[----:B-1----:R-:W-:-:S05]  /*1fbb0*/  IADD3 R2, P3, R34, R28, RZ ;  /* 0x0000001c22027210 */ /* 0x002fca0007f7e0ff */
[----:B------:R-:W-:-:S05]  /*1fbc0*/  IMAD.X R3, R9, 0x1, R29, P3 ;  /* 0x0000000109037824 */ /* 0x000fca00018e061d */
[----:B------:R1:W-:Y:S02]  /*1fbd0*/  LDGSTS.E.BYPASS.LTC128B.128 [R144+0xa100], [R2.64], !P0 ;  /* 0x0a10000002907fae */ /* 0x0003e4000c101d48 */
[----:B-1----:R-:W-:Y:S01]  /*1fbe0*/  IMAD.MOV.U32 R2, RZ, RZ, 0x1 ;  /* 0x00000001ff027424 */ /* 0x002fe200078e00ff */
        /* <DEDUP_REMOVED lines=8> */
[----:B------:R-:W-:Y:S01]  /*1fc70*/  MOV R0, R34 ;  /* 0x0000002200007202 */ /* 0x000fe20000000f00 */
[----:B------:R-:W-:Y:S05]  /*1fc80*/  BRA `(.L_x_3047) ;  /* 0xffff0bf000007947 */ /* 0x000fea000383ffff */
.L_x_2942:
[----:B------:R-:W-:Y:S01]  /*1fc90*/  IMAD.MOV.U32 R33, RZ, RZ, R5 ;  /* 0x000000ffff217224 */ /* 0x000fe200078e0005 */
[----:B------:R-:W-:Y:S01]  /*1fca0*/  MOV R2, RZ ;  /* 0x000000ff00027202 */ /* 0x000fe20000000f00 */
[----:B------:R-:W-:Y:S01]  /*1fcb0*/  IMAD.MOV.U32 R32, RZ, RZ, 0x181f ;  /* 0x0000181fff207424 */ /* 0x000fe200078e00ff */
[----:B------:R-:W-:-:S02]  /*1fcc0*/  MOV R3, 0x1fce0 ;  /* 0x0001fce000037802 */ /* 0x000fc40000000f00 */
[----:B------:R-:W-:Y:S05]  /*1fcd0*/  CALL.REL.NOINC `($__internal_49_$__cuda_sm70_shflsync_idx_p) ;  /* 0x00001e4000007944 */ /* 0x000fea0003c00000 */
[----:B------:R-:W-:Y:S01]  /*1fce0*/  MOV R4, R34 ;  /* 0x0000002200047202 */ /* 0x000fe20000000f00 */
[----:B------:R-:W-:Y:S05]  /*1fcf0*/  BRA `(.L_x_3048) ;  /* 0xffff31c000007947 */ /* 0x000fea000383ffff */
.L_x_2943:
[----:B------:R-:W-:Y:S01]  /*1fd00*/  IMAD.MOV.U32 R33, RZ, RZ, R12 ;  /* 0x000000ffff217224 */ /* 0x000fe200078e000c */
[----:B------:R-:W-:Y:S01]  /*1fd10*/  MOV R2, RZ ;  /* 0x000000ff00027202 */ /* 0x000fe20000000f00 */
[----:B------:R-:W-:Y:S01]  /*1fd20*/  IMAD.MOV.U32 R32, RZ, RZ, 0x181f ;  /* 0x0000181fff207424 */ /* 0x000fe200078e00ff */
[----:B------:R-:W-:-:S02]  /*1fd30*/  MOV R3, 0x1fd50 ;  /* 0x0001fd5000037802 */ /* 0x000fc40000000f00 */
[----:B-12---:R-:W-:Y:S05]  /*1fd40*/  CALL.REL.NOINC `($__internal_49_$__cuda_sm70_shflsync_idx_p) ;  /* 0x00001dd000007944 */ /* 0x006fea0003c00000 */
        /* <DEDUP_REMOVED lines=17> */
[----:B-1----:R-:W-:-:S05]  /*1fe60*/  IADD3 R2, P3, R34, R17, RZ ;  /* 0x0000001122027210 */ /* 0x002fca0007f7e0ff */
[----:B------:R-:W-:-:S05]  /*1fe70*/  IMAD.X R3, R4, 0x1, R18, P3 ;  /* 0x0000000104037824 */ /* 0x000fca00018e0612 */
[----:B------:R1:W-:Y:S02]  /*1fe80*/  LDGSTS.E.BYPASS.LTC128B.128 [R144+0x10100], [R2.64], !P0 ;  /* 0x1010000002907fae */ /* 0x0003e4000c101d48 */
[----:B-1----:R-:W-:Y:S01]  /*1fe90*/  IMAD.MOV.U32 R2, RZ, RZ, 0x1 ;  /* 0x00000001ff027424 */ /* 0x002fe200078e00ff */
[----:B------:R-:W-:Y:S02]  /*1fea0*/  MOV R3, 0x1fec0 ;  /* 0x0001fec000037802 */ /* 0x000fe40000000f00 */
[----:B------:R-:W-:Y:S05]  /*1feb0*/  CALL.REL.NOINC `($__internal_49_$__cuda_sm70_shflsync_idx_p) ;  /* 0x00001c6000007944 */ /* 0x000fea0003c00000 */
        /* <DEDUP_REMOVED lines=8> */
.L_x_2947:
[----:B------:R-:W-:Y:S01]  /*1ff40*/  MOV R2, RZ ;  /* 0x000000ff00027202 */ /* 0x000fe20000000f00 */
[----:B------:R-:W-:Y:S01]  /*1ff50*/  IMAD.MOV.U32 R33, RZ, RZ, R8 ;  /* 0x000000ffff217224 */ /* 0x000fe200078e0008 */
[----:B------:R-:W-:Y:S01]  /*1ff60*/  MOV R3, 0x1ff90 ;  /* 0x0001ff9000037802 */ /* 0x000fe20000000f00 */
[----:B------:R-:W-:Y:S02]  /*1ff70*/  IMAD.MOV.U32 R32, RZ, RZ, 0x181f ;  /* 0x0000181fff207424 */ /* 0x000fe400078e00ff */
[----:B-1234-:R-:W-:Y:S05]  /*1ff80*/  CALL.REL.NOINC `($__internal_49_$__cuda_sm70_shflsync_idx_p) ;  /* 0x00001b9000007944 */ /* 0x01efea0003c00000 */
[----:B------:R-:W-:Y:S01]  /*1ff90*/  MOV R5, R34 ;  /* 0x0000002200057202 */ /* 0x000fe20000000f00 */
[----:B------:R-:W-:-:S05]  /*1ffa0*/  BRA `(.L_x_3050) ;  /* 0xffff358000007947 */ /* 0x000fca000383ffff */
.L_x_2948:
[----:B------:R-:W-:Y:S01]  /*1ffb0*/  MOV R2, RZ ;  /* 0x000000ff00027202 */ /* 0x000fe20000000f00 */
[----:B------:R-:W-:Y:S01]  /*1ffc0*/  IMAD.MOV.U32 R33, RZ, RZ, R17 ;  /* 0x000000ffff217224 */ /* 0x000fe200078e0011 */
[----:B------:R-:W-:Y:S01]  /*1ffd0*/  MOV R3, 0x20000 ;  /* 0x0002000000037802 */ /* 0x000fe20000000f00 */
[----:B------:R-:W-:Y:S02]  /*1ffe0*/  IMAD.MOV.U32 R32, RZ, RZ, 0x181f ;  /* 0x0000181fff207424 */ /* 0x000fe400078e00ff */
[----:B-1234-:R-:W-:Y:S05]  /*1fff0*/  CALL.REL.NOINC `($__internal_49_$__cuda_sm70_shflsync_idx_p) ;  /* 0x00001b2000007944 */ /* 0x01efea0003c00000 */
[----:B------:R-:W-:Y:S01]  /*20000*/  ISETP.GE.AND P2, PT, R216, c[0x0][0x1d4], PT ;  /* 0x00007500d8007a0c */ /* 0x000fe20003f46270 */
[----:B------:R-:W-:Y:S01]  /*20010*/  IMAD R4, R213, 0x6000, R10 ;  /* 0x00006000d5047824 */ /* 0x000fe200078e020a */
[C---:B------:R-:W-:Y:S01]  /*20020*/  IADD3 R2, P0, R34.reuse, R18, RZ ;  /* 0x0000001222027210 */ /* 0x040fe20007f1e0ff */
[----:B------:R-:W-:Y:S01]  /*20030*/  IMAD.MOV.U32 R33, RZ, RZ, R8 ;  /* 0x000000ffff217224 */ /* 0x000fe200078e0008 */
[----:B------:R-:W-:Y:S01]  /*20040*/  ISETP.GE.AND P1, PT, R215, c[0x0][0x1d4], PT ;  /* 0x00007500d7007a0c */ /* 0x000fe20003f26270 */
[----:B------:R-:W-:Y:S01]  /*20050*/  IMAD.MOV.U32 R32, RZ, RZ, 0x181f ;  /* 0x0000181fff207424 */ /* 0x000fe200078e00ff */
        /* <DEDUP_REMOVED lines=11> */
[----:B-1----:R-:W-:Y:S02]  /*20110*/  IADD3 R2, P3, R34, R26, RZ ;  /* 0x0000001a22027210 */ /* 0x002fe40007f7e0ff */
[----:B--2---:R-:W-:Y:S03]  /*20120*/  SEL R6, RZ, 0x10, P2 ;  /* 0x00000010ff067807 */ /* 0x004fe60001000000 */
[----:B------:R-:W-:Y:S05]  /*20130*/  IMAD.X R3, R5, 0x1, R27, P3 ;  /* 0x0000000105037824 */ /* 0x000fea00018e061b */
[----:B------:R1:W-:Y:S02]  /*20140*/  LDGSTS.E.BYPASS.LTC128B.128 [R4+0x4000], [R2.64], !P0 ;  /* 0x0400000002047fae */ /* 0x0003e4000c101d48 */
[----:B-1----:R-:W-:Y:S01]  /*20150*/  MOV R3, 0x20180 ;  /* 0x0002018000037802 */ /* 0x002fe20000000f00 */
[----:B------:R-:W-:Y:S02]  /*20160*/  IMAD.MOV.U32 R2, RZ, RZ, 0x1 ;  /* 0x00000001ff027424 */ /* 0x000fe400078e00ff */
[----:B------:R-:W-:Y:S05]  /*20170*/  CALL.REL.NOINC `($__internal_49_$__cuda_sm70_shflsync_idx_p) ;  /* 0x000019a000007944 */ /* 0x000fea0003c00000 */
[----:B------:R-:W-:Y:S01]  /*20180*/  MOV R2, 0x1 ;  /* 0x0000000100027802 */ /* 0x000fe20000000f00 */
[----:B------:R-:W-:Y:S01]  /*20190*/  IMAD.MOV.U32 R5, RZ, RZ, R34 ;  /* 0x000000ffff057224 */ /* 0x000fe200078e0022 */
[----:B------:R-:W-:Y:S01]  /*201a0*/  MOV R32, 0x181f ;  /* 0x0000181f00207802 */ /* 0x000fe20000000f00 */
[----:B------:R-:W-:Y:S01]  /*201b0*/  IMAD.MOV.U32 R33, RZ, RZ, R17 ;  /* 0x000000ffff217224 */ /* 0x000fe200078e0011 */
[----:B------:R-:W-:Y:S02]  /*201c0*/  MOV R3, 0x201e0 ;  /* 0x000201e000037802 */ /* 0x000fe40000000f00 */
[----:B------:R-:W-:Y:S05]  /*201d0*/  CALL.REL.NOINC `($__internal_49_$__cuda_sm70_shflsync_idx_p) ;  /* 0x0000194000007944 */ /* 0x000fea0003c00000 */
[----:B------:R-:W-:Y:S01]  /*201e0*/  MOV R2, R34 ;  /* 0x0000002200027202 */ /* 0x000fe20000000f00 */
[----:B------:R-:W-:-:S05]  /*201f0*/  BRA `(.L_x_3051) ;  /* 0xffff349000007947 */ /* 0x000fca000383ffff */
.L_x_2951:
[----:B------:R-:W-:Y:S01]  /*20200*/  MOV R2, RZ ;  /* 0x000000ff00027202 */ /* 0x000fe20000000f00 */
[----:B------:R-:W-:Y:S01]  /*20210*/  IMAD.MOV.U32 R33, RZ, RZ, R5 ;  /* 0x000000ffff217224 */ /* 0x000fe200078e0005 */
[----:B------:R-:W-:Y:S01]  /*20220*/  MOV R3, 0x20250 ;  /* 0x0002025000037802 */ /* 0x000fe20000000f00 */
[----:B------:R-:W-:Y:S02]  /*20230*/  IMAD.MOV.U32 R32, RZ, RZ, 0x181f ;  /* 0x0000181fff207424 */ /* 0x000fe400078e00ff */
[----:B------:R-:W-:Y:S05]  /*20240*/  CALL.REL.NOINC `($__internal_49_$__cuda_sm70_shflsync_idx_p) ;  /* 0x000018d000007944 */ /* 0x000fea0003c00000 */
[----:B------:R-:W-:Y:S01]  /*20250*/  MOV R4, R34 ;  /* 0x0000002200047202 */ /* 0x000fe20000000f00 */
[----:B------:R-:W-:-:S05]  /*20260*/  BRA `(.L_x_3052) ;  /* 0xffff604000007947 */ /* 0x000fca000383ffff */
.L_x_2952:
[----:B------:R-:W-:Y:S01]  /*20270*/  MOV R2, RZ ;  /* 0x000000ff00027202 */ /* 0x000fe20000000f00 */
[----:B------:R-:W-:Y:S01]  /*20280*/  IMAD.MOV.U32 R33, RZ, RZ, R14 ;  /* 0x000000ffff217224 */ /* 0x000fe200078e000e */
[----:B------:R-:W-:Y:S01]  /*20290*/  MOV R3, 0x202c0 ;  /* 0x000202c000037802 */ /* 0x000fe20000000f00 */
[----:B------:R-:W-:Y:S02]  /*202a0*/  IMAD.MOV.U32 R32, RZ, RZ, 0x181f ;  /* 0x0000181fff207424 */ /* 0x000fe400078e00ff */
[----:B-12---:R-:W-:Y:S05]  /*202b0*/  CALL.REL.NOINC `($__internal_49_$__cuda_sm70_shflsync_idx_p) ;  /* 0x0000186000007944 */ /* 0x006fea0003c00000 */
[----:B------:R-:W-:Y:S01]  /*202c0*/  ISETP.GE.AND P2, PT, R216, c[0x0][0x1d4], PT ;  /* 0x00007500d8007a0c */ /* 0x000fe20003f46270 */
[----:B------:R-:W-:Y:S01]  /*202d0*/  IMAD R0, R213, 0x6000, R11 ;  /* 0x00006000d5007824 */ /* 0x000fe200078e020b */
[C---:B------:R-:W-:Y:S01]  /*202e0*/  IADD3 R2, P0, R34.reuse, R15, RZ ;  /* 0x0000000f22027210 */ /* 0x040fe20007f1e0ff */
[----:B------:R-:W-:Y:S01]  /*202f0*/  IMAD.MOV.U32 R33, RZ, RZ, R5 ;  /* 0x000000ffff217224 */ /* 0x000fe200078e0005 */
[----:B------:R-:W-:Y:S01]  /*20300*/  ISETP.GE.AND P1, PT, R215, c[0x0][0x1d4], PT ;  /* 0x00007500d7007a0c */ /* 0x000fe20003f26270 */
[----:B------:R-:W-:Y:S01]  /*20310*/  IMAD.MOV.U32 R32, RZ, RZ, 0x181f ;  /* 0x0000181fff207424 */ /* 0x000fe200078e00ff */
        /* <DEDUP_REMOVED lines=9> */
[----:B------:R1:W-:Y:S01]  /*203b0*/  LDGSTS.E.BYPASS.LTC128B.128 [R0], [R2.64], !P2 ;  /* 0x0000000002007fae */ /* 0x0003e2000d101d48 */
[----:B------:R-:W-:Y:S03]  /*203c0*/  SEL R12, RZ, 0x10, P0 ;  /* 0x00000010ff0c7807 */ /* 0x000fe60000000000 */
[----:B------:R2:W-:Y:S01]  /*203d0*/  LDGSTS.E.BYPASS.LTC128B.128 [R0+0x2000], [R6.64], !P1 ;  /* 0x0200000006007fae */ /* 0x0005e2000c901d48 */
[----:B-1----:R-:W-:Y:S05]  /*203e0*/  IADD3 R2, P3, R34, R19, RZ ;  /* 0x0000001322027210 */ /* 0x002fea0007f7e0ff */
[----:B------:R-:W-:Y:S05]  /*203f0*/  IMAD.X R3, R4, 0x1, R20, P3 ;  /* 0x0000000104037824 */ /* 0x000fea00018e0614 */
[----:B------:R1:W-:Y:S02]  /*20400*/  LDGSTS.E.BYPASS.LTC128B.128 [R0+0x4000], [R2.64], !P0 ;  /* 0x0400000002007fae */ /* 0x0003e4000c101d48 */
[----:B-1----:R-:W-:Y:S01]  /*20410*/  MOV R3, 0x20440 ;  /* 0x0002044000037802 */ /* 0x002fe20000000f00 */
[----:B------:R-:W-:Y:S02]  /*20420*/  IMAD.MOV.U32 R2, RZ, RZ, 0x1 ;  /* 0x00000001ff027424 */ /* 0x000fe400078e00ff */
[----:B--2---:R-:W-:Y:S05]  /*20430*/  CALL.REL.NOINC `($__internal_49_$__cuda_sm70_shflsync_idx_p) ;  /* 0x000016e000007944 */ /* 0x004fea0003c00000 */
        /* <DEDUP_REMOVED lines=8> */
.L_x_2957:
[----:B------:R-:W-:Y:S01]  /*204c0*/  MOV R2, RZ ;  /* 0x000000ff00027202 */ /* 0x000fe20000000f00 */
[----:B------:R-:W-:Y:S01]  /*204d0*/  IMAD.MOV.U32 R33, RZ, RZ, R9 ;  /* 0x000000ffff217224 */ /* 0x000fe200078e0009 */
[----:B------:R-:W-:Y:S01]  /*204e0*/  MOV R3, 0x20510 ;  /* 0x0002051000037802 */ /* 0x000fe20000000f00 */
[----:B------:R-:W-:Y:S02]  /*204f0*/  IMAD.MOV.U32 R32, RZ, RZ, 0x181f ;  /* 0x0000181fff207424 */ /* 0x000fe400078e00ff */
[----:B-1234-:R-:W-:Y:S05]  /*20500*/  CALL.REL.NOINC `($__internal_49_$__cuda_sm70_shflsync_idx_p) ;  /* 0x0000161000007944 */ /* 0x01efea0003c00000 */
[----:B------:R-:W-:Y:S01]  /*20510*/  MOV R5, R34 ;  /* 0x0000002200057202 */ /* 0x000fe20000000f00 */
[----:B------:R-:W-:-:S05]  /*20520*/  BRA `(.L_x_3054) ;  /* 0xffff63b000007947 */ /* 0x000fca000383ffff */
.L_x_2958:
        /* <DEDUP_REMOVED lines=37> */
.L_x_2959:
[----:B------:R-:W-:Y:S01]  /*20780*/  MOV R152, 0x2 ;  /* 0x0000000200987802 */ /* 0x000fe20000000f00 */
[----:B------:R-:W-:Y:S01]  /*20790*/  IMAD.MOV.U32 R2, RZ, RZ, R8 ;  /* 0x000000ffff027224 */ /* 0x000fe200078e0008 */
[----:B------:R-:W-:Y:S02]  /*207a0*/  MOV R3, 0x207c0 ;  /* 0x000207c000037802 */ /* 0x000fe40000000f00 */
[----:B------:R-:W-:Y:S05]  /*207b0*/  CALL.REL.NOINC `($__internal_48_$__cuda_sm70_shflsync_bfly_p) ;  /* 0x0000131000007944 */ /* 0x000fea0003c00000 */
[----:B------:R-:W-:Y:S01]  /*207c0*/  MOV R2, R152 ;  /* 0x0000009800027202 */ /* 0x000fe20000000f00 */
[----:B------:R-:W-:-:S05]  /*207d0*/  BRA `(.L_x_3056) ;  /* 0xffff6f9000007947 */ /* 0x000fca000383ffff */
.L_x_2962:
[----:B------:R-:W-:Y:S01]  /*207e0*/  MOV R2, RZ ;  /* 0x000000ff00027202 */ /* 0x000fe20000000f00 */
[----:B------:R-:W-:Y:S01]  /*207f0*/  IMAD.MOV.U32 R33, RZ, RZ, R5 ;  /* 0x000000ffff217224 */ /* 0x000fe200078e0005 */
[----:B------:R-:W-:Y:S01]  /*20800*/  MOV R3, 0x20830 ;  /* 0x0002083000037802 */ /* 0x000fe20000000f00 */
[----:B------:R-:W-:Y:S02]  /*20810*/  IMAD.MOV.U32 R32, RZ, RZ, 0x181f ;  /* 0x0000181fff207424 */ /* 0x000fe400078e00ff */
[----:B------:R-:W-:Y:S05]  /*20820*/  CALL.REL.NOINC `($__internal_49_$__cuda_sm70_shflsync_idx_p) ;  /* 0x000012f000007944 */ /* 0x000fea0003c00000 */
[----:B------:R-:W-:Y:S01]  /*20830*/  MOV R4, R34 ;  /* 0x0000002200047202 */ /* 0x000fe20000000f00 */
[----:B------:R-:W-:-:S05]  /*20840*/  BRA `(.L_x_3057) ;  /* 0xffff88f000007947 */ /* 0x000fca000383ffff */
.L_x_2963:
        /* <DEDUP_REMOVED lines=37> */
.L_x_2965:
[----:B------:R-:W-:Y:S01]  /*20aa0*/  IMAD.MOV.U32 R2, RZ, RZ, R220 ;  /* 0x000000ffff027224 */ /* 0x000fe200078e00dc */
[----:B------:R-:W-:-:S02]  /*20ab0*/  MOV R152, 0x2 ;  /* 0x0000000200987802 */ /* 0x000fc40000000f00 */
[----:B------:R-:W-:Y:S02]  /*20ac0*/  MOV R3, 0x20ae0 ;  /* 0x00020ae000037802 */ /* 0x000fe40000000f00 */
[----:B------:R-:W-:Y:S05]  /*20ad0*/  CALL.REL.NOINC `($__internal_48_$__cuda_sm70_shflsync_bfly_p) ;  /* 0x00000ff000007944 */ /* 0x000fea0003c00000 */
[----:B------:R-:W-:Y:S01]  /*20ae0*/  MOV R0, R152 ;  /* 0x0000009800007202 */ /* 0x000fe20000000f00 */
[----:B------:R-:W-:Y:S05]  /*20af0*/  BRA `(.L_x_3059) ;  /* 0xffff89c000007947 */ /* 0x000fea000383ffff */
.L_x_2966:
[----:B------:R-:W-:Y:S01]  /*20b00*/  IMAD.MOV.U32 R2, RZ, RZ, R0 ;  /* 0x000000ffff027224 */ /* 0x000fe200078e0000 */
[----:B------:R-:W-:Y:S02]  /*20b10*/  MOV R152, 0x1 ;  /* 0x0000000100987802 */ /* 0x000fe40000000f00 */
[----:B------:R-:W-:Y:S02]  /*20b20*/  MOV R3, 0x20b40 ;  /* 0x00020b4000037802 */ /* 0x000fe40000000f00 */
[----:B-1----:R-:W-:Y:S05]  /*20b30*/  CALL.REL.NOINC `($__internal_48_$__cuda_sm70_shflsync_bfly_p) ;  /* 0x00000f9000007944 */ /* 0x002fea0003c00000 */
[----:B------:R-:W-:Y:S01]  /*20b40*/  FADD.FTZ R0, R0, R152 ;  /* 0x0000009800007221 */ /* 0x000fe20000010000 */
[----:B------:R-:W-:Y:S02]  /*20b50*/  MOV R2, R219 ;  /* 0x000000db00027202 */ /* 0x000fe40000000f00 */
[----:B------:R-:W-:Y:S02]  /*20b60*/  MOV R152, 0x2 ;  /* 0x0000000200987802 */ /* 0x000fe40000000f00 */
[----:B------:R-:W-:Y:S02]  /*20b70*/  MOV R3, 0x20b90 ;  /* 0x00020b9000037802 */ /* 0x000fe40000000f00 */
[----:B------:R-:W-:Y:S05]  /*20b80*/  CALL.REL.NOINC `($__internal_48_$__cuda_sm70_shflsync_bfly_p) ;  /* 0x00000f4000007944 */ /* 0x000fea0003c00000 */
[----:B------:R-:W-:Y:S01]  /*20b90*/  FADD.FTZ R4, R219, R152 ;  /* 0x00000098db047221 */ /* 0x000fe20000010000 */
[----:B------:R-:W-:-:S02]  /*20ba0*/  MOV R152, 0x1 ;  /* 0x0000000100987802 */ /* 0x000fc40000000f00 */
[----:B------:R-:W-:Y:S02]  /*20bb0*/  MOV R3, 0x20be0 ;  /* 0x00020be000037802 */ /* 0x000fe40000000f00 */
[----:B------:R-:W-:Y:S02]  /*20bc0*/  MOV R2, R4 ;  /* 0x0000000400027202 */ /* 0x000fe40000000f00 */
[----:B------:R-:W-:Y:S05]  /*20bd0*/  CALL.REL.NOINC `($__internal_48_$__cuda_sm70_shflsync_bfly_p) ;  /* 0x00000ef000007944 */ /* 0x000fea0003c00000 */
[----:B------:R-:W-:Y:S01]  /*20be0*/  MOV R3, R152 ;  /* 0x0000009800037202 */ /* 0x000fe20000000f00 */
[----:B------:R-:W-:Y:S05]  /*20bf0*/  BRA `(.L_x_3060) ;  /* 0xffff893000007947 */ /* 0x000fea000383ffff */
.L_x_2973:
[----:B--234-:R-:W-:Y:S01]  /*20c00*/  IMAD.MOV.U32 R33, RZ, RZ, R13 ;  /* 0x000000ffff217224 */ /* 0x01cfe200078e000d */
[----:B------:R-:W-:Y:S01]  /*20c10*/  MOV R2, RZ ;  /* 0x000000ff00027202 */ /* 0x000fe20000000f00 */
[----:B------:R-:W-:Y:S01]  /*20c20*/  IMAD.MOV.U32 R32, RZ, RZ, 0x181f ;  /* 0x0000181fff207424 */ /* 0x000fe200078e00ff */
[----:B------:R-:W-:Y:S02]  /*20c30*/  MOV R3, 0x20c50 ;  /* 0x00020c5000037802 */ /* 0x000fe40000000f00 */
[----:B-1----:R-:W-:Y:S05]  /*20c40*/  CALL.REL.NOINC `($__internal_49_$__cuda_sm70_shflsync_idx_p) ;  /* 0x00000ed000007944 */ /* 0x002fea0003c00000 */
[----:B------:R-:W-:Y:S01]  /*20c50*/  MOV R5, R34 ;  /* 0x0000002200057202 */ /* 0x000fe20000000f00 */
[----:B------:R-:W-:Y:S05]  /*20c60*/  BRA `(.L_x_3061) ;  /* 0xffffa25000007947 */ /* 0x000fea000383ffff */
.L_x_2974:
[----:B------:R-:W-:Y:S01]  /*20c70*/  IMAD.MOV.U32 R33, RZ, RZ, R14 ;  /* 0x000000ffff217224 */ /* 0x000fe200078e000e */
[----:B------:R-:W-:Y:S01]  /*20c80*/  MOV R2, RZ ;  /* 0x000000ff00027202 */ /* 0x000fe20000000f00 */
[----:B------:R-:W-:Y:S01]  /*20c90*/  IMAD.MOV.U32 R32, RZ, RZ, 0x181f ;  /* 0x0000181fff207424 */ /* 0x000fe200078e00ff */
[----:B------:R-:W-:-:S02]  /*20ca0*/  MOV R3, 0x20cc0 ;  /* 0x00020cc000037802 */ /* 0x000fc40000000f00 */
[----:B-123--:R-:W-:Y:S05]  /*20cb0*/  CALL.REL.NOINC `($__internal_49_$__cuda_sm70_shflsync_idx_p) ;  /* 0x00000e6000007944 */ /* 0x00efea0003c00000 */
[----:B------:R-:W-:Y:S01]  /*20cc0*/  MOV R0, R34 ;  /* 0x0000002200007202 */ /* 0x000fe20000000f00 */
[----:B------:R-:W-:Y:S05]  /*20cd0*/  BRA `(.L_x_3062) ;  /* 0xffffa20000007947 */ /* 0x000fea000383ffff */
.L_x_2977:
[----:B------:R-:W-:Y:S01]  /*20ce0*/  IMAD.MOV.U32 R33, RZ, RZ, R13 ;  /* 0x000000ffff217224 */ /* 0x000fe200078e000d */
[----:B--2---:R-:W-:Y:S01]  /*20cf0*/  MOV R2, 0x1 ;  /* 0x0000000100027802 */ /* 0x004fe20000000f00 */
[----:B------:R-:W-:Y:S01]  /*20d00*/  IMAD.MOV.U32 R32, RZ, RZ, 0x181f ;  /* 0x0000181fff207424 */ /* 0x000fe200078e00ff */
[----:B------:R-:W-:-:S02]  /*20d10*/  MOV R3, 0x20d30 ;  /* 0x00020d3000037802 */ /* 0x000fc40000000f00 */
[----:B-1-34-:R-:W-:Y:S05]  /*20d20*/  CALL.REL.NOINC `($__internal_49_$__cuda_sm70_shflsync_idx_p) ;  /* 0x00000df000007944 */ /* 0x01afea0003c00000 */
        /* <DEDUP_REMOVED lines=8> */
.L_x_2980:
[----:B------:R-:W-:Y:S01]  /*20db0*/  IMAD.MOV.U32 R33, RZ, RZ, R13 ;  /* 0x000000ffff217224 */ /* 0x000fe200078e000d */
[----:B--2---:R-:W-:Y:S01]  /*20dc0*/  MOV R2, 0x2 ;  /* 0x0000000200027802 */ /* 0x004fe20000000f00 */
[----:B------:R-:W-:Y:S01]  /*20dd0*/  IMAD.MOV.U32 R32, RZ, RZ, 0x181f ;  /* 0x0000181fff207424 */ /* 0x000fe200078e00ff */
[----:B------:R-:W-:Y:S02]  /*20de0*/  MOV R3, 0x20e00 ;  /* 0x00020e0000037802 */ /* 0x000fe40000000f00 */
[----:B-1-34-:R-:W-:Y:S05]  /*20df0*/  CALL.REL.NOINC `($__internal_49_$__cuda_sm70_shflsync_idx_p) ;  /* 0x00000d2000007944 */ /* 0x01afea0003c00000 */
[----:B------:R-:W-:Y:S01]  /*20e00*/  MOV R5, R34 ;  /* 0x0000002200057202 */ /* 0x000fe20000000f00 */
[----:B------:R-:W-:Y:S05]  /*20e10*/  BRA `(.L_x_3064) ;  /* 0xffffa32000007947 */ /* 0x000fea000383ffff */
.L_x_2981:
[----:B------:R-:W-:Y:S01]  /*20e20*/  IMAD.MOV.U32 R33, RZ, RZ, R14 ;  /* 0x000000ffff217224 */ /* 0x000fe200078e000e */
[----:B--2---:R-:W-:Y:S01]  /*20e30*/  MOV R2, 0x2 ;  /* 0x0000000200027802 */ /* 0x004fe20000000f00 */
[----:B------:R-:W-:Y:S01]  /*20e40*/  IMAD.MOV.U32 R32, RZ, RZ, 0x181f ;  /* 0x0000181fff207424 */ /* 0x000fe200078e00ff */
[----:B------:R-:W-:Y:S02]  /*20e50*/  MOV R3, 0x20e70 ;  /* 0x00020e7000037802 */ /* 0x000fe40000000f00 */
[----:B-1-34-:R-:W-:Y:S05]  /*20e60*/  CALL.REL.NOINC `($__internal_49_$__cuda_sm70_shflsync_idx_p) ;  /* 0x00000cb000007944 */ /* 0x01afea0003c00000 */
[----:B------:R-:W-:Y:S01]  /*20e70*/  MOV R0, R34 ;  /* 0x0000002200007202 */ /* 0x000fe20000000f00 */
[----:B------:R-:W-:Y:S05]  /*20e80*/  BRA `(.L_x_3065) ;  /* 0xffffa2d000007947 */ /* 0x000fea000383ffff */
.L_x_2984:
[----:B------:R-:W-:Y:S01]  /*20e90*/  IMAD.MOV.U32 R33, RZ, RZ, R13 ;  /* 0x000000ffff217224 */ /* 0x000fe200078e000d */
[----:B---3--:R-:W-:Y:S01]  /*20ea0*/  MOV R2, 0x3 ;  /* 0x0000000300027802 */ /* 0x008fe20000000f00 */
        /* <DEDUP_REMOVED lines=11> */
.L_x_2986:
[----:B------:R-:W-:Y:S01]  /*20f60*/  IMAD.MOV.U32 R33, RZ, RZ, R5 ;  /* 0x000000ffff217224 */ /* 0x000fe200078e0005 */
[----:B------:R-:W-:Y:S01]  /*20f70*/  MOV R2, RZ ;  /* 0x000000ff00027202 */ /* 0x000fe20000000f00 */
[----:B------:R-:W-:Y:S01]  /*20f80*/  IMAD.MOV.U32 R32, RZ, RZ, 0x1c1f ;  /* 0x00001c1fff207424 */ /* 0x000fe200078e00ff */
[----:B------:R-:W-:Y:S02]  /*20f90*/  MOV R3, 0x20fb0 ;  /* 0x00020fb000037802 */ /* 0x000fe40000000f00 */
[----:B--2---:R-:W-:Y:S05]  /*20fa0*/  CALL.REL.NOINC `($__internal_49_$__cuda_sm70_shflsync_idx_p) ;  /* 0x00000b7000007944 */ /* 0x004fea0003c00000 */
[----:B------:R-:W-:Y:S01]  /*20fb0*/  MOV R4, R34 ;  /* 0x0000002200047202 */ /* 0x000fe20000000f00 */
[----:B------:R-:W-:Y:S05]  /*20fc0*/  BRA `(.L_x_3067) ;  /* 0xffffa60000007947 */ /* 0x000fea000383ffff */
.L_x_2987:
[----:B------:R-:W-:Y:S01]  /*20fd0*/  IMAD.MOV.U32 R33, RZ, RZ, R14 ;  /* 0x000000ffff217224 */ /* 0x000fe200078e000e */
[----:B------:R-:W-:Y:S01]  /*20fe0*/  MOV R2, RZ ;  /* 0x000000ff00027202 */ /* 0x000fe20000000f00 */
[----:B------:R-:W-:Y:S01]  /*20ff0*/  IMAD.MOV.U32 R32, RZ, RZ, 0x1c1f ;  /* 0x00001c1fff207424 */ /* 0x000fe200078e00ff */
[----:B------:R-:W-:Y:S02]  /*21000*/  MOV R3, 0x21020 ;  /* 0x0002102000037802 */ /* 0x000fe40000000f00 */
[----:B-123--:R-:W-:Y:S05]  /*21010*/  CALL.REL.NOINC `($__internal_49_$__cuda_sm70_shflsync_idx_p) ;  /* 0x00000b0000007944 */ /* 0x00efea0003c00000 */
[----:B------:R-:W-:Y:S01]  /*21020*/  MOV R0, R34 ;  /* 0x0000002200007202 */ /* 0x000fe20000000f00 */
[----:B------:R-:W-:Y:S05]  /*21030*/  BRA `(.L_x_3068) ;  /* 0xffffa5b000007947 */ /* 0x000fea000383ffff */
.L_x_2990:
        /* <DEDUP_REMOVED lines=13> */
.L_x_2994:
[----:B------:R-:W-:Y:S01]  /*21110*/  IMAD.MOV.U32 R33, RZ, RZ, R5 ;  /* 0x000000ffff217224 */ /* 0x000fe200078e0005 */
[----:B------:R-:W-:Y:S01]  /*21120*/  MOV R2, RZ ;  /* 0x000000ff00027202 */ /* 0x000fe20000000f00 */
[----:B------:R-:W-:Y:S01]  /*21130*/  IMAD.MOV.U32 R32, RZ, RZ, 0x181f ;  /* 0x0000181fff207424 */ /* 0x000fe200078e00ff */
[----:B------:R-:W-:Y:S02]  /*21140*/  MOV R3, 0x21160 ;  /* 0x0002116000037802 */ /* 0x000fe40000000f00 */
[----:B------:R-:W-:Y:S05]  /*21150*/  CALL.REL.NOINC `($__internal_49_$__cuda_sm70_shflsync_idx_p) ;  /* 0x000009c000007944 */ /* 0x000fea0003c00000 */
[----:B------:R-:W-:Y:S01]  /*21160*/  MOV R4, R34 ;  /* 0x0000002200047202 */ /* 0x000fe20000000f00 */
[----:B------:R-:W-:Y:S05]  /*21170*/  BRA `(.L_x_3070) ;  /* 0xffffc20000007947 */ /* 0x000fea000383ffff */
.L_x_2995:
[----:B------:R-:W-:Y:S01]  /*21180*/  IMAD.MOV.U32 R33, RZ, RZ, R14 ;  /* 0x000000ffff217224 */ /* 0x000fe200078e000e */
[----:B------:R-:W-:Y:S01]  /*21190*/  MOV R2, RZ ;  /* 0x000000ff00027202 */ /* 0x000fe20000000f00 */
[----:B------:R-:W-:Y:S01]  /*211a0*/  IMAD.MOV.U32 R32, RZ, RZ, 0x181f ;  /* 0x0000181fff207424 */ /* 0x000fe200078e00ff */
[----:B------:R-:W-:Y:S02]  /*211b0*/  MOV R3, 0x211d0 ;  /* 0x000211d000037802 */ /* 0x000fe40000000f00 */
[----:B-12---:R-:W-:Y:S05]  /*211c0*/  CALL.REL.NOINC `($__internal_49_$__cuda_sm70_shflsync_idx_p) ;  /* 0x0000095000007944 */ /* 0x006fea0003c00000 */
[----:B------:R-:W-:Y:S01]  /*211d0*/  MOV R0, R34 ;  /* 0x0000002200007202 */ /* 0x000fe20000000f00 */
[----:B------:R-:W-:Y:S05]  /*211e0*/  BRA `(.L_x_3071) ;  /* 0xffffc1b000007947 */ /* 0x000fea000383ffff */
.L_x_2998:
        /* <DEDUP_REMOVED lines=13> */
.L_x_3001:
[----:B------:R-:W-:Y:S01]  /*212c0*/  IMAD.MOV.U32 R33, RZ, RZ, R5 ;  /* 0x000000ffff217224 */ /* 0x000fe200078e0005 */
[----:B-1----:R-:W-:Y:S01]  /*212d0*/  MOV R2, 0x2 ;  /* 0x0000000200027802 */ /* 0x002fe20000000f00 */
[----:B------:R-:W-:Y:S01]  /*212e0*/  IMAD.MOV.U32 R32, RZ, RZ, 0x181f ;  /* 0x0000181fff207424 */ /* 0x000fe200078e00ff */
[----:B------:R-:W-:Y:S02]  /*212f0*/  MOV R3, 0x21310 ;  /* 0x0002131000037802 */ /* 0x000fe40000000f00 */
[----:B--234-:R-:W-:Y:S05]  /*21300*/  CALL.REL.NOINC `($__internal_49_$__cuda_sm70_shflsync_idx_p) ;  /* 0x0000081000007944 */ /* 0x01cfea0003c00000 */
[----:B------:R-:W-:Y:S01]  /*21310*/  MOV R4, R34 ;  /* 0x0000002200047202 */ /* 0x000fe20000000f00 */
[----:B------:R-:W-:Y:S05]  /*21320*/  BRA `(.L_x_3073) ;  /* 0xffffc2e000007947 */ /* 0x000fea000383ffff */
.L_x_3002:
[----:B------:R-:W-:Y:S01]  /*21330*/  IMAD.MOV.U32 R33, RZ, RZ, R14 ;  /* 0x000000ffff217224 */ /* 0x000fe200078e000e */
[----:B------:R-:W-:Y:S01]  /*21340*/  MOV R2, 0x2 ;  /* 0x0000000200027802 */ /* 0x000fe20000000f00 */
[----:B------:R-:W-:Y:S01]  /*21350*/  IMAD.MOV.U32 R32, RZ, RZ, 0x181f ;  /* 0x0000181fff207424 */ /* 0x000fe200078e00ff */
[----:B------:R-:W-:Y:S02]  /*21360*/  MOV R3, 0x21380 ;  /* 0x0002138000037802 */ /* 0x000fe40000000f00 */
[----:B-1234-:R-:W-:Y:S05]  /*21370*/  CALL.REL.NOINC `($__internal_49_$__cuda_sm70_shflsync_idx_p) ;  /* 0x000007a000007944 */ /* 0x01efea0003c00000 */
[----:B------:R-:W-:Y:S01]  /*21380*/  MOV R0, R34 ;  /* 0x0000002200007202 */ /* 0x000fe20000000f00 */
[----:B------:R-:W-:Y:S05]  /*21390*/  BRA `(.L_x_3074) ;  /* 0xffffc29000007947 */ /* 0x000fea000383ffff */
.L_x_3005:
[----:B------:R-:W-:Y:S01]  /*213a0*/  IMAD.MOV.U32 R33, RZ, RZ, R5 ;  /* 0x000000ffff217224 */ /* 0x000fe200078e0005 */
[----:B-1----:R-:W-:Y:S01]  /*213b0*/  MOV R2, 0x3 ;  /* 0x0000000300027802 */ /* 0x002fe20000000f00 */
[----:B------:R-:W-:Y:S01]  /*213c0*/  IMAD.MOV.U32 R32, RZ, RZ, 0x181f ;  /* 0x0000181fff207424 */ /* 0x000fe200078e00ff */
[----:B------:R-:W-:-:S02]  /*213d0*/  MOV R3, 0x213f0 ;  /* 0x000213f000037802 */ /* 0x000fc40000000f00 */
[----:B--234-:R-:W-:Y:S05]  /*213e0*/  CALL.REL.NOINC `($__internal_49_$__cuda_sm70_shflsync_idx_p) ;  /* 0x0000073000007944 */ /* 0x01cfea0003c00000 */
        /* <DEDUP_REMOVED lines=8> */
.L_x_3007:
[----:B------:R-:W-:Y:S01]  /*21470*/  IMAD.MOV.U32 R33, RZ, RZ, R35 ;  /* 0x000000ffff217224 */ /* 0x000fe200078e0023 */
[----:B------:R-:W-:Y:S01]  /*21480*/  MOV R2, RZ ;  /* 0x000000ff00027202 */ /* 0x000fe20000000f00 */
[----:B------:R-:W-:Y:S01]  /*21490*/  IMAD.MOV.U32 R32, RZ, RZ, 0x1f ;  /* 0x0000001fff207424 */ /* 0x000fe200078e00ff */
[----:B------:R-:W-:Y:S02]  /*214a0*/  MOV R3, 0x214c0 ;  /* 0x000214c000037802 */ /* 0x000fe40000000f00 */
[----:B-1----:R-:W-:Y:S05]  /*214b0*/  CALL.REL.NOINC `($__internal_49_$__cuda_sm70_shflsync_idx_p) ;  /* 0x0000066000007944 */ /* 0x002fea0003c00000 */
[----:B------:R-:W-:Y:S01]  /*214c0*/  MOV R9, R34 ;  /* 0x0000002200097202 */ /* 0x000fe20000000f00 */
[----:B------:R-:W-:Y:S05]  /*214d0*/  BRA `(.L_x_3076) ;  /* 0xffffc48000007947 */ /* 0x000fea000383ffff */
.L_x_3008:
[----:B------:R-:W-:Y:S01]  /*214e0*/  IMAD.MOV.U32 R33, RZ, RZ, R35 ;  /* 0x000000ffff217224 */ /* 0x000fe200078e0023 */
[----:B------:R-:W-:Y:S01]  /*214f0*/  MOV R2, 0x1 ;  /* 0x0000000100027802 */ /* 0x000fe20000000f00 */
[----:B------:R-:W-:Y:S01]  /*21500*/  IMAD.MOV.U32 R32, RZ, RZ, 0x1f ;  /* 0x0000001fff207424 */ /* 0x000fe200078e00ff */
[----:B------:R-:W-:Y:S02]  /*21510*/  MOV R3, 0x21530 ;  /* 0x0002153000037802 */ /* 0x000fe40000000f00 */
[----:B-123--:R-:W-:Y:S05]  /*21520*/  CALL.REL.NOINC `($__internal_49_$__cuda_sm70_shflsync_idx_p) ;  /* 0x000005f000007944 */ /* 0x00efea0003c00000 */
[----:B------:R-:W-:Y:S01]  /*21530*/  MOV R6, R34 ;  /* 0x0000002200067202 */ /* 0x000fe20000000f00 */
[----:B------:R-:W-:Y:S05]  /*21540*/  BRA `(.L_x_3077) ;  /* 0xffffc43000007947 */ /* 0x000fea000383ffff */
.L_x_3009:
[----:B------:R-:W-:Y:S02]  /*21550*/  MOV R3, 0x1 ;  /* 0x0000000100037802 */ /* 0x000fe40000000f00 */
[----:B------:R-:W-:-:S02]  /*21560*/  MOV R2, 0x21580 ;  /* 0x0002158000027802 */ /* 0x000fc40000000f00 */
[----:B-1234-:R-:W-:Y:S05]  /*21570*/  CALL.REL.NOINC `($__internal_50_$__cuda_sm70_shflsync_up_p) ;  /* 0x0000060000007944 */ /* 0x01efea0003c00000 */
[----:B------:R-:W-:Y:S05]  /*21580*/  BRA `(.L_x_3078) ;  /* 0xffffc52000007947 */ /* 0x000fea000383ffff */
.L_x_3010:
[----:B------:R-:W-:Y:S02]  /*21590*/  MOV R3, 0x2 ;  /* 0x0000000200037802 */ /* 0x000fe40000000f00 */
[----:B------:R-:W-:-:S02]  /*215a0*/  MOV R2, 0x215c0 ;  /* 0x000215c000027802 */ /* 0x000fc40000000f00 */
[----:B---34-:R-:W-:Y:S05]  /*215b0*/  CALL.REL.NOINC `($__internal_50_$__cuda_sm70_shflsync_up_p) ;  /* 0x000005c000007944 */ /* 0x018fea0003c00000 */
        /* <DEDUP_REMOVED lines=24> */
.L_x_3014:
[----:B------:R-:W-:Y:S02]  /*21740*/  MOV R3, 0x1 ;  /* 0x0000000100037802 */ /* 0x000fe40000000f00 */
[----:B------:R-:W-:Y:S02]  /*21750*/  MOV R2, 0x21770 ;  /* 0x0002177000027802 */ /* 0x000fe40000000f00 */
[----:B------:R-:W-:Y:S05]  /*21760*/  CALL.REL.NOINC `($__internal_50_$__cuda_sm70_shflsync_up_p) ;  /* 0x0000041000007944 */ /* 0x000fea0003c00000 */
[----:B------:R-:W-:Y:S01]  /*21770*/  MOV R2, R4 ;  /* 0x0000000400027202 */ /* 0x000fe20000000f00 */
[----:B------:R-:W-:Y:S05]  /*21780*/  BRA `(.L_x_3080) ;  /* 0xffffc59000007947 */ /* 0x000fea000383ffff */
.L_x_3015:
        /* <DEDUP_REMOVED lines=27> */
.L_x_3017:
[----:B------:R-:W-:Y:S02]  /*21940*/  SEL R0, RZ, 0x1, P0 ;  /* 0x00000001ff007807 */ /* 0x000fe40000000000 */
[----:B------:R-:W-:Y:S02]  /*21950*/  MOV R2, 0x21970 ;  /* 0x0002197000027802 */ /* 0x000fe40000000f00 */
[----:B-1----:R-:W-:Y:S05]  /*21960*/  CALL.REL.NOINC `($__internal_51_$__cuda_sm70_votesync_ballot) ;  /* 0x0000027000007944 */ /* 0x002fea0003c00000 */
[----:B------:R-:W-:Y:S01]  /*21970*/  MOV R6, R0 ;  /* 0x0000000000067202 */ /* 0x000fe20000000f00 */
[----:B------:R-:W-:Y:S05]  /*21980*/  BRA `(.L_x_3082) ;  /* 0xffffc52000007947 */ /* 0x000fea000383ffff */
.L_x_3018:
[----:B------:R-:W-:Y:S01]  /*21990*/  IMAD.MOV.U32 R33, RZ, RZ, R7 ;  /* 0x000000ffff217224 */ /* 0x000fe200078e0007 */
[----:B--2---:R-:W-:Y:S01]  /*219a0*/  MOV R2, R0 ;  /* 0x0000000000027202 */ /* 0x004fe20000000f00 */
[----:B------:R-:W-:Y:S01]  /*219b0*/  IMAD.MOV.U32 R32, RZ, RZ, 0x1f ;  /* 0x0000001fff207424 */ /* 0x000fe200078e00ff */
[----:B------:R-:W-:Y:S02]  /*219c0*/  MOV R3, 0x219e0 ;  /* 0x000219e000037802 */ /* 0x000fe40000000f00 */
[----:B-1----:R-:W-:Y:S05]  /*219d0*/  CALL.REL.NOINC `($__internal_49_$__cuda_sm70_shflsync_idx_p) ;  /* 0x0000014000007944 */ /* 0x002fea0003c00000 */
[----:B------:R-:W-:Y:S01]  /*219e0*/  IMAD.MOV.U32 R12, RZ, RZ, R34 ;  /* 0x000000ffff0c7224 */ /* 0x000fe200078e0022 */
[----:B------:R-:W-:Y:S01]  /*219f0*/  MOV R2, R0 ;  /* 0x0000000000027202 */ /* 0x000fe20000000f00 */
[----:B------:R-:W-:Y:S01]  /*21a00*/  IMAD.MOV.U32 R33, RZ, RZ, R8 ;  /* 0x000000ffff217224 */ /* 0x000fe200078e0008 */
[----:B------:R-:W-:-:S02]  /*21a10*/  MOV R32, 0x1f ;  /* 0x0000001f00207802 */ /* 0x000fc40000000f00 */
[----:B------:R-:W-:Y:S02]  /*21a20*/  MOV R3, 0x21a40 ;  /* 0x00021a4000037802 */ /* 0x000fe40000000f00 */
[----:B------:R-:W-:Y:S05]  /*21a30*/  CALL.REL.NOINC `($__internal_49_$__cuda_sm70_shflsync_idx_p) ;  /* 0x000000e000007944 */ /* 0x000fea0003c00000 */
[----:B------:R-:W-:Y:S01]  /*21a40*/  MOV R5, R34 ;  /* 0x0000002200057202 */ /* 0x000fe20000000f00 */
[----:B------:R-:W-:Y:S05]  /*21a50*/  BRA `(.L_x_3083) ;  /* 0xffffc4c000007947 */ /* 0x000fea000383ffff */
.L_x_3021:
[----:B------:R-:W-:Y:S01]  /*21a60*/  IMAD.MOV.U32 R33, RZ, RZ, R4 ;  /* 0x000000ffff217224 */ /* 0x000fe200078e0004 */
[----:B--2---:R-:W-:Y:S01]  /*21a70*/  MOV R2, R0 ;  /* 0x0000000000027202 */ /* 0x004fe20000000f00 */
[----:B------:R-:W-:Y:S01]  /*21a80*/  IMAD.MOV.U32 R32, RZ, RZ, 0x1f ;  /* 0x0000001fff207424 */ /* 0x000fe200078e00ff */
[----:B------:R-:W-:Y:S02]  /*21a90*/  MOV R3, 0x21ab0 ;  /* 0x00021ab000037802 */ /* 0x000fe40000000f00 */
[----:B-1--4-:R-:W-:Y:S05]  /*21aa0*/  CALL.REL.NOINC `($__internal_49_$__cuda_sm70_shflsync_idx_p) ;  /* 0x0000007000007944 */ /* 0x012fea0003c00000 */
[----:B------:R-:W-:Y:S01]  /*21ab0*/  MOV R14, R34 ;  /* 0x00000022000e7202 */ /* 0x000fe20000000f00 */
[----:B------:R-:W-:Y:S05]  /*21ac0*/  BRA `(.L_x_3020) ;  /* 0xffffc4b000007947 */ /* 0x000fea000383ffff */
        .weak           $__internal_48_$__cuda_sm70_shflsync_bfly_p
        .type           $__internal_48_$__cuda_sm70_shflsync_bfly_p,@function
        .size           $__internal_48_$__cuda_sm70_shflsync_bfly_p,($__internal_49_$__cuda_sm70_shflsync_idx_p - $__internal_48_$__cuda_sm70_shflsync_bfly_p)
$__internal_48_$__cuda_sm70_shflsync_bfly_p:
[----:B------:R-:W-:Y:S04]  /*21ad0*/  WARPSYNC R196 ;  /* 0x000000c400007348 */ /* 0x000fe80003800000 */
[----:B------:R1:W2:Y:S02]  /*21ae0*/  SHFL.BFLY PT, R152, R2, R152, R198 ;  /* 0x0c00009802987389 */ /* 0x0002a400000e00c6 */
[----:B-1----:R-:W-:-:S02]  /*21af0*/  MOV R2, R3 ;  /* 0x0000000300027202 */ /* 0x002fc40000000f00 */
[----:B------:R-:W-:-:S04]  /*21b00*/  MOV R3, 0x0 ;  /* 0x0000000000037802 */ /* 0x000fc80000000f00 */
[----:B--2---:R-:W-:Y:S05]  /*21b10*/  RET.REL.NODEC R2 `(_ZN7cutlass13device_kernelIN5flash19enable_sm80_to_sm89INS1_16FlashAttnFwdSm80INS1_25CollectiveMainloopFwdSm80ILi8ELi2ELb0EN4cute5tupleIJNS5_1CILi128EEENS7_ILi64EEENS7_ILi192EEEEEELi192ENS_6half_tEfNS_4arch4Sm80ELb1ELb0ELb0ELb1ELb1ELb1ELb1ELb1EEENS1_21CollectiveEpilogueFwdINS6_IJS8_SA_S9_EEENS6_IJNS7_ILi1EEESI_SI_EEESC_SE_Li256ELb1ELb1ELb1ELb0EEENS1_36VarlenDynamicPersistentTileSchedulerILi128ELi64ELi256ELi256ELb1ELb1ELb0ELb1ELb1ELb1EEEEEEEEEvNT_6ParamsE) ;  /* 0xfffde4e002007950 */ /* 0x004fea0003c3ffff */
        .weak           $__internal_49_$__cuda_sm70_shflsync_idx_p
        .type           $__internal_49_$__cuda_sm70_shflsync_idx_p,@function
        .size           $__internal_49_$__cuda_sm70_shflsync_idx_p,($__internal_50_$__cuda_sm70_shflsync_up_p - $__internal_49_$__cuda_sm70_shflsync_idx_p)
$__internal_49_$__cuda_sm70_shflsync_idx_p:
[----:B------:R-:W-:-:S04]  /*21b20*/  MOV R34, 0xffffffff ;  /* 0xffffffff00227802 */ /* 0x000fc80000000f00 */
[----:B------:R-:W-:Y:S04]  /*21b30*/  WARPSYNC R34 ;  /* 0x0000002200007348 */ /* 0x000fe80003800000 */
[----:B------:R1:W2:Y:S02]  /*21b40*/  SHFL.IDX PT, R34, R33, R2, R32 ;  /* 0x0000000221227389 */ /* 0x0002a400000e0020 */
[----:B-1----:R-:W-:Y:S02]  /*21b50*/  MOV R2, R3 ;  /* 0x0000000300027202 */ /* 0x002fe40000000f00 */
[----:B------:R-:W-:-:S04]  /*21b60*/  MOV R3, 0x0 ;  /* 0x0000000000037802 */ /* 0x000fc80000000f00 */
[----:B--2---:R-:W-:Y:S05]  /*21b70*/  RET.REL.NODEC R2 `(_ZN7cutlass13device_kernelIN5flash19enable_sm80_to_sm89INS1_16FlashAttnFwdSm80INS1_25CollectiveMainloopFwdSm80ILi8ELi2ELb0EN4cute5tupleIJNS5_1CILi128EEENS7_ILi64EEENS7_ILi192EEEEEELi192ENS_6half_tEfNS_4arch4Sm80ELb1ELb0ELb0ELb1ELb1ELb1ELb1ELb1EEENS1_21CollectiveEpilogueFwdINS6_IJS8_SA_S9_EEENS6_IJNS7_ILi1EEESI_SI_EEESC_SE_Li256ELb1ELb1ELb1ELb0EEENS1_36VarlenDynamicPersistentTileSchedulerILi128ELi64ELi256ELi256ELb1ELb1ELb0ELb1ELb1ELb1EEEEEEEEEvNT_6ParamsE) ;  /* 0xfffde48002007950 */ /* 0x004fea0003c3ffff */
        .weak           $__internal_50_$__cuda_sm70_shflsync_up_p
        .type           $__internal_50_$__cuda_sm70_shflsync_up_p,@function
        .size           $__internal_50_$__cuda_sm70_shflsync_up_p,($__internal_51_$__cuda_sm70_votesync_ballot - $__internal_50_$__cuda_sm70_shflsync_up_p)
$__internal_50_$__cuda_sm70_shflsync_up_p:
[----:B------:R-:W-:Y:S02]  /*21b80*/  MOV R4, RZ ;  /* 0x000000ff00047202 */ /* 0x000fe40000000f00 */
[----:B------:R-:W-:-:S04]  /*21b90*/  MOV R12, 0xffffffff ;  /* 0xffffffff000c7802 */ /* 0x000fc80000000f00 */
[----:B------:R-:W-:Y:S04]  /*21ba0*/  WARPSYNC R12 ;  /* 0x0000000c00007348 */ /* 0x000fe80003800000 */
[----:B------:R1:W2:Y:S02]  /*21bb0*/  SHFL.UP PT, R4, R0, R3, R4 ;  /* 0x0400000300047389 */ /* 0x0002a400000e0004 */
[----:B-1----:R-:W-:-:S04]  /*21bc0*/  MOV R3, 0x0 ;  /* 0x0000000000037802 */ /* 0x002fc80000000f00 */
[----:B--2---:R-:W-:Y:S05]  /*21bd0*/  RET.REL.NODEC R2 `(_ZN7cutlass13device_kernelIN5flash19enable_sm80_to_sm89INS1_16FlashAttnFwdSm80INS1_25CollectiveMainloopFwdSm80ILi8ELi2ELb0EN4cute5tupleIJNS5_1CILi128EEENS7_ILi64EEENS7_ILi192EEEEEELi192ENS_6half_tEfNS_4arch4Sm80ELb1ELb0ELb0ELb1ELb1ELb1ELb1ELb1EEENS1_21CollectiveEpilogueFwdINS6_IJS8_SA_S9_EEENS6_IJNS7_ILi1EEESI_SI_EEESC_SE_Li256ELb1ELb1ELb1ELb0EEENS1_36VarlenDynamicPersistentTileSchedulerILi128ELi64ELi256ELi256ELb1ELb1ELb0ELb1ELb1ELb1EEEEEEEEEvNT_6ParamsE) ;  /* 0xfffde42002007950 */ /* 0x004fea0003c3ffff */
        .weak           $__internal_51_$__cuda_sm70_votesync_ballot
        .type           $__internal_51_$__cuda_sm70_votesync_ballot,@function
        .size           $__internal_51_$__cuda_sm70_votesync_ballot,(.L_x_3150 - $__internal_51_$__cuda_sm70_votesync_ballot)
$__internal_51_$__cuda_sm70_votesync_ballot:
[----:B------:R-:W-:Y:S01]  /*21be0*/  ISETP.NE.U32.AND P0, PT, R0, 0x1, PT ;  /* 0x000000010000780c */ /* 0x000fe20003f05070 */
[----:B------:R-:W-:-:S04]  /*21bf0*/  IMAD.MOV.U32 R3, RZ, RZ, -0x1 ;  /* 0xffffffffff037424 */ /* 0x000fc800078e00ff */
[----:B------:R-:W-:Y:S08]  /*21c00*/  WARPSYNC R3 ;  /* 0x0000000300007348 */ /* 0x000ff00003800000 */
[----:B------:R-:W-:-:S04]  /*21c10*/  VOTE.ANY R0, PT, !P0 ;  /* 0x0000000000007806 */ /* 0x000fc800040e0100 */
[----:B------:R-:W-:Y:S01]  /*21c20*/  LOP3.LUT R0, R0, R3, RZ, 0xc0, !PT ;  /* 0x0000000300007212 */ /* 0x000fe200078ec0ff */
[----:B------:R-:W-:-:S04]  /*21c30*/  IMAD.MOV.U32 R3, RZ, RZ, 0x0 ;  /* 0x00000000ff037424 */ /* 0x000fc800078e00ff */
[----:B------:R-:W-:Y:S05]  /*21c40*/  RET.REL.NODEC R2 `(_ZN7cutlass13device_kernelIN5flash19enable_sm80_to_sm89INS1_16FlashAttnFwdSm80INS1_25CollectiveMainloopFwdSm80ILi8ELi2ELb0EN4cute5tupleIJNS5_1CILi128EEENS7_ILi64EEENS7_ILi192EEEEEELi192ENS_6half_tEfNS_4arch4Sm80ELb1ELb0ELb0ELb1ELb1ELb1ELb1ELb1EEENS1_21CollectiveEpilogueFwdINS6_IJS8_SA_S9_EEENS6_IJNS7_ILi1EEESI_SI_EEESC_SE_Li256ELb1ELb1ELb1ELb0EEENS1_36VarlenDynamicPersistentTileSchedulerILi128ELi64ELi256ELi256ELb1ELb1ELb0ELb1ELb1ELb1EEEEEEEEEvNT_6ParamsE) ;  /* 0xfffde3b002007950 */ /* 0x000fea0003c3ffff */
.L_x_3084:
        /* <DEDUP_REMOVED lines=11> */
.L_x_3150:


//--------------------- .nv.shared._ZN7cutlass13device_kernelIN5flash19enable_sm80_to_sm89INS1_16FlashAttnFwdSm80INS1_25CollectiveMainloopFwdSm80ILi8ELi1ELb0EN4cute5tupleIJNS5_1CILi128EEENS7_ILi64EEENS7_ILi192EEEEEELi192ENS_6half_tEfNS_4arch4Sm80ELb0ELb0ELb0ELb0ELb1ELb0ELb1ELb1EEENS1_21CollectiveEpilogueFwdINS6_IJS8_SA_S9_EEENS6_IJNS7_ILi1EEESI_SI_EEESC_SE_Li256ELb0ELb1ELb1ELb0EEENS1_19SingleTileSchedulerILb0ELb1ELb1ELi128EEEEEEEEEvNT_6ParamsE --------------------------
	.section	.nv.shared._ZN7cutlass13device_kernelIN5flash19enable_sm80_to_sm89INS1_16FlashAttnFwdSm80INS1_25CollectiveMainloopFwdSm80ILi8ELi1ELb0EN4cute5tupleIJNS5_1CILi128EEENS7_ILi64EEENS7_ILi192EEEEEELi192ENS_6half_tEfNS_4arch4Sm80ELb0ELb0ELb0ELb0ELb1ELb0ELb1ELb1EEENS1_21CollectiveEpilogueFwdINS6_IJS8_SA_S9_EEENS6_IJNS7_ILi1EEESI_SI_EEESC_SE_Li256ELb0ELb1ELb1ELb0EEENS1_19SingleTileSchedulerILb0ELb1ELb1ELi128EEEEEEEEEvNT_6ParamsE,"aw",@nobits
	.sectionflags	@""
	.align	16


//--------------------- .nv.global                --------------------------
	.section	.nv.global,"aw",@nobits
.nv.global:
	.type		_ZN78_INTERNAL_f5b7be85_42_flash_fwd_hdim192_fp16_paged_split_sm80_cu_ceb34e2a_33594cute1_E,@object
	.size		_ZN78_INTERNAL_f5b7be85_42_flash_fwd_hdim192_fp16_paged_split_sm80_cu_ceb34e2a_33594cute1_E,(_ZN78_INTERNAL_f5b7be85_42_flash_fwd_hdim192_fp16_paged_split_sm80_cu_ceb34e2a_33594cuda3std3__45__cpo6cbeginE - _ZN78_INTERNAL_f5b7be85_42_flash_fwd_hdim192_fp16_paged_split_sm80_cu_ceb34e2a_33594cute1_E)
_ZN78_INTERNAL_f5b7be85_42_flash_fwd_hdim192_fp16_paged_split_sm80_cu_ceb34e2a_33594cute1_E:
	.zero		1
	.type		_ZN78_INTERNAL_f5b7be85_42_flash_fwd_hdim192_fp16_paged_split_sm80_cu_ceb34e2a_33594cuda3std3__45__cpo6cbeginE,@object
	.size		_ZN78_INTERNAL_f5b7be85_42_flash_fwd_hdim192_fp16_paged_split_sm80_cu_ceb34e2a_33594cuda3std3__45__cpo6cbeginE,(_ZN78_INTERNAL_f5b7be85_42_flash_fwd_hdim192_fp16_paged_split_sm80_cu_ceb34e2a_33594cuda3std3__48in_placeE - _ZN78_INTERNAL_f5b7be85_42_flash_fwd_hdim192_fp16_paged_split_sm80_cu_ceb34e2a_33594cuda3std3__45__cpo6cbeginE)
_ZN78_INTERNAL_f5b7be85_42_flash_fwd_hdim192_fp16_paged_split_sm80_cu_ceb34e2a_33594cuda3std3__45__cpo6cbeginE:
	.zero		1
	.type		_ZN78_INTERNAL_f5b7be85_42_flash_fwd_hdim192_fp16_paged_split_sm80_cu_ceb34e2a_33594cuda3std3__48in_placeE,@object
	.size		_ZN78_INTERNAL_f5b7be85_42_flash_fwd_hdim192_fp16_paged_split_sm80_cu_ceb34e2a_33594cuda3std3__48in_placeE,(_ZN78_INTERNAL_f5b7be85_42_flash_fwd_hdim192_fp16_paged_split_sm80_cu_ceb34e2a_33594cuda3std6ranges3__45__cpo9iter_moveE - _ZN78_INTERNAL_f5b7be85_42_flash_fwd_hdim192_fp16_paged_split_sm80_cu_ceb34e2a_33594cuda3std3__48in_placeE)
_ZN78_INTERNAL_f5b7be85_42_flash_fwd_hdim192_fp16_paged_split_sm80_cu_ceb34e2a_33594cuda3std3__48in_placeE:
	.zero		1
	.type		_ZN78_INTERNAL_f5b7be85_42_flash_fwd_hdim192_fp16_paged_split_sm80_cu_ceb34e2a_33594cuda3std6ranges3__45__cpo9iter_moveE,@object
	.size		_ZN78_INTERNAL_f5b7be85_42_flash_fwd_hdim192_fp16_paged_split_sm80_cu_ceb34e2a_33594cuda3std6ranges3__45__cpo9iter_moveE,(_ZN78_INTERNAL_f5b7be85_42_flash_fwd_hdim192_fp16_paged_split_sm80_cu_ceb34e2a_33594cuda3std3__45__cpo5beginE - _ZN78_INTERNAL_f5b7be85_42_flash_fwd_hdim192_fp16_paged_split_sm80_cu_ceb34e2a_33594cuda3std6ranges3__45__cpo9iter_moveE)
_ZN78_INTERNAL_f5b7be85_42_flash_fwd_hdim192_fp16_paged_split_sm80_cu_ceb34e2a_33594cuda3std6ranges3__45__cpo9iter_moveE:
	.zero		1
	.type		_ZN78_INTERNAL_f5b7be85_42_flash_fwd_hdim192_fp16_paged_split_sm80_cu_ceb34e2a_33594cuda3std3__45__cpo5beginE,@object
	.size		_ZN78_INTERNAL_f5b7be85_42_flash_fwd_hdim192_fp16_paged_split_sm80_cu_ceb34e2a_33594cuda3std3__45__cpo5beginE,(_ZN78_INTERNAL_f5b7be85_42_flash_fwd_hdim192_fp16_paged_split_sm80_cu_ceb34e2a_33594cuda3std3__480_GLOBAL__N__f5b7be85_42_flash_fwd_hdim192_fp16_paged_split_sm80_cu_ceb34e2a_33596ignoreE - _ZN78_INTERNAL_f5b7be85_42_flash_fwd_hdim192_fp16_paged_split_sm80_cu_ceb34e2a_33594cuda3std3__45__cpo5beginE)
_ZN78_INTERNAL_f5b7be85_42_flash_fwd_hdim192_fp16_paged_split_sm80_cu_ceb34e2a_33594cuda3std3__45__cpo5beginE:
	.zero		1
	.type		_ZN78_INTERNAL_f5b7be85_42_flash_fwd_hdim192_fp16_paged_split_sm80_cu_ceb34e2a_33594cuda3std3__480_GLOBAL__N__f5b7be85_42_flash_fwd_hdim192_fp16_paged_split_sm80_cu_ceb34e2a_33596ignoreE,@object
	.size		_ZN78_INTERNAL_f5b7be85_42_flash_fwd_hdim192_fp16_paged_split_sm80_cu_ceb34e2a_33594cuda3std3__480_GLOBAL__N__f5b7be85_42_flash_fwd_hdim192_fp16_paged_split_sm80_cu_ceb34e2a_33596ignoreE,(_ZN78_INTERNAL_f5b7be85_42_flash_fwd_hdim192_fp16_paged_split_sm80_cu_ceb34e2a_33594cute7productE - _ZN78_INTERNAL_f5b7be85_42_flash_fwd_hdim192_fp16_paged_split_sm80_cu_ceb34e2a_33594cuda3std3__480_GLOBAL__N__f5b7be85_42_flash_fwd_hdim192_fp16_paged_split_sm80_cu_ceb34e2a_33596ignoreE)
_ZN78_INTERNAL_f5b7be85_42_flash_fwd_hdim192_fp16_paged_split_sm80_cu_ceb34e2a_33594cuda3std3__480_GLOBAL__N__f5b7be85_42_flash_fwd_hdim192_fp16_paged_split_sm80_cu_ceb34e2a_33596ignoreE:
	.zero		1
	.type		_ZN78_INTERNAL_f5b7be85_42_flash_fwd_hdim192_fp16_paged_split_sm80_cu_ceb34e2a_33594cute7productE,@object
	.size		_ZN78_INTERNAL_f5b7be85_42_flash_fwd_hdim192_fp16_paged_split_sm80_cu_ceb34e2a_33594cute7productE,(_ZN78_INTERNAL_f5b7be85_42_flash_fwd_hdim192_fp16_paged_split_sm80_cu_ceb34e2a_33594cuda3std3__45__cpo3endE - _ZN78_INTERNAL_f5b7be85_42_flash_fwd_hdim192_fp16_paged_split_sm80_cu_ceb34e2a_33594cute7productE)
_ZN78_INTERNAL_f5b7be85_42_flash_fwd_hdim192_fp16_paged_split_sm80_cu_ceb34e2a_33594cute7productE:
	.zero		1
	.type		_ZN78_INTERNAL_f5b7be85_42_flash_fwd_hdim192_fp16_paged_split_sm80_cu_ceb34e2a_33594cuda3std3__45__cpo3endE,@object
	.size		_ZN78_INTERNAL_f5b7be85_42_flash_fwd_hdim192_fp16_paged_split_sm80_cu_ceb34e2a_33594cuda3std3__45__cpo3endE,(_ZN78_INTERNAL_f5b7be85_42_flash_fwd_hdim192_fp16_paged_split_sm80_cu_ceb34e2a_33594cuda3std3__419piecewise_constructE - _ZN78_INTERNAL_f5b7be85_42_flash_fwd_hdim192_fp16_paged_split_sm80_cu_ceb34e2a_33594cuda3std3__45__cpo3endE)
_ZN78_INTERNAL_f5b7be85_42_flash_fwd_hdim192_fp16_paged_split_sm80_cu_ceb34e2a_33594cuda3std3__45__cpo3endE:
	.zero		1
	.type		_ZN78_INTERNAL_f5b7be85_42_flash_fwd_hdim192_fp16_paged_split_sm80_cu_ceb34e2a_33594cuda3std3__419piecewise_constructE,@object
	.size		_ZN78_INTERNAL_f5b7be85_42_flash_fwd_hdim192_fp16_paged_split_sm80_cu_ceb34e2a_33594cuda3std3__419piecewise_constructE,(_ZN78_INTERNAL_f5b7be85_42_flash_fwd_hdim192_fp16_paged_split_sm80_cu_ceb34e2a_33594cuda3std3__45__cpo4cendE - _ZN78_INTERNAL_f5b7be85_42_flash_fwd_hdim192_fp16_paged_split_sm80_cu_ceb34e2a_33594cuda3std3__419piecewise_constructE)
_ZN78_INTERNAL_f5b7be85_42_flash_fwd_hdim192_fp16_paged_split_sm80_cu_ceb34e2a_33594cuda3std3__419piecewise_constructE:
	.zero		1
	.type		_ZN78_INTERNAL_f5b7be85_42_flash_fwd_hdim192_fp16_paged_split_sm80_cu_ceb34e2a_33594cuda3std3__45__cpo4cendE,@object
	.size		_ZN78_INTERNAL_f5b7be85_42_flash_fwd_hdim192_fp16_paged_split_sm80_cu_ceb34e2a_33594cuda3std3__45__cpo4cendE,(_ZN78_INTERNAL_f5b7be85_42_flash_fwd_hdim192_fp16_paged_split_sm80_cu_ceb34e2a_33594cuda3std6ranges3__45__cpo4swapE - _ZN78_INTERNAL_f5b7be85_42_flash_fwd_hdim192_fp16_paged_split_sm80_cu_ceb34e2a_33594cuda3std3__45__cpo4cendE)
_ZN78_INTERNAL_f5b7be85_42_flash_fwd_hdim192_fp16_paged_split_sm80_cu_ceb34e2a_33594cuda3std3__45__cpo4cendE:
	.zero		1
	.type		_ZN78_INTERNAL_f5b7be85_42_flash_fwd_hdim192_fp16_paged_split_sm80_cu_ceb34e2a_33594cuda3std6ranges3__45__cpo4swapE,@object
	.size		_ZN78_INTERNAL_f5b7be85_42_flash_fwd_hdim192_fp16_paged_split_sm80_cu_ceb34e2a_33594cuda3std6ranges3__45__cpo4swapE,(.L_7 - _ZN78_INTERNAL_f5b7be85_42_flash_fwd_hdim192_fp16_paged_split_sm80_cu_ceb34e2a_33594cuda3std6ranges3__45__cpo4swapE)
_ZN78_INTERNAL_f5b7be85_42_flash_fwd_hdim192_fp16_paged_split_sm80_cu_ceb34e2a_33594cuda3std6ranges3__45__cpo4swapE:
	.zero		1
.L_7:


//--------------------- .nv.shared._ZN7cutlass13device_kernelIN5flash19enable_sm80_to_sm89INS1_16FlashAttnFwdSm80INS1_25CollectiveMainloopFwdSm80ILi8ELi1ELb0EN4cute5tupleIJNS5_1CILi128EEENS7_ILi64EEENS7_ILi192EEEEEELi192ENS_6half_tEfNS_4arch4Sm80ELb0ELb0ELb0ELb1ELb1ELb0ELb1ELb1EEENS1_21CollectiveEpilogueFwdINS6_IJS8_SA_S9_EEENS6_IJNS7_ILi1EEESI_SI_EEESC_SE_Li256ELb1ELb1ELb1ELb0EEENS1_36VarlenDynamicPersistentTileSchedulerILi128ELi64ELi256ELi256ELb1ELb1ELb0ELb0ELb1ELb1EEEEEEEEEvNT_6ParamsE --------------------------
	.section	.nv.shared._ZN7cutlass13device_kernelIN5flash19enable_sm80_to_sm89INS1_16FlashAttnFwdSm80INS1_25CollectiveMainloopFwdSm80ILi8ELi1ELb0EN4cute5tupleIJNS5_1CILi128EEENS7_ILi64EEENS7_ILi192EEEEEELi192ENS_6half_tEfNS_4arch4Sm80ELb0ELb0ELb0ELb1ELb1ELb0ELb1ELb1EEENS1_21CollectiveEpilogueFwdINS6_IJS8_SA_S9_EEENS6_IJNS7_ILi1EEESI_SI_EEESC_SE_Li256ELb1ELb1ELb1ELb0EEENS1_36VarlenDynamicPersistentTileSchedulerILi128ELi64ELi256ELi256ELb1ELb1ELb0ELb0ELb1ELb1EEEEEEEEEvNT_6ParamsE,"aw",@nobits
	.sectionflags	@""
	.align	16


//--------------------- .nv.shared._ZN7cutlass13device_kernelIN5flash19enable_sm80_to_sm89INS1_16FlashAttnFwdSm80INS1_25CollectiveMainloopFwdSm80ILi8ELi1ELb0EN4cute5tupleIJNS5_1CILi128EEENS7_ILi64EEENS7_ILi192EEEEEELi192ENS_6half_tEfNS_4arch4Sm80ELb0ELb0ELb0ELb1ELb1ELb1ELb1ELb1EEENS1_21CollectiveEpilogueFwdINS6_IJS8_SA_S9_EEENS6_IJNS7_ILi1EEESI_SI_EEESC_SE_Li256ELb1ELb1ELb1ELb0EEENS1_36VarlenDynamicPersistentTileSchedulerILi128ELi64ELi256ELi256ELb1ELb1ELb0ELb0ELb1ELb1EEEEEEEEEvNT_6ParamsE --------------------------
	.section	.nv.shared._ZN7cutlass13device_kernelIN5flash19enable_sm80_to_sm89INS1_16FlashAttnFwdSm80INS1_25CollectiveMainloopFwdSm80ILi8ELi1ELb0EN4cute5tupleIJNS5_1CILi128EEENS7_ILi64EEENS7_ILi192EEEEEELi192ENS_6half_tEfNS_4arch4Sm80ELb0ELb0ELb0ELb1ELb1ELb1ELb1ELb1EEENS1_21CollectiveEpilogueFwdINS6_IJS8_SA_S9_EEENS6_IJNS7_ILi1EEESI_SI_EEESC_SE_Li256ELb1ELb1ELb1ELb0EEENS1_36VarlenDynamicPersistentTileSchedulerILi128ELi64ELi256ELi256ELb1ELb1ELb0ELb0ELb1ELb1EEEEEEEEEvNT_6ParamsE,"aw",@nobits
	.sectionflags	@""
	.align	16


//--------------------- .nv.shared._ZN7cutlass13device_kernelIN5flash19enable_sm80_to_sm89INS1_16FlashAttnFwdSm80INS1_25CollectiveMainloopFwdSm80ILi8ELi1ELb0EN4cute5tupleIJNS5_1CILi128EEENS7_ILi64EEENS7_ILi192EEEEEELi192ENS_6half_tEfNS_4arch4Sm80ELb0ELb1ELb0ELb0ELb1ELb0ELb1ELb1EEENS1_21CollectiveEpilogueFwdINS6_IJS8_SA_S9_EEENS6_IJNS7_ILi1EEESI_SI_EEESC_SE_Li256ELb0ELb1ELb1ELb0EEENS1_19SingleTileSchedulerILb0ELb1ELb1ELi128EEEEEEEEEvNT_6ParamsE --------------------------
	.section	.nv.shared._ZN7cutlass13device_kernelIN5flash19enable_sm80_to_sm89INS1_16FlashAttnFwdSm80INS1_25CollectiveMainloopFwdSm80ILi8ELi1ELb0EN4cute5tupleIJNS5_1CILi128EEENS7_ILi64EEENS7_ILi192EEEEEELi192ENS_6half_tEfNS_4arch4Sm80ELb0ELb1ELb0ELb0ELb1ELb0ELb1ELb1EEENS1_21CollectiveEpilogueFwdINS6_IJS8_SA_S9_EEENS6_IJNS7_ILi1EEESI_SI_EEESC_SE_Li256ELb0ELb1ELb1ELb0EEENS1_19SingleTileSchedulerILb0ELb1ELb1ELi128EEEEEEEEEvNT_6ParamsE,"aw",@nobits
	.sectionflags	@""
	.align	16


//--------------------- .nv.shared._ZN7cutlass13device_kernelIN5flash19enable_sm80_to_sm89INS1_16FlashAttnFwdSm80INS1_25CollectiveMainloopFwdSm80ILi8ELi1ELb0EN4cute5tupleIJNS5_1CILi128EEENS7_ILi64EEENS7_ILi192EEEEEELi192ENS_6half_tEfNS_4arch4Sm80ELb0ELb1ELb0ELb1ELb1ELb0ELb1ELb1EEENS1_21CollectiveEpilogueFwdINS6_IJS8_SA_S9_EEENS6_IJNS7_ILi1EEESI_SI_EEESC_SE_Li256ELb1ELb1ELb1ELb0EEENS1_36VarlenDynamicPersistentTileSchedulerILi128ELi64ELi256ELi256ELb1ELb1ELb0ELb1ELb0ELb1EEEEEEEEEvNT_6ParamsE --------------------------
	.section	.nv.shared._ZN7cutlass13device_kernelIN5flash19enable_sm80_to_sm89INS1_16FlashAttnFwdSm80INS1_25CollectiveMainloopFwdSm80ILi8ELi1ELb0EN4cute5tupleIJNS5_1CILi128EEENS7_ILi64EEENS7_ILi192EEEEEELi192ENS_6half_tEfNS_4arch4Sm80ELb0ELb1ELb0ELb1ELb1ELb0ELb1ELb1EEENS1_21CollectiveEpilogueFwdINS6_IJS8_SA_S9_EEENS6_IJNS7_ILi1EEESI_SI_EEESC_SE_Li256ELb1ELb1ELb1ELb0EEENS1_36VarlenDynamicPersistentTileSchedulerILi128ELi64ELi256ELi256ELb1ELb1ELb0ELb1ELb0ELb1EEEEEEEEEvNT_6ParamsE,"aw",@nobits
	.sectionflags	@""
	.align	16


//--------------------- .nv.shared._ZN7cutlass13device_kernelIN5flash19enable_sm80_to_sm89INS1_16FlashAttnFwdSm80INS1_25CollectiveMainloopFwdSm80ILi8ELi1ELb0EN4cute5tupleIJNS5_1CILi128EEENS7_ILi64EEENS7_ILi192EEEEEELi192ENS_6half_tEfNS_4arch4Sm80ELb0ELb1ELb0ELb1ELb1ELb1ELb1ELb1EEENS1_21CollectiveEpilogueFwdINS6_IJS8_SA_S9_EEENS6_IJNS7_ILi1EEESI_SI_EEESC_SE_Li256ELb1ELb1ELb1ELb0EEENS1_36VarlenDynamicPersistentTileSchedulerILi128ELi64ELi256ELi256ELb1ELb1ELb0ELb1ELb0ELb1EEEEEEEEEvNT_6ParamsE --------------------------
	.section	.nv.shared._ZN7cutlass13device_kernelIN5flash19enable_sm80_to_sm89INS1_16FlashAttnFwdSm80INS1_25CollectiveMainloopFwdSm80ILi8ELi1ELb0EN4cute5tupleIJNS5_1CILi128EEENS7_ILi64EEENS7_ILi192EEEEEELi192ENS_6half_tEfNS_4arch4Sm80ELb0ELb1ELb0ELb1ELb1ELb1ELb1ELb1EEENS1_21CollectiveEpilogueFwdINS6_IJS8_SA_S9_EEENS6_IJNS7_ILi1EEESI_SI_EEESC_SE_Li256ELb1ELb1ELb1ELb0EEENS1_36VarlenDynamicPersistentTileSchedulerILi128ELi64ELi256ELi256ELb1ELb1ELb0ELb1ELb0ELb1EEEEEEEEEvNT_6ParamsE,"aw",@nobits
	.sectionflags	@""
	.align	16


//--------------------- .nv.shared._ZN7cutlass13device_kernelIN5flash19enable_sm80_to_sm89INS1_16FlashAttnFwdSm80INS1_25CollectiveMainloopFwdSm80ILi8ELi1ELb0EN4cute5tupleIJNS5_1CILi128EEENS7_ILi64EEENS7_ILi192EEEEEELi192ENS_6half_tEfNS_4arch4Sm80ELb1ELb0ELb0ELb0ELb1ELb0ELb1ELb1EEENS1_21CollectiveEpilogueFwdINS6_IJS8_SA_S9_EEENS6_IJNS7_ILi1EEESI_SI_EEESC_SE_Li256ELb0ELb1ELb1ELb0EEENS1_30DynamicPersistentTileSchedulerILi256ELi256ELb1ELb1ELb0EEEEEEEEEvNT_6ParamsE --------------------------
	.section	.nv.shared._ZN7cutlass13device_kernelIN5flash19enable_sm80_to_sm89INS1_16FlashAttnFwdSm80INS1_25CollectiveMainloopFwdSm80ILi8ELi1ELb0EN4cute5tupleIJNS5_1CILi128EEENS7_ILi64EEENS7_ILi192EEEEEELi192ENS_6half_tEfNS_4arch4Sm80ELb1ELb0ELb0ELb0ELb1ELb0ELb1ELb1EEENS1_21CollectiveEpilogueFwdINS6_IJS8_SA_S9_EEENS6_IJNS7_ILi1EEESI_SI_EEESC_SE_Li256ELb0ELb1ELb1ELb0EEENS1_30DynamicPersistentTileSchedulerILi256ELi256ELb1ELb1ELb0EEEEEEEEEvNT_6ParamsE,"aw",@nobits
	.sectionflags	@""
	.align	16


//--------------------- .nv.shared._ZN7cutlass13device_kernelIN5flash19enable_sm80_to_sm89INS1_16FlashAttnFwdSm80INS1_25CollectiveMainloopFwdSm80ILi8ELi1ELb0EN4cute5tupleIJNS5_1CILi128EEENS7_ILi64EEENS7_ILi192EEEEEELi192ENS_6half_tEfNS_4arch4Sm80ELb1ELb0ELb0ELb1ELb1ELb0ELb1ELb1EEENS1_21CollectiveEpilogueFwdINS6_IJS8_SA_S9_EEENS6_IJNS7_ILi1EEESI_SI_EEESC_SE_Li256ELb1ELb1ELb1ELb0EEENS1_36VarlenDynamicPersistentTileSchedulerILi128ELi64ELi256ELi256ELb1ELb1ELb0ELb1ELb1ELb1EEEEEEEEEvNT_6ParamsE --------------------------
	.section	.nv.shared._ZN7cutlass13device_kernelIN5flash19enable_sm80_to_sm89INS1_16FlashAttnFwdSm80INS1_25CollectiveMainloopFwdSm80ILi8ELi1ELb0EN4cute5tupleIJNS5_1CILi128EEENS7_ILi64EEENS7_ILi192EEEEEELi192ENS_6half_tEfNS_4arch4Sm80ELb1ELb0ELb0ELb1ELb1ELb0ELb1ELb1EEENS1_21CollectiveEpilogueFwdINS6_IJS8_SA_S9_EEENS6_IJNS7_ILi1EEESI_SI_EEESC_SE_Li256ELb1ELb1ELb1ELb0EEENS1_36VarlenDynamicPersistentTileSchedulerILi128ELi64ELi256ELi256ELb1ELb1ELb0ELb1ELb1ELb1EEEEEEEEEvNT_6ParamsE,"aw",@nobits
	.sectionflags	@""
	.align	16


//--------------------- .nv.shared._ZN7cutlass13device_kernelIN5flash19enable_sm80_to_sm89INS1_16FlashAttnFwdSm80INS1_25CollectiveMainloopFwdSm80ILi8ELi1ELb0EN4cute5tupleIJNS5_1CILi128EEENS7_ILi64EEENS7_ILi192EEEEEELi192ENS_6half_tEfNS_4arch4Sm80ELb1ELb0ELb0ELb1ELb1ELb1ELb1ELb1EEENS1_21CollectiveEpilogueFwdINS6_IJS8_SA_S9_EEENS6_IJNS7_ILi1EEESI_SI_EEESC_SE_Li256ELb1ELb1ELb1ELb0EEENS1_36VarlenDynamicPersistentTileSchedulerILi128ELi64ELi256ELi256ELb1ELb1ELb0ELb1ELb1ELb1EEEEEEEEEvNT_6ParamsE --------------------------
	.section	.nv.shared._ZN7cutlass13device_kernelIN5flash19enable_sm80_to_sm89INS1_16FlashAttnFwdSm80INS1_25CollectiveMainloopFwdSm80ILi8ELi1ELb0EN4cute5tupleIJNS5_1CILi128EEENS7_ILi64EEENS7_ILi192EEEEEELi192ENS_6half_tEfNS_4arch4Sm80ELb1ELb0ELb0ELb1ELb1ELb1ELb1ELb1EEENS1_21CollectiveEpilogueFwdINS6_IJS8_SA_S9_EEENS6_IJNS7_ILi1EEESI_SI_EEESC_SE_Li256ELb1ELb1ELb1ELb0EEENS1_36VarlenDynamicPersistentTileSchedulerILi128ELi64ELi256ELi256ELb1ELb1ELb0ELb1ELb1ELb1EEEEEEEEEvNT_6ParamsE,"aw",@nobits
	.sectionflags	@""
	.align	16


//--------------------- .nv.shared._ZN7cutlass13device_kernelIN5flash19enable_sm80_to_sm89INS1_16FlashAttnFwdSm80INS1_25CollectiveMainloopFwdSm80ILi8ELi2ELb0EN4cute5tupleIJNS5_1CILi128EEENS7_ILi64EEENS7_ILi192EEEEEELi192ENS_6half_tEfNS_4arch4Sm80ELb0ELb0ELb0ELb0ELb1ELb0ELb1ELb1EEENS1_21CollectiveEpilogueFwdINS6_IJS8_SA_S9_EEENS6_IJNS7_ILi1EEESI_SI_EEESC_SE_Li256ELb0ELb1ELb1ELb0EEENS1_19SingleTileSchedulerILb0ELb1ELb1ELi128EEEEEEEEEvNT_6ParamsE --------------------------
	.section	.nv.shared._ZN7cutlass13device_kernelIN5flash19enable_sm80_to_sm89INS1_16FlashAttnFwdSm80INS1_25CollectiveMainloopFwdSm80ILi8ELi2ELb0EN4cute5tupleIJNS5_1CILi128EEENS7_ILi64EEENS7_ILi192EEEEEELi192ENS_6half_tEfNS_4arch4Sm80ELb0ELb0ELb0ELb0ELb1ELb0ELb1ELb1EEENS1_21CollectiveEpilogueFwdINS6_IJS8_SA_S9_EEENS6_IJNS7_ILi1EEESI_SI_EEESC_SE_Li256ELb0ELb1ELb1ELb0EEENS1_19SingleTileSchedulerILb0ELb1ELb1ELi128EEEEEEEEEvNT_6ParamsE,"aw",@nobits
	.sectionflags	@""
	.align	16


//--------------------- .nv.shared._ZN7cutlass13device_kernelIN5flash19enable_sm80_to_sm89INS1_16FlashAttnFwdSm80INS1_25CollectiveMainloopFwdSm80ILi8ELi2ELb0EN4cute5tupleIJNS5_1CILi128EEENS7_ILi64EEENS7_ILi192EEEEEELi192ENS_6half_tEfNS_4arch4Sm80ELb0ELb0ELb0ELb1ELb1ELb0ELb1ELb1EEENS1_21CollectiveEpilogueFwdINS6_IJS8_SA_S9_EEENS6_IJNS7_ILi1EEESI_SI_EEESC_SE_Li256ELb1ELb1ELb1ELb0EEENS1_36VarlenDynamicPersistentTileSchedulerILi128ELi64ELi256ELi256ELb1ELb1ELb0ELb0ELb1ELb1EEEEEEEEEvNT_6ParamsE --------------------------
	.section	.nv.shared._ZN7cutlass13device_kernelIN5flash19enable_sm80_to_sm89INS1_16FlashAttnFwdSm80INS1_25CollectiveMainloopFwdSm80ILi8ELi2ELb0EN4cute5tupleIJNS5_1CILi128EEENS7_ILi64EEENS7_ILi192EEEEEELi192ENS_6half_tEfNS_4arch4Sm80ELb0ELb0ELb0ELb1ELb1ELb0ELb1ELb1EEENS1_21CollectiveEpilogueFwdINS6_IJS8_SA_S9_EEENS6_IJNS7_ILi1EEESI_SI_EEESC_SE_Li256ELb1ELb1ELb1ELb0EEENS1_36VarlenDynamicPersistentTileSchedulerILi128ELi64ELi256ELi256ELb1ELb1ELb0ELb0ELb1ELb1EEEEEEEEEvNT_6ParamsE,"aw",@nobits
	.sectionflags	@""
	.align	16


//--------------------- .nv.shared._ZN7cutlass13device_kernelIN5flash19enable_sm80_to_sm89INS1_16FlashAttnFwdSm80INS1_25CollectiveMainloopFwdSm80ILi8ELi2ELb0EN4cute5tupleIJNS5_1CILi128EEENS7_ILi64EEENS7_ILi192EEEEEELi192ENS_6half_tEfNS_4arch4Sm80ELb0ELb0ELb0ELb1ELb1ELb1ELb1ELb1EEENS1_21CollectiveEpilogueFwdINS6_IJS8_SA_S9_EEENS6_IJNS7_ILi1EEESI_SI_EEESC_SE_Li256ELb1ELb1ELb1ELb0EEENS1_36VarlenDynamicPersistentTileSchedulerILi128ELi64ELi256ELi256ELb1ELb1ELb0ELb0ELb1ELb1EEEEEEEEEvNT_6ParamsE --------------------------
	.section	.nv.shared._ZN7cutlass13device_kernelIN5flash19enable_sm80_to_sm89INS1_16FlashAttnFwdSm80INS1_25CollectiveMainloopFwdSm80ILi8ELi2ELb0EN4cute5tupleIJNS5_1CILi128EEENS7_ILi64EEENS7_ILi192EEEEEELi192ENS_6half_tEfNS_4arch4Sm80ELb0ELb0ELb0ELb1ELb1ELb1ELb1ELb1EEENS1_21CollectiveEpilogueFwdINS6_IJS8_SA_S9_EEENS6_IJNS7_ILi1EEESI_SI_EEESC_SE_Li256ELb1ELb1ELb1ELb0EEENS1_36VarlenDynamicPersistentTileSchedulerILi128ELi64ELi256ELi256ELb1ELb1ELb0ELb0ELb1ELb1EEEEEEEEEvNT_6ParamsE,"aw",@nobits
	.sectionflags	@""
	.align	16


//--------------------- .nv.shared._ZN7cutlass13device_kernelIN5flash19enable_sm80_to_sm89INS1_16FlashAttnFwdSm80INS1_25CollectiveMainloopFwdSm80ILi8ELi2ELb0EN4cute5tupleIJNS5_1CILi128EEENS7_ILi64EEENS7_ILi192EEEEEELi192ENS_6half_tEfNS_4arch4Sm80ELb0ELb1ELb0ELb0ELb1ELb0ELb1ELb1EEENS1_21CollectiveEpilogueFwdINS6_IJS8_SA_S9_EEENS6_IJNS7_ILi1EEESI_SI_EEESC_SE_Li256ELb0ELb1ELb1ELb0EEENS1_19SingleTileSchedulerILb0ELb1ELb1ELi128EEEEEEEEEvNT_6ParamsE --------------------------
	.section	.nv.shared._ZN7cutlass13device_kernelIN5flash19enable_sm80_to_sm89INS1_16FlashAttnFwdSm80INS1_25CollectiveMainloopFwdSm80ILi8ELi2ELb0EN4cute5tupleIJNS5_1CILi128EEENS7_ILi64EEENS7_ILi192EEEEEELi192ENS_6half_tEfNS_4arch4Sm80ELb0ELb1ELb0ELb0ELb1ELb0ELb1ELb1EEENS1_21CollectiveEpilogueFwdINS6_IJS8_SA_S9_EEENS6_IJNS7_ILi1EEESI_SI_EEESC_SE_Li256ELb0ELb1ELb1ELb0EEENS1_19SingleTileSchedulerILb0ELb1ELb1ELi128EEEEEEEEEvNT_6ParamsE,"aw",@nobits
	.sectionflags	@""
	.align	16


//--------------------- .nv.shared._ZN7cutlass13device_kernelIN5flash19enable_sm80_to_sm89INS1_16FlashAttnFwdSm80INS1_25CollectiveMainloopFwdSm80ILi8ELi2ELb0EN4cute5tupleIJNS5_1CILi128EEENS7_ILi64EEENS7_ILi192EEEEEELi192ENS_6half_tEfNS_4arch4Sm80ELb0ELb1ELb0ELb1ELb1ELb0ELb1ELb1EEENS1_21CollectiveEpilogueFwdINS6_IJS8_SA_S9_EEENS6_IJNS7_ILi1EEESI_SI_EEESC_SE_Li256ELb1ELb1ELb1ELb0EEENS1_36VarlenDynamicPersistentTileSchedulerILi128ELi64ELi256ELi256ELb1ELb1ELb0ELb1ELb0ELb1EEEEEEEEEvNT_6ParamsE --------------------------
	.section	.nv.shared._ZN7cutlass13device_kernelIN5flash19enable_sm80_to_sm89INS1_16FlashAttnFwdSm80INS1_25CollectiveMainloopFwdSm80ILi8ELi2ELb0EN4cute5tupleIJNS5_1CILi128EEENS7_ILi64EEENS7_ILi192EEEEEELi192ENS_6half_tEfNS_4arch4Sm80ELb0ELb1ELb0ELb1ELb1ELb0ELb1ELb1EEENS1_21CollectiveEpilogueFwdINS6_IJS8_SA_S9_EEENS6_IJNS7_ILi1EEESI_SI_EEESC_SE_Li256ELb1ELb1ELb1ELb0EEENS1_36VarlenDynamicPersistentTileSchedulerILi128ELi64ELi256ELi256ELb1ELb1ELb0ELb1ELb0ELb1EEEEEEEEEvNT_6ParamsE,"aw",@nobits
	.sectionflags	@""
	.align	16


//--------------------- .nv.shared._ZN7cutlass13device_kernelIN5flash19enable_sm80_to_sm89INS1_16FlashAttnFwdSm80INS1_25CollectiveMainloopFwdSm80ILi8ELi2ELb0EN4cute5tupleIJNS5_1CILi128EEENS7_ILi64EEENS7_ILi192EEEEEELi192ENS_6half_tEfNS_4arch4Sm80ELb0ELb1ELb0ELb1ELb1ELb1ELb1ELb1EEENS1_21CollectiveEpilogueFwdINS6_IJS8_SA_S9_EEENS6_IJNS7_ILi1EEESI_SI_EEESC_SE_Li256ELb1ELb1ELb1ELb0EEENS1_36VarlenDynamicPersistentTileSchedulerILi128ELi64ELi256ELi256ELb1ELb1ELb0ELb1ELb0ELb1EEEEEEEEEvNT_6ParamsE --------------------------
	.section	.nv.shared._ZN7cutlass13device_kernelIN5flash19enable_sm80_to_sm89INS1_16FlashAttnFwdSm80INS1_25CollectiveMainloopFwdSm80ILi8ELi2ELb0EN4cute5tupleIJNS5_1CILi128EEENS7_ILi64EEENS7_ILi192EEEEEELi192ENS_6half_tEfNS_4arch4Sm80ELb0ELb1ELb0ELb1ELb1ELb1ELb1ELb1EEENS1_21CollectiveEpilogueFwdINS6_IJS8_SA_S9_EEENS6_IJNS7_ILi1EEESI_SI_EEESC_SE_Li256ELb1ELb1ELb1ELb0EEENS1_36VarlenDynamicPersistentTileSchedulerILi128ELi64ELi256ELi256ELb1ELb1ELb0ELb1ELb0ELb1EEEEEEEEEvNT_6ParamsE,"aw",@nobits
	.sectionflags	@""
	.align	16


//--------------------- .nv.shared._ZN7cutlass13device_kernelIN5flash19enable_sm80_to_sm89INS1_16FlashAttnFwdSm80INS1_25CollectiveMainloopFwdSm80ILi8ELi2ELb0EN4cute5tupleIJNS5_1CILi128EEENS7_ILi64EEENS7_ILi192EEEEEELi192ENS_6half_tEfNS_4arch4Sm80ELb1ELb0ELb0ELb0ELb1ELb0ELb1ELb1EEENS1_21CollectiveEpilogueFwdINS6_IJS8_SA_S9_EEENS6_IJNS7_ILi1EEESI_SI_EEESC_SE_Li256ELb0ELb1ELb1ELb0EEENS1_30DynamicPersistentTileSchedulerILi256ELi256ELb1ELb1ELb0EEEEEEEEEvNT_6ParamsE --------------------------
	.section	.nv.shared._ZN7cutlass13device_kernelIN5flash19enable_sm80_to_sm89INS1_16FlashAttnFwdSm80INS1_25CollectiveMainloopFwdSm80ILi8ELi2ELb0EN4cute5tupleIJNS5_1CILi128EEENS7_ILi64EEENS7_ILi192EEEEEELi192ENS_6half_tEfNS_4arch4Sm80ELb1ELb0ELb0ELb0ELb1ELb0ELb1ELb1EEENS1_21CollectiveEpilogueFwdINS6_IJS8_SA_S9_EEENS6_IJNS7_ILi1EEESI_SI_EEESC_SE_Li256ELb0ELb1ELb1ELb0EEENS1_30DynamicPersistentTileSchedulerILi256ELi256ELb1ELb1ELb0EEEEEEEEEvNT_6ParamsE,"aw",@nobits
	.sectionflags	@""
	.align	16


//--------------------- .nv.shared._ZN7cutlass13device_kernelIN5flash19enable_sm80_to_sm89INS1_16FlashAttnFwdSm80INS1_25CollectiveMainloopFwdSm80ILi8ELi2ELb0EN4cute5tupleIJNS5_1CILi128EEENS7_ILi64EEENS7_ILi192EEEEEELi192ENS_6half_tEfNS_4arch4Sm80ELb1ELb0ELb0ELb1ELb1ELb0ELb1ELb1EEENS1_21CollectiveEpilogueFwdINS6_IJS8_SA_S9_EEENS6_IJNS7_ILi1EEESI_SI_EEESC_SE_Li256ELb1ELb1ELb1ELb0EEENS1_36VarlenDynamicPersistentTileSchedulerILi128ELi64ELi256ELi256ELb1ELb1ELb0ELb1ELb1ELb1EEEEEEEEEvNT_6ParamsE --------------------------
	.section	.nv.shared._ZN7cutlass13device_kernelIN5flash19enable_sm80_to_sm89INS1_16FlashAttnFwdSm80INS1_25CollectiveMainloopFwdSm80ILi8ELi2ELb0EN4cute5tupleIJNS5_1CILi128EEENS7_ILi64EEENS7_ILi192EEEEEELi192ENS_6half_tEfNS_4arch4Sm80ELb1ELb0ELb0ELb1ELb1ELb0ELb1ELb1EEENS1_21CollectiveEpilogueFwdINS6_IJS8_SA_S9_EEENS6_IJNS7_ILi1EEESI_SI_EEESC_SE_Li256ELb1ELb1ELb1ELb0EEENS1_36VarlenDynamicPersistentTileSchedulerILi128ELi64ELi256ELi256ELb1ELb1ELb0ELb1ELb1ELb1EEEEEEEEEvNT_6ParamsE,"aw",@nobits
	.sectionflags	@""
	.align	16


//--------------------- .nv.shared._ZN7cutlass13device_kernelIN5flash19enable_sm80_to_sm89INS1_16FlashAttnFwdSm80INS1_25CollectiveMainloopFwdSm80ILi8ELi2ELb0EN4cute5tupleIJNS5_1CILi128EEENS7_ILi64EEENS7_ILi192EEEEEELi192ENS_6half_tEfNS_4arch4Sm80ELb1ELb0ELb0ELb1ELb1ELb1ELb1ELb1EEENS1_21CollectiveEpilogueFwdINS6_IJS8_SA_S9_EEENS6_IJNS7_ILi1EEESI_SI_EEESC_SE_Li256ELb1ELb1ELb1ELb0EEENS1_36VarlenDynamicPersistentTileSchedulerILi128ELi64ELi256ELi256ELb1ELb1ELb0ELb1ELb1ELb1EEEEEEEEEvNT_6ParamsE --------------------------
	.section	.nv.shared._ZN7cutlass13device_kernelIN5flash19enable_sm80_to_sm89INS1_16FlashAttnFwdSm80INS1_25CollectiveMainloopFwdSm80ILi8ELi2ELb0EN4cute5tupleIJNS5_1CILi128EEENS7_ILi64EEENS7_ILi192EEEEEELi192ENS_6half_tEfNS_4arch4Sm80ELb1ELb0ELb0ELb1ELb1ELb1ELb1ELb1EEENS1_21CollectiveEpilogueFwdINS6_IJS8_SA_S9_EEENS6_IJNS7_ILi1EEESI_SI_EEESC_SE_Li256ELb1ELb1ELb1ELb0EEENS1_36VarlenDynamicPersistentTileSchedulerILi128ELi64ELi256ELi256ELb1ELb1ELb0ELb1ELb1ELb1EEEEEEEEEvNT_6ParamsE,"aw",@nobits
	.sectionflags	@""
	.align	16
